	.target	sm_103a

	.elftype	@"ET_EXEC"


//--------------------- .note.nv.tkinfo           --------------------------
	.section	.note.nv.tkinfo,"",@"SHT_NOTE"
	.sectionflags	@"SHF_NOTE_NV_TKINFO"
	.tkinfo
        /*0018*/ 	.word	0x00000002
        /*0030*/ 	.string	""
        /*0030*/ 	.string	"ptxas"
        /*0030*/ 	.string	"Cuda compilation tools, release 13.0, V13.0.88"
        /*0030*/ 	.string	"Build cuda_13.0.r13.0/compiler.36424714_0"
        /*0030*/ 	.string	"-arch sm_103a -m 64 "



//--------------------- .note.nv.cuinfo           --------------------------
	.section	.note.nv.cuinfo,"",@"SHT_NOTE"
	.sectionflags	@"SHF_NOTE_NV_CUINFO"
        /*0018*/ 	.short	0x0002
        /*001a*/ 	.short	0x0067
        /*001c*/ 	.short	0x0082
	.zero		2


//--------------------- .nv.info                  --------------------------
	.section	.nv.info,"",@"SHT_CUDA_INFO"
	.align	4


	//----- nvinfo : EIATTR_REGCOUNT
	.align		4
        /*0000*/ 	.byte	0x04, 0x2f
        /*0002*/ 	.short	(.L_10 - .L_9)
	.align		4
.L_9:
        /*0004*/ 	.word	index@(_ZN10layer_norm13ln_fwd_kernelINS_13Kernel_traitsIfffffjLj256ELj1ELj4ELj1ELj16ENS_18Kernel_traits_baseILj256EfffffjLj128EEEEELb1ELb1ELb1ELb1EEEvNS_9FwdParamsE)
        /*0008*/ 	.word	0x00000047


	//----- nvinfo : EIATTR_FRAME_SIZE
	.align		4
.L_10:
        /*000c*/ 	.byte	0x04, 0x11
        /*000e*/ 	.short	(.L_12 - .L_11)
	.align		4
.L_11:
        /*0010*/ 	.word	index@(_ZN10layer_norm13ln_fwd_kernelINS_13Kernel_traitsIfffffjLj256ELj1ELj4ELj1ELj16ENS_18Kernel_traits_baseILj256EfffffjLj128EEEEELb1ELb1ELb1ELb1EEEvNS_9FwdParamsE)
        /*0014*/ 	.word	0x00000000


	//----- nvinfo : EIATTR_REGCOUNT
	.align		4
.L_12:
        /*0018*/ 	.byte	0x04, 0x2f
        /*001a*/ 	.short	(.L_14 - .L_13)
	.align		4
.L_13:
        /*001c*/ 	.word	index@(_ZN10layer_norm13ln_fwd_kernelINS_13Kernel_traitsIfffffjLj256ELj1ELj4ELj1ELj16ENS_18Kernel_traits_baseILj256EfffffjLj128EEEEELb1ELb1ELb1ELb0EEEvNS_9FwdParamsE)
        /*0020*/ 	.word	0x00000048


	//----- nvinfo : EIATTR_FRAME_SIZE
	.align		4
.L_14:
        /*0024*/ 	.byte	0x04, 0x11
        /*0026*/ 	.short	(.L_16 - .L_15)
	.align		4
.L_15:
        /*0028*/ 	.word	index@(_ZN10layer_norm13ln_fwd_kernelINS_13Kernel_traitsIfffffjLj256ELj1ELj4ELj1ELj16ENS_18Kernel_traits_baseILj256EfffffjLj128EEEEELb1ELb1ELb1ELb0EEEvNS_9FwdParamsE)
        /*002c*/ 	.word	0x00000000


	//----- nvinfo : EIATTR_REGCOUNT
	.align		4
.L_16:
        /*0030*/ 	.byte	0x04, 0x2f
        /*0032*/ 	.short	(.L_18 - .L_17)
	.align		4
.L_17:
        /*0034*/ 	.word	index@(_ZN10layer_norm13ln_fwd_kernelINS_13Kernel_traitsIfffffjLj256ELj1ELj4ELj1ELj16ENS_18Kernel_traits_baseILj256EfffffjLj128EEEEELb1ELb1ELb0ELb1EEEvNS_9FwdParamsE)
        /*0038*/ 	.word	0x00000040


	//----- nvinfo : EIATTR_FRAME_SIZE
	.align		4
.L_18:
        /*003c*/ 	.byte	0x04, 0x11
        /*003e*/ 	.short	(.L_20 - .L_19)
	.align		4
.L_19:
        /*0040*/ 	.word	index@(_ZN10layer_norm13ln_fwd_kernelINS_13Kernel_traitsIfffffjLj256ELj1ELj4ELj1ELj16ENS_18Kernel_traits_baseILj256EfffffjLj128EEEEELb1ELb1ELb0ELb1EEEvNS_9FwdParamsE)
        /*0044*/ 	.word	0x00000000


	//----- nvinfo : EIATTR_REGCOUNT
	.align		4
.L_20:
        /*0048*/ 	.byte	0x04, 0x2f
        /*004a*/ 	.short	(.L_22 - .L_21)
	.align		4
.L_21:
        /*004c*/ 	.word	index@(_ZN10layer_norm13ln_fwd_kernelINS_13Kernel_traitsIfffffjLj256ELj1ELj4ELj1ELj16ENS_18Kernel_traits_baseILj256EfffffjLj128EEEEELb1ELb1ELb0ELb0EEEvNS_9FwdParamsE)
        /*0050*/ 	.word	0x00000040


	//----- nvinfo : EIATTR_FRAME_SIZE
	.align		4
.L_22:
        /*0054*/ 	.byte	0x04, 0x11
        /*0056*/ 	.short	(.L_24 - .L_23)
	.align		4
.L_23:
        /*0058*/ 	.word	index@(_ZN10layer_norm13ln_fwd_kernelINS_13Kernel_traitsIfffffjLj256ELj1ELj4ELj1ELj16ENS_18Kernel_traits_baseILj256EfffffjLj128EEEEELb1ELb1ELb0ELb0EEEvNS_9FwdParamsE)
        /*005c*/ 	.word	0x00000000


	//----- nvinfo : EIATTR_REGCOUNT
	.align		4
.L_24:
        /*0060*/ 	.byte	0x04, 0x2f
        /*0062*/ 	.short	(.L_26 - .L_25)
	.align		4
.L_25:
        /*0064*/ 	.word	index@(_ZN10layer_norm13ln_fwd_kernelINS_13Kernel_traitsIfffffjLj256ELj1ELj4ELj1ELj16ENS_18Kernel_traits_baseILj256EfffffjLj128EEEEELb1ELb0ELb1ELb1EEEvNS_9FwdParamsE)
        /*0068*/ 	.word	0x0000003b


	//----- nvinfo : EIATTR_FRAME_SIZE
	.align		4
.L_26:
        /*006c*/ 	.byte	0x04, 0x11
        /*006e*/ 	.short	(.L_28 - .L_27)
	.align		4
.L_27:
        /*0070*/ 	.word	index@(_ZN10layer_norm13ln_fwd_kernelINS_13Kernel_traitsIfffffjLj256ELj1ELj4ELj1ELj16ENS_18Kernel_traits_baseILj256EfffffjLj128EEEEELb1ELb0ELb1ELb1EEEvNS_9FwdParamsE)
        /*0074*/ 	.word	0x00000000


	//----- nvinfo : EIATTR_REGCOUNT
	.align		4
.L_28:
        /*0078*/ 	.byte	0x04, 0x2f
        /*007a*/ 	.short	(.L_30 - .L_29)
	.align		4
.L_29:
        /*007c*/ 	.word	index@(_ZN10layer_norm13ln_fwd_kernelINS_13Kernel_traitsIfffffjLj256ELj1ELj4ELj1ELj16ENS_18Kernel_traits_baseILj256EfffffjLj128EEEEELb1ELb0ELb1ELb0EEEvNS_9FwdParamsE)
        /*0080*/ 	.word	0x0000003d


	//----- nvinfo : EIATTR_FRAME_SIZE
	.align		4
.L_30:
        /*0084*/ 	.byte	0x04, 0x11
        /*0086*/ 	.short	(.L_32 - .L_31)
	.align		4
.L_31:
        /*0088*/ 	.word	index@(_ZN10layer_norm13ln_fwd_kernelINS_13Kernel_traitsIfffffjLj256ELj1ELj4ELj1ELj16ENS_18Kernel_traits_baseILj256EfffffjLj128EEEEELb1ELb0ELb1ELb0EEEvNS_9FwdParamsE)
        /*008c*/ 	.word	0x00000000


	//----- nvinfo : EIATTR_REGCOUNT
	.align		4
.L_32:
        /*0090*/ 	.byte	0x04, 0x2f
        /*0092*/ 	.short	(.L_34 - .L_33)
	.align		4
.L_33:
        /*0094*/ 	.word	index@(_ZN10layer_norm13ln_fwd_kernelINS_13Kernel_traitsIfffffjLj256ELj1ELj4ELj1ELj16ENS_18Kernel_traits_baseILj256EfffffjLj128EEEEELb1ELb0ELb0ELb1EEEvNS_9FwdParamsE)
        /*0098*/ 	.word	0x00000038


	//----- nvinfo : EIATTR_FRAME_SIZE
	.align		4
.L_34:
        /*009c*/ 	.byte	0x04, 0x11
        /*009e*/ 	.short	(.L_36 - .L_35)
	.align		4
.L_35:
        /*00a0*/ 	.word	index@(_ZN10layer_norm13ln_fwd_kernelINS_13Kernel_traitsIfffffjLj256ELj1ELj4ELj1ELj16ENS_18Kernel_traits_baseILj256EfffffjLj128EEEEELb1ELb0ELb0ELb1EEEvNS_9FwdParamsE)
        /*00a4*/ 	.word	0x00000000


	//----- nvinfo : EIATTR_REGCOUNT
	.align		4
.L_36:
        /*00a8*/ 	.byte	0x04, 0x2f
        /*00aa*/ 	.short	(.L_38 - .L_37)
	.align		4
.L_37:
        /*00ac*/ 	.word	index@(_ZN10layer_norm13ln_fwd_kernelINS_13Kernel_traitsIfffffjLj256ELj1ELj4ELj1ELj16ENS_18Kernel_traits_baseILj256EfffffjLj128EEEEELb1ELb0ELb0ELb0EEEvNS_9FwdParamsE)
        /*00b0*/ 	.word	0x00000038


	//----- nvinfo : EIATTR_FRAME_SIZE
	.align		4
.L_38:
        /*00b4*/ 	.byte	0x04, 0x11
        /*00b6*/ 	.short	(.L_40 - .L_39)
	.align		4
.L_39:
        /*00b8*/ 	.word	index@(_ZN10layer_norm13ln_fwd_kernelINS_13Kernel_traitsIfffffjLj256ELj1ELj4ELj1ELj16ENS_18Kernel_traits_baseILj256EfffffjLj128EEEEELb1ELb0ELb0ELb0EEEvNS_9FwdParamsE)
        /*00bc*/ 	.word	0x00000000


	//----- nvinfo : EIATTR_REGCOUNT
	.align		4
.L_40:
        /*00c0*/ 	.byte	0x04, 0x2f
        /*00c2*/ 	.short	(.L_42 - .L_41)
	.align		4
.L_41:
        /*00c4*/ 	.word	index@(_ZN10layer_norm13ln_fwd_kernelINS_13Kernel_traitsIfffffjLj256ELj1ELj4ELj1ELj16ENS_18Kernel_traits_baseILj256EfffffjLj128EEEEELb0ELb1ELb1ELb1EEEvNS_9FwdParamsE)
        /*00c8*/ 	.word	0x00000038


	//----- nvinfo : EIATTR_FRAME_SIZE
	.align		4
.L_42:
        /*00cc*/ 	.byte	0x04, 0x11
        /*00ce*/ 	.short	(.L_44 - .L_43)
	.align		4
.L_43:
        /*00d0*/ 	.word	index@(_ZN10layer_norm13ln_fwd_kernelINS_13Kernel_traitsIfffffjLj256ELj1ELj4ELj1ELj16ENS_18Kernel_traits_baseILj256EfffffjLj128EEEEELb0ELb1ELb1ELb1EEEvNS_9FwdParamsE)
        /*00d4*/ 	.word	0x00000000


	//----- nvinfo : EIATTR_REGCOUNT
	.align		4
.L_44:
        /*00d8*/ 	.byte	0x04, 0x2f
        /*00da*/ 	.short	(.L_46 - .L_45)
	.align		4
.L_45:
        /*00dc*/ 	.word	index@(_ZN10layer_norm13ln_fwd_kernelINS_13Kernel_traitsIfffffjLj256ELj1ELj4ELj1ELj16ENS_18Kernel_traits_baseILj256EfffffjLj128EEEEELb0ELb1ELb1ELb0EEEvNS_9FwdParamsE)
        /*00e0*/ 	.word	0x00000038


	//----- nvinfo : EIATTR_FRAME_SIZE
	.align		4
.L_46:
        /*00e4*/ 	.byte	0x04, 0x11
        /*00e6*/ 	.short	(.L_48 - .L_47)
	.align		4
.L_47:
        /*00e8*/ 	.word	index@(_ZN10layer_norm13ln_fwd_kernelINS_13Kernel_traitsIfffffjLj256ELj1ELj4ELj1ELj16ENS_18Kernel_traits_baseILj256EfffffjLj128EEEEELb0ELb1ELb1ELb0EEEvNS_9FwdParamsE)
        /*00ec*/ 	.word	0x00000000


	//----- nvinfo : EIATTR_REGCOUNT
	.align		4
.L_48:
        /*00f0*/ 	.byte	0x04, 0x2f
        /*00f2*/ 	.short	(.L_50 - .L_49)
	.align		4
.L_49:
        /*00f4*/ 	.word	index@(_ZN10layer_norm13ln_fwd_kernelINS_13Kernel_traitsIfffffjLj256ELj1ELj4ELj1ELj16ENS_18Kernel_traits_baseILj256EfffffjLj128EEEEELb0ELb1ELb0ELb1EEEvNS_9FwdParamsE)
        /*00f8*/ 	.word	0x00000037


	//----- nvinfo : EIATTR_FRAME_SIZE
	.align		4
.L_50:
        /*00fc*/ 	.byte	0x04, 0x11
        /*00fe*/ 	.short	(.L_52 - .L_51)
	.align		4
.L_51:
        /*0100*/ 	.word	index@(_ZN10layer_norm13ln_fwd_kernelINS_13Kernel_traitsIfffffjLj256ELj1ELj4ELj1ELj16ENS_18Kernel_traits_baseILj256EfffffjLj128EEEEELb0ELb1ELb0ELb1EEEvNS_9FwdParamsE)
        /*0104*/ 	.word	0x00000000


	//----- nvinfo : EIATTR_REGCOUNT
	.align		4
.L_52:
        /*0108*/ 	.byte	0x04, 0x2f
        /*010a*/ 	.short	(.L_54 - .L_53)
	.align		4
.L_53:
        /*010c*/ 	.word	index@(_ZN10layer_norm13ln_fwd_kernelINS_13Kernel_traitsIfffffjLj256ELj1ELj4ELj1ELj16ENS_18Kernel_traits_baseILj256EfffffjLj128EEEEELb0ELb1ELb0ELb0EEEvNS_9FwdParamsE)
        /*0110*/ 	.word	0x00000038


	//----- nvinfo : EIATTR_FRAME_SIZE
	.align		4
.L_54:
        /*0114*/ 	.byte	0x04, 0x11
        /*0116*/ 	.short	(.L_56 - .L_55)
	.align		4
.L_55:
        /*0118*/ 	.word	index@(_ZN10layer_norm13ln_fwd_kernelINS_13Kernel_traitsIfffffjLj256ELj1ELj4ELj1ELj16ENS_18Kernel_traits_baseILj256EfffffjLj128EEEEELb0ELb1ELb0ELb0EEEvNS_9FwdParamsE)
        /*011c*/ 	.word	0x00000000


	//----- nvinfo : EIATTR_REGCOUNT
	.align		4
.L_56:
        /*0120*/ 	.byte	0x04, 0x2f
        /*0122*/ 	.short	(.L_58 - .L_57)
	.align		4
.L_57:
        /*0124*/ 	.word	index@(_ZN10layer_norm13ln_fwd_kernelINS_13Kernel_traitsIfffffjLj256ELj1ELj4ELj1ELj16ENS_18Kernel_traits_baseILj256EfffffjLj128EEEEELb0ELb0ELb1ELb1EEEvNS_9FwdParamsE)
        /*0128*/ 	.word	0x00000028


	//----- nvinfo : EIATTR_FRAME_SIZE
	.align		4
.L_58:
        /*012c*/ 	.byte	0x04, 0x11
        /*012e*/ 	.short	(.L_60 - .L_59)
	.align		4
.L_59:
        /*0130*/ 	.word	index@(_ZN10layer_norm13ln_fwd_kernelINS_13Kernel_traitsIfffffjLj256ELj1ELj4ELj1ELj16ENS_18Kernel_traits_baseILj256EfffffjLj128EEEEELb0ELb0ELb1ELb1EEEvNS_9FwdParamsE)
        /*0134*/ 	.word	0x00000008


	//----- nvinfo : EIATTR_REGCOUNT
	.align		4
.L_60:
        /*0138*/ 	.byte	0x04, 0x2f
        /*013a*/ 	.short	(.L_62 - .L_61)
	.align		4
.L_61:
        /*013c*/ 	.word	index@(_ZN10layer_norm13ln_fwd_kernelINS_13Kernel_traitsIfffffjLj256ELj1ELj4ELj1ELj16ENS_18Kernel_traits_baseILj256EfffffjLj128EEEEELb0ELb0ELb1ELb0EEEvNS_9FwdParamsE)
        /*0140*/ 	.word	0x00000030


	//----- nvinfo : EIATTR_FRAME_SIZE
	.align		4
.L_62:
        /*0144*/ 	.byte	0x04, 0x11
        /*0146*/ 	.short	(.L_64 - .L_63)
	.align		4
.L_63:
        /*0148*/ 	.word	index@(_ZN10layer_norm13ln_fwd_kernelINS_13Kernel_traitsIfffffjLj256ELj1ELj4ELj1ELj16ENS_18Kernel_traits_baseILj256EfffffjLj128EEEEELb0ELb0ELb1ELb0EEEvNS_9FwdParamsE)
        /*014c*/ 	.word	0x00000000


	//----- nvinfo : EIATTR_REGCOUNT
	.align		4
.L_64:
        /*0150*/ 	.byte	0x04, 0x2f
        /*0152*/ 	.short	(.L_66 - .L_65)
	.align		4
.L_65:
        /*0154*/ 	.word	index@(_ZN10layer_norm13ln_fwd_kernelINS_13Kernel_traitsIfffffjLj256ELj1ELj4ELj1ELj16ENS_18Kernel_traits_baseILj256EfffffjLj128EEEEELb0ELb0ELb0ELb1EEEvNS_9FwdParamsE)
        /*0158*/ 	.word	0x00000030


	//----- nvinfo : EIATTR_FRAME_SIZE
	.align		4
.L_66:
        /*015c*/ 	.byte	0x04, 0x11
        /*015e*/ 	.short	(.L_68 - .L_67)
	.align		4
.L_67:
        /*0160*/ 	.word	index@(_ZN10layer_norm13ln_fwd_kernelINS_13Kernel_traitsIfffffjLj256ELj1ELj4ELj1ELj16ENS_18Kernel_traits_baseILj256EfffffjLj128EEEEELb0ELb0ELb0ELb1EEEvNS_9FwdParamsE)
        /*0164*/ 	.word	0x00000000


	//----- nvinfo : EIATTR_REGCOUNT
	.align		4
.L_68:
        /*0168*/ 	.byte	0x04, 0x2f
        /*016a*/ 	.short	(.L_70 - .L_69)
	.align		4
.L_69:
        /*016c*/ 	.word	index@(_ZN10layer_norm13ln_fwd_kernelINS_13Kernel_traitsIfffffjLj256ELj1ELj4ELj1ELj16ENS_18Kernel_traits_baseILj256EfffffjLj128EEEEELb0ELb0ELb0ELb0EEEvNS_9FwdParamsE)
        /*0170*/ 	.word	0x00000030


	//----- nvinfo : EIATTR_FRAME_SIZE
	.align		4
.L_70:
        /*0174*/ 	.byte	0x04, 0x11
        /*0176*/ 	.short	(.L_72 - .L_71)
	.align		4
.L_71:
        /*0178*/ 	.word	index@(_ZN10layer_norm13ln_fwd_kernelINS_13Kernel_traitsIfffffjLj256ELj1ELj4ELj1ELj16ENS_18Kernel_traits_baseILj256EfffffjLj128EEEEELb0ELb0ELb0ELb0EEEvNS_9FwdParamsE)
        /*017c*/ 	.word	0x00000000


	//----- nvinfo : EIATTR_REGCOUNT
	.align		4
.L_72:
        /*0180*/ 	.byte	0x04, 0x2f
        /*0182*/ 	.short	(.L_74 - .L_73)
	.align		4
.L_73:
        /*0184*/ 	.word	index@(_ZN10layer_norm13ln_fwd_kernelINS_13Kernel_traitsI6__halfffffjLj256ELj1ELj4ELj1ELj16ENS_18Kernel_traits_baseILj256ES2_ffffjLj128EEEEELb1ELb1ELb1ELb1EEEvNS_9FwdParamsE)
        /*0188*/ 	.word	0x0000003d


	//----- nvinfo : EIATTR_FRAME_SIZE
	.align		4
.L_74:
        /*018c*/ 	.byte	0x04, 0x11
        /*018e*/ 	.short	(.L_76 - .L_75)
	.align		4
.L_75:
        /*0190*/ 	.word	index@(_ZN10layer_norm13ln_fwd_kernelINS_13Kernel_traitsI6__halfffffjLj256ELj1ELj4ELj1ELj16ENS_18Kernel_traits_baseILj256ES2_ffffjLj128EEEEELb1ELb1ELb1ELb1EEEvNS_9FwdParamsE)
        /*0194*/ 	.word	0x00000000


	//----- nvinfo : EIATTR_REGCOUNT
	.align		4
.L_76:
        /*0198*/ 	.byte	0x04, 0x2f
        /*019a*/ 	.short	(.L_78 - .L_77)
	.align		4
.L_77:
        /*019c*/ 	.word	index@(_ZN10layer_norm13ln_fwd_kernelINS_13Kernel_traitsI6__halfffffjLj256ELj1ELj4ELj1ELj16ENS_18Kernel_traits_baseILj256ES2_ffffjLj128EEEEELb1ELb1ELb1ELb0EEEvNS_9FwdParamsE)
        /*01a0*/ 	.word	0x00000044


	//----- nvinfo : EIATTR_FRAME_SIZE
	.align		4
.L_78:
        /*01a4*/ 	.byte	0x04, 0x11
        /*01a6*/ 	.short	(.L_80 - .L_79)
	.align		4
.L_79:
        /*01a8*/ 	.word	index@(_ZN10layer_norm13ln_fwd_kernelINS_13Kernel_traitsI6__halfffffjLj256ELj1ELj4ELj1ELj16ENS_18Kernel_traits_baseILj256ES2_ffffjLj128EEEEELb1ELb1ELb1ELb0EEEvNS_9FwdParamsE)
        /*01ac*/ 	.word	0x00000000


	//----- nvinfo : EIATTR_REGCOUNT
	.align		4
.L_80:
        /*01b0*/ 	.byte	0x04, 0x2f
        /*01b2*/ 	.short	(.L_82 - .L_81)
	.align		4
.L_81:
        /*01b4*/ 	.word	index@(_ZN10layer_norm13ln_fwd_kernelINS_13Kernel_traitsI6__halfffffjLj256ELj1ELj4ELj1ELj16ENS_18Kernel_traits_baseILj256ES2_ffffjLj128EEEEELb1ELb1ELb0ELb1EEEvNS_9FwdParamsE)
        /*01b8*/ 	.word	0x00000040


	//----- nvinfo : EIATTR_FRAME_SIZE
	.align		4
.L_82:
        /*01bc*/ 	.byte	0x04, 0x11
        /*01be*/ 	.short	(.L_84 - .L_83)
	.align		4
.L_83:
        /*01c0*/ 	.word	index@(_ZN10layer_norm13ln_fwd_kernelINS_13Kernel_traitsI6__halfffffjLj256ELj1ELj4ELj1ELj16ENS_18Kernel_traits_baseILj256ES2_ffffjLj128EEEEELb1ELb1ELb0ELb1EEEvNS_9FwdParamsE)
        /*01c4*/ 	.word	0x00000000


	//----- nvinfo : EIATTR_REGCOUNT
	.align		4
.L_84:
        /*01c8*/ 	.byte	0x04, 0x2f
        /*01ca*/ 	.short	(.L_86 - .L_85)
	.align		4
.L_85:
        /*01cc*/ 	.word	index@(_ZN10layer_norm13ln_fwd_kernelINS_13Kernel_traitsI6__halfffffjLj256ELj1ELj4ELj1ELj16ENS_18Kernel_traits_baseILj256ES2_ffffjLj128EEEEELb1ELb1ELb0ELb0EEEvNS_9FwdParamsE)
        /*01d0*/ 	.word	0x0000003c


	//----- nvinfo : EIATTR_FRAME_SIZE
	.align		4
.L_86:
        /*01d4*/ 	.byte	0x04, 0x11
        /*01d6*/ 	.short	(.L_88 - .L_87)
	.align		4
.L_87:
        /*01d8*/ 	.word	index@(_ZN10layer_norm13ln_fwd_kernelINS_13Kernel_traitsI6__halfffffjLj256ELj1ELj4ELj1ELj16ENS_18Kernel_traits_baseILj256ES2_ffffjLj128EEEEELb1ELb1ELb0ELb0EEEvNS_9FwdParamsE)
        /*01dc*/ 	.word	0x00000000


	//----- nvinfo : EIATTR_REGCOUNT
	.align		4
.L_88:
        /*01e0*/ 	.byte	0x04, 0x2f
        /*01e2*/ 	.short	(.L_90 - .L_89)
	.align		4
.L_89:
        /*01e4*/ 	.word	index@(_ZN10layer_norm13ln_fwd_kernelINS_13Kernel_traitsI6__halfffffjLj256ELj1ELj4ELj1ELj16ENS_18Kernel_traits_baseILj256ES2_ffffjLj128EEEEELb1ELb0ELb1ELb1EEEvNS_9FwdParamsE)
        /*01e8*/ 	.word	0x00000038


	//----- nvinfo : EIATTR_FRAME_SIZE
	.align		4
.L_90:
        /*01ec*/ 	.byte	0x04, 0x11
        /*01ee*/ 	.short	(.L_92 - .L_91)
	.align		4
.L_91:
        /*01f0*/ 	.word	index@(_ZN10layer_norm13ln_fwd_kernelINS_13Kernel_traitsI6__halfffffjLj256ELj1ELj4ELj1ELj16ENS_18Kernel_traits_baseILj256ES2_ffffjLj128EEEEELb1ELb0ELb1ELb1EEEvNS_9FwdParamsE)
        /*01f4*/ 	.word	0x00000000


	//----- nvinfo : EIATTR_REGCOUNT
	.align		4
.L_92:
        /*01f8*/ 	.byte	0x04, 0x2f
        /*01fa*/ 	.short	(.L_94 - .L_93)
	.align		4
.L_93:
        /*01fc*/ 	.word	index@(_ZN10layer_norm13ln_fwd_kernelINS_13Kernel_traitsI6__halfffffjLj256ELj1ELj4ELj1ELj16ENS_18Kernel_traits_baseILj256ES2_ffffjLj128EEEEELb1ELb0ELb1ELb0EEEvNS_9FwdParamsE)
        /*0200*/ 	.word	0x00000037


	//----- nvinfo : EIATTR_FRAME_SIZE
	.align		4
.L_94:
        /*0204*/ 	.byte	0x04, 0x11
        /*0206*/ 	.short	(.L_96 - .L_95)
	.align		4
.L_95:
        /*0208*/ 	.word	index@(_ZN10layer_norm13ln_fwd_kernelINS_13Kernel_traitsI6__halfffffjLj256ELj1ELj4ELj1ELj16ENS_18Kernel_traits_baseILj256ES2_ffffjLj128EEEEELb1ELb0ELb1ELb0EEEvNS_9FwdParamsE)
        /*020c*/ 	.word	0x00000000


	//----- nvinfo : EIATTR_REGCOUNT
	.align		4
.L_96:
        /*0210*/ 	.byte	0x04, 0x2f
        /*0212*/ 	.short	(.L_98 - .L_97)
	.align		4
.L_97:
        /*0214*/ 	.word	index@(_ZN10layer_norm13ln_fwd_kernelINS_13Kernel_traitsI6__halfffffjLj256ELj1ELj4ELj1ELj16ENS_18Kernel_traits_baseILj256ES2_ffffjLj128EEEEELb1ELb0ELb0ELb1EEEvNS_9FwdParamsE)
        /*0218*/ 	.word	0x0000003c


	//----- nvinfo : EIATTR_FRAME_SIZE
	.align		4
.L_98:
        /*021c*/ 	.byte	0x04, 0x11
        /*021e*/ 	.short	(.L_100 - .L_99)
	.align		4
.L_99:
        /*0220*/ 	.word	index@(_ZN10layer_norm13ln_fwd_kernelINS_13Kernel_traitsI6__halfffffjLj256ELj1ELj4ELj1ELj16ENS_18Kernel_traits_baseILj256ES2_ffffjLj128EEEEELb1ELb0ELb0ELb1EEEvNS_9FwdParamsE)
        /*0224*/ 	.word	0x00000000


	//----- nvinfo : EIATTR_REGCOUNT
	.align		4
.L_100:
        /*0228*/ 	.byte	0x04, 0x2f
        /*022a*/ 	.short	(.L_102 - .L_101)
	.align		4
.L_101:
        /*022c*/ 	.word	index@(_ZN10layer_norm13ln_fwd_kernelINS_13Kernel_traitsI6__halfffffjLj256ELj1ELj4ELj1ELj16ENS_18Kernel_traits_baseILj256ES2_ffffjLj128EEEEELb1ELb0ELb0ELb0EEEvNS_9FwdParamsE)
        /*0230*/ 	.word	0x00000034


	//----- nvinfo : EIATTR_FRAME_SIZE
	.align		4
.L_102:
        /*0234*/ 	.byte	0x04, 0x11
        /*0236*/ 	.short	(.L_104 - .L_103)
	.align		4
.L_103:
        /*0238*/ 	.word	index@(_ZN10layer_norm13ln_fwd_kernelINS_13Kernel_traitsI6__halfffffjLj256ELj1ELj4ELj1ELj16ENS_18Kernel_traits_baseILj256ES2_ffffjLj128EEEEELb1ELb0ELb0ELb0EEEvNS_9FwdParamsE)
        /*023c*/ 	.word	0x00000000


	//----- nvinfo : EIATTR_REGCOUNT
	.align		4
.L_104:
        /*0240*/ 	.byte	0x04, 0x2f
        /*0242*/ 	.short	(.L_106 - .L_105)
	.align		4
.L_105:
        /*0244*/ 	.word	index@(_ZN10layer_norm13ln_fwd_kernelINS_13Kernel_traitsI6__halfffffjLj256ELj1ELj4ELj1ELj16ENS_18Kernel_traits_baseILj256ES2_ffffjLj128EEEEELb0ELb1ELb1ELb1EEEvNS_9FwdParamsE)
        /*0248*/ 	.word	0x00000030


	//----- nvinfo : EIATTR_FRAME_SIZE
	.align		4
.L_106:
        /*024c*/ 	.byte	0x04, 0x11
        /*024e*/ 	.short	(.L_108 - .L_107)
	.align		4
.L_107:
        /*0250*/ 	.word	index@(_ZN10layer_norm13ln_fwd_kernelINS_13Kernel_traitsI6__halfffffjLj256ELj1ELj4ELj1ELj16ENS_18Kernel_traits_baseILj256ES2_ffffjLj128EEEEELb0ELb1ELb1ELb1EEEvNS_9FwdParamsE)
        /*0254*/ 	.word	0x00000000


	//----- nvinfo : EIATTR_REGCOUNT
	.align		4
.L_108:
        /*0258*/ 	.byte	0x04, 0x2f
        /*025a*/ 	.short	(.L_110 - .L_109)
	.align		4
.L_109:
        /*025c*/ 	.word	index@(_ZN10layer_norm13ln_fwd_kernelINS_13Kernel_traitsI6__halfffffjLj256ELj1ELj4ELj1ELj16ENS_18Kernel_traits_baseILj256ES2_ffffjLj128EEEEELb0ELb1ELb1ELb0EEEvNS_9FwdParamsE)
        /*0260*/ 	.word	0x00000030


	//----- nvinfo : EIATTR_FRAME_SIZE
	.align		4
.L_110:
        /*0264*/ 	.byte	0x04, 0x11
        /*0266*/ 	.short	(.L_112 - .L_111)
	.align		4
.L_111:
        /*0268*/ 	.word	index@(_ZN10layer_norm13ln_fwd_kernelINS_13Kernel_traitsI6__halfffffjLj256ELj1ELj4ELj1ELj16ENS_18Kernel_traits_baseILj256ES2_ffffjLj128EEEEELb0ELb1ELb1ELb0EEEvNS_9FwdParamsE)
        /*026c*/ 	.word	0x00000000


	//----- nvinfo : EIATTR_REGCOUNT
	.align		4
.L_112:
        /*0270*/ 	.byte	0x04, 0x2f
        /*0272*/ 	.short	(.L_114 - .L_113)
	.align		4
.L_113:
        /*0274*/ 	.word	index@(_ZN10layer_norm13ln_fwd_kernelINS_13Kernel_traitsI6__halfffffjLj256ELj1ELj4ELj1ELj16ENS_18Kernel_traits_baseILj256ES2_ffffjLj128EEEEELb0ELb1ELb0ELb1EEEvNS_9FwdParamsE)
        /*0278*/ 	.word	0x00000030


	//----- nvinfo : EIATTR_FRAME_SIZE
	.align		4
.L_114:
        /*027c*/ 	.byte	0x04, 0x11
        /*027e*/ 	.short	(.L_116 - .L_115)
	.align		4
.L_115:
        /*0280*/ 	.word	index@(_ZN10layer_norm13ln_fwd_kernelINS_13Kernel_traitsI6__halfffffjLj256ELj1ELj4ELj1ELj16ENS_18Kernel_traits_baseILj256ES2_ffffjLj128EEEEELb0ELb1ELb0ELb1EEEvNS_9FwdParamsE)
        /*0284*/ 	.word	0x00000000


	//----- nvinfo : EIATTR_REGCOUNT
	.align		4
.L_116:
        /*0288*/ 	.byte	0x04, 0x2f
        /*028a*/ 	.short	(.L_118 - .L_117)
	.align		4
.L_117:
        /*028c*/ 	.word	index@(_ZN10layer_norm13ln_fwd_kernelINS_13Kernel_traitsI6__halfffffjLj256ELj1ELj4ELj1ELj16ENS_18Kernel_traits_baseILj256ES2_ffffjLj128EEEEELb0ELb1ELb0ELb0EEEvNS_9FwdParamsE)
        /*0290*/ 	.word	0x00000030


	//----- nvinfo : EIATTR_FRAME_SIZE
	.align		4
.L_118:
        /*0294*/ 	.byte	0x04, 0x11
        /*0296*/ 	.short	(.L_120 - .L_119)
	.align		4
.L_119:
        /*0298*/ 	.word	index@(_ZN10layer_norm13ln_fwd_kernelINS_13Kernel_traitsI6__halfffffjLj256ELj1ELj4ELj1ELj16ENS_18Kernel_traits_baseILj256ES2_ffffjLj128EEEEELb0ELb1ELb0ELb0EEEvNS_9FwdParamsE)
        /*029c*/ 	.word	0x00000000


	//----- nvinfo : EIATTR_REGCOUNT
	.align		4
.L_120:
        /*02a0*/ 	.byte	0x04, 0x2f
        /*02a2*/ 	.short	(.L_122 - .L_121)
	.align		4
.L_121:
        /*02a4*/ 	.word	index@(_ZN10layer_norm13ln_fwd_kernelINS_13Kernel_traitsI6__halfffffjLj256ELj1ELj4ELj1ELj16ENS_18Kernel_traits_baseILj256ES2_ffffjLj128EEEEELb0ELb0ELb1ELb1EEEvNS_9FwdParamsE)
        /*02a8*/ 	.word	0x00000028


	//----- nvinfo : EIATTR_FRAME_SIZE
	.align		4
.L_122:
        /*02ac*/ 	.byte	0x04, 0x11
        /*02ae*/ 	.short	(.L_124 - .L_123)
	.align		4
.L_123:
        /*02b0*/ 	.word	index@(_ZN10layer_norm13ln_fwd_kernelINS_13Kernel_traitsI6__halfffffjLj256ELj1ELj4ELj1ELj16ENS_18Kernel_traits_baseILj256ES2_ffffjLj128EEEEELb0ELb0ELb1ELb1EEEvNS_9FwdParamsE)
        /*02b4*/ 	.word	0x00000000


	//----- nvinfo : EIATTR_REGCOUNT
	.align		4
.L_124:
        /*02b8*/ 	.byte	0x04, 0x2f
        /*02ba*/ 	.short	(.L_126 - .L_125)
	.align		4
.L_125:
        /*02bc*/ 	.word	index@(_ZN10layer_norm13ln_fwd_kernelINS_13Kernel_traitsI6__halfffffjLj256ELj1ELj4ELj1ELj16ENS_18Kernel_traits_baseILj256ES2_ffffjLj128EEEEELb0ELb0ELb1ELb0EEEvNS_9FwdParamsE)
        /*02c0*/ 	.word	0x0000002e


	//----- nvinfo : EIATTR_FRAME_SIZE
	.align		4
.L_126:
        /*02c4*/ 	.byte	0x04, 0x11
        /*02c6*/ 	.short	(.L_128 - .L_127)
	.align		4
.L_127:
        /*02c8*/ 	.word	index@(_ZN10layer_norm13ln_fwd_kernelINS_13Kernel_traitsI6__halfffffjLj256ELj1ELj4ELj1ELj16ENS_18Kernel_traits_baseILj256ES2_ffffjLj128EEEEELb0ELb0ELb1ELb0EEEvNS_9FwdParamsE)
        /*02cc*/ 	.word	0x00000000


	//----- nvinfo : EIATTR_REGCOUNT
	.align		4
.L_128:
        /*02d0*/ 	.byte	0x04, 0x2f
        /*02d2*/ 	.short	(.L_130 - .L_129)
	.align		4
.L_129:
        /*02d4*/ 	.word	index@(_ZN10layer_norm13ln_fwd_kernelINS_13Kernel_traitsI6__halfffffjLj256ELj1ELj4ELj1ELj16ENS_18Kernel_traits_baseILj256ES2_ffffjLj128EEEEELb0ELb0ELb0ELb1EEEvNS_9FwdParamsE)
        /*02d8*/ 	.word	0x00000030


	//----- nvinfo : EIATTR_FRAME_SIZE
	.align		4
.L_130:
        /*02dc*/ 	.byte	0x04, 0x11
        /*02de*/ 	.short	(.L_132 - .L_131)
	.align		4
.L_131:
        /*02e0*/ 	.word	index@(_ZN10layer_norm13ln_fwd_kernelINS_13Kernel_traitsI6__halfffffjLj256ELj1ELj4ELj1ELj16ENS_18Kernel_traits_baseILj256ES2_ffffjLj128EEEEELb0ELb0ELb0ELb1EEEvNS_9FwdParamsE)
        /*02e4*/ 	.word	0x00000000


	//----- nvinfo : EIATTR_REGCOUNT
	.align		4
.L_132:
        /*02e8*/ 	.byte	0x04, 0x2f
        /*02ea*/ 	.short	(.L_134 - .L_133)
	.align		4
.L_133:
        /*02ec*/ 	.word	index@(_ZN10layer_norm13ln_fwd_kernelINS_13Kernel_traitsI6__halfffffjLj256ELj1ELj4ELj1ELj16ENS_18Kernel_traits_baseILj256ES2_ffffjLj128EEEEELb0ELb0ELb0ELb0EEEvNS_9FwdParamsE)
        /*02f0*/ 	.word	0x00000028


	//----- nvinfo : EIATTR_FRAME_SIZE
	.align		4
.L_134:
        /*02f4*/ 	.byte	0x04, 0x11
        /*02f6*/ 	.short	(.L_136 - .L_135)
	.align		4
.L_135:
        /*02f8*/ 	.word	index@(_ZN10layer_norm13ln_fwd_kernelINS_13Kernel_traitsI6__halfffffjLj256ELj1ELj4ELj1ELj16ENS_18Kernel_traits_baseILj256ES2_ffffjLj128EEEEELb0ELb0ELb0ELb0EEEvNS_9FwdParamsE)
        /*02fc*/ 	.word	0x00000000


	//----- nvinfo : EIATTR_REGCOUNT
	.align		4
.L_136:
        /*0300*/ 	.byte	0x04, 0x2f
        /*0302*/ 	.short	(.L_138 - .L_137)
	.align		4
.L_137:
        /*0304*/ 	.word	index@(_ZN10layer_norm13ln_fwd_kernelINS_13Kernel_traitsIf6__halffS2_fjLj256ELj1ELj4ELj1ELj16ENS_18Kernel_traits_baseILj256EfS2_fS2_fjLj128EEEEELb1ELb1ELb1ELb1EEEvNS_9FwdParamsE)
        /*0308*/ 	.word	0x0000004f


	//----- nvinfo : EIATTR_FRAME_SIZE
	.align		4
.L_138:
        /*030c*/ 	.byte	0x04, 0x11
        /*030e*/ 	.short	(.L_140 - .L_139)
	.align		4
.L_139:
        /*0310*/ 	.word	index@(_ZN10layer_norm13ln_fwd_kernelINS_13Kernel_traitsIf6__halffS2_fjLj256ELj1ELj4ELj1ELj16ENS_18Kernel_traits_baseILj256EfS2_fS2_fjLj128EEEEELb1ELb1ELb1ELb1EEEvNS_9FwdParamsE)
        /*0314*/ 	.word	0x00000000


	//----- nvinfo : EIATTR_REGCOUNT
	.align		4
.L_140:
        /*0318*/ 	.byte	0x04, 0x2f
        /*031a*/ 	.short	(.L_142 - .L_141)
	.align		4
.L_141:
        /*031c*/ 	.word	index@(_ZN10layer_norm13ln_fwd_kernelINS_13Kernel_traitsIf6__halffS2_fjLj256ELj1ELj4ELj1ELj16ENS_18Kernel_traits_baseILj256EfS2_fS2_fjLj128EEEEELb1ELb1ELb1ELb0EEEvNS_9FwdParamsE)
        /*0320*/ 	.word	0x00000050


	//----- nvinfo : EIATTR_FRAME_SIZE
	.align		4
.L_142:
        /*0324*/ 	.byte	0x04, 0x11
        /*0326*/ 	.short	(.L_144 - .L_143)
	.align		4
.L_143:
        /*0328*/ 	.word	index@(_ZN10layer_norm13ln_fwd_kernelINS_13Kernel_traitsIf6__halffS2_fjLj256ELj1ELj4ELj1ELj16ENS_18Kernel_traits_baseILj256EfS2_fS2_fjLj128EEEEELb1ELb1ELb1ELb0EEEvNS_9FwdParamsE)
        /*032c*/ 	.word	0x00000000


	//----- nvinfo : EIATTR_REGCOUNT
	.align		4
.L_144:
        /*0330*/ 	.byte	0x04, 0x2f
        /*0332*/ 	.short	(.L_146 - .L_145)
	.align		4
.L_145:
        /*0334*/ 	.word	index@(_ZN10layer_norm13ln_fwd_kernelINS_13Kernel_traitsIf6__halffS2_fjLj256ELj1ELj4ELj1ELj16ENS_18Kernel_traits_baseILj256EfS2_fS2_fjLj128EEEEELb1ELb1ELb0ELb1EEEvNS_9FwdParamsE)
        /*0338*/ 	.word	0x00000040


	//----- nvinfo : EIATTR_FRAME_SIZE
	.align		4
.L_146:
        /*033c*/ 	.byte	0x04, 0x11
        /*033e*/ 	.short	(.L_148 - .L_147)
	.align		4
.L_147:
        /*0340*/ 	.word	index@(_ZN10layer_norm13ln_fwd_kernelINS_13Kernel_traitsIf6__halffS2_fjLj256ELj1ELj4ELj1ELj16ENS_18Kernel_traits_baseILj256EfS2_fS2_fjLj128EEEEELb1ELb1ELb0ELb1EEEvNS_9FwdParamsE)
        /*0344*/ 	.word	0x00000000


	//----- nvinfo : EIATTR_REGCOUNT
	.align		4
.L_148:
        /*0348*/ 	.byte	0x04, 0x2f
        /*034a*/ 	.short	(.L_150 - .L_149)
	.align		4
.L_149:
        /*034c*/ 	.word	index@(_ZN10layer_norm13ln_fwd_kernelINS_13Kernel_traitsIf6__halffS2_fjLj256ELj1ELj4ELj1ELj16ENS_18Kernel_traits_baseILj256EfS2_fS2_fjLj128EEEEELb1ELb1ELb0ELb0EEEvNS_9FwdParamsE)
        /*0350*/ 	.word	0x00000047


	//----- nvinfo : EIATTR_FRAME_SIZE
	.align		4
.L_150:
        /*0354*/ 	.byte	0x04, 0x11
        /*0356*/ 	.short	(.L_152 - .L_151)
	.align		4
.L_151:
        /*0358*/ 	.word	index@(_ZN10layer_norm13ln_fwd_kernelINS_13Kernel_traitsIf6__halffS2_fjLj256ELj1ELj4ELj1ELj16ENS_18Kernel_traits_baseILj256EfS2_fS2_fjLj128EEEEELb1ELb1ELb0ELb0EEEvNS_9FwdParamsE)
        /*035c*/ 	.word	0x00000000


	//----- nvinfo : EIATTR_REGCOUNT
	.align		4
.L_152:
        /*0360*/ 	.byte	0x04, 0x2f
        /*0362*/ 	.short	(.L_154 - .L_153)
	.align		4
.L_153:
        /*0364*/ 	.word	index@(_ZN10layer_norm13ln_fwd_kernelINS_13Kernel_traitsIf6__halffS2_fjLj256ELj1ELj4ELj1ELj16ENS_18Kernel_traits_baseILj256EfS2_fS2_fjLj128EEEEELb1ELb0ELb1ELb1EEEvNS_9FwdParamsE)
        /*0368*/ 	.word	0x00000047


	//----- nvinfo : EIATTR_FRAME_SIZE
	.align		4
.L_154:
        /*036c*/ 	.byte	0x04, 0x11
        /*036e*/ 	.short	(.L_156 - .L_155)
	.align		4
.L_155:
        /*0370*/ 	.word	index@(_ZN10layer_norm13ln_fwd_kernelINS_13Kernel_traitsIf6__halffS2_fjLj256ELj1ELj4ELj1ELj16ENS_18Kernel_traits_baseILj256EfS2_fS2_fjLj128EEEEELb1ELb0ELb1ELb1EEEvNS_9FwdParamsE)
        /*0374*/ 	.word	0x00000000


	//----- nvinfo : EIATTR_REGCOUNT
	.align		4
.L_156:
        /*0378*/ 	.byte	0x04, 0x2f
        /*037a*/ 	.short	(.L_158 - .L_157)
	.align		4
.L_157:
        /*037c*/ 	.word	index@(_ZN10layer_norm13ln_fwd_kernelINS_13Kernel_traitsIf6__halffS2_fjLj256ELj1ELj4ELj1ELj16ENS_18Kernel_traits_baseILj256EfS2_fS2_fjLj128EEEEELb1ELb0ELb1ELb0EEEvNS_9FwdParamsE)
        /*0380*/ 	.word	0x00000048


	//----- nvinfo : EIATTR_FRAME_SIZE
	.align		4
.L_158:
        /*0384*/ 	.byte	0x04, 0x11
        /*0386*/ 	.short	(.L_160 - .L_159)
	.align		4
.L_159:
        /*0388*/ 	.word	index@(_ZN10layer_norm13ln_fwd_kernelINS_13Kernel_traitsIf6__halffS2_fjLj256ELj1ELj4ELj1ELj16ENS_18Kernel_traits_baseILj256EfS2_fS2_fjLj128EEEEELb1ELb0ELb1ELb0EEEvNS_9FwdParamsE)
        /*038c*/ 	.word	0x00000000


	//----- nvinfo : EIATTR_REGCOUNT
	.align		4
.L_160:
        /*0390*/ 	.byte	0x04, 0x2f
        /*0392*/ 	.short	(.L_162 - .L_161)
	.align		4
.L_161:
        /*0394*/ 	.word	index@(_ZN10layer_norm13ln_fwd_kernelINS_13Kernel_traitsIf6__halffS2_fjLj256ELj1ELj4ELj1ELj16ENS_18Kernel_traits_baseILj256EfS2_fS2_fjLj128EEEEELb1ELb0ELb0ELb1EEEvNS_9FwdParamsE)
        /*0398*/ 	.word	0x0000003c


	//----- nvinfo : EIATTR_FRAME_SIZE
	.align		4
.L_162:
        /*039c*/ 	.byte	0x04, 0x11
        /*039e*/ 	.short	(.L_164 - .L_163)
	.align		4
.L_163:
        /*03a0*/ 	.word	index@(_ZN10layer_norm13ln_fwd_kernelINS_13Kernel_traitsIf6__halffS2_fjLj256ELj1ELj4ELj1ELj16ENS_18Kernel_traits_baseILj256EfS2_fS2_fjLj128EEEEELb1ELb0ELb0ELb1EEEvNS_9FwdParamsE)
        /*03a4*/ 	.word	0x00000000


	//----- nvinfo : EIATTR_REGCOUNT
	.align		4
.L_164:
        /*03a8*/ 	.byte	0x04, 0x2f
        /*03aa*/ 	.short	(.L_166 - .L_165)
	.align		4
.L_165:
        /*03ac*/ 	.word	index@(_ZN10layer_norm13ln_fwd_kernelINS_13Kernel_traitsIf6__halffS2_fjLj256ELj1ELj4ELj1ELj16ENS_18Kernel_traits_baseILj256EfS2_fS2_fjLj128EEEEELb1ELb0ELb0ELb0EEEvNS_9FwdParamsE)
        /*03b0*/ 	.word	0x0000003f


	//----- nvinfo : EIATTR_FRAME_SIZE
	.align		4
.L_166:
        /*03b4*/ 	.byte	0x04, 0x11
        /*03b6*/ 	.short	(.L_168 - .L_167)
	.align		4
.L_167:
        /*03b8*/ 	.word	index@(_ZN10layer_norm13ln_fwd_kernelINS_13Kernel_traitsIf6__halffS2_fjLj256ELj1ELj4ELj1ELj16ENS_18Kernel_traits_baseILj256EfS2_fS2_fjLj128EEEEELb1ELb0ELb0ELb0EEEvNS_9FwdParamsE)
        /*03bc*/ 	.word	0x00000000


	//----- nvinfo : EIATTR_REGCOUNT
	.align		4
.L_168:
        /*03c0*/ 	.byte	0x04, 0x2f
        /*03c2*/ 	.short	(.L_170 - .L_169)
	.align		4
.L_169:
        /*03c4*/ 	.word	index@(_ZN10layer_norm13ln_fwd_kernelINS_13Kernel_traitsIf6__halffS2_fjLj256ELj1ELj4ELj1ELj16ENS_18Kernel_traits_baseILj256EfS2_fS2_fjLj128EEEEELb0ELb1ELb1ELb1EEEvNS_9FwdParamsE)
        /*03c8*/ 	.word	0x00000038


	//----- nvinfo : EIATTR_FRAME_SIZE
	.align		4
.L_170:
        /*03cc*/ 	.byte	0x04, 0x11
        /*03ce*/ 	.short	(.L_172 - .L_171)
	.align		4
.L_171:
        /*03d0*/ 	.word	index@(_ZN10layer_norm13ln_fwd_kernelINS_13Kernel_traitsIf6__halffS2_fjLj256ELj1ELj4ELj1ELj16ENS_18Kernel_traits_baseILj256EfS2_fS2_fjLj128EEEEELb0ELb1ELb1ELb1EEEvNS_9FwdParamsE)
        /*03d4*/ 	.word	0x00000000


	//----- nvinfo : EIATTR_REGCOUNT
	.align		4
.L_172:
        /*03d8*/ 	.byte	0x04, 0x2f
        /*03da*/ 	.short	(.L_174 - .L_173)
	.align		4
.L_173:
        /*03dc*/ 	.word	index@(_ZN10layer_norm13ln_fwd_kernelINS_13Kernel_traitsIf6__halffS2_fjLj256ELj1ELj4ELj1ELj16ENS_18Kernel_traits_baseILj256EfS2_fS2_fjLj128EEEEELb0ELb1ELb1ELb0EEEvNS_9FwdParamsE)
        /*03e0*/ 	.word	0x00000038


	//----- nvinfo : EIATTR_FRAME_SIZE
	.align		4
.L_174:
        /*03e4*/ 	.byte	0x04, 0x11
        /*03e6*/ 	.short	(.L_176 - .L_175)
	.align		4
.L_175:
        /*03e8*/ 	.word	index@(_ZN10layer_norm13ln_fwd_kernelINS_13Kernel_traitsIf6__halffS2_fjLj256ELj1ELj4ELj1ELj16ENS_18Kernel_traits_baseILj256EfS2_fS2_fjLj128EEEEELb0ELb1ELb1ELb0EEEvNS_9FwdParamsE)
        /*03ec*/ 	.word	0x00000000


	//----- nvinfo : EIATTR_REGCOUNT
	.align		4
.L_176:
        /*03f0*/ 	.byte	0x04, 0x2f
        /*03f2*/ 	.short	(.L_178 - .L_177)
	.align		4
.L_177:
        /*03f4*/ 	.word	index@(_ZN10layer_norm13ln_fwd_kernelINS_13Kernel_traitsIf6__halffS2_fjLj256ELj1ELj4ELj1ELj16ENS_18Kernel_traits_baseILj256EfS2_fS2_fjLj128EEEEELb0ELb1ELb0ELb1EEEvNS_9FwdParamsE)
        /*03f8*/ 	.word	0x00000030


	//----- nvinfo : EIATTR_FRAME_SIZE
	.align		4
.L_178:
        /*03fc*/ 	.byte	0x04, 0x11
        /*03fe*/ 	.short	(.L_180 - .L_179)
	.align		4
.L_179:
        /*0400*/ 	.word	index@(_ZN10layer_norm13ln_fwd_kernelINS_13Kernel_traitsIf6__halffS2_fjLj256ELj1ELj4ELj1ELj16ENS_18Kernel_traits_baseILj256EfS2_fS2_fjLj128EEEEELb0ELb1ELb0ELb1EEEvNS_9FwdParamsE)
        /*0404*/ 	.word	0x00000000


	//----- nvinfo : EIATTR_REGCOUNT
	.align		4
.L_180:
        /*0408*/ 	.byte	0x04, 0x2f
        /*040a*/ 	.short	(.L_182 - .L_181)
	.align		4
.L_181:
        /*040c*/ 	.word	index@(_ZN10layer_norm13ln_fwd_kernelINS_13Kernel_traitsIf6__halffS2_fjLj256ELj1ELj4ELj1ELj16ENS_18Kernel_traits_baseILj256EfS2_fS2_fjLj128EEEEELb0ELb1ELb0ELb0EEEvNS_9FwdParamsE)
        /*0410*/ 	.word	0x00000030


	//----- nvinfo : EIATTR_FRAME_SIZE
	.align		4
.L_182:
        /*0414*/ 	.byte	0x04, 0x11
        /*0416*/ 	.short	(.L_184 - .L_183)
	.align		4
.L_183:
        /*0418*/ 	.word	index@(_ZN10layer_norm13ln_fwd_kernelINS_13Kernel_traitsIf6__halffS2_fjLj256ELj1ELj4ELj1ELj16ENS_18Kernel_traits_baseILj256EfS2_fS2_fjLj128EEEEELb0ELb1ELb0ELb0EEEvNS_9FwdParamsE)
        /*041c*/ 	.word	0x00000000


	//----- nvinfo : EIATTR_REGCOUNT
	.align		4
.L_184:
        /*0420*/ 	.byte	0x04, 0x2f
        /*0422*/ 	.short	(.L_186 - .L_185)
	.align		4
.L_185:
        /*0424*/ 	.word	index@(_ZN10layer_norm13ln_fwd_kernelINS_13Kernel_traitsIf6__halffS2_fjLj256ELj1ELj4ELj1ELj16ENS_18Kernel_traits_baseILj256EfS2_fS2_fjLj128EEEEELb0ELb0ELb1ELb1EEEvNS_9FwdParamsE)
        /*0428*/ 	.word	0x00000028


	//----- nvinfo : EIATTR_FRAME_SIZE
	.align		4
.L_186:
        /*042c*/ 	.byte	0x04, 0x11
        /*042e*/ 	.short	(.L_188 - .L_187)
	.align		4
.L_187:
        /*0430*/ 	.word	index@(_ZN10layer_norm13ln_fwd_kernelINS_13Kernel_traitsIf6__halffS2_fjLj256ELj1ELj4ELj1ELj16ENS_18Kernel_traits_baseILj256EfS2_fS2_fjLj128EEEEELb0ELb0ELb1ELb1EEEvNS_9FwdParamsE)
        /*0434*/ 	.word	0x00000000


	//----- nvinfo : EIATTR_REGCOUNT
	.align		4
.L_188:
        /*0438*/ 	.byte	0x04, 0x2f
        /*043a*/ 	.short	(.L_190 - .L_189)
	.align		4
.L_189:
        /*043c*/ 	.word	index@(_ZN10layer_norm13ln_fwd_kernelINS_13Kernel_traitsIf6__halffS2_fjLj256ELj1ELj4ELj1ELj16ENS_18Kernel_traits_baseILj256EfS2_fS2_fjLj128EEEEELb0ELb0ELb1ELb0EEEvNS_9FwdParamsE)
        /*0440*/ 	.word	0x00000030


	//----- nvinfo : EIATTR_FRAME_SIZE
	.align		4
.L_190:
        /*0444*/ 	.byte	0x04, 0x11
        /*0446*/ 	.short	(.L_192 - .L_191)
	.align		4
.L_191:
        /*0448*/ 	.word	index@(_ZN10layer_norm13ln_fwd_kernelINS_13Kernel_traitsIf6__halffS2_fjLj256ELj1ELj4ELj1ELj16ENS_18Kernel_traits_baseILj256EfS2_fS2_fjLj128EEEEELb0ELb0ELb1ELb0EEEvNS_9FwdParamsE)
        /*044c*/ 	.word	0x00000000


	//----- nvinfo : EIATTR_REGCOUNT
	.align		4
.L_192:
        /*0450*/ 	.byte	0x04, 0x2f
        /*0452*/ 	.short	(.L_194 - .L_193)
	.align		4
.L_193:
        /*0454*/ 	.word	index@(_ZN10layer_norm13ln_fwd_kernelINS_13Kernel_traitsIf6__halffS2_fjLj256ELj1ELj4ELj1ELj16ENS_18Kernel_traits_baseILj256EfS2_fS2_fjLj128EEEEELb0ELb0ELb0ELb1EEEvNS_9FwdParamsE)
        /*0458*/ 	.word	0x00000028


	//----- nvinfo : EIATTR_FRAME_SIZE
	.align		4
.L_194:
        /*045c*/ 	.byte	0x04, 0x11
        /*045e*/ 	.short	(.L_196 - .L_195)
	.align		4
.L_195:
        /*0460*/ 	.word	index@(_ZN10layer_norm13ln_fwd_kernelINS_13Kernel_traitsIf6__halffS2_fjLj256ELj1ELj4ELj1ELj16ENS_18Kernel_traits_baseILj256EfS2_fS2_fjLj128EEEEELb0ELb0ELb0ELb1EEEvNS_9FwdParamsE)
        /*0464*/ 	.word	0x00000000


	//----- nvinfo : EIATTR_REGCOUNT
	.align		4
.L_196:
        /*0468*/ 	.byte	0x04, 0x2f
        /*046a*/ 	.short	(.L_198 - .L_197)
	.align		4
.L_197:
        /*046c*/ 	.word	index@(_ZN10layer_norm13ln_fwd_kernelINS_13Kernel_traitsIf6__halffS2_fjLj256ELj1ELj4ELj1ELj16ENS_18Kernel_traits_baseILj256EfS2_fS2_fjLj128EEEEELb0ELb0ELb0ELb0EEEvNS_9FwdParamsE)
        /*0470*/ 	.word	0x00000028


	//----- nvinfo : EIATTR_FRAME_SIZE
	.align		4
.L_198:
        /*0474*/ 	.byte	0x04, 0x11
        /*0476*/ 	.short	(.L_200 - .L_199)
	.align		4
.L_199:
        /*0478*/ 	.word	index@(_ZN10layer_norm13ln_fwd_kernelINS_13Kernel_traitsIf6__halffS2_fjLj256ELj1ELj4ELj1ELj16ENS_18Kernel_traits_baseILj256EfS2_fS2_fjLj128EEEEELb0ELb0ELb0ELb0EEEvNS_9FwdParamsE)
        /*047c*/ 	.word	0x00000000


	//----- nvinfo : EIATTR_REGCOUNT
	.align		4
.L_200:
        /*0480*/ 	.byte	0x04, 0x2f
        /*0482*/ 	.short	(.L_202 - .L_201)
	.align		4
.L_201:
        /*0484*/ 	.word	index@(_ZN10layer_norm13ln_fwd_kernelINS_13Kernel_traitsI6__halfS2_fS2_fjLj256ELj1ELj4ELj1ELj16ENS_18Kernel_traits_baseILj256ES2_S2_fS2_fjLj128EEEEELb1ELb1ELb1ELb1EEEvNS_9FwdParamsE)
        /*0488*/ 	.word	0x00000046


	//----- nvinfo : EIATTR_FRAME_SIZE
	.align		4
.L_202:
        /*048c*/ 	.byte	0x04, 0x11
        /*048e*/ 	.short	(.L_204 - .L_203)
	.align		4
.L_203:
        /*0490*/ 	.word	index@(_ZN10layer_norm13ln_fwd_kernelINS_13Kernel_traitsI6__halfS2_fS2_fjLj256ELj1ELj4ELj1ELj16ENS_18Kernel_traits_baseILj256ES2_S2_fS2_fjLj128EEEEELb1ELb1ELb1ELb1EEEvNS_9FwdParamsE)
        /*0494*/ 	.word	0x00000000


	//----- nvinfo : EIATTR_REGCOUNT
	.align		4
.L_204:
        /*0498*/ 	.byte	0x04, 0x2f
        /*049a*/ 	.short	(.L_206 - .L_205)
	.align		4
.L_205:
        /*049c*/ 	.word	index@(_ZN10layer_norm13ln_fwd_kernelINS_13Kernel_traitsI6__halfS2_fS2_fjLj256ELj1ELj4ELj1ELj16ENS_18Kernel_traits_baseILj256ES2_S2_fS2_fjLj128EEEEELb1ELb1ELb1ELb0EEEvNS_9FwdParamsE)
        /*04a0*/ 	.word	0x00000048


	//----- nvinfo : EIATTR_FRAME_SIZE
	.align		4
.L_206:
        /*04a4*/ 	.byte	0x04, 0x11
        /*04a6*/ 	.short	(.L_208 - .L_207)
	.align		4
.L_207:
        /*04a8*/ 	.word	index@(_ZN10layer_norm13ln_fwd_kernelINS_13Kernel_traitsI6__halfS2_fS2_fjLj256ELj1ELj4ELj1ELj16ENS_18Kernel_traits_baseILj256ES2_S2_fS2_fjLj128EEEEELb1ELb1ELb1ELb0EEEvNS_9FwdParamsE)
        /*04ac*/ 	.word	0x00000000


	//----- nvinfo : EIATTR_REGCOUNT
	.align		4
.L_208:
        /*04b0*/ 	.byte	0x04, 0x2f
        /*04b2*/ 	.short	(.L_210 - .L_209)
	.align		4
.L_209:
        /*04b4*/ 	.word	index@(_ZN10layer_norm13ln_fwd_kernelINS_13Kernel_traitsI6__halfS2_fS2_fjLj256ELj1ELj4ELj1ELj16ENS_18Kernel_traits_baseILj256ES2_S2_fS2_fjLj128EEEEELb1ELb1ELb0ELb1EEEvNS_9FwdParamsE)
        /*04b8*/ 	.word	0x00000040


	//----- nvinfo : EIATTR_FRAME_SIZE
	.align		4
.L_210:
        /*04bc*/ 	.byte	0x04, 0x11
        /*04be*/ 	.short	(.L_212 - .L_211)
	.align		4
.L_211:
        /*04c0*/ 	.word	index@(_ZN10layer_norm13ln_fwd_kernelINS_13Kernel_traitsI6__halfS2_fS2_fjLj256ELj1ELj4ELj1ELj16ENS_18Kernel_traits_baseILj256ES2_S2_fS2_fjLj128EEEEELb1ELb1ELb0ELb1EEEvNS_9FwdParamsE)
        /*04c4*/ 	.word	0x00000000


	//----- nvinfo : EIATTR_REGCOUNT
	.align		4
.L_212:
        /*04c8*/ 	.byte	0x04, 0x2f
        /*04ca*/ 	.short	(.L_214 - .L_213)
	.align		4
.L_213:
        /*04cc*/ 	.word	index@(_ZN10layer_norm13ln_fwd_kernelINS_13Kernel_traitsI6__halfS2_fS2_fjLj256ELj1ELj4ELj1ELj16ENS_18Kernel_traits_baseILj256ES2_S2_fS2_fjLj128EEEEELb1ELb1ELb0ELb0EEEvNS_9FwdParamsE)
        /*04d0*/ 	.word	0x0000003a


	//----- nvinfo : EIATTR_FRAME_SIZE
	.align		4
.L_214:
        /*04d4*/ 	.byte	0x04, 0x11
        /*04d6*/ 	.short	(.L_216 - .L_215)
	.align		4
.L_215:
        /*04d8*/ 	.word	index@(_ZN10layer_norm13ln_fwd_kernelINS_13Kernel_traitsI6__halfS2_fS2_fjLj256ELj1ELj4ELj1ELj16ENS_18Kernel_traits_baseILj256ES2_S2_fS2_fjLj128EEEEELb1ELb1ELb0ELb0EEEvNS_9FwdParamsE)
        /*04dc*/ 	.word	0x00000000


	//----- nvinfo : EIATTR_REGCOUNT
	.align		4
.L_216:
        /*04e0*/ 	.byte	0x04, 0x2f
        /*04e2*/ 	.short	(.L_218 - .L_217)
	.align		4
.L_217:
        /*04e4*/ 	.word	index@(_ZN10layer_norm13ln_fwd_kernelINS_13Kernel_traitsI6__halfS2_fS2_fjLj256ELj1ELj4ELj1ELj16ENS_18Kernel_traits_baseILj256ES2_S2_fS2_fjLj128EEEEELb1ELb0ELb1ELb1EEEvNS_9FwdParamsE)
        /*04e8*/ 	.word	0x00000040


	//----- nvinfo : EIATTR_FRAME_SIZE
	.align		4
.L_218:
        /*04ec*/ 	.byte	0x04, 0x11
        /*04ee*/ 	.short	(.L_220 - .L_219)
	.align		4
.L_219:
        /*04f0*/ 	.word	index@(_ZN10layer_norm13ln_fwd_kernelINS_13Kernel_traitsI6__halfS2_fS2_fjLj256ELj1ELj4ELj1ELj16ENS_18Kernel_traits_baseILj256ES2_S2_fS2_fjLj128EEEEELb1ELb0ELb1ELb1EEEvNS_9FwdParamsE)
        /*04f4*/ 	.word	0x00000000


	//----- nvinfo : EIATTR_REGCOUNT
	.align		4
.L_220:
        /*04f8*/ 	.byte	0x04, 0x2f
        /*04fa*/ 	.short	(.L_222 - .L_221)
	.align		4
.L_221:
        /*04fc*/ 	.word	index@(_ZN10layer_norm13ln_fwd_kernelINS_13Kernel_traitsI6__halfS2_fS2_fjLj256ELj1ELj4ELj1ELj16ENS_18Kernel_traits_baseILj256ES2_S2_fS2_fjLj128EEEEELb1ELb0ELb1ELb0EEEvNS_9FwdParamsE)
        /*0500*/ 	.word	0x00000040


	//----- nvinfo : EIATTR_FRAME_SIZE
	.align		4
.L_222:
        /*0504*/ 	.byte	0x04, 0x11
        /*0506*/ 	.short	(.L_224 - .L_223)
	.align		4
.L_223:
        /*0508*/ 	.word	index@(_ZN10layer_norm13ln_fwd_kernelINS_13Kernel_traitsI6__halfS2_fS2_fjLj256ELj1ELj4ELj1ELj16ENS_18Kernel_traits_baseILj256ES2_S2_fS2_fjLj128EEEEELb1ELb0ELb1ELb0EEEvNS_9FwdParamsE)
        /*050c*/ 	.word	0x00000000


	//----- nvinfo : EIATTR_REGCOUNT
	.align		4
.L_224:
        /*0510*/ 	.byte	0x04, 0x2f
        /*0512*/ 	.short	(.L_226 - .L_225)
	.align		4
.L_225:
        /*0514*/ 	.word	index@(_ZN10layer_norm13ln_fwd_kernelINS_13Kernel_traitsI6__halfS2_fS2_fjLj256ELj1ELj4ELj1ELj16ENS_18Kernel_traits_baseILj256ES2_S2_fS2_fjLj128EEEEELb1ELb0ELb0ELb1EEEvNS_9FwdParamsE)
        /*0518*/ 	.word	0x0000003c


	//----- nvinfo : EIATTR_FRAME_SIZE
	.align		4
.L_226:
        /*051c*/ 	.byte	0x04, 0x11
        /*051e*/ 	.short	(.L_228 - .L_227)
	.align		4
.L_227:
        /*0520*/ 	.word	index@(_ZN10layer_norm13ln_fwd_kernelINS_13Kernel_traitsI6__halfS2_fS2_fjLj256ELj1ELj4ELj1ELj16ENS_18Kernel_traits_baseILj256ES2_S2_fS2_fjLj128EEEEELb1ELb0ELb0ELb1EEEvNS_9FwdParamsE)
        /*0524*/ 	.word	0x00000000


	//----- nvinfo : EIATTR_REGCOUNT
	.align		4
.L_228:
        /*0528*/ 	.byte	0x04, 0x2f
        /*052a*/ 	.short	(.L_230 - .L_229)
	.align		4
.L_229:
        /*052c*/ 	.word	index@(_ZN10layer_norm13ln_fwd_kernelINS_13Kernel_traitsI6__halfS2_fS2_fjLj256ELj1ELj4ELj1ELj16ENS_18Kernel_traits_baseILj256ES2_S2_fS2_fjLj128EEEEELb1ELb0ELb0ELb0EEEvNS_9FwdParamsE)
        /*0530*/ 	.word	0x00000037


	//----- nvinfo : EIATTR_FRAME_SIZE
	.align		4
.L_230:
        /*0534*/ 	.byte	0x04, 0x11
        /*0536*/ 	.short	(.L_232 - .L_231)
	.align		4
.L_231:
        /*0538*/ 	.word	index@(_ZN10layer_norm13ln_fwd_kernelINS_13Kernel_traitsI6__halfS2_fS2_fjLj256ELj1ELj4ELj1ELj16ENS_18Kernel_traits_baseILj256ES2_S2_fS2_fjLj128EEEEELb1ELb0ELb0ELb0EEEvNS_9FwdParamsE)
        /*053c*/ 	.word	0x00000000


	//----- nvinfo : EIATTR_REGCOUNT
	.align		4
.L_232:
        /*0540*/ 	.byte	0x04, 0x2f
        /*0542*/ 	.short	(.L_234 - .L_233)
	.align		4
.L_233:
        /*0544*/ 	.word	index@(_ZN10layer_norm13ln_fwd_kernelINS_13Kernel_traitsI6__halfS2_fS2_fjLj256ELj1ELj4ELj1ELj16ENS_18Kernel_traits_baseILj256ES2_S2_fS2_fjLj128EEEEELb0ELb1ELb1ELb1EEEvNS_9FwdParamsE)
        /*0548*/ 	.word	0x00000028


	//----- nvinfo : EIATTR_FRAME_SIZE
	.align		4
.L_234:
        /*054c*/ 	.byte	0x04, 0x11
        /*054e*/ 	.short	(.L_236 - .L_235)
	.align		4
.L_235:
        /*0550*/ 	.word	index@(_ZN10layer_norm13ln_fwd_kernelINS_13Kernel_traitsI6__halfS2_fS2_fjLj256ELj1ELj4ELj1ELj16ENS_18Kernel_traits_baseILj256ES2_S2_fS2_fjLj128EEEEELb0ELb1ELb1ELb1EEEvNS_9FwdParamsE)
        /*0554*/ 	.word	0x00000000


	//----- nvinfo : EIATTR_REGCOUNT
	.align		4
.L_236:
        /*0558*/ 	.byte	0x04, 0x2f
        /*055a*/ 	.short	(.L_238 - .L_237)
	.align		4
.L_237:
        /*055c*/ 	.word	index@(_ZN10layer_norm13ln_fwd_kernelINS_13Kernel_traitsI6__halfS2_fS2_fjLj256ELj1ELj4ELj1ELj16ENS_18Kernel_traits_baseILj256ES2_S2_fS2_fjLj128EEEEELb0ELb1ELb1ELb0EEEvNS_9FwdParamsE)
        /*0560*/ 	.word	0x0000002f


	//----- nvinfo : EIATTR_FRAME_SIZE
	.align		4
.L_238:
        /*0564*/ 	.byte	0x04, 0x11
        /*0566*/ 	.short	(.L_240 - .L_239)
	.align		4
.L_239:
        /*0568*/ 	.word	index@(_ZN10layer_norm13ln_fwd_kernelINS_13Kernel_traitsI6__halfS2_fS2_fjLj256ELj1ELj4ELj1ELj16ENS_18Kernel_traits_baseILj256ES2_S2_fS2_fjLj128EEEEELb0ELb1ELb1ELb0EEEvNS_9FwdParamsE)
        /*056c*/ 	.word	0x00000000


	//----- nvinfo : EIATTR_REGCOUNT
	.align		4
.L_240:
        /*0570*/ 	.byte	0x04, 0x2f
        /*0572*/ 	.short	(.L_242 - .L_241)
	.align		4
.L_241:
        /*0574*/ 	.word	index@(_ZN10layer_norm13ln_fwd_kernelINS_13Kernel_traitsI6__halfS2_fS2_fjLj256ELj1ELj4ELj1ELj16ENS_18Kernel_traits_baseILj256ES2_S2_fS2_fjLj128EEEEELb0ELb1ELb0ELb1EEEvNS_9FwdParamsE)
        /*0578*/ 	.word	0x00000030


	//----- nvinfo : EIATTR_FRAME_SIZE
	.align		4
.L_242:
        /*057c*/ 	.byte	0x04, 0x11
        /*057e*/ 	.short	(.L_244 - .L_243)
	.align		4
.L_243:
        /*0580*/ 	.word	index@(_ZN10layer_norm13ln_fwd_kernelINS_13Kernel_traitsI6__halfS2_fS2_fjLj256ELj1ELj4ELj1ELj16ENS_18Kernel_traits_baseILj256ES2_S2_fS2_fjLj128EEEEELb0ELb1ELb0ELb1EEEvNS_9FwdParamsE)
        /*0584*/ 	.word	0x00000000


	//----- nvinfo : EIATTR_REGCOUNT
	.align		4
.L_244:
        /*0588*/ 	.byte	0x04, 0x2f
        /*058a*/ 	.short	(.L_246 - .L_245)
	.align		4
.L_245:
        /*058c*/ 	.word	index@(_ZN10layer_norm13ln_fwd_kernelINS_13Kernel_traitsI6__halfS2_fS2_fjLj256ELj1ELj4ELj1ELj16ENS_18Kernel_traits_baseILj256ES2_S2_fS2_fjLj128EEEEELb0ELb1ELb0ELb0EEEvNS_9FwdParamsE)
        /*0590*/ 	.word	0x00000028


	//----- nvinfo : EIATTR_FRAME_SIZE
	.align		4
.L_246:
        /*0594*/ 	.byte	0x04, 0x11
        /*0596*/ 	.short	(.L_248 - .L_247)
	.align		4
.L_247:
        /*0598*/ 	.word	index@(_ZN10layer_norm13ln_fwd_kernelINS_13Kernel_traitsI6__halfS2_fS2_fjLj256ELj1ELj4ELj1ELj16ENS_18Kernel_traits_baseILj256ES2_S2_fS2_fjLj128EEEEELb0ELb1ELb0ELb0EEEvNS_9FwdParamsE)
        /*059c*/ 	.word	0x00000000


	//----- nvinfo : EIATTR_REGCOUNT
	.align		4
.L_248:
        /*05a0*/ 	.byte	0x04, 0x2f
        /*05a2*/ 	.short	(.L_250 - .L_249)
	.align		4
.L_249:
        /*05a4*/ 	.word	index@(_ZN10layer_norm13ln_fwd_kernelINS_13Kernel_traitsI6__halfS2_fS2_fjLj256ELj1ELj4ELj1ELj16ENS_18Kernel_traits_baseILj256ES2_S2_fS2_fjLj128EEEEELb0ELb0ELb1ELb1EEEvNS_9FwdParamsE)
        /*05a8*/ 	.word	0x00000026


	//----- nvinfo : EIATTR_FRAME_SIZE
	.align		4
.L_250:
        /*05ac*/ 	.byte	0x04, 0x11
        /*05ae*/ 	.short	(.L_252 - .L_251)
	.align		4
.L_251:
        /*05b0*/ 	.word	index@(_ZN10layer_norm13ln_fwd_kernelINS_13Kernel_traitsI6__halfS2_fS2_fjLj256ELj1ELj4ELj1ELj16ENS_18Kernel_traits_baseILj256ES2_S2_fS2_fjLj128EEEEELb0ELb0ELb1ELb1EEEvNS_9FwdParamsE)
        /*05b4*/ 	.word	0x00000000


	//----- nvinfo : EIATTR_REGCOUNT
	.align		4
.L_252:
        /*05b8*/ 	.byte	0x04, 0x2f
        /*05ba*/ 	.short	(.L_254 - .L_253)
	.align		4
.L_253:
        /*05bc*/ 	.word	index@(_ZN10layer_norm13ln_fwd_kernelINS_13Kernel_traitsI6__halfS2_fS2_fjLj256ELj1ELj4ELj1ELj16ENS_18Kernel_traits_baseILj256ES2_S2_fS2_fjLj128EEEEELb0ELb0ELb1ELb0EEEvNS_9FwdParamsE)
        /*05c0*/ 	.word	0x00000028


	//----- nvinfo : EIATTR_FRAME_SIZE
	.align		4
.L_254:
        /*05c4*/ 	.byte	0x04, 0x11
        /*05c6*/ 	.short	(.L_256 - .L_255)
	.align		4
.L_255:
        /*05c8*/ 	.word	index@(_ZN10layer_norm13ln_fwd_kernelINS_13Kernel_traitsI6__halfS2_fS2_fjLj256ELj1ELj4ELj1ELj16ENS_18Kernel_traits_baseILj256ES2_S2_fS2_fjLj128EEEEELb0ELb0ELb1ELb0EEEvNS_9FwdParamsE)
        /*05cc*/ 	.word	0x00000000


	//----- nvinfo : EIATTR_REGCOUNT
	.align		4
.L_256:
        /*05d0*/ 	.byte	0x04, 0x2f
        /*05d2*/ 	.short	(.L_258 - .L_257)
	.align		4
.L_257:
        /*05d4*/ 	.word	index@(_ZN10layer_norm13ln_fwd_kernelINS_13Kernel_traitsI6__halfS2_fS2_fjLj256ELj1ELj4ELj1ELj16ENS_18Kernel_traits_baseILj256ES2_S2_fS2_fjLj128EEEEELb0ELb0ELb0ELb1EEEvNS_9FwdParamsE)
        /*05d8*/ 	.word	0x00000028


	//----- nvinfo : EIATTR_FRAME_SIZE
	.align		4
.L_258:
        /*05dc*/ 	.byte	0x04, 0x11
        /*05de*/ 	.short	(.L_260 - .L_259)
	.align		4
.L_259:
        /*05e0*/ 	.word	index@(_ZN10layer_norm13ln_fwd_kernelINS_13Kernel_traitsI6__halfS2_fS2_fjLj256ELj1ELj4ELj1ELj16ENS_18Kernel_traits_baseILj256ES2_S2_fS2_fjLj128EEEEELb0ELb0ELb0ELb1EEEvNS_9FwdParamsE)
        /*05e4*/ 	.word	0x00000000


	//----- nvinfo : EIATTR_REGCOUNT
	.align		4
.L_260:
        /*05e8*/ 	.byte	0x04, 0x2f
        /*05ea*/ 	.short	(.L_262 - .L_261)
	.align		4
.L_261:
        /*05ec*/ 	.word	index@(_ZN10layer_norm13ln_fwd_kernelINS_13Kernel_traitsI6__halfS2_fS2_fjLj256ELj1ELj4ELj1ELj16ENS_18Kernel_traits_baseILj256ES2_S2_fS2_fjLj128EEEEELb0ELb0ELb0ELb0EEEvNS_9FwdParamsE)
        /*05f0*/ 	.word	0x00000026


	//----- nvinfo : EIATTR_FRAME_SIZE
	.align		4
.L_262:
        /*05f4*/ 	.byte	0x04, 0x11
        /*05f6*/ 	.short	(.L_264 - .L_263)
	.align		4
.L_263:
        /*05f8*/ 	.word	index@(_ZN10layer_norm13ln_fwd_kernelINS_13Kernel_traitsI6__halfS2_fS2_fjLj256ELj1ELj4ELj1ELj16ENS_18Kernel_traits_baseILj256ES2_S2_fS2_fjLj128EEEEELb0ELb0ELb0ELb0EEEvNS_9FwdParamsE)
        /*05fc*/ 	.word	0x00000000


	//----- nvinfo : EIATTR_REGCOUNT
	.align		4
.L_264:
        /*0600*/ 	.byte	0x04, 0x2f
        /*0602*/ 	.short	(.L_266 - .L_265)
	.align		4
.L_265:
        /*0604*/ 	.word	index@(_ZN10layer_norm13ln_fwd_kernelINS_13Kernel_traitsIf6__halfS2_S2_fjLj256ELj1ELj4ELj1ELj16ENS_18Kernel_traits_baseILj256EfS2_S2_S2_fjLj128EEEEELb1ELb1ELb1ELb1EEEvNS_9FwdParamsE)
        /*0608*/ 	.word	0x00000048


	//----- nvinfo : EIATTR_FRAME_SIZE
	.align		4
.L_266:
        /*060c*/ 	.byte	0x04, 0x11
        /*060e*/ 	.short	(.L_268 - .L_267)
	.align		4
.L_267:
        /*0610*/ 	.word	index@(_ZN10layer_norm13ln_fwd_kernelINS_13Kernel_traitsIf6__halfS2_S2_fjLj256ELj1ELj4ELj1ELj16ENS_18Kernel_traits_baseILj256EfS2_S2_S2_fjLj128EEEEELb1ELb1ELb1ELb1EEEvNS_9FwdParamsE)
        /*0614*/ 	.word	0x00000000


	//----- nvinfo : EIATTR_REGCOUNT
	.align		4
.L_268:
        /*0618*/ 	.byte	0x04, 0x2f
        /*061a*/ 	.short	(.L_270 - .L_269)
	.align		4
.L_269:
        /*061c*/ 	.word	index@(_ZN10layer_norm13ln_fwd_kernelINS_13Kernel_traitsIf6__halfS2_S2_fjLj256ELj1ELj4ELj1ELj16ENS_18Kernel_traits_baseILj256EfS2_S2_S2_fjLj128EEEEELb1ELb1ELb1ELb0EEEvNS_9FwdParamsE)
        /*0620*/ 	.word	0x00000048


	//----- nvinfo : EIATTR_FRAME_SIZE
	.align		4
.L_270:
        /*0624*/ 	.byte	0x04, 0x11
        /*0626*/ 	.short	(.L_272 - .L_271)
	.align		4
.L_271:
        /*0628*/ 	.word	index@(_ZN10layer_norm13ln_fwd_kernelINS_13Kernel_traitsIf6__halfS2_S2_fjLj256ELj1ELj4ELj1ELj16ENS_18Kernel_traits_baseILj256EfS2_S2_S2_fjLj128EEEEELb1ELb1ELb1ELb0EEEvNS_9FwdParamsE)
        /*062c*/ 	.word	0x00000000


	//----- nvinfo : EIATTR_REGCOUNT
	.align		4
.L_272:
        /*0630*/ 	.byte	0x04, 0x2f
        /*0632*/ 	.short	(.L_274 - .L_273)
	.align		4
.L_273:
        /*0634*/ 	.word	index@(_ZN10layer_norm13ln_fwd_kernelINS_13Kernel_traitsIf6__halfS2_S2_fjLj256ELj1ELj4ELj1ELj16ENS_18Kernel_traits_baseILj256EfS2_S2_S2_fjLj128EEEEELb1ELb1ELb0ELb1EEEvNS_9FwdParamsE)
        /*0638*/ 	.word	0x00000040


	//----- nvinfo : EIATTR_FRAME_SIZE
	.align		4
.L_274:
        /*063c*/ 	.byte	0x04, 0x11
        /*063e*/ 	.short	(.L_276 - .L_275)
	.align		4
.L_275:
        /*0640*/ 	.word	index@(_ZN10layer_norm13ln_fwd_kernelINS_13Kernel_traitsIf6__halfS2_S2_fjLj256ELj1ELj4ELj1ELj16ENS_18Kernel_traits_baseILj256EfS2_S2_S2_fjLj128EEEEELb1ELb1ELb0ELb1EEEvNS_9FwdParamsE)
        /*0644*/ 	.word	0x00000000


	//----- nvinfo : EIATTR_REGCOUNT
	.align		4
.L_276:
        /*0648*/ 	.byte	0x04, 0x2f
        /*064a*/ 	.short	(.L_278 - .L_277)
	.align		4
.L_277:
        /*064c*/ 	.word	index@(_ZN10layer_norm13ln_fwd_kernelINS_13Kernel_traitsIf6__halfS2_S2_fjLj256ELj1ELj4ELj1ELj16ENS_18Kernel_traits_baseILj256EfS2_S2_S2_fjLj128EEEEELb1ELb1ELb0ELb0EEEvNS_9FwdParamsE)
        /*0650*/ 	.word	0x00000045


	//----- nvinfo : EIATTR_FRAME_SIZE
	.align		4
.L_278:
        /*0654*/ 	.byte	0x04, 0x11
        /*0656*/ 	.short	(.L_280 - .L_279)
	.align		4
.L_279:
        /*0658*/ 	.word	index@(_ZN10layer_norm13ln_fwd_kernelINS_13Kernel_traitsIf6__halfS2_S2_fjLj256ELj1ELj4ELj1ELj16ENS_18Kernel_traits_baseILj256EfS2_S2_S2_fjLj128EEEEELb1ELb1ELb0ELb0EEEvNS_9FwdParamsE)
        /*065c*/ 	.word	0x00000000


	//----- nvinfo : EIATTR_REGCOUNT
	.align		4
.L_280:
        /*0660*/ 	.byte	0x04, 0x2f
        /*0662*/ 	.short	(.L_282 - .L_281)
	.align		4
.L_281:
        /*0664*/ 	.word	index@(_ZN10layer_norm13ln_fwd_kernelINS_13Kernel_traitsIf6__halfS2_S2_fjLj256ELj1ELj4ELj1ELj16ENS_18Kernel_traits_baseILj256EfS2_S2_S2_fjLj128EEEEELb1ELb0ELb1ELb1EEEvNS_9FwdParamsE)
        /*0668*/ 	.word	0x00000046


	//----- nvinfo : EIATTR_FRAME_SIZE
	.align		4
.L_282:
        /*066c*/ 	.byte	0x04, 0x11
        /*066e*/ 	.short	(.L_284 - .L_283)
	.align		4
.L_283:
        /*0670*/ 	.word	index@(_ZN10layer_norm13ln_fwd_kernelINS_13Kernel_traitsIf6__halfS2_S2_fjLj256ELj1ELj4ELj1ELj16ENS_18Kernel_traits_baseILj256EfS2_S2_S2_fjLj128EEEEELb1ELb0ELb1ELb1EEEvNS_9FwdParamsE)
        /*0674*/ 	.word	0x00000000


	//----- nvinfo : EIATTR_REGCOUNT
	.align		4
.L_284:
        /*0678*/ 	.byte	0x04, 0x2f
        /*067a*/ 	.short	(.L_286 - .L_285)
	.align		4
.L_285:
        /*067c*/ 	.word	index@(_ZN10layer_norm13ln_fwd_kernelINS_13Kernel_traitsIf6__halfS2_S2_fjLj256ELj1ELj4ELj1ELj16ENS_18Kernel_traits_baseILj256EfS2_S2_S2_fjLj128EEEEELb1ELb0ELb1ELb0EEEvNS_9FwdParamsE)
        /*0680*/ 	.word	0x00000048


	//----- nvinfo : EIATTR_FRAME_SIZE
	.align		4
.L_286:
        /*0684*/ 	.byte	0x04, 0x11
        /*0686*/ 	.short	(.L_288 - .L_287)
	.align		4
.L_287:
        /*0688*/ 	.word	index@(_ZN10layer_norm13ln_fwd_kernelINS_13Kernel_traitsIf6__halfS2_S2_fjLj256ELj1ELj4ELj1ELj16ENS_18Kernel_traits_baseILj256EfS2_S2_S2_fjLj128EEEEELb1ELb0ELb1ELb0EEEvNS_9FwdParamsE)
        /*068c*/ 	.word	0x00000000


	//----- nvinfo : EIATTR_REGCOUNT
	.align		4
.L_288:
        /*0690*/ 	.byte	0x04, 0x2f
        /*0692*/ 	.short	(.L_290 - .L_289)
	.align		4
.L_289:
        /*0694*/ 	.word	index@(_ZN10layer_norm13ln_fwd_kernelINS_13Kernel_traitsIf6__halfS2_S2_fjLj256ELj1ELj4ELj1ELj16ENS_18Kernel_traits_baseILj256EfS2_S2_S2_fjLj128EEEEELb1ELb0ELb0ELb1EEEvNS_9FwdParamsE)
        /*0698*/ 	.word	0x0000003a


	//----- nvinfo : EIATTR_FRAME_SIZE
	.align		4
.L_290:
        /*069c*/ 	.byte	0x04, 0x11
        /*069e*/ 	.short	(.L_292 - .L_291)
	.align		4
.L_291:
        /*06a0*/ 	.word	index@(_ZN10layer_norm13ln_fwd_kernelINS_13Kernel_traitsIf6__halfS2_S2_fjLj256ELj1ELj4ELj1ELj16ENS_18Kernel_traits_baseILj256EfS2_S2_S2_fjLj128EEEEELb1ELb0ELb0ELb1EEEvNS_9FwdParamsE)
        /*06a4*/ 	.word	0x00000000


	//----- nvinfo : EIATTR_REGCOUNT
	.align		4
.L_292:
        /*06a8*/ 	.byte	0x04, 0x2f
        /*06aa*/ 	.short	(.L_294 - .L_293)
	.align		4
.L_293:
        /*06ac*/ 	.word	index@(_ZN10layer_norm13ln_fwd_kernelINS_13Kernel_traitsIf6__halfS2_S2_fjLj256ELj1ELj4ELj1ELj16ENS_18Kernel_traits_baseILj256EfS2_S2_S2_fjLj128EEEEELb1ELb0ELb0ELb0EEEvNS_9FwdParamsE)
        /*06b0*/ 	.word	0x0000003d


	//----- nvinfo : EIATTR_FRAME_SIZE
	.align		4
.L_294:
        /*06b4*/ 	.byte	0x04, 0x11
        /*06b6*/ 	.short	(.L_296 - .L_295)
	.align		4
.L_295:
        /*06b8*/ 	.word	index@(_ZN10layer_norm13ln_fwd_kernelINS_13Kernel_traitsIf6__halfS2_S2_fjLj256ELj1ELj4ELj1ELj16ENS_18Kernel_traits_baseILj256EfS2_S2_S2_fjLj128EEEEELb1ELb0ELb0ELb0EEEvNS_9FwdParamsE)
        /*06bc*/ 	.word	0x00000000


	//----- nvinfo : EIATTR_REGCOUNT
	.align		4
.L_296:
        /*06c0*/ 	.byte	0x04, 0x2f
        /*06c2*/ 	.short	(.L_298 - .L_297)
	.align		4
.L_297:
        /*06c4*/ 	.word	index@(_ZN10layer_norm13ln_fwd_kernelINS_13Kernel_traitsIf6__halfS2_S2_fjLj256ELj1ELj4ELj1ELj16ENS_18Kernel_traits_baseILj256EfS2_S2_S2_fjLj128EEEEELb0ELb1ELb1ELb1EEEvNS_9FwdParamsE)
        /*06c8*/ 	.word	0x00000036


	//----- nvinfo : EIATTR_FRAME_SIZE
	.align		4
.L_298:
        /*06cc*/ 	.byte	0x04, 0x11
        /*06ce*/ 	.short	(.L_300 - .L_299)
	.align		4
.L_299:
        /*06d0*/ 	.word	index@(_ZN10layer_norm13ln_fwd_kernelINS_13Kernel_traitsIf6__halfS2_S2_fjLj256ELj1ELj4ELj1ELj16ENS_18Kernel_traits_baseILj256EfS2_S2_S2_fjLj128EEEEELb0ELb1ELb1ELb1EEEvNS_9FwdParamsE)
        /*06d4*/ 	.word	0x00000000


	//----- nvinfo : EIATTR_REGCOUNT
	.align		4
.L_300:
        /*06d8*/ 	.byte	0x04, 0x2f
        /*06da*/ 	.short	(.L_302 - .L_301)
	.align		4
.L_301:
        /*06dc*/ 	.word	index@(_ZN10layer_norm13ln_fwd_kernelINS_13Kernel_traitsIf6__halfS2_S2_fjLj256ELj1ELj4ELj1ELj16ENS_18Kernel_traits_baseILj256EfS2_S2_S2_fjLj128EEEEELb0ELb1ELb1ELb0EEEvNS_9FwdParamsE)
        /*06e0*/ 	.word	0x00000037


	//----- nvinfo : EIATTR_FRAME_SIZE
	.align		4
.L_302:
        /*06e4*/ 	.byte	0x04, 0x11
        /*06e6*/ 	.short	(.L_304 - .L_303)
	.align		4
.L_303:
        /*06e8*/ 	.word	index@(_ZN10layer_norm13ln_fwd_kernelINS_13Kernel_traitsIf6__halfS2_S2_fjLj256ELj1ELj4ELj1ELj16ENS_18Kernel_traits_baseILj256EfS2_S2_S2_fjLj128EEEEELb0ELb1ELb1ELb0EEEvNS_9FwdParamsE)
        /*06ec*/ 	.word	0x00000000


	//----- nvinfo : EIATTR_REGCOUNT
	.align		4
.L_304:
        /*06f0*/ 	.byte	0x04, 0x2f
        /*06f2*/ 	.short	(.L_306 - .L_305)
	.align		4
.L_305:
        /*06f4*/ 	.word	index@(_ZN10layer_norm13ln_fwd_kernelINS_13Kernel_traitsIf6__halfS2_S2_fjLj256ELj1ELj4ELj1ELj16ENS_18Kernel_traits_baseILj256EfS2_S2_S2_fjLj128EEEEELb0ELb1ELb0ELb1EEEvNS_9FwdParamsE)
        /*06f8*/ 	.word	0x00000030


	//----- nvinfo : EIATTR_FRAME_SIZE
	.align		4
.L_306:
        /*06fc*/ 	.byte	0x04, 0x11
        /*06fe*/ 	.short	(.L_308 - .L_307)
	.align		4
.L_307:
        /*0700*/ 	.word	index@(_ZN10layer_norm13ln_fwd_kernelINS_13Kernel_traitsIf6__halfS2_S2_fjLj256ELj1ELj4ELj1ELj16ENS_18Kernel_traits_baseILj256EfS2_S2_S2_fjLj128EEEEELb0ELb1ELb0ELb1EEEvNS_9FwdParamsE)
        /*0704*/ 	.word	0x00000000


	//----- nvinfo : EIATTR_REGCOUNT
	.align		4
.L_308:
        /*0708*/ 	.byte	0x04, 0x2f
        /*070a*/ 	.short	(.L_310 - .L_309)
	.align		4
.L_309:
        /*070c*/ 	.word	index@(_ZN10layer_norm13ln_fwd_kernelINS_13Kernel_traitsIf6__halfS2_S2_fjLj256ELj1ELj4ELj1ELj16ENS_18Kernel_traits_baseILj256EfS2_S2_S2_fjLj128EEEEELb0ELb1ELb0ELb0EEEvNS_9FwdParamsE)
        /*0710*/ 	.word	0x00000030


	//----- nvinfo : EIATTR_FRAME_SIZE
	.align		4
.L_310:
        /*0714*/ 	.byte	0x04, 0x11
        /*0716*/ 	.short	(.L_312 - .L_311)
	.align		4
.L_311:
        /*0718*/ 	.word	index@(_ZN10layer_norm13ln_fwd_kernelINS_13Kernel_traitsIf6__halfS2_S2_fjLj256ELj1ELj4ELj1ELj16ENS_18Kernel_traits_baseILj256EfS2_S2_S2_fjLj128EEEEELb0ELb1ELb0ELb0EEEvNS_9FwdParamsE)
        /*071c*/ 	.word	0x00000000


	//----- nvinfo : EIATTR_REGCOUNT
	.align		4
.L_312:
        /*0720*/ 	.byte	0x04, 0x2f
        /*0722*/ 	.short	(.L_314 - .L_313)
	.align		4
.L_313:
        /*0724*/ 	.word	index@(_ZN10layer_norm13ln_fwd_kernelINS_13Kernel_traitsIf6__halfS2_S2_fjLj256ELj1ELj4ELj1ELj16ENS_18Kernel_traits_baseILj256EfS2_S2_S2_fjLj128EEEEELb0ELb0ELb1ELb1EEEvNS_9FwdParamsE)
        /*0728*/ 	.word	0x0000002e


	//----- nvinfo : EIATTR_FRAME_SIZE
	.align		4
.L_314:
        /*072c*/ 	.byte	0x04, 0x11
        /*072e*/ 	.short	(.L_316 - .L_315)
	.align		4
.L_315:
        /*0730*/ 	.word	index@(_ZN10layer_norm13ln_fwd_kernelINS_13Kernel_traitsIf6__halfS2_S2_fjLj256ELj1ELj4ELj1ELj16ENS_18Kernel_traits_baseILj256EfS2_S2_S2_fjLj128EEEEELb0ELb0ELb1ELb1EEEvNS_9FwdParamsE)
        /*0734*/ 	.word	0x00000000


	//----- nvinfo : EIATTR_REGCOUNT
	.align		4
.L_316:
        /*0738*/ 	.byte	0x04, 0x2f
        /*073a*/ 	.short	(.L_318 - .L_317)
	.align		4
.L_317:
        /*073c*/ 	.word	index@(_ZN10layer_norm13ln_fwd_kernelINS_13Kernel_traitsIf6__halfS2_S2_fjLj256ELj1ELj4ELj1ELj16ENS_18Kernel_traits_baseILj256EfS2_S2_S2_fjLj128EEEEELb0ELb0ELb1ELb0EEEvNS_9FwdParamsE)
        /*0740*/ 	.word	0x00000030


	//----- nvinfo : EIATTR_FRAME_SIZE
	.align		4
.L_318:
        /*0744*/ 	.byte	0x04, 0x11
        /*0746*/ 	.short	(.L_320 - .L_319)
	.align		4
.L_319:
        /*0748*/ 	.word	index@(_ZN10layer_norm13ln_fwd_kernelINS_13Kernel_traitsIf6__halfS2_S2_fjLj256ELj1ELj4ELj1ELj16ENS_18Kernel_traits_baseILj256EfS2_S2_S2_fjLj128EEEEELb0ELb0ELb1ELb0EEEvNS_9FwdParamsE)
        /*074c*/ 	.word	0x00000000


	//----- nvinfo : EIATTR_REGCOUNT
	.align		4
.L_320:
        /*0750*/ 	.byte	0x04, 0x2f
        /*0752*/ 	.short	(.L_322 - .L_321)
	.align		4
.L_321:
        /*0754*/ 	.word	index@(_ZN10layer_norm13ln_fwd_kernelINS_13Kernel_traitsIf6__halfS2_S2_fjLj256ELj1ELj4ELj1ELj16ENS_18Kernel_traits_baseILj256EfS2_S2_S2_fjLj128EEEEELb0ELb0ELb0ELb1EEEvNS_9FwdParamsE)
        /*0758*/ 	.word	0x0000002e


	//----- nvinfo : EIATTR_FRAME_SIZE
	.align		4
.L_322:
        /*075c*/ 	.byte	0x04, 0x11
        /*075e*/ 	.short	(.L_324 - .L_323)
	.align		4
.L_323:
        /*0760*/ 	.word	index@(_ZN10layer_norm13ln_fwd_kernelINS_13Kernel_traitsIf6__halfS2_S2_fjLj256ELj1ELj4ELj1ELj16ENS_18Kernel_traits_baseILj256EfS2_S2_S2_fjLj128EEEEELb0ELb0ELb0ELb1EEEvNS_9FwdParamsE)
        /*0764*/ 	.word	0x00000000


	//----- nvinfo : EIATTR_REGCOUNT
	.align		4
.L_324:
        /*0768*/ 	.byte	0x04, 0x2f
        /*076a*/ 	.short	(.L_326 - .L_325)
	.align		4
.L_325:
        /*076c*/ 	.word	index@(_ZN10layer_norm13ln_fwd_kernelINS_13Kernel_traitsIf6__halfS2_S2_fjLj256ELj1ELj4ELj1ELj16ENS_18Kernel_traits_baseILj256EfS2_S2_S2_fjLj128EEEEELb0ELb0ELb0ELb0EEEvNS_9FwdParamsE)
        /*0770*/ 	.word	0x00000030


	//----- nvinfo : EIATTR_FRAME_SIZE
	.align		4
.L_326:
        /*0774*/ 	.byte	0x04, 0x11
        /*0776*/ 	.short	(.L_328 - .L_327)
	.align		4
.L_327:
        /*0778*/ 	.word	index@(_ZN10layer_norm13ln_fwd_kernelINS_13Kernel_traitsIf6__halfS2_S2_fjLj256ELj1ELj4ELj1ELj16ENS_18Kernel_traits_baseILj256EfS2_S2_S2_fjLj128EEEEELb0ELb0ELb0ELb0EEEvNS_9FwdParamsE)
        /*077c*/ 	.word	0x00000000


	//----- nvinfo : EIATTR_REGCOUNT
	.align		4
.L_328:
        /*0780*/ 	.byte	0x04, 0x2f
        /*0782*/ 	.short	(.L_330 - .L_329)
	.align		4
.L_329:
        /*0784*/ 	.word	index@(_ZN10layer_norm13ln_fwd_kernelINS_13Kernel_traitsIf13__nv_bfloat16fS2_fjLj256ELj1ELj4ELj1ELj16ENS_18Kernel_traits_baseILj256EfS2_fS2_fjLj128EEEEELb1ELb1ELb1ELb1EEEvNS_9FwdParamsE)
        /*0788*/ 	.word	0x0000004f


	//----- nvinfo : EIATTR_FRAME_SIZE
	.align		4
.L_330:
        /*078c*/ 	.byte	0x04, 0x11
        /*078e*/ 	.short	(.L_332 - .L_331)
	.align		4
.L_331:
        /*0790*/ 	.word	index@(_ZN10layer_norm13ln_fwd_kernelINS_13Kernel_traitsIf13__nv_bfloat16fS2_fjLj256ELj1ELj4ELj1ELj16ENS_18Kernel_traits_baseILj256EfS2_fS2_fjLj128EEEEELb1ELb1ELb1ELb1EEEvNS_9FwdParamsE)
        /*0794*/ 	.word	0x00000000


	//----- nvinfo : EIATTR_REGCOUNT
	.align		4
.L_332:
        /*0798*/ 	.byte	0x04, 0x2f
        /*079a*/ 	.short	(.L_334 - .L_333)
	.align		4
.L_333:
        /*079c*/ 	.word	index@(_ZN10layer_norm13ln_fwd_kernelINS_13Kernel_traitsIf13__nv_bfloat16fS2_fjLj256ELj1ELj4ELj1ELj16ENS_18Kernel_traits_baseILj256EfS2_fS2_fjLj128EEEEELb1ELb1ELb1ELb0EEEvNS_9FwdParamsE)
        /*07a0*/ 	.word	0x00000050


	//----- nvinfo : EIATTR_FRAME_SIZE
	.align		4
.L_334:
        /*07a4*/ 	.byte	0x04, 0x11
        /*07a6*/ 	.short	(.L_336 - .L_335)
	.align		4
.L_335:
        /*07a8*/ 	.word	index@(_ZN10layer_norm13ln_fwd_kernelINS_13Kernel_traitsIf13__nv_bfloat16fS2_fjLj256ELj1ELj4ELj1ELj16ENS_18Kernel_traits_baseILj256EfS2_fS2_fjLj128EEEEELb1ELb1ELb1ELb0EEEvNS_9FwdParamsE)
        /*07ac*/ 	.word	0x00000000


	//----- nvinfo : EIATTR_REGCOUNT
	.align		4
.L_336:
        /*07b0*/ 	.byte	0x04, 0x2f
        /*07b2*/ 	.short	(.L_338 - .L_337)
	.align		4
.L_337:
        /*07b4*/ 	.word	index@(_ZN10layer_norm13ln_fwd_kernelINS_13Kernel_traitsIf13__nv_bfloat16fS2_fjLj256ELj1ELj4ELj1ELj16ENS_18Kernel_traits_baseILj256EfS2_fS2_fjLj128EEEEELb1ELb1ELb0ELb1EEEvNS_9FwdParamsE)
        /*07b8*/ 	.word	0x00000040


	//----- nvinfo : EIATTR_FRAME_SIZE
	.align		4
.L_338:
        /*07bc*/ 	.byte	0x04, 0x11
        /*07be*/ 	.short	(.L_340 - .L_339)
	.align		4
.L_339:
        /*07c0*/ 	.word	index@(_ZN10layer_norm13ln_fwd_kernelINS_13Kernel_traitsIf13__nv_bfloat16fS2_fjLj256ELj1ELj4ELj1ELj16ENS_18Kernel_traits_baseILj256EfS2_fS2_fjLj128EEEEELb1ELb1ELb0ELb1EEEvNS_9FwdParamsE)
        /*07c4*/ 	.word	0x00000000


	//----- nvinfo : EIATTR_REGCOUNT
	.align		4
.L_340:
        /*07c8*/ 	.byte	0x04, 0x2f
        /*07ca*/ 	.short	(.L_342 - .L_341)
	.align		4
.L_341:
        /*07cc*/ 	.word	index@(_ZN10layer_norm13ln_fwd_kernelINS_13Kernel_traitsIf13__nv_bfloat16fS2_fjLj256ELj1ELj4ELj1ELj16ENS_18Kernel_traits_baseILj256EfS2_fS2_fjLj128EEEEELb1ELb1ELb0ELb0EEEvNS_9FwdParamsE)
        /*07d0*/ 	.word	0x00000047


	//----- nvinfo : EIATTR_FRAME_SIZE
	.align		4
.L_342:
        /*07d4*/ 	.byte	0x04, 0x11
        /*07d6*/ 	.short	(.L_344 - .L_343)
	.align		4
.L_343:
        /*07d8*/ 	.word	index@(_ZN10layer_norm13ln_fwd_kernelINS_13Kernel_traitsIf13__nv_bfloat16fS2_fjLj256ELj1ELj4ELj1ELj16ENS_18Kernel_traits_baseILj256EfS2_fS2_fjLj128EEEEELb1ELb1ELb0ELb0EEEvNS_9FwdParamsE)
        /*07dc*/ 	.word	0x00000000


	//----- nvinfo : EIATTR_REGCOUNT
	.align		4
.L_344:
        /*07e0*/ 	.byte	0x04, 0x2f
        /*07e2*/ 	.short	(.L_346 - .L_345)
	.align		4
.L_345:
        /*07e4*/ 	.word	index@(_ZN10layer_norm13ln_fwd_kernelINS_13Kernel_traitsIf13__nv_bfloat16fS2_fjLj256ELj1ELj4ELj1ELj16ENS_18Kernel_traits_baseILj256EfS2_fS2_fjLj128EEEEELb1ELb0ELb1ELb1EEEvNS_9FwdParamsE)
        /*07e8*/ 	.word	0x00000047


	//----- nvinfo : EIATTR_FRAME_SIZE
	.align		4
.L_346:
        /*07ec*/ 	.byte	0x04, 0x11
        /*07ee*/ 	.short	(.L_348 - .L_347)
	.align		4
.L_347:
        /*07f0*/ 	.word	index@(_ZN10layer_norm13ln_fwd_kernelINS_13Kernel_traitsIf13__nv_bfloat16fS2_fjLj256ELj1ELj4ELj1ELj16ENS_18Kernel_traits_baseILj256EfS2_fS2_fjLj128EEEEELb1ELb0ELb1ELb1EEEvNS_9FwdParamsE)
        /*07f4*/ 	.word	0x00000000


	//----- nvinfo : EIATTR_REGCOUNT
	.align		4
.L_348:
        /*07f8*/ 	.byte	0x04, 0x2f
        /*07fa*/ 	.short	(.L_350 - .L_349)
	.align		4
.L_349:
        /*07fc*/ 	.word	index@(_ZN10layer_norm13ln_fwd_kernelINS_13Kernel_traitsIf13__nv_bfloat16fS2_fjLj256ELj1ELj4ELj1ELj16ENS_18Kernel_traits_baseILj256EfS2_fS2_fjLj128EEEEELb1ELb0ELb1ELb0EEEvNS_9FwdParamsE)
        /*0800*/ 	.word	0x00000048


	//----- nvinfo : EIATTR_FRAME_SIZE
	.align		4
.L_350:
        /*0804*/ 	.byte	0x04, 0x11
        /*0806*/ 	.short	(.L_352 - .L_351)
	.align		4
.L_351:
        /*0808*/ 	.word	index@(_ZN10layer_norm13ln_fwd_kernelINS_13Kernel_traitsIf13__nv_bfloat16fS2_fjLj256ELj1ELj4ELj1ELj16ENS_18Kernel_traits_baseILj256EfS2_fS2_fjLj128EEEEELb1ELb0ELb1ELb0EEEvNS_9FwdParamsE)
        /*080c*/ 	.word	0x00000000


	//----- nvinfo : EIATTR_REGCOUNT
	.align		4
.L_352:
        /*0810*/ 	.byte	0x04, 0x2f
        /*0812*/ 	.short	(.L_354 - .L_353)
	.align		4
.L_353:
        /*0814*/ 	.word	index@(_ZN10layer_norm13ln_fwd_kernelINS_13Kernel_traitsIf13__nv_bfloat16fS2_fjLj256ELj1ELj4ELj1ELj16ENS_18Kernel_traits_baseILj256EfS2_fS2_fjLj128EEEEELb1ELb0ELb0ELb1EEEvNS_9FwdParamsE)
        /*0818*/ 	.word	0x0000003c


	//----- nvinfo : EIATTR_FRAME_SIZE
	.align		4
.L_354:
        /*081c*/ 	.byte	0x04, 0x11
        /*081e*/ 	.short	(.L_356 - .L_355)
	.align		4
.L_355:
        /*0820*/ 	.word	index@(_ZN10layer_norm13ln_fwd_kernelINS_13Kernel_traitsIf13__nv_bfloat16fS2_fjLj256ELj1ELj4ELj1ELj16ENS_18Kernel_traits_baseILj256EfS2_fS2_fjLj128EEEEELb1ELb0ELb0ELb1EEEvNS_9FwdParamsE)
        /*0824*/ 	.word	0x00000000


	//----- nvinfo : EIATTR_REGCOUNT
	.align		4
.L_356:
        /*0828*/ 	.byte	0x04, 0x2f
        /*082a*/ 	.short	(.L_358 - .L_357)
	.align		4
.L_357:
        /*082c*/ 	.word	index@(_ZN10layer_norm13ln_fwd_kernelINS_13Kernel_traitsIf13__nv_bfloat16fS2_fjLj256ELj1ELj4ELj1ELj16ENS_18Kernel_traits_baseILj256EfS2_fS2_fjLj128EEEEELb1ELb0ELb0ELb0EEEvNS_9FwdParamsE)
        /*0830*/ 	.word	0x0000003f


	//----- nvinfo : EIATTR_FRAME_SIZE
	.align		4
.L_358:
        /*0834*/ 	.byte	0x04, 0x11
        /*0836*/ 	.short	(.L_360 - .L_359)
	.align		4
.L_359:
        /*0838*/ 	.word	index@(_ZN10layer_norm13ln_fwd_kernelINS_13Kernel_traitsIf13__nv_bfloat16fS2_fjLj256ELj1ELj4ELj1ELj16ENS_18Kernel_traits_baseILj256EfS2_fS2_fjLj128EEEEELb1ELb0ELb0ELb0EEEvNS_9FwdParamsE)
        /*083c*/ 	.word	0x00000000


	//----- nvinfo : EIATTR_REGCOUNT
	.align		4
.L_360:
        /*0840*/ 	.byte	0x04, 0x2f
        /*0842*/ 	.short	(.L_362 - .L_361)
	.align		4
.L_361:
        /*0844*/ 	.word	index@(_ZN10layer_norm13ln_fwd_kernelINS_13Kernel_traitsIf13__nv_bfloat16fS2_fjLj256ELj1ELj4ELj1ELj16ENS_18Kernel_traits_baseILj256EfS2_fS2_fjLj128EEEEELb0ELb1ELb1ELb1EEEvNS_9FwdParamsE)
        /*0848*/ 	.word	0x00000038


	//----- nvinfo : EIATTR_FRAME_SIZE
	.align		4
.L_362:
        /*084c*/ 	.byte	0x04, 0x11
        /*084e*/ 	.short	(.L_364 - .L_363)
	.align		4
.L_363:
        /*0850*/ 	.word	index@(_ZN10layer_norm13ln_fwd_kernelINS_13Kernel_traitsIf13__nv_bfloat16fS2_fjLj256ELj1ELj4ELj1ELj16ENS_18Kernel_traits_baseILj256EfS2_fS2_fjLj128EEEEELb0ELb1ELb1ELb1EEEvNS_9FwdParamsE)
        /*0854*/ 	.word	0x00000000


	//----- nvinfo : EIATTR_REGCOUNT
	.align		4
.L_364:
        /*0858*/ 	.byte	0x04, 0x2f
        /*085a*/ 	.short	(.L_366 - .L_365)
	.align		4
.L_365:
        /*085c*/ 	.word	index@(_ZN10layer_norm13ln_fwd_kernelINS_13Kernel_traitsIf13__nv_bfloat16fS2_fjLj256ELj1ELj4ELj1ELj16ENS_18Kernel_traits_baseILj256EfS2_fS2_fjLj128EEEEELb0ELb1ELb1ELb0EEEvNS_9FwdParamsE)
        /*0860*/ 	.word	0x00000038


	//----- nvinfo : EIATTR_FRAME_SIZE
	.align		4
.L_366:
        /*0864*/ 	.byte	0x04, 0x11
        /*0866*/ 	.short	(.L_368 - .L_367)
	.align		4
.L_367:
        /*0868*/ 	.word	index@(_ZN10layer_norm13ln_fwd_kernelINS_13Kernel_traitsIf13__nv_bfloat16fS2_fjLj256ELj1ELj4ELj1ELj16ENS_18Kernel_traits_baseILj256EfS2_fS2_fjLj128EEEEELb0ELb1ELb1ELb0EEEvNS_9FwdParamsE)
        /*086c*/ 	.word	0x00000000


	//----- nvinfo : EIATTR_REGCOUNT
	.align		4
.L_368:
        /*0870*/ 	.byte	0x04, 0x2f
        /*0872*/ 	.short	(.L_370 - .L_369)
	.align		4
.L_369:
        /*0874*/ 	.word	index@(_ZN10layer_norm13ln_fwd_kernelINS_13Kernel_traitsIf13__nv_bfloat16fS2_fjLj256ELj1ELj4ELj1ELj16ENS_18Kernel_traits_baseILj256EfS2_fS2_fjLj128EEEEELb0ELb1ELb0ELb1EEEvNS_9FwdParamsE)
        /*0878*/ 	.word	0x00000030


	//----- nvinfo : EIATTR_FRAME_SIZE
	.align		4
.L_370:
        /*087c*/ 	.byte	0x04, 0x11
        /*087e*/ 	.short	(.L_372 - .L_371)
	.align		4
.L_371:
        /*0880*/ 	.word	index@(_ZN10layer_norm13ln_fwd_kernelINS_13Kernel_traitsIf13__nv_bfloat16fS2_fjLj256ELj1ELj4ELj1ELj16ENS_18Kernel_traits_baseILj256EfS2_fS2_fjLj128EEEEELb0ELb1ELb0ELb1EEEvNS_9FwdParamsE)
        /*0884*/ 	.word	0x00000000


	//----- nvinfo : EIATTR_REGCOUNT
	.align		4
.L_372:
        /*0888*/ 	.byte	0x04, 0x2f
        /*088a*/ 	.short	(.L_374 - .L_373)
	.align		4
.L_373:
        /*088c*/ 	.word	index@(_ZN10layer_norm13ln_fwd_kernelINS_13Kernel_traitsIf13__nv_bfloat16fS2_fjLj256ELj1ELj4ELj1ELj16ENS_18Kernel_traits_baseILj256EfS2_fS2_fjLj128EEEEELb0ELb1ELb0ELb0EEEvNS_9FwdParamsE)
        /*0890*/ 	.word	0x00000030


	//----- nvinfo : EIATTR_FRAME_SIZE
	.align		4
.L_374:
        /*0894*/ 	.byte	0x04, 0x11
        /*0896*/ 	.short	(.L_376 - .L_375)
	.align		4
.L_375:
        /*0898*/ 	.word	index@(_ZN10layer_norm13ln_fwd_kernelINS_13Kernel_traitsIf13__nv_bfloat16fS2_fjLj256ELj1ELj4ELj1ELj16ENS_18Kernel_traits_baseILj256EfS2_fS2_fjLj128EEEEELb0ELb1ELb0ELb0EEEvNS_9FwdParamsE)
        /*089c*/ 	.word	0x00000000


	//----- nvinfo : EIATTR_REGCOUNT
	.align		4
.L_376:
        /*08a0*/ 	.byte	0x04, 0x2f
        /*08a2*/ 	.short	(.L_378 - .L_377)
	.align		4
.L_377:
        /*08a4*/ 	.word	index@(_ZN10layer_norm13ln_fwd_kernelINS_13Kernel_traitsIf13__nv_bfloat16fS2_fjLj256ELj1ELj4ELj1ELj16ENS_18Kernel_traits_baseILj256EfS2_fS2_fjLj128EEEEELb0ELb0ELb1ELb1EEEvNS_9FwdParamsE)
        /*08a8*/ 	.word	0x00000030


	//----- nvinfo : EIATTR_FRAME_SIZE
	.align		4
.L_378:
        /*08ac*/ 	.byte	0x04, 0x11
        /*08ae*/ 	.short	(.L_380 - .L_379)
	.align		4
.L_379:
        /*08b0*/ 	.word	index@(_ZN10layer_norm13ln_fwd_kernelINS_13Kernel_traitsIf13__nv_bfloat16fS2_fjLj256ELj1ELj4ELj1ELj16ENS_18Kernel_traits_baseILj256EfS2_fS2_fjLj128EEEEELb0ELb0ELb1ELb1EEEvNS_9FwdParamsE)
        /*08b4*/ 	.word	0x00000000


	//----- nvinfo : EIATTR_REGCOUNT
	.align		4
.L_380:
        /*08b8*/ 	.byte	0x04, 0x2f
        /*08ba*/ 	.short	(.L_382 - .L_381)
	.align		4
.L_381:
        /*08bc*/ 	.word	index@(_ZN10layer_norm13ln_fwd_kernelINS_13Kernel_traitsIf13__nv_bfloat16fS2_fjLj256ELj1ELj4ELj1ELj16ENS_18Kernel_traits_baseILj256EfS2_fS2_fjLj128EEEEELb0ELb0ELb1ELb0EEEvNS_9FwdParamsE)
        /*08c0*/ 	.word	0x00000030


	//----- nvinfo : EIATTR_FRAME_SIZE
	.align		4
.L_382:
        /*08c4*/ 	.byte	0x04, 0x11
        /*08c6*/ 	.short	(.L_384 - .L_383)
	.align		4
.L_383:
        /*08c8*/ 	.word	index@(_ZN10layer_norm13ln_fwd_kernelINS_13Kernel_traitsIf13__nv_bfloat16fS2_fjLj256ELj1ELj4ELj1ELj16ENS_18Kernel_traits_baseILj256EfS2_fS2_fjLj128EEEEELb0ELb0ELb1ELb0EEEvNS_9FwdParamsE)
        /*08cc*/ 	.word	0x00000000


	//----- nvinfo : EIATTR_REGCOUNT
	.align		4
.L_384:
        /*08d0*/ 	.byte	0x04, 0x2f
        /*08d2*/ 	.short	(.L_386 - .L_385)
	.align		4
.L_385:
        /*08d4*/ 	.word	index@(_ZN10layer_norm13ln_fwd_kernelINS_13Kernel_traitsIf13__nv_bfloat16fS2_fjLj256ELj1ELj4ELj1ELj16ENS_18Kernel_traits_baseILj256EfS2_fS2_fjLj128EEEEELb0ELb0ELb0ELb1EEEvNS_9FwdParamsE)
        /*08d8*/ 	.word	0x00000028


	//----- nvinfo : EIATTR_FRAME_SIZE
	.align		4
.L_386:
        /*08dc*/ 	.byte	0x04, 0x11
        /*08de*/ 	.short	(.L_388 - .L_387)
	.align		4
.L_387:
        /*08e0*/ 	.word	index@(_ZN10layer_norm13ln_fwd_kernelINS_13Kernel_traitsIf13__nv_bfloat16fS2_fjLj256ELj1ELj4ELj1ELj16ENS_18Kernel_traits_baseILj256EfS2_fS2_fjLj128EEEEELb0ELb0ELb0ELb1EEEvNS_9FwdParamsE)
        /*08e4*/ 	.word	0x00000000


	//----- nvinfo : EIATTR_REGCOUNT
	.align		4
.L_388:
        /*08e8*/ 	.byte	0x04, 0x2f
        /*08ea*/ 	.short	(.L_390 - .L_389)
	.align		4
.L_389:
        /*08ec*/ 	.word	index@(_ZN10layer_norm13ln_fwd_kernelINS_13Kernel_traitsIf13__nv_bfloat16fS2_fjLj256ELj1ELj4ELj1ELj16ENS_18Kernel_traits_baseILj256EfS2_fS2_fjLj128EEEEELb0ELb0ELb0ELb0EEEvNS_9FwdParamsE)
        /*08f0*/ 	.word	0x00000028


	//----- nvinfo : EIATTR_FRAME_SIZE
	.align		4
.L_390:
        /*08f4*/ 	.byte	0x04, 0x11
        /*08f6*/ 	.short	(.L_392 - .L_391)
	.align		4
.L_391:
        /*08f8*/ 	.word	index@(_ZN10layer_norm13ln_fwd_kernelINS_13Kernel_traitsIf13__nv_bfloat16fS2_fjLj256ELj1ELj4ELj1ELj16ENS_18Kernel_traits_baseILj256EfS2_fS2_fjLj128EEEEELb0ELb0ELb0ELb0EEEvNS_9FwdParamsE)
        /*08fc*/ 	.word	0x00000000


	//----- nvinfo : EIATTR_REGCOUNT
	.align		4
.L_392:
        /*0900*/ 	.byte	0x04, 0x2f
        /*0902*/ 	.short	(.L_394 - .L_393)
	.align		4
.L_393:
        /*0904*/ 	.word	index@(_ZN10layer_norm13ln_fwd_kernelINS_13Kernel_traitsI13__nv_bfloat16S2_fS2_fjLj256ELj1ELj4ELj1ELj16ENS_18Kernel_traits_baseILj256ES2_S2_fS2_fjLj128EEEEELb1ELb1ELb1ELb1EEEvNS_9FwdParamsE)
        /*0908*/ 	.word	0x00000050


	//----- nvinfo : EIATTR_FRAME_SIZE
	.align		4
.L_394:
        /*090c*/ 	.byte	0x04, 0x11
        /*090e*/ 	.short	(.L_396 - .L_395)
	.align		4
.L_395:
        /*0910*/ 	.word	index@(_ZN10layer_norm13ln_fwd_kernelINS_13Kernel_traitsI13__nv_bfloat16S2_fS2_fjLj256ELj1ELj4ELj1ELj16ENS_18Kernel_traits_baseILj256ES2_S2_fS2_fjLj128EEEEELb1ELb1ELb1ELb1EEEvNS_9FwdParamsE)
        /*0914*/ 	.word	0x00000000


	//----- nvinfo : EIATTR_REGCOUNT
	.align		4
.L_396:
        /*0918*/ 	.byte	0x04, 0x2f
        /*091a*/ 	.short	(.L_398 - .L_397)
	.align		4
.L_397:
        /*091c*/ 	.word	index@(_ZN10layer_norm13ln_fwd_kernelINS_13Kernel_traitsI13__nv_bfloat16S2_fS2_fjLj256ELj1ELj4ELj1ELj16ENS_18Kernel_traits_baseILj256ES2_S2_fS2_fjLj128EEEEELb1ELb1ELb1ELb0EEEvNS_9FwdParamsE)
        /*0920*/ 	.word	0x00000050


	//----- nvinfo : EIATTR_FRAME_SIZE
	.align		4
.L_398:
        /*0924*/ 	.byte	0x04, 0x11
        /*0926*/ 	.short	(.L_400 - .L_399)
	.align		4
.L_399:
        /*0928*/ 	.word	index@(_ZN10layer_norm13ln_fwd_kernelINS_13Kernel_traitsI13__nv_bfloat16S2_fS2_fjLj256ELj1ELj4ELj1ELj16ENS_18Kernel_traits_baseILj256ES2_S2_fS2_fjLj128EEEEELb1ELb1ELb1ELb0EEEvNS_9FwdParamsE)
        /*092c*/ 	.word	0x00000000


	//----- nvinfo : EIATTR_REGCOUNT
	.align		4
.L_400:
        /*0930*/ 	.byte	0x04, 0x2f
        /*0932*/ 	.short	(.L_402 - .L_401)
	.align		4
.L_401:
        /*0934*/ 	.word	index@(_ZN10layer_norm13ln_fwd_kernelINS_13Kernel_traitsI13__nv_bfloat16S2_fS2_fjLj256ELj1ELj4ELj1ELj16ENS_18Kernel_traits_baseILj256ES2_S2_fS2_fjLj128EEEEELb1ELb1ELb0ELb1EEEvNS_9FwdParamsE)
        /*0938*/ 	.word	0x00000040


	//----- nvinfo : EIATTR_FRAME_SIZE
	.align		4
.L_402:
        /*093c*/ 	.byte	0x04, 0x11
        /*093e*/ 	.short	(.L_404 - .L_403)
	.align		4
.L_403:
        /*0940*/ 	.word	index@(_ZN10layer_norm13ln_fwd_kernelINS_13Kernel_traitsI13__nv_bfloat16S2_fS2_fjLj256ELj1ELj4ELj1ELj16ENS_18Kernel_traits_baseILj256ES2_S2_fS2_fjLj128EEEEELb1ELb1ELb0ELb1EEEvNS_9FwdParamsE)
        /*0944*/ 	.word	0x00000000


	//----- nvinfo : EIATTR_REGCOUNT
	.align		4
.L_404:
        /*0948*/ 	.byte	0x04, 0x2f
        /*094a*/ 	.short	(.L_406 - .L_405)
	.align		4
.L_405:
        /*094c*/ 	.word	index@(_ZN10layer_norm13ln_fwd_kernelINS_13Kernel_traitsI13__nv_bfloat16S2_fS2_fjLj256ELj1ELj4ELj1ELj16ENS_18Kernel_traits_baseILj256ES2_S2_fS2_fjLj128EEEEELb1ELb1ELb0ELb0EEEvNS_9FwdParamsE)
        /*0950*/ 	.word	0x00000046


	//----- nvinfo : EIATTR_FRAME_SIZE
	.align		4
.L_406:
        /*0954*/ 	.byte	0x04, 0x11
        /*0956*/ 	.short	(.L_408 - .L_407)
	.align		4
.L_407:
        /*0958*/ 	.word	index@(_ZN10layer_norm13ln_fwd_kernelINS_13Kernel_traitsI13__nv_bfloat16S2_fS2_fjLj256ELj1ELj4ELj1ELj16ENS_18Kernel_traits_baseILj256ES2_S2_fS2_fjLj128EEEEELb1ELb1ELb0ELb0EEEvNS_9FwdParamsE)
        /*095c*/ 	.word	0x00000000


	//----- nvinfo : EIATTR_REGCOUNT
	.align		4
.L_408:
        /*0960*/ 	.byte	0x04, 0x2f
        /*0962*/ 	.short	(.L_410 - .L_409)
	.align		4
.L_409:
        /*0964*/ 	.word	index@(_ZN10layer_norm13ln_fwd_kernelINS_13Kernel_traitsI13__nv_bfloat16S2_fS2_fjLj256ELj1ELj4ELj1ELj16ENS_18Kernel_traits_baseILj256ES2_S2_fS2_fjLj128EEEEELb1ELb0ELb1ELb1EEEvNS_9FwdParamsE)
        /*0968*/ 	.word	0x00000048


	//----- nvinfo : EIATTR_FRAME_SIZE
	.align		4
.L_410:
        /*096c*/ 	.byte	0x04, 0x11
        /*096e*/ 	.short	(.L_412 - .L_411)
	.align		4
.L_411:
        /*0970*/ 	.word	index@(_ZN10layer_norm13ln_fwd_kernelINS_13Kernel_traitsI13__nv_bfloat16S2_fS2_fjLj256ELj1ELj4ELj1ELj16ENS_18Kernel_traits_baseILj256ES2_S2_fS2_fjLj128EEEEELb1ELb0ELb1ELb1EEEvNS_9FwdParamsE)
        /*0974*/ 	.word	0x00000000


	//----- nvinfo : EIATTR_REGCOUNT
	.align		4
.L_412:
        /*0978*/ 	.byte	0x04, 0x2f
        /*097a*/ 	.short	(.L_414 - .L_413)
	.align		4
.L_413:
        /*097c*/ 	.word	index@(_ZN10layer_norm13ln_fwd_kernelINS_13Kernel_traitsI13__nv_bfloat16S2_fS2_fjLj256ELj1ELj4ELj1ELj16ENS_18Kernel_traits_baseILj256ES2_S2_fS2_fjLj128EEEEELb1ELb0ELb1ELb0EEEvNS_9FwdParamsE)
        /*0980*/ 	.word	0x00000048


	//----- nvinfo : EIATTR_FRAME_SIZE
	.align		4
.L_414:
        /*0984*/ 	.byte	0x04, 0x11
        /*0986*/ 	.short	(.L_416 - .L_415)
	.align		4
.L_415:
        /*0988*/ 	.word	index@(_ZN10layer_norm13ln_fwd_kernelINS_13Kernel_traitsI13__nv_bfloat16S2_fS2_fjLj256ELj1ELj4ELj1ELj16ENS_18Kernel_traits_baseILj256ES2_S2_fS2_fjLj128EEEEELb1ELb0ELb1ELb0EEEvNS_9FwdParamsE)
        /*098c*/ 	.word	0x00000000


	//----- nvinfo : EIATTR_REGCOUNT
	.align		4
.L_416:
        /*0990*/ 	.byte	0x04, 0x2f
        /*0992*/ 	.short	(.L_418 - .L_417)
	.align		4
.L_417:
        /*0994*/ 	.word	index@(_ZN10layer_norm13ln_fwd_kernelINS_13Kernel_traitsI13__nv_bfloat16S2_fS2_fjLj256ELj1ELj4ELj1ELj16ENS_18Kernel_traits_baseILj256ES2_S2_fS2_fjLj128EEEEELb1ELb0ELb0ELb1EEEvNS_9FwdParamsE)
        /*0998*/ 	.word	0x0000003e


	//----- nvinfo : EIATTR_FRAME_SIZE
	.align		4
.L_418:
        /*099c*/ 	.byte	0x04, 0x11
        /*099e*/ 	.short	(.L_420 - .L_419)
	.align		4
.L_419:
        /*09a0*/ 	.word	index@(_ZN10layer_norm13ln_fwd_kernelINS_13Kernel_traitsI13__nv_bfloat16S2_fS2_fjLj256ELj1ELj4ELj1ELj16ENS_18Kernel_traits_baseILj256ES2_S2_fS2_fjLj128EEEEELb1ELb0ELb0ELb1EEEvNS_9FwdParamsE)
        /*09a4*/ 	.word	0x00000000


	//----- nvinfo : EIATTR_REGCOUNT
	.align		4
.L_420:
        /*09a8*/ 	.byte	0x04, 0x2f
        /*09aa*/ 	.short	(.L_422 - .L_421)
	.align		4
.L_421:
        /*09ac*/ 	.word	index@(_ZN10layer_norm13ln_fwd_kernelINS_13Kernel_traitsI13__nv_bfloat16S2_fS2_fjLj256ELj1ELj4ELj1ELj16ENS_18Kernel_traits_baseILj256ES2_S2_fS2_fjLj128EEEEELb1ELb0ELb0ELb0EEEvNS_9FwdParamsE)
        /*09b0*/ 	.word	0x0000003f


	//----- nvinfo : EIATTR_FRAME_SIZE
	.align		4
.L_422:
        /*09b4*/ 	.byte	0x04, 0x11
        /*09b6*/ 	.short	(.L_424 - .L_423)
	.align		4
.L_423:
        /*09b8*/ 	.word	index@(_ZN10layer_norm13ln_fwd_kernelINS_13Kernel_traitsI13__nv_bfloat16S2_fS2_fjLj256ELj1ELj4ELj1ELj16ENS_18Kernel_traits_baseILj256ES2_S2_fS2_fjLj128EEEEELb1ELb0ELb0ELb0EEEvNS_9FwdParamsE)
        /*09bc*/ 	.word	0x00000000


	//----- nvinfo : EIATTR_REGCOUNT
	.align		4
.L_424:
        /*09c0*/ 	.byte	0x04, 0x2f
        /*09c2*/ 	.short	(.L_426 - .L_425)
	.align		4
.L_425:
        /*09c4*/ 	.word	index@(_ZN10layer_norm13ln_fwd_kernelINS_13Kernel_traitsI13__nv_bfloat16S2_fS2_fjLj256ELj1ELj4ELj1ELj16ENS_18Kernel_traits_baseILj256ES2_S2_fS2_fjLj128EEEEELb0ELb1ELb1ELb1EEEvNS_9FwdParamsE)
        /*09c8*/ 	.word	0x00000030


	//----- nvinfo : EIATTR_FRAME_SIZE
	.align		4
.L_426:
        /*09cc*/ 	.byte	0x04, 0x11
        /*09ce*/ 	.short	(.L_428 - .L_427)
	.align		4
.L_427:
        /*09d0*/ 	.word	index@(_ZN10layer_norm13ln_fwd_kernelINS_13Kernel_traitsI13__nv_bfloat16S2_fS2_fjLj256ELj1ELj4ELj1ELj16ENS_18Kernel_traits_baseILj256ES2_S2_fS2_fjLj128EEEEELb0ELb1ELb1ELb1EEEvNS_9FwdParamsE)
        /*09d4*/ 	.word	0x00000000


	//----- nvinfo : EIATTR_REGCOUNT
	.align		4
.L_428:
        /*09d8*/ 	.byte	0x04, 0x2f
        /*09da*/ 	.short	(.L_430 - .L_429)
	.align		4
.L_429:
        /*09dc*/ 	.word	index@(_ZN10layer_norm13ln_fwd_kernelINS_13Kernel_traitsI13__nv_bfloat16S2_fS2_fjLj256ELj1ELj4ELj1ELj16ENS_18Kernel_traits_baseILj256ES2_S2_fS2_fjLj128EEEEELb0ELb1ELb1ELb0EEEvNS_9FwdParamsE)
        /*09e0*/ 	.word	0x00000036


	//----- nvinfo : EIATTR_FRAME_SIZE
	.align		4
.L_430:
        /*09e4*/ 	.byte	0x04, 0x11
        /*09e6*/ 	.short	(.L_432 - .L_431)
	.align		4
.L_431:
        /*09e8*/ 	.word	index@(_ZN10layer_norm13ln_fwd_kernelINS_13Kernel_traitsI13__nv_bfloat16S2_fS2_fjLj256ELj1ELj4ELj1ELj16ENS_18Kernel_traits_baseILj256ES2_S2_fS2_fjLj128EEEEELb0ELb1ELb1ELb0EEEvNS_9FwdParamsE)
        /*09ec*/ 	.word	0x00000000


	//----- nvinfo : EIATTR_REGCOUNT
	.align		4
.L_432:
        /*09f0*/ 	.byte	0x04, 0x2f
        /*09f2*/ 	.short	(.L_434 - .L_433)
	.align		4
.L_433:
        /*09f4*/ 	.word	index@(_ZN10layer_norm13ln_fwd_kernelINS_13Kernel_traitsI13__nv_bfloat16S2_fS2_fjLj256ELj1ELj4ELj1ELj16ENS_18Kernel_traits_baseILj256ES2_S2_fS2_fjLj128EEEEELb0ELb1ELb0ELb1EEEvNS_9FwdParamsE)
        /*09f8*/ 	.word	0x00000030


	//----- nvinfo : EIATTR_FRAME_SIZE
	.align		4
.L_434:
        /*09fc*/ 	.byte	0x04, 0x11
        /*09fe*/ 	.short	(.L_436 - .L_435)
	.align		4
.L_435:
        /*0a00*/ 	.word	index@(_ZN10layer_norm13ln_fwd_kernelINS_13Kernel_traitsI13__nv_bfloat16S2_fS2_fjLj256ELj1ELj4ELj1ELj16ENS_18Kernel_traits_baseILj256ES2_S2_fS2_fjLj128EEEEELb0ELb1ELb0ELb1EEEvNS_9FwdParamsE)
        /*0a04*/ 	.word	0x00000000


	//----- nvinfo : EIATTR_REGCOUNT
	.align		4
.L_436:
        /*0a08*/ 	.byte	0x04, 0x2f
        /*0a0a*/ 	.short	(.L_438 - .L_437)
	.align		4
.L_437:
        /*0a0c*/ 	.word	index@(_ZN10layer_norm13ln_fwd_kernelINS_13Kernel_traitsI13__nv_bfloat16S2_fS2_fjLj256ELj1ELj4ELj1ELj16ENS_18Kernel_traits_baseILj256ES2_S2_fS2_fjLj128EEEEELb0ELb1ELb0ELb0EEEvNS_9FwdParamsE)
        /*0a10*/ 	.word	0x00000030


	//----- nvinfo : EIATTR_FRAME_SIZE
	.align		4
.L_438:
        /*0a14*/ 	.byte	0x04, 0x11
        /*0a16*/ 	.short	(.L_440 - .L_439)
	.align		4
.L_439:
        /*0a18*/ 	.word	index@(_ZN10layer_norm13ln_fwd_kernelINS_13Kernel_traitsI13__nv_bfloat16S2_fS2_fjLj256ELj1ELj4ELj1ELj16ENS_18Kernel_traits_baseILj256ES2_S2_fS2_fjLj128EEEEELb0ELb1ELb0ELb0EEEvNS_9FwdParamsE)
        /*0a1c*/ 	.word	0x00000000


	//----- nvinfo : EIATTR_REGCOUNT
	.align		4
.L_440:
        /*0a20*/ 	.byte	0x04, 0x2f
        /*0a22*/ 	.short	(.L_442 - .L_441)
	.align		4
.L_441:
        /*0a24*/ 	.word	index@(_ZN10layer_norm13ln_fwd_kernelINS_13Kernel_traitsI13__nv_bfloat16S2_fS2_fjLj256ELj1ELj4ELj1ELj16ENS_18Kernel_traits_baseILj256ES2_S2_fS2_fjLj128EEEEELb0ELb0ELb1ELb1EEEvNS_9FwdParamsE)
        /*0a28*/ 	.word	0x00000028


	//----- nvinfo : EIATTR_FRAME_SIZE
	.align		4
.L_442:
        /*0a2c*/ 	.byte	0x04, 0x11
        /*0a2e*/ 	.short	(.L_444 - .L_443)
	.align		4
.L_443:
        /*0a30*/ 	.word	index@(_ZN10layer_norm13ln_fwd_kernelINS_13Kernel_traitsI13__nv_bfloat16S2_fS2_fjLj256ELj1ELj4ELj1ELj16ENS_18Kernel_traits_baseILj256ES2_S2_fS2_fjLj128EEEEELb0ELb0ELb1ELb1EEEvNS_9FwdParamsE)
        /*0a34*/ 	.word	0x00000000


	//----- nvinfo : EIATTR_REGCOUNT
	.align		4
.L_444:
        /*0a38*/ 	.byte	0x04, 0x2f
        /*0a3a*/ 	.short	(.L_446 - .L_445)
	.align		4
.L_445:
        /*0a3c*/ 	.word	index@(_ZN10layer_norm13ln_fwd_kernelINS_13Kernel_traitsI13__nv_bfloat16S2_fS2_fjLj256ELj1ELj4ELj1ELj16ENS_18Kernel_traits_baseILj256ES2_S2_fS2_fjLj128EEEEELb0ELb0ELb1ELb0EEEvNS_9FwdParamsE)
        /*0a40*/ 	.word	0x00000030


	//----- nvinfo : EIATTR_FRAME_SIZE
	.align		4
.L_446:
        /*0a44*/ 	.byte	0x04, 0x11
        /*0a46*/ 	.short	(.L_448 - .L_447)
	.align		4
.L_447:
        /*0a48*/ 	.word	index@(_ZN10layer_norm13ln_fwd_kernelINS_13Kernel_traitsI13__nv_bfloat16S2_fS2_fjLj256ELj1ELj4ELj1ELj16ENS_18Kernel_traits_baseILj256ES2_S2_fS2_fjLj128EEEEELb0ELb0ELb1ELb0EEEvNS_9FwdParamsE)
        /*0a4c*/ 	.word	0x00000000


	//----- nvinfo : EIATTR_REGCOUNT
	.align		4
.L_448:
        /*0a50*/ 	.byte	0x04, 0x2f
        /*0a52*/ 	.short	(.L_450 - .L_449)
	.align		4
.L_449:
        /*0a54*/ 	.word	index@(_ZN10layer_norm13ln_fwd_kernelINS_13Kernel_traitsI13__nv_bfloat16S2_fS2_fjLj256ELj1ELj4ELj1ELj16ENS_18Kernel_traits_baseILj256ES2_S2_fS2_fjLj128EEEEELb0ELb0ELb0ELb1EEEvNS_9FwdParamsE)
        /*0a58*/ 	.word	0x00000028


	//----- nvinfo : EIATTR_FRAME_SIZE
	.align		4
.L_450:
        /*0a5c*/ 	.byte	0x04, 0x11
        /*0a5e*/ 	.short	(.L_452 - .L_451)
	.align		4
.L_451:
        /*0a60*/ 	.word	index@(_ZN10layer_norm13ln_fwd_kernelINS_13Kernel_traitsI13__nv_bfloat16S2_fS2_fjLj256ELj1ELj4ELj1ELj16ENS_18Kernel_traits_baseILj256ES2_S2_fS2_fjLj128EEEEELb0ELb0ELb0ELb1EEEvNS_9FwdParamsE)
        /*0a64*/ 	.word	0x00000000


	//----- nvinfo : EIATTR_REGCOUNT
	.align		4
.L_452:
        /*0a68*/ 	.byte	0x04, 0x2f
        /*0a6a*/ 	.short	(.L_454 - .L_453)
	.align		4
.L_453:
        /*0a6c*/ 	.word	index@(_ZN10layer_norm13ln_fwd_kernelINS_13Kernel_traitsI13__nv_bfloat16S2_fS2_fjLj256ELj1ELj4ELj1ELj16ENS_18Kernel_traits_baseILj256ES2_S2_fS2_fjLj128EEEEELb0ELb0ELb0ELb0EEEvNS_9FwdParamsE)
        /*0a70*/ 	.word	0x00000028


	//----- nvinfo : EIATTR_FRAME_SIZE
	.align		4
.L_454:
        /*0a74*/ 	.byte	0x04, 0x11
        /*0a76*/ 	.short	(.L_456 - .L_455)
	.align		4
.L_455:
        /*0a78*/ 	.word	index@(_ZN10layer_norm13ln_fwd_kernelINS_13Kernel_traitsI13__nv_bfloat16S2_fS2_fjLj256ELj1ELj4ELj1ELj16ENS_18Kernel_traits_baseILj256ES2_S2_fS2_fjLj128EEEEELb0ELb0ELb0ELb0EEEvNS_9FwdParamsE)
        /*0a7c*/ 	.word	0x00000000


	//----- nvinfo : EIATTR_REGCOUNT
	.align		4
.L_456:
        /*0a80*/ 	.byte	0x04, 0x2f
        /*0a82*/ 	.short	(.L_458 - .L_457)
	.align		4
.L_457:
        /*0a84*/ 	.word	index@(_ZN10layer_norm13ln_fwd_kernelINS_13Kernel_traitsIf13__nv_bfloat16S2_S2_fjLj256ELj1ELj4ELj1ELj16ENS_18Kernel_traits_baseILj256EfS2_S2_S2_fjLj128EEEEELb1ELb1ELb1ELb1EEEvNS_9FwdParamsE)
        /*0a88*/ 	.word	0x0000004e


	//----- nvinfo : EIATTR_FRAME_SIZE
	.align		4
.L_458:
        /*0a8c*/ 	.byte	0x04, 0x11
        /*0a8e*/ 	.short	(.L_460 - .L_459)
	.align		4
.L_459:
        /*0a90*/ 	.word	index@(_ZN10layer_norm13ln_fwd_kernelINS_13Kernel_traitsIf13__nv_bfloat16S2_S2_fjLj256ELj1ELj4ELj1ELj16ENS_18Kernel_traits_baseILj256EfS2_S2_S2_fjLj128EEEEELb1ELb1ELb1ELb1EEEvNS_9FwdParamsE)
        /*0a94*/ 	.word	0x00000000


	//----- nvinfo : EIATTR_REGCOUNT
	.align		4
.L_460:
        /*0a98*/ 	.byte	0x04, 0x2f
        /*0a9a*/ 	.short	(.L_462 - .L_461)
	.align		4
.L_461:
        /*0a9c*/ 	.word	index@(_ZN10layer_norm13ln_fwd_kernelINS_13Kernel_traitsIf13__nv_bfloat16S2_S2_fjLj256ELj1ELj4ELj1ELj16ENS_18Kernel_traits_baseILj256EfS2_S2_S2_fjLj128EEEEELb1ELb1ELb1ELb0EEEvNS_9FwdParamsE)
        /*0aa0*/ 	.word	0x00000050


	//----- nvinfo : EIATTR_FRAME_SIZE
	.align		4
.L_462:
        /*0aa4*/ 	.byte	0x04, 0x11
        /*0aa6*/ 	.short	(.L_464 - .L_463)
	.align		4
.L_463:
        /*0aa8*/ 	.word	index@(_ZN10layer_norm13ln_fwd_kernelINS_13Kernel_traitsIf13__nv_bfloat16S2_S2_fjLj256ELj1ELj4ELj1ELj16ENS_18Kernel_traits_baseILj256EfS2_S2_S2_fjLj128EEEEELb1ELb1ELb1ELb0EEEvNS_9FwdParamsE)
        /*0aac*/ 	.word	0x00000000


	//----- nvinfo : EIATTR_REGCOUNT
	.align		4
.L_464:
        /*0ab0*/ 	.byte	0x04, 0x2f
        /*0ab2*/ 	.short	(.L_466 - .L_465)
	.align		4
.L_465:
        /*0ab4*/ 	.word	index@(_ZN10layer_norm13ln_fwd_kernelINS_13Kernel_traitsIf13__nv_bfloat16S2_S2_fjLj256ELj1ELj4ELj1ELj16ENS_18Kernel_traits_baseILj256EfS2_S2_S2_fjLj128EEEEELb1ELb1ELb0ELb1EEEvNS_9FwdParamsE)
        /*0ab8*/ 	.word	0x00000040


	//----- nvinfo : EIATTR_FRAME_SIZE
	.align		4
.L_466:
        /*0abc*/ 	.byte	0x04, 0x11
        /*0abe*/ 	.short	(.L_468 - .L_467)
	.align		4
.L_467:
        /*0ac0*/ 	.word	index@(_ZN10layer_norm13ln_fwd_kernelINS_13Kernel_traitsIf13__nv_bfloat16S2_S2_fjLj256ELj1ELj4ELj1ELj16ENS_18Kernel_traits_baseILj256EfS2_S2_S2_fjLj128EEEEELb1ELb1ELb0ELb1EEEvNS_9FwdParamsE)
        /*0ac4*/ 	.word	0x00000000


	//----- nvinfo : EIATTR_REGCOUNT
	.align		4
.L_468:
        /*0ac8*/ 	.byte	0x04, 0x2f
        /*0aca*/ 	.short	(.L_470 - .L_469)
	.align		4
.L_469:
        /*0acc*/ 	.word	index@(_ZN10layer_norm13ln_fwd_kernelINS_13Kernel_traitsIf13__nv_bfloat16S2_S2_fjLj256ELj1ELj4ELj1ELj16ENS_18Kernel_traits_baseILj256EfS2_S2_S2_fjLj128EEEEELb1ELb1ELb0ELb0EEEvNS_9FwdParamsE)
        /*0ad0*/ 	.word	0x00000045


	//----- nvinfo : EIATTR_FRAME_SIZE
	.align		4
.L_470:
        /*0ad4*/ 	.byte	0x04, 0x11
        /*0ad6*/ 	.short	(.L_472 - .L_471)
	.align		4
.L_471:
        /*0ad8*/ 	.word	index@(_ZN10layer_norm13ln_fwd_kernelINS_13Kernel_traitsIf13__nv_bfloat16S2_S2_fjLj256ELj1ELj4ELj1ELj16ENS_18Kernel_traits_baseILj256EfS2_S2_S2_fjLj128EEEEELb1ELb1ELb0ELb0EEEvNS_9FwdParamsE)
        /*0adc*/ 	.word	0x00000000


	//----- nvinfo : EIATTR_REGCOUNT
	.align		4
.L_472:
        /*0ae0*/ 	.byte	0x04, 0x2f
        /*0ae2*/ 	.short	(.L_474 - .L_473)
	.align		4
.L_473:
        /*0ae4*/ 	.word	index@(_ZN10layer_norm13ln_fwd_kernelINS_13Kernel_traitsIf13__nv_bfloat16S2_S2_fjLj256ELj1ELj4ELj1ELj16ENS_18Kernel_traits_baseILj256EfS2_S2_S2_fjLj128EEEEELb1ELb0ELb1ELb1EEEvNS_9FwdParamsE)
        /*0ae8*/ 	.word	0x00000046


	//----- nvinfo : EIATTR_FRAME_SIZE
	.align		4
.L_474:
        /*0aec*/ 	.byte	0x04, 0x11
        /*0aee*/ 	.short	(.L_476 - .L_475)
	.align		4
.L_475:
        /*0af0*/ 	.word	index@(_ZN10layer_norm13ln_fwd_kernelINS_13Kernel_traitsIf13__nv_bfloat16S2_S2_fjLj256ELj1ELj4ELj1ELj16ENS_18Kernel_traits_baseILj256EfS2_S2_S2_fjLj128EEEEELb1ELb0ELb1ELb1EEEvNS_9FwdParamsE)
        /*0af4*/ 	.word	0x00000000


	//----- nvinfo : EIATTR_REGCOUNT
	.align		4
.L_476:
        /*0af8*/ 	.byte	0x04, 0x2f
        /*0afa*/ 	.short	(.L_478 - .L_477)
	.align		4
.L_477:
        /*0afc*/ 	.word	index@(_ZN10layer_norm13ln_fwd_kernelINS_13Kernel_traitsIf13__nv_bfloat16S2_S2_fjLj256ELj1ELj4ELj1ELj16ENS_18Kernel_traits_baseILj256EfS2_S2_S2_fjLj128EEEEELb1ELb0ELb1ELb0EEEvNS_9FwdParamsE)
        /*0b00*/ 	.word	0x00000048


	//----- nvinfo : EIATTR_FRAME_SIZE
	.align		4
.L_478:
        /*0b04*/ 	.byte	0x04, 0x11
        /*0b06*/ 	.short	(.L_480 - .L_479)
	.align		4
.L_479:
        /*0b08*/ 	.word	index@(_ZN10layer_norm13ln_fwd_kernelINS_13Kernel_traitsIf13__nv_bfloat16S2_S2_fjLj256ELj1ELj4ELj1ELj16ENS_18Kernel_traits_baseILj256EfS2_S2_S2_fjLj128EEEEELb1ELb0ELb1ELb0EEEvNS_9FwdParamsE)
        /*0b0c*/ 	.word	0x00000000


	//----- nvinfo : EIATTR_REGCOUNT
	.align		4
.L_480:
        /*0b10*/ 	.byte	0x04, 0x2f
        /*0b12*/ 	.short	(.L_482 - .L_481)
	.align		4
.L_481:
        /*0b14*/ 	.word	index@(_ZN10layer_norm13ln_fwd_kernelINS_13Kernel_traitsIf13__nv_bfloat16S2_S2_fjLj256ELj1ELj4ELj1ELj16ENS_18Kernel_traits_baseILj256EfS2_S2_S2_fjLj128EEEEELb1ELb0ELb0ELb1EEEvNS_9FwdParamsE)
        /*0b18*/ 	.word	0x0000003a


	//----- nvinfo : EIATTR_FRAME_SIZE
	.align		4
.L_482:
        /*0b1c*/ 	.byte	0x04, 0x11
        /*0b1e*/ 	.short	(.L_484 - .L_483)
	.align		4
.L_483:
        /*0b20*/ 	.word	index@(_ZN10layer_norm13ln_fwd_kernelINS_13Kernel_traitsIf13__nv_bfloat16S2_S2_fjLj256ELj1ELj4ELj1ELj16ENS_18Kernel_traits_baseILj256EfS2_S2_S2_fjLj128EEEEELb1ELb0ELb0ELb1EEEvNS_9FwdParamsE)
        /*0b24*/ 	.word	0x00000000


	//----- nvinfo : EIATTR_REGCOUNT
	.align		4
.L_484:
        /*0b28*/ 	.byte	0x04, 0x2f
        /*0b2a*/ 	.short	(.L_486 - .L_485)
	.align		4
.L_485:
        /*0b2c*/ 	.word	index@(_ZN10layer_norm13ln_fwd_kernelINS_13Kernel_traitsIf13__nv_bfloat16S2_S2_fjLj256ELj1ELj4ELj1ELj16ENS_18Kernel_traits_baseILj256EfS2_S2_S2_fjLj128EEEEELb1ELb0ELb0ELb0EEEvNS_9FwdParamsE)
        /*0b30*/ 	.word	0x0000003d


	//----- nvinfo : EIATTR_FRAME_SIZE
	.align		4
.L_486:
        /*0b34*/ 	.byte	0x04, 0x11
        /*0b36*/ 	.short	(.L_488 - .L_487)
	.align		4
.L_487:
        /*0b38*/ 	.word	index@(_ZN10layer_norm13ln_fwd_kernelINS_13Kernel_traitsIf13__nv_bfloat16S2_S2_fjLj256ELj1ELj4ELj1ELj16ENS_18Kernel_traits_baseILj256EfS2_S2_S2_fjLj128EEEEELb1ELb0ELb0ELb0EEEvNS_9FwdParamsE)
        /*0b3c*/ 	.word	0x00000000


	//----- nvinfo : EIATTR_REGCOUNT
	.align		4
.L_488:
        /*0b40*/ 	.byte	0x04, 0x2f
        /*0b42*/ 	.short	(.L_490 - .L_489)
	.align		4
.L_489:
        /*0b44*/ 	.word	index@(_ZN10layer_norm13ln_fwd_kernelINS_13Kernel_traitsIf13__nv_bfloat16S2_S2_fjLj256ELj1ELj4ELj1ELj16ENS_18Kernel_traits_baseILj256EfS2_S2_S2_fjLj128EEEEELb0ELb1ELb1ELb1EEEvNS_9FwdParamsE)
        /*0b48*/ 	.word	0x00000038


	//----- nvinfo : EIATTR_FRAME_SIZE
	.align		4
.L_490:
        /*0b4c*/ 	.byte	0x04, 0x11
        /*0b4e*/ 	.short	(.L_492 - .L_491)
	.align		4
.L_491:
        /*0b50*/ 	.word	index@(_ZN10layer_norm13ln_fwd_kernelINS_13Kernel_traitsIf13__nv_bfloat16S2_S2_fjLj256ELj1ELj4ELj1ELj16ENS_18Kernel_traits_baseILj256EfS2_S2_S2_fjLj128EEEEELb0ELb1ELb1ELb1EEEvNS_9FwdParamsE)
        /*0b54*/ 	.word	0x00000000


	//----- nvinfo : EIATTR_REGCOUNT
	.align		4
.L_492:
        /*0b58*/ 	.byte	0x04, 0x2f
        /*0b5a*/ 	.short	(.L_494 - .L_493)
	.align		4
.L_493:
        /*0b5c*/ 	.word	index@(_ZN10layer_norm13ln_fwd_kernelINS_13Kernel_traitsIf13__nv_bfloat16S2_S2_fjLj256ELj1ELj4ELj1ELj16ENS_18Kernel_traits_baseILj256EfS2_S2_S2_fjLj128EEEEELb0ELb1ELb1ELb0EEEvNS_9FwdParamsE)
        /*0b60*/ 	.word	0x00000038


	//----- nvinfo : EIATTR_FRAME_SIZE
	.align		4
.L_494:
        /*0b64*/ 	.byte	0x04, 0x11
        /*0b66*/ 	.short	(.L_496 - .L_495)
	.align		4
.L_495:
        /*0b68*/ 	.word	index@(_ZN10layer_norm13ln_fwd_kernelINS_13Kernel_traitsIf13__nv_bfloat16S2_S2_fjLj256ELj1ELj4ELj1ELj16ENS_18Kernel_traits_baseILj256EfS2_S2_S2_fjLj128EEEEELb0ELb1ELb1ELb0EEEvNS_9FwdParamsE)
        /*0b6c*/ 	.word	0x00000000


	//----- nvinfo : EIATTR_REGCOUNT
	.align		4
.L_496:
        /*0b70*/ 	.byte	0x04, 0x2f
        /*0b72*/ 	.short	(.L_498 - .L_497)
	.align		4
.L_497:
        /*0b74*/ 	.word	index@(_ZN10layer_norm13ln_fwd_kernelINS_13Kernel_traitsIf13__nv_bfloat16S2_S2_fjLj256ELj1ELj4ELj1ELj16ENS_18Kernel_traits_baseILj256EfS2_S2_S2_fjLj128EEEEELb0ELb1ELb0ELb1EEEvNS_9FwdParamsE)
        /*0b78*/ 	.word	0x00000030


	//----- nvinfo : EIATTR_FRAME_SIZE
	.align		4
.L_498:
        /*0b7c*/ 	.byte	0x04, 0x11
        /*0b7e*/ 	.short	(.L_500 - .L_499)
	.align		4
.L_499:
        /*0b80*/ 	.word	index@(_ZN10layer_norm13ln_fwd_kernelINS_13Kernel_traitsIf13__nv_bfloat16S2_S2_fjLj256ELj1ELj4ELj1ELj16ENS_18Kernel_traits_baseILj256EfS2_S2_S2_fjLj128EEEEELb0ELb1ELb0ELb1EEEvNS_9FwdParamsE)
        /*0b84*/ 	.word	0x00000000


	//----- nvinfo : EIATTR_REGCOUNT
	.align		4
.L_500:
        /*0b88*/ 	.byte	0x04, 0x2f
        /*0b8a*/ 	.short	(.L_502 - .L_501)
	.align		4
.L_501:
        /*0b8c*/ 	.word	index@(_ZN10layer_norm13ln_fwd_kernelINS_13Kernel_traitsIf13__nv_bfloat16S2_S2_fjLj256ELj1ELj4ELj1ELj16ENS_18Kernel_traits_baseILj256EfS2_S2_S2_fjLj128EEEEELb0ELb1ELb0ELb0EEEvNS_9FwdParamsE)
        /*0b90*/ 	.word	0x00000030


	//----- nvinfo : EIATTR_FRAME_SIZE
	.align		4
.L_502:
        /*0b94*/ 	.byte	0x04, 0x11
        /*0b96*/ 	.short	(.L_504 - .L_503)
	.align		4
.L_503:
        /*0b98*/ 	.word	index@(_ZN10layer_norm13ln_fwd_kernelINS_13Kernel_traitsIf13__nv_bfloat16S2_S2_fjLj256ELj1ELj4ELj1ELj16ENS_18Kernel_traits_baseILj256EfS2_S2_S2_fjLj128EEEEELb0ELb1ELb0ELb0EEEvNS_9FwdParamsE)
        /*0b9c*/ 	.word	0x00000000


	//----- nvinfo : EIATTR_REGCOUNT
	.align		4
.L_504:
        /*0ba0*/ 	.byte	0x04, 0x2f
        /*0ba2*/ 	.short	(.L_506 - .L_505)
	.align		4
.L_505:
        /*0ba4*/ 	.word	index@(_ZN10layer_norm13ln_fwd_kernelINS_13Kernel_traitsIf13__nv_bfloat16S2_S2_fjLj256ELj1ELj4ELj1ELj16ENS_18Kernel_traits_baseILj256EfS2_S2_S2_fjLj128EEEEELb0ELb0ELb1ELb1EEEvNS_9FwdParamsE)
        /*0ba8*/ 	.word	0x00000030


	//----- nvinfo : EIATTR_FRAME_SIZE
	.align		4
.L_506:
        /*0bac*/ 	.byte	0x04, 0x11
        /*0bae*/ 	.short	(.L_508 - .L_507)
	.align		4
.L_507:
        /*0bb0*/ 	.word	index@(_ZN10layer_norm13ln_fwd_kernelINS_13Kernel_traitsIf13__nv_bfloat16S2_S2_fjLj256ELj1ELj4ELj1ELj16ENS_18Kernel_traits_baseILj256EfS2_S2_S2_fjLj128EEEEELb0ELb0ELb1ELb1EEEvNS_9FwdParamsE)
        /*0bb4*/ 	.word	0x00000000


	//----- nvinfo : EIATTR_REGCOUNT
	.align		4
.L_508:
        /*0bb8*/ 	.byte	0x04, 0x2f
        /*0bba*/ 	.short	(.L_510 - .L_509)
	.align		4
.L_509:
        /*0bbc*/ 	.word	index@(_ZN10layer_norm13ln_fwd_kernelINS_13Kernel_traitsIf13__nv_bfloat16S2_S2_fjLj256ELj1ELj4ELj1ELj16ENS_18Kernel_traits_baseILj256EfS2_S2_S2_fjLj128EEEEELb0ELb0ELb1ELb0EEEvNS_9FwdParamsE)
        /*0bc0*/ 	.word	0x00000030


	//----- nvinfo : EIATTR_FRAME_SIZE
	.align		4
.L_510:
        /*0bc4*/ 	.byte	0x04, 0x11
        /*0bc6*/ 	.short	(.L_512 - .L_511)
	.align		4
.L_511:
        /*0bc8*/ 	.word	index@(_ZN10layer_norm13ln_fwd_kernelINS_13Kernel_traitsIf13__nv_bfloat16S2_S2_fjLj256ELj1ELj4ELj1ELj16ENS_18Kernel_traits_baseILj256EfS2_S2_S2_fjLj128EEEEELb0ELb0ELb1ELb0EEEvNS_9FwdParamsE)
        /*0bcc*/ 	.word	0x00000000


	//----- nvinfo : EIATTR_REGCOUNT
	.align		4
.L_512:
        /*0bd0*/ 	.byte	0x04, 0x2f
        /*0bd2*/ 	.short	(.L_514 - .L_513)
	.align		4
.L_513:
        /*0bd4*/ 	.word	index@(_ZN10layer_norm13ln_fwd_kernelINS_13Kernel_traitsIf13__nv_bfloat16S2_S2_fjLj256ELj1ELj4ELj1ELj16ENS_18Kernel_traits_baseILj256EfS2_S2_S2_fjLj128EEEEELb0ELb0ELb0ELb1EEEvNS_9FwdParamsE)
        /*0bd8*/ 	.word	0x0000002e


	//----- nvinfo : EIATTR_FRAME_SIZE
	.align		4
.L_514:
        /*0bdc*/ 	.byte	0x04, 0x11
        /*0bde*/ 	.short	(.L_516 - .L_515)
	.align		4
.L_515:
        /*0be0*/ 	.word	index@(_ZN10layer_norm13ln_fwd_kernelINS_13Kernel_traitsIf13__nv_bfloat16S2_S2_fjLj256ELj1ELj4ELj1ELj16ENS_18Kernel_traits_baseILj256EfS2_S2_S2_fjLj128EEEEELb0ELb0ELb0ELb1EEEvNS_9FwdParamsE)
        /*0be4*/ 	.word	0x00000000


	//----- nvinfo : EIATTR_REGCOUNT
	.align		4
.L_516:
        /*0be8*/ 	.byte	0x04, 0x2f
        /*0bea*/ 	.short	(.L_518 - .L_517)
	.align		4
.L_517:
        /*0bec*/ 	.word	index@(_ZN10layer_norm13ln_fwd_kernelINS_13Kernel_traitsIf13__nv_bfloat16S2_S2_fjLj256ELj1ELj4ELj1ELj16ENS_18Kernel_traits_baseILj256EfS2_S2_S2_fjLj128EEEEELb0ELb0ELb0ELb0EEEvNS_9FwdParamsE)
        /*0bf0*/ 	.word	0x00000030


	//----- nvinfo : EIATTR_FRAME_SIZE
	.align		4
.L_518:
        /*0bf4*/ 	.byte	0x04, 0x11
        /*0bf6*/ 	.short	(.L_520 - .L_519)
	.align		4
.L_519:
        /*0bf8*/ 	.word	index@(_ZN10layer_norm13ln_fwd_kernelINS_13Kernel_traitsIf13__nv_bfloat16S2_S2_fjLj256ELj1ELj4ELj1ELj16ENS_18Kernel_traits_baseILj256EfS2_S2_S2_fjLj128EEEEELb0ELb0ELb0ELb0EEEvNS_9FwdParamsE)
        /*0bfc*/ 	.word	0x00000000


	//----- nvinfo : EIATTR_REGCOUNT
	.align		4
.L_520:
        /*0c00*/ 	.byte	0x04, 0x2f
        /*0c02*/ 	.short	(.L_522 - .L_521)
	.align		4
.L_521:
        /*0c04*/ 	.word	index@(_ZN10layer_norm13ln_fwd_kernelINS_13Kernel_traitsI6__halfS2_S2_S2_fjLj256ELj1ELj4ELj1ELj16ENS_18Kernel_traits_baseILj256ES2_S2_S2_S2_fjLj128EEEEELb1ELb1ELb1ELb1EEEvNS_9FwdParamsE)
        /*0c08*/ 	.word	0x00000040


	//----- nvinfo : EIATTR_FRAME_SIZE
	.align		4
.L_522:
        /*0c0c*/ 	.byte	0x04, 0x11
        /*0c0e*/ 	.short	(.L_524 - .L_523)
	.align		4
.L_523:
        /*0c10*/ 	.word	index@(_ZN10layer_norm13ln_fwd_kernelINS_13Kernel_traitsI6__halfS2_S2_S2_fjLj256ELj1ELj4ELj1ELj16ENS_18Kernel_traits_baseILj256ES2_S2_S2_S2_fjLj128EEEEELb1ELb1ELb1ELb1EEEvNS_9FwdParamsE)
        /*0c14*/ 	.word	0x00000000


	//----- nvinfo : EIATTR_REGCOUNT
	.align		4
.L_524:
        /*0c18*/ 	.byte	0x04, 0x2f
        /*0c1a*/ 	.short	(.L_526 - .L_525)
	.align		4
.L_525:
        /*0c1c*/ 	.word	index@(_ZN10layer_norm13ln_fwd_kernelINS_13Kernel_traitsI6__halfS2_S2_S2_fjLj256ELj1ELj4ELj1ELj16ENS_18Kernel_traits_baseILj256ES2_S2_S2_S2_fjLj128EEEEELb1ELb1ELb1ELb0EEEvNS_9FwdParamsE)
        /*0c20*/ 	.word	0x00000040


	//----- nvinfo : EIATTR_FRAME_SIZE
	.align		4
.L_526:
        /*0c24*/ 	.byte	0x04, 0x11
        /*0c26*/ 	.short	(.L_528 - .L_527)
	.align		4
.L_527:
        /*0c28*/ 	.word	index@(_ZN10layer_norm13ln_fwd_kernelINS_13Kernel_traitsI6__halfS2_S2_S2_fjLj256ELj1ELj4ELj1ELj16ENS_18Kernel_traits_baseILj256ES2_S2_S2_S2_fjLj128EEEEELb1ELb1ELb1ELb0EEEvNS_9FwdParamsE)
        /*0c2c*/ 	.word	0x00000000


	//----- nvinfo : EIATTR_REGCOUNT
	.align		4
.L_528:
        /*0c30*/ 	.byte	0x04, 0x2f
        /*0c32*/ 	.short	(.L_530 - .L_529)
	.align		4
.L_529:
        /*0c34*/ 	.word	index@(_ZN10layer_norm13ln_fwd_kernelINS_13Kernel_traitsI6__halfS2_S2_S2_fjLj256ELj1ELj4ELj1ELj16ENS_18Kernel_traits_baseILj256ES2_S2_S2_S2_fjLj128EEEEELb1ELb1ELb0ELb1EEEvNS_9FwdParamsE)
        /*0c38*/ 	.word	0x00000042


	//----- nvinfo : EIATTR_FRAME_SIZE
	.align		4
.L_530:
        /*0c3c*/ 	.byte	0x04, 0x11
        /*0c3e*/ 	.short	(.L_532 - .L_531)
	.align		4
.L_531:
        /*0c40*/ 	.word	index@(_ZN10layer_norm13ln_fwd_kernelINS_13Kernel_traitsI6__halfS2_S2_S2_fjLj256ELj1ELj4ELj1ELj16ENS_18Kernel_traits_baseILj256ES2_S2_S2_S2_fjLj128EEEEELb1ELb1ELb0ELb1EEEvNS_9FwdParamsE)
        /*0c44*/ 	.word	0x00000000


	//----- nvinfo : EIATTR_REGCOUNT
	.align		4
.L_532:
        /*0c48*/ 	.byte	0x04, 0x2f
        /*0c4a*/ 	.short	(.L_534 - .L_533)
	.align		4
.L_533:
        /*0c4c*/ 	.word	index@(_ZN10layer_norm13ln_fwd_kernelINS_13Kernel_traitsI6__halfS2_S2_S2_fjLj256ELj1ELj4ELj1ELj16ENS_18Kernel_traits_baseILj256ES2_S2_S2_S2_fjLj128EEEEELb1ELb1ELb0ELb0EEEvNS_9FwdParamsE)
        /*0c50*/ 	.word	0x00000038


	//----- nvinfo : EIATTR_FRAME_SIZE
	.align		4
.L_534:
        /*0c54*/ 	.byte	0x04, 0x11
        /*0c56*/ 	.short	(.L_536 - .L_535)
	.align		4
.L_535:
        /*0c58*/ 	.word	index@(_ZN10layer_norm13ln_fwd_kernelINS_13Kernel_traitsI6__halfS2_S2_S2_fjLj256ELj1ELj4ELj1ELj16ENS_18Kernel_traits_baseILj256ES2_S2_S2_S2_fjLj128EEEEELb1ELb1ELb0ELb0EEEvNS_9FwdParamsE)
        /*0c5c*/ 	.word	0x00000000


	//----- nvinfo : EIATTR_REGCOUNT
	.align		4
.L_536:
        /*0c60*/ 	.byte	0x04, 0x2f
        /*0c62*/ 	.short	(.L_538 - .L_537)
	.align		4
.L_537:
        /*0c64*/ 	.word	index@(_ZN10layer_norm13ln_fwd_kernelINS_13Kernel_traitsI6__halfS2_S2_S2_fjLj256ELj1ELj4ELj1ELj16ENS_18Kernel_traits_baseILj256ES2_S2_S2_S2_fjLj128EEEEELb1ELb0ELb1ELb1EEEvNS_9FwdParamsE)
        /*0c68*/ 	.word	0x0000003e


	//----- nvinfo : EIATTR_FRAME_SIZE
	.align		4
.L_538:
        /*0c6c*/ 	.byte	0x04, 0x11
        /*0c6e*/ 	.short	(.L_540 - .L_539)
	.align		4
.L_539:
        /*0c70*/ 	.word	index@(_ZN10layer_norm13ln_fwd_kernelINS_13Kernel_traitsI6__halfS2_S2_S2_fjLj256ELj1ELj4ELj1ELj16ENS_18Kernel_traits_baseILj256ES2_S2_S2_S2_fjLj128EEEEELb1ELb0ELb1ELb1EEEvNS_9FwdParamsE)
        /*0c74*/ 	.word	0x00000000


	//----- nvinfo : EIATTR_REGCOUNT
	.align		4
.L_540:
        /*0c78*/ 	.byte	0x04, 0x2f
        /*0c7a*/ 	.short	(.L_542 - .L_541)
	.align		4
.L_541:
        /*0c7c*/ 	.word	index@(_ZN10layer_norm13ln_fwd_kernelINS_13Kernel_traitsI6__halfS2_S2_S2_fjLj256ELj1ELj4ELj1ELj16ENS_18Kernel_traits_baseILj256ES2_S2_S2_S2_fjLj128EEEEELb1ELb0ELb1ELb0EEEvNS_9FwdParamsE)
        /*0c80*/ 	.word	0x0000003e


	//----- nvinfo : EIATTR_FRAME_SIZE
	.align		4
.L_542:
        /*0c84*/ 	.byte	0x04, 0x11
        /*0c86*/ 	.short	(.L_544 - .L_543)
	.align		4
.L_543:
        /*0c88*/ 	.word	index@(_ZN10layer_norm13ln_fwd_kernelINS_13Kernel_traitsI6__halfS2_S2_S2_fjLj256ELj1ELj4ELj1ELj16ENS_18Kernel_traits_baseILj256ES2_S2_S2_S2_fjLj128EEEEELb1ELb0ELb1ELb0EEEvNS_9FwdParamsE)
        /*0c8c*/ 	.word	0x00000000


	//----- nvinfo : EIATTR_REGCOUNT
	.align		4
.L_544:
        /*0c90*/ 	.byte	0x04, 0x2f
        /*0c92*/ 	.short	(.L_546 - .L_545)
	.align		4
.L_545:
        /*0c94*/ 	.word	index@(_ZN10layer_norm13ln_fwd_kernelINS_13Kernel_traitsI6__halfS2_S2_S2_fjLj256ELj1ELj4ELj1ELj16ENS_18Kernel_traits_baseILj256ES2_S2_S2_S2_fjLj128EEEEELb1ELb0ELb0ELb1EEEvNS_9FwdParamsE)
        /*0c98*/ 	.word	0x0000003c


	//----- nvinfo : EIATTR_FRAME_SIZE
	.align		4
.L_546:
        /*0c9c*/ 	.byte	0x04, 0x11
        /*0c9e*/ 	.short	(.L_548 - .L_547)
	.align		4
.L_547:
        /*0ca0*/ 	.word	index@(_ZN10layer_norm13ln_fwd_kernelINS_13Kernel_traitsI6__halfS2_S2_S2_fjLj256ELj1ELj4ELj1ELj16ENS_18Kernel_traits_baseILj256ES2_S2_S2_S2_fjLj128EEEEELb1ELb0ELb0ELb1EEEvNS_9FwdParamsE)
        /*0ca4*/ 	.word	0x00000000


	//----- nvinfo : EIATTR_REGCOUNT
	.align		4
.L_548:
        /*0ca8*/ 	.byte	0x04, 0x2f
        /*0caa*/ 	.short	(.L_550 - .L_549)
	.align		4
.L_549:
        /*0cac*/ 	.word	index@(_ZN10layer_norm13ln_fwd_kernelINS_13Kernel_traitsI6__halfS2_S2_S2_fjLj256ELj1ELj4ELj1ELj16ENS_18Kernel_traits_baseILj256ES2_S2_S2_S2_fjLj128EEEEELb1ELb0ELb0ELb0EEEvNS_9FwdParamsE)
        /*0cb0*/ 	.word	0x00000032


	//----- nvinfo : EIATTR_FRAME_SIZE
	.align		4
.L_550:
        /*0cb4*/ 	.byte	0x04, 0x11
        /*0cb6*/ 	.short	(.L_552 - .L_551)
	.align		4
.L_551:
        /*0cb8*/ 	.word	index@(_ZN10layer_norm13ln_fwd_kernelINS_13Kernel_traitsI6__halfS2_S2_S2_fjLj256ELj1ELj4ELj1ELj16ENS_18Kernel_traits_baseILj256ES2_S2_S2_S2_fjLj128EEEEELb1ELb0ELb0ELb0EEEvNS_9FwdParamsE)
        /*0cbc*/ 	.word	0x00000000


	//----- nvinfo : EIATTR_REGCOUNT
	.align		4
.L_552:
        /*0cc0*/ 	.byte	0x04, 0x2f
        /*0cc2*/ 	.short	(.L_554 - .L_553)
	.align		4
.L_553:
        /*0cc4*/ 	.word	index@(_ZN10layer_norm13ln_fwd_kernelINS_13Kernel_traitsI6__halfS2_S2_S2_fjLj256ELj1ELj4ELj1ELj16ENS_18Kernel_traits_baseILj256ES2_S2_S2_S2_fjLj128EEEEELb0ELb1ELb1ELb1EEEvNS_9FwdParamsE)
        /*0cc8*/ 	.word	0x00000028


	//----- nvinfo : EIATTR_FRAME_SIZE
	.align		4
.L_554:
        /*0ccc*/ 	.byte	0x04, 0x11
        /*0cce*/ 	.short	(.L_556 - .L_555)
	.align		4
.L_555:
        /*0cd0*/ 	.word	index@(_ZN10layer_norm13ln_fwd_kernelINS_13Kernel_traitsI6__halfS2_S2_S2_fjLj256ELj1ELj4ELj1ELj16ENS_18Kernel_traits_baseILj256ES2_S2_S2_S2_fjLj128EEEEELb0ELb1ELb1ELb1EEEvNS_9FwdParamsE)
        /*0cd4*/ 	.word	0x00000000


	//----- nvinfo : EIATTR_REGCOUNT
	.align		4
.L_556:
        /*0cd8*/ 	.byte	0x04, 0x2f
        /*0cda*/ 	.short	(.L_558 - .L_557)
	.align		4
.L_557:
        /*0cdc*/ 	.word	index@(_ZN10layer_norm13ln_fwd_kernelINS_13Kernel_traitsI6__halfS2_S2_S2_fjLj256ELj1ELj4ELj1ELj16ENS_18Kernel_traits_baseILj256ES2_S2_S2_S2_fjLj128EEEEELb0ELb1ELb1ELb0EEEvNS_9FwdParamsE)
        /*0ce0*/ 	.word	0x00000030


	//----- nvinfo : EIATTR_FRAME_SIZE
	.align		4
.L_558:
        /*0ce4*/ 	.byte	0x04, 0x11
        /*0ce6*/ 	.short	(.L_560 - .L_559)
	.align		4
.L_559:
        /*0ce8*/ 	.word	index@(_ZN10layer_norm13ln_fwd_kernelINS_13Kernel_traitsI6__halfS2_S2_S2_fjLj256ELj1ELj4ELj1ELj16ENS_18Kernel_traits_baseILj256ES2_S2_S2_S2_fjLj128EEEEELb0ELb1ELb1ELb0EEEvNS_9FwdParamsE)
        /*0cec*/ 	.word	0x00000000


	//----- nvinfo : EIATTR_REGCOUNT
	.align		4
.L_560:
        /*0cf0*/ 	.byte	0x04, 0x2f
        /*0cf2*/ 	.short	(.L_562 - .L_561)
	.align		4
.L_561:
        /*0cf4*/ 	.word	index@(_ZN10layer_norm13ln_fwd_kernelINS_13Kernel_traitsI6__halfS2_S2_S2_fjLj256ELj1ELj4ELj1ELj16ENS_18Kernel_traits_baseILj256ES2_S2_S2_S2_fjLj128EEEEELb0ELb1ELb0ELb1EEEvNS_9FwdParamsE)
        /*0cf8*/ 	.word	0x00000030


	//----- nvinfo : EIATTR_FRAME_SIZE
	.align		4
.L_562:
        /*0cfc*/ 	.byte	0x04, 0x11
        /*0cfe*/ 	.short	(.L_564 - .L_563)
	.align		4
.L_563:
        /*0d00*/ 	.word	index@(_ZN10layer_norm13ln_fwd_kernelINS_13Kernel_traitsI6__halfS2_S2_S2_fjLj256ELj1ELj4ELj1ELj16ENS_18Kernel_traits_baseILj256ES2_S2_S2_S2_fjLj128EEEEELb0ELb1ELb0ELb1EEEvNS_9FwdParamsE)
        /*0d04*/ 	.word	0x00000000


	//----- nvinfo : EIATTR_REGCOUNT
	.align		4
.L_564:
        /*0d08*/ 	.byte	0x04, 0x2f
        /*0d0a*/ 	.short	(.L_566 - .L_565)
	.align		4
.L_565:
        /*0d0c*/ 	.word	index@(_ZN10layer_norm13ln_fwd_kernelINS_13Kernel_traitsI6__halfS2_S2_S2_fjLj256ELj1ELj4ELj1ELj16ENS_18Kernel_traits_baseILj256ES2_S2_S2_S2_fjLj128EEEEELb0ELb1ELb0ELb0EEEvNS_9FwdParamsE)
        /*0d10*/ 	.word	0x00000028


	//----- nvinfo : EIATTR_FRAME_SIZE
	.align		4
.L_566:
        /*0d14*/ 	.byte	0x04, 0x11
        /*0d16*/ 	.short	(.L_568 - .L_567)
	.align		4
.L_567:
        /*0d18*/ 	.word	index@(_ZN10layer_norm13ln_fwd_kernelINS_13Kernel_traitsI6__halfS2_S2_S2_fjLj256ELj1ELj4ELj1ELj16ENS_18Kernel_traits_baseILj256ES2_S2_S2_S2_fjLj128EEEEELb0ELb1ELb0ELb0EEEvNS_9FwdParamsE)
        /*0d1c*/ 	.word	0x00000000


	//----- nvinfo : EIATTR_REGCOUNT
	.align		4
.L_568:
        /*0d20*/ 	.byte	0x04, 0x2f
        /*0d22*/ 	.short	(.L_570 - .L_569)
	.align		4
.L_569:
        /*0d24*/ 	.word	index@(_ZN10layer_norm13ln_fwd_kernelINS_13Kernel_traitsI6__halfS2_S2_S2_fjLj256ELj1ELj4ELj1ELj16ENS_18Kernel_traits_baseILj256ES2_S2_S2_S2_fjLj128EEEEELb0ELb0ELb1ELb1EEEvNS_9FwdParamsE)
        /*0d28*/ 	.word	0x00000027


	//----- nvinfo : EIATTR_FRAME_SIZE
	.align		4
.L_570:
        /*0d2c*/ 	.byte	0x04, 0x11
        /*0d2e*/ 	.short	(.L_572 - .L_571)
	.align		4
.L_571:
        /*0d30*/ 	.word	index@(_ZN10layer_norm13ln_fwd_kernelINS_13Kernel_traitsI6__halfS2_S2_S2_fjLj256ELj1ELj4ELj1ELj16ENS_18Kernel_traits_baseILj256ES2_S2_S2_S2_fjLj128EEEEELb0ELb0ELb1ELb1EEEvNS_9FwdParamsE)
        /*0d34*/ 	.word	0x00000000


	//----- nvinfo : EIATTR_REGCOUNT
	.align		4
.L_572:
        /*0d38*/ 	.byte	0x04, 0x2f
        /*0d3a*/ 	.short	(.L_574 - .L_573)
	.align		4
.L_573:
        /*0d3c*/ 	.word	index@(_ZN10layer_norm13ln_fwd_kernelINS_13Kernel_traitsI6__halfS2_S2_S2_fjLj256ELj1ELj4ELj1ELj16ENS_18Kernel_traits_baseILj256ES2_S2_S2_S2_fjLj128EEEEELb0ELb0ELb1ELb0EEEvNS_9FwdParamsE)
        /*0d40*/ 	.word	0x00000028


	//----- nvinfo : EIATTR_FRAME_SIZE
	.align		4
.L_574:
        /*0d44*/ 	.byte	0x04, 0x11
        /*0d46*/ 	.short	(.L_576 - .L_575)
	.align		4
.L_575:
        /*0d48*/ 	.word	index@(_ZN10layer_norm13ln_fwd_kernelINS_13Kernel_traitsI6__halfS2_S2_S2_fjLj256ELj1ELj4ELj1ELj16ENS_18Kernel_traits_baseILj256ES2_S2_S2_S2_fjLj128EEEEELb0ELb0ELb1ELb0EEEvNS_9FwdParamsE)
        /*0d4c*/ 	.word	0x00000000


	//----- nvinfo : EIATTR_REGCOUNT
	.align		4
.L_576:
        /*0d50*/ 	.byte	0x04, 0x2f
        /*0d52*/ 	.short	(.L_578 - .L_577)
	.align		4
.L_577:
        /*0d54*/ 	.word	index@(_ZN10layer_norm13ln_fwd_kernelINS_13Kernel_traitsI6__halfS2_S2_S2_fjLj256ELj1ELj4ELj1ELj16ENS_18Kernel_traits_baseILj256ES2_S2_S2_S2_fjLj128EEEEELb0ELb0ELb0ELb1EEEvNS_9FwdParamsE)
        /*0d58*/ 	.word	0x00000028


	//----- nvinfo : EIATTR_FRAME_SIZE
	.align		4
.L_578:
        /*0d5c*/ 	.byte	0x04, 0x11
        /*0d5e*/ 	.short	(.L_580 - .L_579)
	.align		4
.L_579:
        /*0d60*/ 	.word	index@(_ZN10layer_norm13ln_fwd_kernelINS_13Kernel_traitsI6__halfS2_S2_S2_fjLj256ELj1ELj4ELj1ELj16ENS_18Kernel_traits_baseILj256ES2_S2_S2_S2_fjLj128EEEEELb0ELb0ELb0ELb1EEEvNS_9FwdParamsE)
        /*0d64*/ 	.word	0x00000000


	//----- nvinfo : EIATTR_REGCOUNT
	.align		4
.L_580:
        /*0d68*/ 	.byte	0x04, 0x2f
        /*0d6a*/ 	.short	(.L_582 - .L_581)
	.align		4
.L_581:
        /*0d6c*/ 	.word	index@(_ZN10layer_norm13ln_fwd_kernelINS_13Kernel_traitsI6__halfS2_S2_S2_fjLj256ELj1ELj4ELj1ELj16ENS_18Kernel_traits_baseILj256ES2_S2_S2_S2_fjLj128EEEEELb0ELb0ELb0ELb0EEEvNS_9FwdParamsE)
        /*0d70*/ 	.word	0x00000028


	//----- nvinfo : EIATTR_FRAME_SIZE
	.align		4
.L_582:
        /*0d74*/ 	.byte	0x04, 0x11
        /*0d76*/ 	.short	(.L_584 - .L_583)
	.align		4
.L_583:
        /*0d78*/ 	.word	index@(_ZN10layer_norm13ln_fwd_kernelINS_13Kernel_traitsI6__halfS2_S2_S2_fjLj256ELj1ELj4ELj1ELj16ENS_18Kernel_traits_baseILj256ES2_S2_S2_S2_fjLj128EEEEELb0ELb0ELb0ELb0EEEvNS_9FwdParamsE)
        /*0d7c*/ 	.word	0x00000000


	//----- nvinfo : EIATTR_REGCOUNT
	.align		4
.L_584:
        /*0d80*/ 	.byte	0x04, 0x2f
        /*0d82*/ 	.short	(.L_586 - .L_585)
	.align		4
.L_585:
        /*0d84*/ 	.word	index@(_ZN10layer_norm13ln_fwd_kernelINS_13Kernel_traitsI13__nv_bfloat16S2_S2_S2_fjLj256ELj1ELj4ELj1ELj16ENS_18Kernel_traits_baseILj256ES2_S2_S2_S2_fjLj128EEEEELb1ELb1ELb1ELb1EEEvNS_9FwdParamsE)
        /*0d88*/ 	.word	0x0000004e


	//----- nvinfo : EIATTR_FRAME_SIZE
	.align		4
.L_586:
        /*0d8c*/ 	.byte	0x04, 0x11
        /*0d8e*/ 	.short	(.L_588 - .L_587)
	.align		4
.L_587:
        /*0d90*/ 	.word	index@(_ZN10layer_norm13ln_fwd_kernelINS_13Kernel_traitsI13__nv_bfloat16S2_S2_S2_fjLj256ELj1ELj4ELj1ELj16ENS_18Kernel_traits_baseILj256ES2_S2_S2_S2_fjLj128EEEEELb1ELb1ELb1ELb1EEEvNS_9FwdParamsE)
        /*0d94*/ 	.word	0x00000000


	//----- nvinfo : EIATTR_REGCOUNT
	.align		4
.L_588:
        /*0d98*/ 	.byte	0x04, 0x2f
        /*0d9a*/ 	.short	(.L_590 - .L_589)
	.align		4
.L_589:
        /*0d9c*/ 	.word	index@(_ZN10layer_norm13ln_fwd_kernelINS_13Kernel_traitsI13__nv_bfloat16S2_S2_S2_fjLj256ELj1ELj4ELj1ELj16ENS_18Kernel_traits_baseILj256ES2_S2_S2_S2_fjLj128EEEEELb1ELb1ELb1ELb0EEEvNS_9FwdParamsE)
        /*0da0*/ 	.word	0x0000004e


	//----- nvinfo : EIATTR_FRAME_SIZE
	.align		4
.L_590:
        /*0da4*/ 	.byte	0x04, 0x11
        /*0da6*/ 	.short	(.L_592 - .L_591)
	.align		4
.L_591:
        /*0da8*/ 	.word	index@(_ZN10layer_norm13ln_fwd_kernelINS_13Kernel_traitsI13__nv_bfloat16S2_S2_S2_fjLj256ELj1ELj4ELj1ELj16ENS_18Kernel_traits_baseILj256ES2_S2_S2_S2_fjLj128EEEEELb1ELb1ELb1ELb0EEEvNS_9FwdParamsE)
        /*0dac*/ 	.word	0x00000000


	//----- nvinfo : EIATTR_REGCOUNT
	.align		4
.L_592:
        /*0db0*/ 	.byte	0x04, 0x2f
        /*0db2*/ 	.short	(.L_594 - .L_593)
	.align		4
.L_593:
        /*0db4*/ 	.word	index@(_ZN10layer_norm13ln_fwd_kernelINS_13Kernel_traitsI13__nv_bfloat16S2_S2_S2_fjLj256ELj1ELj4ELj1ELj16ENS_18Kernel_traits_baseILj256ES2_S2_S2_S2_fjLj128EEEEELb1ELb1ELb0ELb1EEEvNS_9FwdParamsE)
        /*0db8*/ 	.word	0x00000042


	//----- nvinfo : EIATTR_FRAME_SIZE
	.align		4
.L_594:
        /*0dbc*/ 	.byte	0x04, 0x11
        /*0dbe*/ 	.short	(.L_596 - .L_595)
	.align		4
.L_595:
        /*0dc0*/ 	.word	index@(_ZN10layer_norm13ln_fwd_kernelINS_13Kernel_traitsI13__nv_bfloat16S2_S2_S2_fjLj256ELj1ELj4ELj1ELj16ENS_18Kernel_traits_baseILj256ES2_S2_S2_S2_fjLj128EEEEELb1ELb1ELb0ELb1EEEvNS_9FwdParamsE)
        /*0dc4*/ 	.word	0x00000000


	//----- nvinfo : EIATTR_REGCOUNT
	.align		4
.L_596:
        /*0dc8*/ 	.byte	0x04, 0x2f
        /*0dca*/ 	.short	(.L_598 - .L_597)
	.align		4
.L_597:
        /*0dcc*/ 	.word	index@(_ZN10layer_norm13ln_fwd_kernelINS_13Kernel_traitsI13__nv_bfloat16S2_S2_S2_fjLj256ELj1ELj4ELj1ELj16ENS_18Kernel_traits_baseILj256ES2_S2_S2_S2_fjLj128EEEEELb1ELb1ELb0ELb0EEEvNS_9FwdParamsE)
        /*0dd0*/ 	.word	0x00000042


	//----- nvinfo : EIATTR_FRAME_SIZE
	.align		4
.L_598:
        /*0dd4*/ 	.byte	0x04, 0x11
        /*0dd6*/ 	.short	(.L_600 - .L_599)
	.align		4
.L_599:
        /*0dd8*/ 	.word	index@(_ZN10layer_norm13ln_fwd_kernelINS_13Kernel_traitsI13__nv_bfloat16S2_S2_S2_fjLj256ELj1ELj4ELj1ELj16ENS_18Kernel_traits_baseILj256ES2_S2_S2_S2_fjLj128EEEEELb1ELb1ELb0ELb0EEEvNS_9FwdParamsE)
        /*0ddc*/ 	.word	0x00000000


	//----- nvinfo : EIATTR_REGCOUNT
	.align		4
.L_600:
        /*0de0*/ 	.byte	0x04, 0x2f
        /*0de2*/ 	.short	(.L_602 - .L_601)
	.align		4
.L_601:
        /*0de4*/ 	.word	index@(_ZN10layer_norm13ln_fwd_kernelINS_13Kernel_traitsI13__nv_bfloat16S2_S2_S2_fjLj256ELj1ELj4ELj1ELj16ENS_18Kernel_traits_baseILj256ES2_S2_S2_S2_fjLj128EEEEELb1ELb0ELb1ELb1EEEvNS_9FwdParamsE)
        /*0de8*/ 	.word	0x0000003f


	//----- nvinfo : EIATTR_FRAME_SIZE
	.align		4
.L_602:
        /*0dec*/ 	.byte	0x04, 0x11
        /*0dee*/ 	.short	(.L_604 - .L_603)
	.align		4
.L_603:
        /*0df0*/ 	.word	index@(_ZN10layer_norm13ln_fwd_kernelINS_13Kernel_traitsI13__nv_bfloat16S2_S2_S2_fjLj256ELj1ELj4ELj1ELj16ENS_18Kernel_traits_baseILj256ES2_S2_S2_S2_fjLj128EEEEELb1ELb0ELb1ELb1EEEvNS_9FwdParamsE)
        /*0df4*/ 	.word	0x00000000


	//----- nvinfo : EIATTR_REGCOUNT
	.align		4
.L_604:
        /*0df8*/ 	.byte	0x04, 0x2f
        /*0dfa*/ 	.short	(.L_606 - .L_605)
	.align		4
.L_605:
        /*0dfc*/ 	.word	index@(_ZN10layer_norm13ln_fwd_kernelINS_13Kernel_traitsI13__nv_bfloat16S2_S2_S2_fjLj256ELj1ELj4ELj1ELj16ENS_18Kernel_traits_baseILj256ES2_S2_S2_S2_fjLj128EEEEELb1ELb0ELb1ELb0EEEvNS_9FwdParamsE)
        /*0e00*/ 	.word	0x00000048


	//----- nvinfo : EIATTR_FRAME_SIZE
	.align		4
.L_606:
        /*0e04*/ 	.byte	0x04, 0x11
        /*0e06*/ 	.short	(.L_608 - .L_607)
	.align		4
.L_607:
        /*0e08*/ 	.word	index@(_ZN10layer_norm13ln_fwd_kernelINS_13Kernel_traitsI13__nv_bfloat16S2_S2_S2_fjLj256ELj1ELj4ELj1ELj16ENS_18Kernel_traits_baseILj256ES2_S2_S2_S2_fjLj128EEEEELb1ELb0ELb1ELb0EEEvNS_9FwdParamsE)
        /*0e0c*/ 	.word	0x00000000


	//----- nvinfo : EIATTR_REGCOUNT
	.align		4
.L_608:
        /*0e10*/ 	.byte	0x04, 0x2f
        /*0e12*/ 	.short	(.L_610 - .L_609)
	.align		4
.L_609:
        /*0e14*/ 	.word	index@(_ZN10layer_norm13ln_fwd_kernelINS_13Kernel_traitsI13__nv_bfloat16S2_S2_S2_fjLj256ELj1ELj4ELj1ELj16ENS_18Kernel_traits_baseILj256ES2_S2_S2_S2_fjLj128EEEEELb1ELb0ELb0ELb1EEEvNS_9FwdParamsE)
        /*0e18*/ 	.word	0x0000003c


	//----- nvinfo : EIATTR_FRAME_SIZE
	.align		4
.L_610:
        /*0e1c*/ 	.byte	0x04, 0x11
        /*0e1e*/ 	.short	(.L_612 - .L_611)
	.align		4
.L_611:
        /*0e20*/ 	.word	index@(_ZN10layer_norm13ln_fwd_kernelINS_13Kernel_traitsI13__nv_bfloat16S2_S2_S2_fjLj256ELj1ELj4ELj1ELj16ENS_18Kernel_traits_baseILj256ES2_S2_S2_S2_fjLj128EEEEELb1ELb0ELb0ELb1EEEvNS_9FwdParamsE)
        /*0e24*/ 	.word	0x00000000


	//----- nvinfo : EIATTR_REGCOUNT
	.align		4
.L_612:
        /*0e28*/ 	.byte	0x04, 0x2f
        /*0e2a*/ 	.short	(.L_614 - .L_613)
	.align		4
.L_613:
        /*0e2c*/ 	.word	index@(_ZN10layer_norm13ln_fwd_kernelINS_13Kernel_traitsI13__nv_bfloat16S2_S2_S2_fjLj256ELj1ELj4ELj1ELj16ENS_18Kernel_traits_baseILj256ES2_S2_S2_S2_fjLj128EEEEELb1ELb0ELb0ELb0EEEvNS_9FwdParamsE)
        /*0e30*/ 	.word	0x00000036


	//----- nvinfo : EIATTR_FRAME_SIZE
	.align		4
.L_614:
        /*0e34*/ 	.byte	0x04, 0x11
        /*0e36*/ 	.short	(.L_616 - .L_615)
	.align		4
.L_615:
        /*0e38*/ 	.word	index@(_ZN10layer_norm13ln_fwd_kernelINS_13Kernel_traitsI13__nv_bfloat16S2_S2_S2_fjLj256ELj1ELj4ELj1ELj16ENS_18Kernel_traits_baseILj256ES2_S2_S2_S2_fjLj128EEEEELb1ELb0ELb0ELb0EEEvNS_9FwdParamsE)
        /*0e3c*/ 	.word	0x00000000


	//----- nvinfo : EIATTR_REGCOUNT
	.align		4
.L_616:
        /*0e40*/ 	.byte	0x04, 0x2f
        /*0e42*/ 	.short	(.L_618 - .L_617)
	.align		4
.L_617:
        /*0e44*/ 	.word	index@(_ZN10layer_norm13ln_fwd_kernelINS_13Kernel_traitsI13__nv_bfloat16S2_S2_S2_fjLj256ELj1ELj4ELj1ELj16ENS_18Kernel_traits_baseILj256ES2_S2_S2_S2_fjLj128EEEEELb0ELb1ELb1ELb1EEEvNS_9FwdParamsE)
        /*0e48*/ 	.word	0x00000030


	//----- nvinfo : EIATTR_FRAME_SIZE
	.align		4
.L_618:
        /*0e4c*/ 	.byte	0x04, 0x11
        /*0e4e*/ 	.short	(.L_620 - .L_619)
	.align		4
.L_619:
        /*0e50*/ 	.word	index@(_ZN10layer_norm13ln_fwd_kernelINS_13Kernel_traitsI13__nv_bfloat16S2_S2_S2_fjLj256ELj1ELj4ELj1ELj16ENS_18Kernel_traits_baseILj256ES2_S2_S2_S2_fjLj128EEEEELb0ELb1ELb1ELb1EEEvNS_9FwdParamsE)
        /*0e54*/ 	.word	0x00000000


	//----- nvinfo : EIATTR_REGCOUNT
	.align		4
.L_620:
        /*0e58*/ 	.byte	0x04, 0x2f
        /*0e5a*/ 	.short	(.L_622 - .L_621)
	.align		4
.L_621:
        /*0e5c*/ 	.word	index@(_ZN10layer_norm13ln_fwd_kernelINS_13Kernel_traitsI13__nv_bfloat16S2_S2_S2_fjLj256ELj1ELj4ELj1ELj16ENS_18Kernel_traits_baseILj256ES2_S2_S2_S2_fjLj128EEEEELb0ELb1ELb1ELb0EEEvNS_9FwdParamsE)
        /*0e60*/ 	.word	0x00000035


	//----- nvinfo : EIATTR_FRAME_SIZE
	.align		4
.L_622:
        /*0e64*/ 	.byte	0x04, 0x11
        /*0e66*/ 	.short	(.L_624 - .L_623)
	.align		4
.L_623:
        /*0e68*/ 	.word	index@(_ZN10layer_norm13ln_fwd_kernelINS_13Kernel_traitsI13__nv_bfloat16S2_S2_S2_fjLj256ELj1ELj4ELj1ELj16ENS_18Kernel_traits_baseILj256ES2_S2_S2_S2_fjLj128EEEEELb0ELb1ELb1ELb0EEEvNS_9FwdParamsE)
        /*0e6c*/ 	.word	0x00000000


	//----- nvinfo : EIATTR_REGCOUNT
	.align		4
.L_624:
        /*0e70*/ 	.byte	0x04, 0x2f
        /*0e72*/ 	.short	(.L_626 - .L_625)
	.align		4
.L_625:
        /*0e74*/ 	.word	index@(_ZN10layer_norm13ln_fwd_kernelINS_13Kernel_traitsI13__nv_bfloat16S2_S2_S2_fjLj256ELj1ELj4ELj1ELj16ENS_18Kernel_traits_baseILj256ES2_S2_S2_S2_fjLj128EEEEELb0ELb1ELb0ELb1EEEvNS_9FwdParamsE)
        /*0e78*/ 	.word	0x00000030


	//----- nvinfo : EIATTR_FRAME_SIZE
	.align		4
.L_626:
        /*0e7c*/ 	.byte	0x04, 0x11
        /*0e7e*/ 	.short	(.L_628 - .L_627)
	.align		4
.L_627:
        /*0e80*/ 	.word	index@(_ZN10layer_norm13ln_fwd_kernelINS_13Kernel_traitsI13__nv_bfloat16S2_S2_S2_fjLj256ELj1ELj4ELj1ELj16ENS_18Kernel_traits_baseILj256ES2_S2_S2_S2_fjLj128EEEEELb0ELb1ELb0ELb1EEEvNS_9FwdParamsE)
        /*0e84*/ 	.word	0x00000000


	//----- nvinfo : EIATTR_REGCOUNT
	.align		4
.L_628:
        /*0e88*/ 	.byte	0x04, 0x2f
        /*0e8a*/ 	.short	(.L_630 - .L_629)
	.align		4
.L_629:
        /*0e8c*/ 	.word	index@(_ZN10layer_norm13ln_fwd_kernelINS_13Kernel_traitsI13__nv_bfloat16S2_S2_S2_fjLj256ELj1ELj4ELj1ELj16ENS_18Kernel_traits_baseILj256ES2_S2_S2_S2_fjLj128EEEEELb0ELb1ELb0ELb0EEEvNS_9FwdParamsE)
        /*0e90*/ 	.word	0x00000030


	//----- nvinfo : EIATTR_FRAME_SIZE
	.align		4
.L_630:
        /*0e94*/ 	.byte	0x04, 0x11
        /*0e96*/ 	.short	(.L_632 - .L_631)
	.align		4
.L_631:
        /*0e98*/ 	.word	index@(_ZN10layer_norm13ln_fwd_kernelINS_13Kernel_traitsI13__nv_bfloat16S2_S2_S2_fjLj256ELj1ELj4ELj1ELj16ENS_18Kernel_traits_baseILj256ES2_S2_S2_S2_fjLj128EEEEELb0ELb1ELb0ELb0EEEvNS_9FwdParamsE)
        /*0e9c*/ 	.word	0x00000000


	//----- nvinfo : EIATTR_REGCOUNT
	.align		4
.L_632:
        /*0ea0*/ 	.byte	0x04, 0x2f
        /*0ea2*/ 	.short	(.L_634 - .L_633)
	.align		4
.L_633:
        /*0ea4*/ 	.word	index@(_ZN10layer_norm13ln_fwd_kernelINS_13Kernel_traitsI13__nv_bfloat16S2_S2_S2_fjLj256ELj1ELj4ELj1ELj16ENS_18Kernel_traits_baseILj256ES2_S2_S2_S2_fjLj128EEEEELb0ELb0ELb1ELb1EEEvNS_9FwdParamsE)
        /*0ea8*/ 	.word	0x00000028


	//----- nvinfo : EIATTR_FRAME_SIZE
	.align		4
.L_634:
        /*0eac*/ 	.byte	0x04, 0x11
        /*0eae*/ 	.short	(.L_636 - .L_635)
	.align		4
.L_635:
        /*0eb0*/ 	.word	index@(_ZN10layer_norm13ln_fwd_kernelINS_13Kernel_traitsI13__nv_bfloat16S2_S2_S2_fjLj256ELj1ELj4ELj1ELj16ENS_18Kernel_traits_baseILj256ES2_S2_S2_S2_fjLj128EEEEELb0ELb0ELb1ELb1EEEvNS_9FwdParamsE)
        /*0eb4*/ 	.word	0x00000000


	//----- nvinfo : EIATTR_REGCOUNT
	.align		4
.L_636:
        /*0eb8*/ 	.byte	0x04, 0x2f
        /*0eba*/ 	.short	(.L_638 - .L_637)
	.align		4
.L_637:
        /*0ebc*/ 	.word	index@(_ZN10layer_norm13ln_fwd_kernelINS_13Kernel_traitsI13__nv_bfloat16S2_S2_S2_fjLj256ELj1ELj4ELj1ELj16ENS_18Kernel_traits_baseILj256ES2_S2_S2_S2_fjLj128EEEEELb0ELb0ELb1ELb0EEEvNS_9FwdParamsE)
        /*0ec0*/ 	.word	0x00000030


	//----- nvinfo : EIATTR_FRAME_SIZE
	.align		4
.L_638:
        /*0ec4*/ 	.byte	0x04, 0x11
        /*0ec6*/ 	.short	(.L_640 - .L_639)
	.align		4
.L_639:
        /*0ec8*/ 	.word	index@(_ZN10layer_norm13ln_fwd_kernelINS_13Kernel_traitsI13__nv_bfloat16S2_S2_S2_fjLj256ELj1ELj4ELj1ELj16ENS_18Kernel_traits_baseILj256ES2_S2_S2_S2_fjLj128EEEEELb0ELb0ELb1ELb0EEEvNS_9FwdParamsE)
        /*0ecc*/ 	.word	0x00000000


	//----- nvinfo : EIATTR_REGCOUNT
	.align		4
.L_640:
        /*0ed0*/ 	.byte	0x04, 0x2f
        /*0ed2*/ 	.short	(.L_642 - .L_641)
	.align		4
.L_641:
        /*0ed4*/ 	.word	index@(_ZN10layer_norm13ln_fwd_kernelINS_13Kernel_traitsI13__nv_bfloat16S2_S2_S2_fjLj256ELj1ELj4ELj1ELj16ENS_18Kernel_traits_baseILj256ES2_S2_S2_S2_fjLj128EEEEELb0ELb0ELb0ELb1EEEvNS_9FwdParamsE)
        /*0ed8*/ 	.word	0x00000028


	//----- nvinfo : EIATTR_FRAME_SIZE
	.align		4
.L_642:
        /*0edc*/ 	.byte	0x04, 0x11
        /*0ede*/ 	.short	(.L_644 - .L_643)
	.align		4
.L_643:
        /*0ee0*/ 	.word	index@(_ZN10layer_norm13ln_fwd_kernelINS_13Kernel_traitsI13__nv_bfloat16S2_S2_S2_fjLj256ELj1ELj4ELj1ELj16ENS_18Kernel_traits_baseILj256ES2_S2_S2_S2_fjLj128EEEEELb0ELb0ELb0ELb1EEEvNS_9FwdParamsE)
        /*0ee4*/ 	.word	0x00000000


	//----- nvinfo : EIATTR_REGCOUNT
	.align		4
.L_644:
        /*0ee8*/ 	.byte	0x04, 0x2f
        /*0eea*/ 	.short	(.L_646 - .L_645)
	.align		4
.L_645:
        /*0eec*/ 	.word	index@(_ZN10layer_norm13ln_fwd_kernelINS_13Kernel_traitsI13__nv_bfloat16S2_S2_S2_fjLj256ELj1ELj4ELj1ELj16ENS_18Kernel_traits_baseILj256ES2_S2_S2_S2_fjLj128EEEEELb0ELb0ELb0ELb0EEEvNS_9FwdParamsE)
        /*0ef0*/ 	.word	0x0000002f


	//----- nvinfo : EIATTR_FRAME_SIZE
	.align		4
.L_646:
        /*0ef4*/ 	.byte	0x04, 0x11
        /*0ef6*/ 	.short	(.L_648 - .L_647)
	.align		4
.L_647:
        /*0ef8*/ 	.word	index@(_ZN10layer_norm13ln_fwd_kernelINS_13Kernel_traitsI13__nv_bfloat16S2_S2_S2_fjLj256ELj1ELj4ELj1ELj16ENS_18Kernel_traits_baseILj256ES2_S2_S2_S2_fjLj128EEEEELb0ELb0ELb0ELb0EEEvNS_9FwdParamsE)
        /*0efc*/ 	.word	0x00000000


	//----- nvinfo : EIATTR_MIN_STACK_SIZE
	.align		4
.L_648:
        /*0f00*/ 	.byte	0x04, 0x12
        /*0f02*/ 	.short	(.L_650 - .L_649)
	.align		4
.L_649:
        /*0f04*/ 	.word	index@(_ZN10layer_norm13ln_fwd_kernelINS_13Kernel_traitsI13__nv_bfloat16S2_S2_S2_fjLj256ELj1ELj4ELj1ELj16ENS_18Kernel_traits_baseILj256ES2_S2_S2_S2_fjLj128EEEEELb0ELb0ELb0ELb0EEEvNS_9FwdParamsE)
        /*0f08*/ 	.word	0x00000000


	//----- nvinfo : EIATTR_MIN_STACK_SIZE
	.align		4
.L_650:
        /*0f0c*/ 	.byte	0x04, 0x12
        /*0f0e*/ 	.short	(.L_652 - .L_651)
	.align		4
.L_651:
        /*0f10*/ 	.word	index@(_ZN10layer_norm13ln_fwd_kernelINS_13Kernel_traitsI13__nv_bfloat16S2_S2_S2_fjLj256ELj1ELj4ELj1ELj16ENS_18Kernel_traits_baseILj256ES2_S2_S2_S2_fjLj128EEEEELb0ELb0ELb0ELb1EEEvNS_9FwdParamsE)
        /*0f14*/ 	.word	0x00000000


	//----- nvinfo : EIATTR_MIN_STACK_SIZE
	.align		4
.L_652:
        /*0f18*/ 	.byte	0x04, 0x12
        /*0f1a*/ 	.short	(.L_654 - .L_653)
	.align		4
.L_653:
        /*0f1c*/ 	.word	index@(_ZN10layer_norm13ln_fwd_kernelINS_13Kernel_traitsI13__nv_bfloat16S2_S2_S2_fjLj256ELj1ELj4ELj1ELj16ENS_18Kernel_traits_baseILj256ES2_S2_S2_S2_fjLj128EEEEELb0ELb0ELb1ELb0EEEvNS_9FwdParamsE)
        /*0f20*/ 	.word	0x00000000


	//----- nvinfo : EIATTR_MIN_STACK_SIZE
	.align		4
.L_654:
        /*0f24*/ 	.byte	0x04, 0x12
        /*0f26*/ 	.short	(.L_656 - .L_655)
	.align		4
.L_655:
        /*0f28*/ 	.word	index@(_ZN10layer_norm13ln_fwd_kernelINS_13Kernel_traitsI13__nv_bfloat16S2_S2_S2_fjLj256ELj1ELj4ELj1ELj16ENS_18Kernel_traits_baseILj256ES2_S2_S2_S2_fjLj128EEEEELb0ELb0ELb1ELb1EEEvNS_9FwdParamsE)
        /*0f2c*/ 	.word	0x00000000


	//----- nvinfo : EIATTR_MIN_STACK_SIZE
	.align		4
.L_656:
        /*0f30*/ 	.byte	0x04, 0x12
        /*0f32*/ 	.short	(.L_658 - .L_657)
	.align		4
.L_657:
        /*0f34*/ 	.word	index@(_ZN10layer_norm13ln_fwd_kernelINS_13Kernel_traitsI13__nv_bfloat16S2_S2_S2_fjLj256ELj1ELj4ELj1ELj16ENS_18Kernel_traits_baseILj256ES2_S2_S2_S2_fjLj128EEEEELb0ELb1ELb0ELb0EEEvNS_9FwdParamsE)
        /*0f38*/ 	.word	0x00000000


	//----- nvinfo : EIATTR_MIN_STACK_SIZE
	.align		4
.L_658:
        /*0f3c*/ 	.byte	0x04, 0x12
        /*0f3e*/ 	.short	(.L_660 - .L_659)
	.align		4
.L_659:
        /*0f40*/ 	.word	index@(_ZN10layer_norm13ln_fwd_kernelINS_13Kernel_traitsI13__nv_bfloat16S2_S2_S2_fjLj256ELj1ELj4ELj1ELj16ENS_18Kernel_traits_baseILj256ES2_S2_S2_S2_fjLj128EEEEELb0ELb1ELb0ELb1EEEvNS_9FwdParamsE)
        /*0f44*/ 	.word	0x00000000


	//----- nvinfo : EIATTR_MIN_STACK_SIZE
	.align		4
.L_660:
        /*0f48*/ 	.byte	0x04, 0x12
        /*0f4a*/ 	.short	(.L_662 - .L_661)
	.align		4
.L_661:
        /*0f4c*/ 	.word	index@(_ZN10layer_norm13ln_fwd_kernelINS_13Kernel_traitsI13__nv_bfloat16S2_S2_S2_fjLj256ELj1ELj4ELj1ELj16ENS_18Kernel_traits_baseILj256ES2_S2_S2_S2_fjLj128EEEEELb0ELb1ELb1ELb0EEEvNS_9FwdParamsE)
        /*0f50*/ 	.word	0x00000000


	//----- nvinfo : EIATTR_MIN_STACK_SIZE
	.align		4
.L_662:
        /*0f54*/ 	.byte	0x04, 0x12
        /*0f56*/ 	.short	(.L_664 - .L_663)
	.align		4
.L_663:
        /*0f58*/ 	.word	index@(_ZN10layer_norm13ln_fwd_kernelINS_13Kernel_traitsI13__nv_bfloat16S2_S2_S2_fjLj256ELj1ELj4ELj1ELj16ENS_18Kernel_traits_baseILj256ES2_S2_S2_S2_fjLj128EEEEELb0ELb1ELb1ELb1EEEvNS_9FwdParamsE)
        /*0f5c*/ 	.word	0x00000000


	//----- nvinfo : EIATTR_MIN_STACK_SIZE
	.align		4
.L_664:
        /*0f60*/ 	.byte	0x04, 0x12
        /*0f62*/ 	.short	(.L_666 - .L_665)
	.align		4
.L_665:
        /*0f64*/ 	.word	index@(_ZN10layer_norm13ln_fwd_kernelINS_13Kernel_traitsI13__nv_bfloat16S2_S2_S2_fjLj256ELj1ELj4ELj1ELj16ENS_18Kernel_traits_baseILj256ES2_S2_S2_S2_fjLj128EEEEELb1ELb0ELb0ELb0EEEvNS_9FwdParamsE)
        /*0f68*/ 	.word	0x00000000


	//----- nvinfo : EIATTR_MIN_STACK_SIZE
	.align		4
.L_666:
        /*0f6c*/ 	.byte	0x04, 0x12
        /*0f6e*/ 	.short	(.L_668 - .L_667)
	.align		4
.L_667:
        /*0f70*/ 	.word	index@(_ZN10layer_norm13ln_fwd_kernelINS_13Kernel_traitsI13__nv_bfloat16S2_S2_S2_fjLj256ELj1ELj4ELj1ELj16ENS_18Kernel_traits_baseILj256ES2_S2_S2_S2_fjLj128EEEEELb1ELb0ELb0ELb1EEEvNS_9FwdParamsE)
        /*0f74*/ 	.word	0x00000000


	//----- nvinfo : EIATTR_MIN_STACK_SIZE
	.align		4
.L_668:
        /*0f78*/ 	.byte	0x04, 0x12
        /*0f7a*/ 	.short	(.L_670 - .L_669)
	.align		4
.L_669:
        /*0f7c*/ 	.word	index@(_ZN10layer_norm13ln_fwd_kernelINS_13Kernel_traitsI13__nv_bfloat16S2_S2_S2_fjLj256ELj1ELj4ELj1ELj16ENS_18Kernel_traits_baseILj256ES2_S2_S2_S2_fjLj128EEEEELb1ELb0ELb1ELb0EEEvNS_9FwdParamsE)
        /*0f80*/ 	.word	0x00000000


	//----- nvinfo : EIATTR_MIN_STACK_SIZE
	.align		4
.L_670:
        /*0f84*/ 	.byte	0x04, 0x12
        /*0f86*/ 	.short	(.L_672 - .L_671)
	.align		4
.L_671:
        /*0f88*/ 	.word	index@(_ZN10layer_norm13ln_fwd_kernelINS_13Kernel_traitsI13__nv_bfloat16S2_S2_S2_fjLj256ELj1ELj4ELj1ELj16ENS_18Kernel_traits_baseILj256ES2_S2_S2_S2_fjLj128EEEEELb1ELb0ELb1ELb1EEEvNS_9FwdParamsE)
        /*0f8c*/ 	.word	0x00000000


	//----- nvinfo : EIATTR_MIN_STACK_SIZE
	.align		4
.L_672:
        /*0f90*/ 	.byte	0x04, 0x12
        /*0f92*/ 	.short	(.L_674 - .L_673)
	.align		4
.L_673:
        /*0f94*/ 	.word	index@(_ZN10layer_norm13ln_fwd_kernelINS_13Kernel_traitsI13__nv_bfloat16S2_S2_S2_fjLj256ELj1ELj4ELj1ELj16ENS_18Kernel_traits_baseILj256ES2_S2_S2_S2_fjLj128EEEEELb1ELb1ELb0ELb0EEEvNS_9FwdParamsE)
        /*0f98*/ 	.word	0x00000000


	//----- nvinfo : EIATTR_MIN_STACK_SIZE
	.align		4
.L_674:
        /*0f9c*/ 	.byte	0x04, 0x12
        /*0f9e*/ 	.short	(.L_676 - .L_675)
	.align		4
.L_675:
        /*0fa0*/ 	.word	index@(_ZN10layer_norm13ln_fwd_kernelINS_13Kernel_traitsI13__nv_bfloat16S2_S2_S2_fjLj256ELj1ELj4ELj1ELj16ENS_18Kernel_traits_baseILj256ES2_S2_S2_S2_fjLj128EEEEELb1ELb1ELb0ELb1EEEvNS_9FwdParamsE)
        /*0fa4*/ 	.word	0x00000000


	//----- nvinfo : EIATTR_MIN_STACK_SIZE
	.align		4
.L_676:
        /*0fa8*/ 	.byte	0x04, 0x12
        /*0faa*/ 	.short	(.L_678 - .L_677)
	.align		4
.L_677:
        /*0fac*/ 	.word	index@(_ZN10layer_norm13ln_fwd_kernelINS_13Kernel_traitsI13__nv_bfloat16S2_S2_S2_fjLj256ELj1ELj4ELj1ELj16ENS_18Kernel_traits_baseILj256ES2_S2_S2_S2_fjLj128EEEEELb1ELb1ELb1ELb0EEEvNS_9FwdParamsE)
        /*0fb0*/ 	.word	0x00000000


	//----- nvinfo : EIATTR_MIN_STACK_SIZE
	.align		4
.L_678:
        /*0fb4*/ 	.byte	0x04, 0x12
        /*0fb6*/ 	.short	(.L_680 - .L_679)
	.align		4
.L_679:
        /*0fb8*/ 	.word	index@(_ZN10layer_norm13ln_fwd_kernelINS_13Kernel_traitsI13__nv_bfloat16S2_S2_S2_fjLj256ELj1ELj4ELj1ELj16ENS_18Kernel_traits_baseILj256ES2_S2_S2_S2_fjLj128EEEEELb1ELb1ELb1ELb1EEEvNS_9FwdParamsE)
        /*0fbc*/ 	.word	0x00000000


	//----- nvinfo : EIATTR_MIN_STACK_SIZE
	.align		4
.L_680:
        /*0fc0*/ 	.byte	0x04, 0x12
        /*0fc2*/ 	.short	(.L_682 - .L_681)
	.align		4
.L_681:
        /*0fc4*/ 	.word	index@(_ZN10layer_norm13ln_fwd_kernelINS_13Kernel_traitsI6__halfS2_S2_S2_fjLj256ELj1ELj4ELj1ELj16ENS_18Kernel_traits_baseILj256ES2_S2_S2_S2_fjLj128EEEEELb0ELb0ELb0ELb0EEEvNS_9FwdParamsE)
        /*0fc8*/ 	.word	0x00000000


	//----- nvinfo : EIATTR_MIN_STACK_SIZE
	.align		4
.L_682:
        /*0fcc*/ 	.byte	0x04, 0x12
        /*0fce*/ 	.short	(.L_684 - .L_683)
	.align		4
.L_683:
        /*0fd0*/ 	.word	index@(_ZN10layer_norm13ln_fwd_kernelINS_13Kernel_traitsI6__halfS2_S2_S2_fjLj256ELj1ELj4ELj1ELj16ENS_18Kernel_traits_baseILj256ES2_S2_S2_S2_fjLj128EEEEELb0ELb0ELb0ELb1EEEvNS_9FwdParamsE)
        /*0fd4*/ 	.word	0x00000000


	//----- nvinfo : EIATTR_MIN_STACK_SIZE
	.align		4
.L_684:
        /*0fd8*/ 	.byte	0x04, 0x12
        /*0fda*/ 	.short	(.L_686 - .L_685)
	.align		4
.L_685:
        /*0fdc*/ 	.word	index@(_ZN10layer_norm13ln_fwd_kernelINS_13Kernel_traitsI6__halfS2_S2_S2_fjLj256ELj1ELj4ELj1ELj16ENS_18Kernel_traits_baseILj256ES2_S2_S2_S2_fjLj128EEEEELb0ELb0ELb1ELb0EEEvNS_9FwdParamsE)
        /*0fe0*/ 	.word	0x00000000


	//----- nvinfo : EIATTR_MIN_STACK_SIZE
	.align		4
.L_686:
        /*0fe4*/ 	.byte	0x04, 0x12
        /*0fe6*/ 	.short	(.L_688 - .L_687)
	.align		4
.L_687:
        /*0fe8*/ 	.word	index@(_ZN10layer_norm13ln_fwd_kernelINS_13Kernel_traitsI6__halfS2_S2_S2_fjLj256ELj1ELj4ELj1ELj16ENS_18Kernel_traits_baseILj256ES2_S2_S2_S2_fjLj128EEEEELb0ELb0ELb1ELb1EEEvNS_9FwdParamsE)
        /*0fec*/ 	.word	0x00000000


	//----- nvinfo : EIATTR_MIN_STACK_SIZE
	.align		4
.L_688:
        /*0ff0*/ 	.byte	0x04, 0x12
        /*0ff2*/ 	.short	(.L_690 - .L_689)
	.align		4
.L_689:
        /*0ff4*/ 	.word	index@(_ZN10layer_norm13ln_fwd_kernelINS_13Kernel_traitsI6__halfS2_S2_S2_fjLj256ELj1ELj4ELj1ELj16ENS_18Kernel_traits_baseILj256ES2_S2_S2_S2_fjLj128EEEEELb0ELb1ELb0ELb0EEEvNS_9FwdParamsE)
        /*0ff8*/ 	.word	0x00000000


	//----- nvinfo : EIATTR_MIN_STACK_SIZE
	.align		4
.L_690:
        /*0ffc*/ 	.byte	0x04, 0x12
        /*0ffe*/ 	.short	(.L_692 - .L_691)
	.align		4
.L_691:
        /*1000*/ 	.word	index@(_ZN10layer_norm13ln_fwd_kernelINS_13Kernel_traitsI6__halfS2_S2_S2_fjLj256ELj1ELj4ELj1ELj16ENS_18Kernel_traits_baseILj256ES2_S2_S2_S2_fjLj128EEEEELb0ELb1ELb0ELb1EEEvNS_9FwdParamsE)
        /*1004*/ 	.word	0x00000000


	//----- nvinfo : EIATTR_MIN_STACK_SIZE
	.align		4
.L_692:
        /*1008*/ 	.byte	0x04, 0x12
        /*100a*/ 	.short	(.L_694 - .L_693)
	.align		4
.L_693:
        /*100c*/ 	.word	index@(_ZN10layer_norm13ln_fwd_kernelINS_13Kernel_traitsI6__halfS2_S2_S2_fjLj256ELj1ELj4ELj1ELj16ENS_18Kernel_traits_baseILj256ES2_S2_S2_S2_fjLj128EEEEELb0ELb1ELb1ELb0EEEvNS_9FwdParamsE)
        /*1010*/ 	.word	0x00000000


	//----- nvinfo : EIATTR_MIN_STACK_SIZE
	.align		4
.L_694:
        /*1014*/ 	.byte	0x04, 0x12
        /*1016*/ 	.short	(.L_696 - .L_695)
	.align		4
.L_695:
        /*1018*/ 	.word	index@(_ZN10layer_norm13ln_fwd_kernelINS_13Kernel_traitsI6__halfS2_S2_S2_fjLj256ELj1ELj4ELj1ELj16ENS_18Kernel_traits_baseILj256ES2_S2_S2_S2_fjLj128EEEEELb0ELb1ELb1ELb1EEEvNS_9FwdParamsE)
        /*101c*/ 	.word	0x00000000


	//----- nvinfo : EIATTR_MIN_STACK_SIZE
	.align		4
.L_696:
        /*1020*/ 	.byte	0x04, 0x12
        /*1022*/ 	.short	(.L_698 - .L_697)
	.align		4
.L_697:
        /*1024*/ 	.word	index@(_ZN10layer_norm13ln_fwd_kernelINS_13Kernel_traitsI6__halfS2_S2_S2_fjLj256ELj1ELj4ELj1ELj16ENS_18Kernel_traits_baseILj256ES2_S2_S2_S2_fjLj128EEEEELb1ELb0ELb0ELb0EEEvNS_9FwdParamsE)
        /*1028*/ 	.word	0x00000000


	//----- nvinfo : EIATTR_MIN_STACK_SIZE
	.align		4
.L_698:
        /*102c*/ 	.byte	0x04, 0x12
        /*102e*/ 	.short	(.L_700 - .L_699)
	.align		4
.L_699:
        /*1030*/ 	.word	index@(_ZN10layer_norm13ln_fwd_kernelINS_13Kernel_traitsI6__halfS2_S2_S2_fjLj256ELj1ELj4ELj1ELj16ENS_18Kernel_traits_baseILj256ES2_S2_S2_S2_fjLj128EEEEELb1ELb0ELb0ELb1EEEvNS_9FwdParamsE)
        /*1034*/ 	.word	0x00000000


	//----- nvinfo : EIATTR_MIN_STACK_SIZE
	.align		4
.L_700:
        /*1038*/ 	.byte	0x04, 0x12
        /*103a*/ 	.short	(.L_702 - .L_701)
	.align		4
.L_701:
        /*103c*/ 	.word	index@(_ZN10layer_norm13ln_fwd_kernelINS_13Kernel_traitsI6__halfS2_S2_S2_fjLj256ELj1ELj4ELj1ELj16ENS_18Kernel_traits_baseILj256ES2_S2_S2_S2_fjLj128EEEEELb1ELb0ELb1ELb0EEEvNS_9FwdParamsE)
        /*1040*/ 	.word	0x00000000


	//----- nvinfo : EIATTR_MIN_STACK_SIZE
	.align		4
.L_702:
        /*1044*/ 	.byte	0x04, 0x12
        /*1046*/ 	.short	(.L_704 - .L_703)
	.align		4
.L_703:
        /*1048*/ 	.word	index@(_ZN10layer_norm13ln_fwd_kernelINS_13Kernel_traitsI6__halfS2_S2_S2_fjLj256ELj1ELj4ELj1ELj16ENS_18Kernel_traits_baseILj256ES2_S2_S2_S2_fjLj128EEEEELb1ELb0ELb1ELb1EEEvNS_9FwdParamsE)
        /*104c*/ 	.word	0x00000000


	//----- nvinfo : EIATTR_MIN_STACK_SIZE
	.align		4
.L_704:
        /*1050*/ 	.byte	0x04, 0x12
        /*1052*/ 	.short	(.L_706 - .L_705)
	.align		4
.L_705:
        /*1054*/ 	.word	index@(_ZN10layer_norm13ln_fwd_kernelINS_13Kernel_traitsI6__halfS2_S2_S2_fjLj256ELj1ELj4ELj1ELj16ENS_18Kernel_traits_baseILj256ES2_S2_S2_S2_fjLj128EEEEELb1ELb1ELb0ELb0EEEvNS_9FwdParamsE)
        /*1058*/ 	.word	0x00000000


	//----- nvinfo : EIATTR_MIN_STACK_SIZE
	.align		4
.L_706:
        /*105c*/ 	.byte	0x04, 0x12
        /*105e*/ 	.short	(.L_708 - .L_707)
	.align		4
.L_707:
        /*1060*/ 	.word	index@(_ZN10layer_norm13ln_fwd_kernelINS_13Kernel_traitsI6__halfS2_S2_S2_fjLj256ELj1ELj4ELj1ELj16ENS_18Kernel_traits_baseILj256ES2_S2_S2_S2_fjLj128EEEEELb1ELb1ELb0ELb1EEEvNS_9FwdParamsE)
        /*1064*/ 	.word	0x00000000


	//----- nvinfo : EIATTR_MIN_STACK_SIZE
	.align		4
.L_708:
        /*1068*/ 	.byte	0x04, 0x12
        /*106a*/ 	.short	(.L_710 - .L_709)
	.align		4
.L_709:
        /*106c*/ 	.word	index@(_ZN10layer_norm13ln_fwd_kernelINS_13Kernel_traitsI6__halfS2_S2_S2_fjLj256ELj1ELj4ELj1ELj16ENS_18Kernel_traits_baseILj256ES2_S2_S2_S2_fjLj128EEEEELb1ELb1ELb1ELb0EEEvNS_9FwdParamsE)
        /*1070*/ 	.word	0x00000000


	//----- nvinfo : EIATTR_MIN_STACK_SIZE
	.align		4
.L_710:
        /*1074*/ 	.byte	0x04, 0x12
        /*1076*/ 	.short	(.L_712 - .L_711)
	.align		4
.L_711:
        /*1078*/ 	.word	index@(_ZN10layer_norm13ln_fwd_kernelINS_13Kernel_traitsI6__halfS2_S2_S2_fjLj256ELj1ELj4ELj1ELj16ENS_18Kernel_traits_baseILj256ES2_S2_S2_S2_fjLj128EEEEELb1ELb1ELb1ELb1EEEvNS_9FwdParamsE)
        /*107c*/ 	.word	0x00000000


	//----- nvinfo : EIATTR_MIN_STACK_SIZE
	.align		4
.L_712:
        /*1080*/ 	.byte	0x04, 0x12
        /*1082*/ 	.short	(.L_714 - .L_713)
	.align		4
.L_713:
        /*1084*/ 	.word	index@(_ZN10layer_norm13ln_fwd_kernelINS_13Kernel_traitsIf13__nv_bfloat16S2_S2_fjLj256ELj1ELj4ELj1ELj16ENS_18Kernel_traits_baseILj256EfS2_S2_S2_fjLj128EEEEELb0ELb0ELb0ELb0EEEvNS_9FwdParamsE)
        /*1088*/ 	.word	0x00000000


	//----- nvinfo : EIATTR_MIN_STACK_SIZE
	.align		4
.L_714:
        /*108c*/ 	.byte	0x04, 0x12
        /*108e*/ 	.short	(.L_716 - .L_715)
	.align		4
.L_715:
        /*1090*/ 	.word	index@(_ZN10layer_norm13ln_fwd_kernelINS_13Kernel_traitsIf13__nv_bfloat16S2_S2_fjLj256ELj1ELj4ELj1ELj16ENS_18Kernel_traits_baseILj256EfS2_S2_S2_fjLj128EEEEELb0ELb0ELb0ELb1EEEvNS_9FwdParamsE)
        /*1094*/ 	.word	0x00000000


	//----- nvinfo : EIATTR_MIN_STACK_SIZE
	.align		4
.L_716:
        /*1098*/ 	.byte	0x04, 0x12
        /*109a*/ 	.short	(.L_718 - .L_717)
	.align		4
.L_717:
        /*109c*/ 	.word	index@(_ZN10layer_norm13ln_fwd_kernelINS_13Kernel_traitsIf13__nv_bfloat16S2_S2_fjLj256ELj1ELj4ELj1ELj16ENS_18Kernel_traits_baseILj256EfS2_S2_S2_fjLj128EEEEELb0ELb0ELb1ELb0EEEvNS_9FwdParamsE)
        /*10a0*/ 	.word	0x00000000


	//----- nvinfo : EIATTR_MIN_STACK_SIZE
	.align		4
.L_718:
        /*10a4*/ 	.byte	0x04, 0x12
        /*10a6*/ 	.short	(.L_720 - .L_719)
	.align		4
.L_719:
        /*10a8*/ 	.word	index@(_ZN10layer_norm13ln_fwd_kernelINS_13Kernel_traitsIf13__nv_bfloat16S2_S2_fjLj256ELj1ELj4ELj1ELj16ENS_18Kernel_traits_baseILj256EfS2_S2_S2_fjLj128EEEEELb0ELb0ELb1ELb1EEEvNS_9FwdParamsE)
        /*10ac*/ 	.word	0x00000000


	//----- nvinfo : EIATTR_MIN_STACK_SIZE
	.align		4
.L_720:
        /*10b0*/ 	.byte	0x04, 0x12
        /*10b2*/ 	.short	(.L_722 - .L_721)
	.align		4
.L_721:
        /*10b4*/ 	.word	index@(_ZN10layer_norm13ln_fwd_kernelINS_13Kernel_traitsIf13__nv_bfloat16S2_S2_fjLj256ELj1ELj4ELj1ELj16ENS_18Kernel_traits_baseILj256EfS2_S2_S2_fjLj128EEEEELb0ELb1ELb0ELb0EEEvNS_9FwdParamsE)
        /*10b8*/ 	.word	0x00000000


	//----- nvinfo : EIATTR_MIN_STACK_SIZE
	.align		4
.L_722:
        /*10bc*/ 	.byte	0x04, 0x12
        /*10be*/ 	.short	(.L_724 - .L_723)
	.align		4
.L_723:
        /*10c0*/ 	.word	index@(_ZN10layer_norm13ln_fwd_kernelINS_13Kernel_traitsIf13__nv_bfloat16S2_S2_fjLj256ELj1ELj4ELj1ELj16ENS_18Kernel_traits_baseILj256EfS2_S2_S2_fjLj128EEEEELb0ELb1ELb0ELb1EEEvNS_9FwdParamsE)
        /*10c4*/ 	.word	0x00000000


	//----- nvinfo : EIATTR_MIN_STACK_SIZE
	.align		4
.L_724:
        /*10c8*/ 	.byte	0x04, 0x12
        /*10ca*/ 	.short	(.L_726 - .L_725)
	.align		4
.L_725:
        /*10cc*/ 	.word	index@(_ZN10layer_norm13ln_fwd_kernelINS_13Kernel_traitsIf13__nv_bfloat16S2_S2_fjLj256ELj1ELj4ELj1ELj16ENS_18Kernel_traits_baseILj256EfS2_S2_S2_fjLj128EEEEELb0ELb1ELb1ELb0EEEvNS_9FwdParamsE)
        /*10d0*/ 	.word	0x00000000


	//----- nvinfo : EIATTR_MIN_STACK_SIZE
	.align		4
.L_726:
        /*10d4*/ 	.byte	0x04, 0x12
        /*10d6*/ 	.short	(.L_728 - .L_727)
	.align		4
.L_727:
        /*10d8*/ 	.word	index@(_ZN10layer_norm13ln_fwd_kernelINS_13Kernel_traitsIf13__nv_bfloat16S2_S2_fjLj256ELj1ELj4ELj1ELj16ENS_18Kernel_traits_baseILj256EfS2_S2_S2_fjLj128EEEEELb0ELb1ELb1ELb1EEEvNS_9FwdParamsE)
        /*10dc*/ 	.word	0x00000000


	//----- nvinfo : EIATTR_MIN_STACK_SIZE
	.align		4
.L_728:
        /*10e0*/ 	.byte	0x04, 0x12
        /*10e2*/ 	.short	(.L_730 - .L_729)
	.align		4
.L_729:
        /*10e4*/ 	.word	index@(_ZN10layer_norm13ln_fwd_kernelINS_13Kernel_traitsIf13__nv_bfloat16S2_S2_fjLj256ELj1ELj4ELj1ELj16ENS_18Kernel_traits_baseILj256EfS2_S2_S2_fjLj128EEEEELb1ELb0ELb0ELb0EEEvNS_9FwdParamsE)
        /*10e8*/ 	.word	0x00000000


	//----- nvinfo : EIATTR_MIN_STACK_SIZE
	.align		4
.L_730:
        /*10ec*/ 	.byte	0x04, 0x12
        /*10ee*/ 	.short	(.L_732 - .L_731)
	.align		4
.L_731:
        /*10f0*/ 	.word	index@(_ZN10layer_norm13ln_fwd_kernelINS_13Kernel_traitsIf13__nv_bfloat16S2_S2_fjLj256ELj1ELj4ELj1ELj16ENS_18Kernel_traits_baseILj256EfS2_S2_S2_fjLj128EEEEELb1ELb0ELb0ELb1EEEvNS_9FwdParamsE)
        /*10f4*/ 	.word	0x00000000


	//----- nvinfo : EIATTR_MIN_STACK_SIZE
	.align		4
.L_732:
        /*10f8*/ 	.byte	0x04, 0x12
        /*10fa*/ 	.short	(.L_734 - .L_733)
	.align		4
.L_733:
        /*10fc*/ 	.word	index@(_ZN10layer_norm13ln_fwd_kernelINS_13Kernel_traitsIf13__nv_bfloat16S2_S2_fjLj256ELj1ELj4ELj1ELj16ENS_18Kernel_traits_baseILj256EfS2_S2_S2_fjLj128EEEEELb1ELb0ELb1ELb0EEEvNS_9FwdParamsE)
        /*1100*/ 	.word	0x00000000


	//----- nvinfo : EIATTR_MIN_STACK_SIZE
	.align		4
.L_734:
        /*1104*/ 	.byte	0x04, 0x12
        /*1106*/ 	.short	(.L_736 - .L_735)
	.align		4
.L_735:
        /*1108*/ 	.word	index@(_ZN10layer_norm13ln_fwd_kernelINS_13Kernel_traitsIf13__nv_bfloat16S2_S2_fjLj256ELj1ELj4ELj1ELj16ENS_18Kernel_traits_baseILj256EfS2_S2_S2_fjLj128EEEEELb1ELb0ELb1ELb1EEEvNS_9FwdParamsE)
        /*110c*/ 	.word	0x00000000


	//----- nvinfo : EIATTR_MIN_STACK_SIZE
	.align		4
.L_736:
        /*1110*/ 	.byte	0x04, 0x12
        /*1112*/ 	.short	(.L_738 - .L_737)
	.align		4
.L_737:
        /*1114*/ 	.word	index@(_ZN10layer_norm13ln_fwd_kernelINS_13Kernel_traitsIf13__nv_bfloat16S2_S2_fjLj256ELj1ELj4ELj1ELj16ENS_18Kernel_traits_baseILj256EfS2_S2_S2_fjLj128EEEEELb1ELb1ELb0ELb0EEEvNS_9FwdParamsE)
        /*1118*/ 	.word	0x00000000


	//----- nvinfo : EIATTR_MIN_STACK_SIZE
	.align		4
.L_738:
        /*111c*/ 	.byte	0x04, 0x12
        /*111e*/ 	.short	(.L_740 - .L_739)
	.align		4
.L_739:
        /*1120*/ 	.word	index@(_ZN10layer_norm13ln_fwd_kernelINS_13Kernel_traitsIf13__nv_bfloat16S2_S2_fjLj256ELj1ELj4ELj1ELj16ENS_18Kernel_traits_baseILj256EfS2_S2_S2_fjLj128EEEEELb1ELb1ELb0ELb1EEEvNS_9FwdParamsE)
        /*1124*/ 	.word	0x00000000


	//----- nvinfo : EIATTR_MIN_STACK_SIZE
	.align		4
.L_740:
        /*1128*/ 	.byte	0x04, 0x12
        /*112a*/ 	.short	(.L_742 - .L_741)
	.align		4
.L_741:
        /*112c*/ 	.word	index@(_ZN10layer_norm13ln_fwd_kernelINS_13Kernel_traitsIf13__nv_bfloat16S2_S2_fjLj256ELj1ELj4ELj1ELj16ENS_18Kernel_traits_baseILj256EfS2_S2_S2_fjLj128EEEEELb1ELb1ELb1ELb0EEEvNS_9FwdParamsE)
        /*1130*/ 	.word	0x00000000


	//----- nvinfo : EIATTR_MIN_STACK_SIZE
	.align		4
.L_742:
        /*1134*/ 	.byte	0x04, 0x12
        /*1136*/ 	.short	(.L_744 - .L_743)
	.align		4
.L_743:
        /*1138*/ 	.word	index@(_ZN10layer_norm13ln_fwd_kernelINS_13Kernel_traitsIf13__nv_bfloat16S2_S2_fjLj256ELj1ELj4ELj1ELj16ENS_18Kernel_traits_baseILj256EfS2_S2_S2_fjLj128EEEEELb1ELb1ELb1ELb1EEEvNS_9FwdParamsE)
        /*113c*/ 	.word	0x00000000


	//----- nvinfo : EIATTR_MIN_STACK_SIZE
	.align		4
.L_744:
        /*1140*/ 	.byte	0x04, 0x12
        /*1142*/ 	.short	(.L_746 - .L_745)
	.align		4
.L_745:
        /*1144*/ 	.word	index@(_ZN10layer_norm13ln_fwd_kernelINS_13Kernel_traitsI13__nv_bfloat16S2_fS2_fjLj256ELj1ELj4ELj1ELj16ENS_18Kernel_traits_baseILj256ES2_S2_fS2_fjLj128EEEEELb0ELb0ELb0ELb0EEEvNS_9FwdParamsE)
        /*1148*/ 	.word	0x00000000


	//----- nvinfo : EIATTR_MIN_STACK_SIZE
	.align		4
.L_746:
        /*114c*/ 	.byte	0x04, 0x12
        /*114e*/ 	.short	(.L_748 - .L_747)
	.align		4
.L_747:
        /*1150*/ 	.word	index@(_ZN10layer_norm13ln_fwd_kernelINS_13Kernel_traitsI13__nv_bfloat16S2_fS2_fjLj256ELj1ELj4ELj1ELj16ENS_18Kernel_traits_baseILj256ES2_S2_fS2_fjLj128EEEEELb0ELb0ELb0ELb1EEEvNS_9FwdParamsE)
        /*1154*/ 	.word	0x00000000


	//----- nvinfo : EIATTR_MIN_STACK_SIZE
	.align		4
.L_748:
        /*1158*/ 	.byte	0x04, 0x12
        /*115a*/ 	.short	(.L_750 - .L_749)
	.align		4
.L_749:
        /*115c*/ 	.word	index@(_ZN10layer_norm13ln_fwd_kernelINS_13Kernel_traitsI13__nv_bfloat16S2_fS2_fjLj256ELj1ELj4ELj1ELj16ENS_18Kernel_traits_baseILj256ES2_S2_fS2_fjLj128EEEEELb0ELb0ELb1ELb0EEEvNS_9FwdParamsE)
        /*1160*/ 	.word	0x00000000


	//----- nvinfo : EIATTR_MIN_STACK_SIZE
	.align		4
.L_750:
        /*1164*/ 	.byte	0x04, 0x12
        /*1166*/ 	.short	(.L_752 - .L_751)
	.align		4
.L_751:
        /*1168*/ 	.word	index@(_ZN10layer_norm13ln_fwd_kernelINS_13Kernel_traitsI13__nv_bfloat16S2_fS2_fjLj256ELj1ELj4ELj1ELj16ENS_18Kernel_traits_baseILj256ES2_S2_fS2_fjLj128EEEEELb0ELb0ELb1ELb1EEEvNS_9FwdParamsE)
        /*116c*/ 	.word	0x00000000


	//----- nvinfo : EIATTR_MIN_STACK_SIZE
	.align		4
.L_752:
        /*1170*/ 	.byte	0x04, 0x12
        /*1172*/ 	.short	(.L_754 - .L_753)
	.align		4
.L_753:
        /*1174*/ 	.word	index@(_ZN10layer_norm13ln_fwd_kernelINS_13Kernel_traitsI13__nv_bfloat16S2_fS2_fjLj256ELj1ELj4ELj1ELj16ENS_18Kernel_traits_baseILj256ES2_S2_fS2_fjLj128EEEEELb0ELb1ELb0ELb0EEEvNS_9FwdParamsE)
        /*1178*/ 	.word	0x00000000


	//----- nvinfo : EIATTR_MIN_STACK_SIZE
	.align		4
.L_754:
        /*117c*/ 	.byte	0x04, 0x12
        /*117e*/ 	.short	(.L_756 - .L_755)
	.align		4
.L_755:
        /*1180*/ 	.word	index@(_ZN10layer_norm13ln_fwd_kernelINS_13Kernel_traitsI13__nv_bfloat16S2_fS2_fjLj256ELj1ELj4ELj1ELj16ENS_18Kernel_traits_baseILj256ES2_S2_fS2_fjLj128EEEEELb0ELb1ELb0ELb1EEEvNS_9FwdParamsE)
        /*1184*/ 	.word	0x00000000


	//----- nvinfo : EIATTR_MIN_STACK_SIZE
	.align		4
.L_756:
        /*1188*/ 	.byte	0x04, 0x12
        /*118a*/ 	.short	(.L_758 - .L_757)
	.align		4
.L_757:
        /*118c*/ 	.word	index@(_ZN10layer_norm13ln_fwd_kernelINS_13Kernel_traitsI13__nv_bfloat16S2_fS2_fjLj256ELj1ELj4ELj1ELj16ENS_18Kernel_traits_baseILj256ES2_S2_fS2_fjLj128EEEEELb0ELb1ELb1ELb0EEEvNS_9FwdParamsE)
        /*1190*/ 	.word	0x00000000


	//----- nvinfo : EIATTR_MIN_STACK_SIZE
	.align		4
.L_758:
        /*1194*/ 	.byte	0x04, 0x12
        /*1196*/ 	.short	(.L_760 - .L_759)
	.align		4
.L_759:
        /*1198*/ 	.word	index@(_ZN10layer_norm13ln_fwd_kernelINS_13Kernel_traitsI13__nv_bfloat16S2_fS2_fjLj256ELj1ELj4ELj1ELj16ENS_18Kernel_traits_baseILj256ES2_S2_fS2_fjLj128EEEEELb0ELb1ELb1ELb1EEEvNS_9FwdParamsE)
        /*119c*/ 	.word	0x00000000


	//----- nvinfo : EIATTR_MIN_STACK_SIZE
	.align		4
.L_760:
        /*11a0*/ 	.byte	0x04, 0x12
        /*11a2*/ 	.short	(.L_762 - .L_761)
	.align		4
.L_761:
        /*11a4*/ 	.word	index@(_ZN10layer_norm13ln_fwd_kernelINS_13Kernel_traitsI13__nv_bfloat16S2_fS2_fjLj256ELj1ELj4ELj1ELj16ENS_18Kernel_traits_baseILj256ES2_S2_fS2_fjLj128EEEEELb1ELb0ELb0ELb0EEEvNS_9FwdParamsE)
        /*11a8*/ 	.word	0x00000000


	//----- nvinfo : EIATTR_MIN_STACK_SIZE
	.align		4
.L_762:
        /*11ac*/ 	.byte	0x04, 0x12
        /*11ae*/ 	.short	(.L_764 - .L_763)
	.align		4
.L_763:
        /*11b0*/ 	.word	index@(_ZN10layer_norm13ln_fwd_kernelINS_13Kernel_traitsI13__nv_bfloat16S2_fS2_fjLj256ELj1ELj4ELj1ELj16ENS_18Kernel_traits_baseILj256ES2_S2_fS2_fjLj128EEEEELb1ELb0ELb0ELb1EEEvNS_9FwdParamsE)
        /*11b4*/ 	.word	0x00000000


	//----- nvinfo : EIATTR_MIN_STACK_SIZE
	.align		4
.L_764:
        /*11b8*/ 	.byte	0x04, 0x12
        /*11ba*/ 	.short	(.L_766 - .L_765)
	.align		4
.L_765:
        /*11bc*/ 	.word	index@(_ZN10layer_norm13ln_fwd_kernelINS_13Kernel_traitsI13__nv_bfloat16S2_fS2_fjLj256ELj1ELj4ELj1ELj16ENS_18Kernel_traits_baseILj256ES2_S2_fS2_fjLj128EEEEELb1ELb0ELb1ELb0EEEvNS_9FwdParamsE)
        /*11c0*/ 	.word	0x00000000


	//----- nvinfo : EIATTR_MIN_STACK_SIZE
	.align		4
.L_766:
        /*11c4*/ 	.byte	0x04, 0x12
        /*11c6*/ 	.short	(.L_768 - .L_767)
	.align		4
.L_767:
        /*11c8*/ 	.word	index@(_ZN10layer_norm13ln_fwd_kernelINS_13Kernel_traitsI13__nv_bfloat16S2_fS2_fjLj256ELj1ELj4ELj1ELj16ENS_18Kernel_traits_baseILj256ES2_S2_fS2_fjLj128EEEEELb1ELb0ELb1ELb1EEEvNS_9FwdParamsE)
        /*11cc*/ 	.word	0x00000000


	//----- nvinfo : EIATTR_MIN_STACK_SIZE
	.align		4
.L_768:
        /*11d0*/ 	.byte	0x04, 0x12
        /*11d2*/ 	.short	(.L_770 - .L_769)
	.align		4
.L_769:
        /*11d4*/ 	.word	index@(_ZN10layer_norm13ln_fwd_kernelINS_13Kernel_traitsI13__nv_bfloat16S2_fS2_fjLj256ELj1ELj4ELj1ELj16ENS_18Kernel_traits_baseILj256ES2_S2_fS2_fjLj128EEEEELb1ELb1ELb0ELb0EEEvNS_9FwdParamsE)
        /*11d8*/ 	.word	0x00000000


	//----- nvinfo : EIATTR_MIN_STACK_SIZE
	.align		4
.L_770:
        /*11dc*/ 	.byte	0x04, 0x12
        /*11de*/ 	.short	(.L_772 - .L_771)
	.align		4
.L_771:
        /*11e0*/ 	.word	index@(_ZN10layer_norm13ln_fwd_kernelINS_13Kernel_traitsI13__nv_bfloat16S2_fS2_fjLj256ELj1ELj4ELj1ELj16ENS_18Kernel_traits_baseILj256ES2_S2_fS2_fjLj128EEEEELb1ELb1ELb0ELb1EEEvNS_9FwdParamsE)
        /*11e4*/ 	.word	0x00000000


	//----- nvinfo : EIATTR_MIN_STACK_SIZE
	.align		4
.L_772:
        /*11e8*/ 	.byte	0x04, 0x12
        /*11ea*/ 	.short	(.L_774 - .L_773)
	.align		4
.L_773:
        /*11ec*/ 	.word	index@(_ZN10layer_norm13ln_fwd_kernelINS_13Kernel_traitsI13__nv_bfloat16S2_fS2_fjLj256ELj1ELj4ELj1ELj16ENS_18Kernel_traits_baseILj256ES2_S2_fS2_fjLj128EEEEELb1ELb1ELb1ELb0EEEvNS_9FwdParamsE)
        /*11f0*/ 	.word	0x00000000


	//----- nvinfo : EIATTR_MIN_STACK_SIZE
	.align		4
.L_774:
        /*11f4*/ 	.byte	0x04, 0x12
        /*11f6*/ 	.short	(.L_776 - .L_775)
	.align		4
.L_775:
        /*11f8*/ 	.word	index@(_ZN10layer_norm13ln_fwd_kernelINS_13Kernel_traitsI13__nv_bfloat16S2_fS2_fjLj256ELj1ELj4ELj1ELj16ENS_18Kernel_traits_baseILj256ES2_S2_fS2_fjLj128EEEEELb1ELb1ELb1ELb1EEEvNS_9FwdParamsE)
        /*11fc*/ 	.word	0x00000000


	//----- nvinfo : EIATTR_MIN_STACK_SIZE
	.align		4
.L_776:
        /*1200*/ 	.byte	0x04, 0x12
        /*1202*/ 	.short	(.L_778 - .L_777)
	.align		4
.L_777:
        /*1204*/ 	.word	index@(_ZN10layer_norm13ln_fwd_kernelINS_13Kernel_traitsIf13__nv_bfloat16fS2_fjLj256ELj1ELj4ELj1ELj16ENS_18Kernel_traits_baseILj256EfS2_fS2_fjLj128EEEEELb0ELb0ELb0ELb0EEEvNS_9FwdParamsE)
        /*1208*/ 	.word	0x00000000


	//----- nvinfo : EIATTR_MIN_STACK_SIZE
	.align		4
.L_778:
        /*120c*/ 	.byte	0x04, 0x12
        /*120e*/ 	.short	(.L_780 - .L_779)
	.align		4
.L_779:
        /*1210*/ 	.word	index@(_ZN10layer_norm13ln_fwd_kernelINS_13Kernel_traitsIf13__nv_bfloat16fS2_fjLj256ELj1ELj4ELj1ELj16ENS_18Kernel_traits_baseILj256EfS2_fS2_fjLj128EEEEELb0ELb0ELb0ELb1EEEvNS_9FwdParamsE)
        /*1214*/ 	.word	0x00000000


	//----- nvinfo : EIATTR_MIN_STACK_SIZE
	.align		4
.L_780:
        /*1218*/ 	.byte	0x04, 0x12
        /*121a*/ 	.short	(.L_782 - .L_781)
	.align		4
.L_781:
        /*121c*/ 	.word	index@(_ZN10layer_norm13ln_fwd_kernelINS_13Kernel_traitsIf13__nv_bfloat16fS2_fjLj256ELj1ELj4ELj1ELj16ENS_18Kernel_traits_baseILj256EfS2_fS2_fjLj128EEEEELb0ELb0ELb1ELb0EEEvNS_9FwdParamsE)
        /*1220*/ 	.word	0x00000000


	//----- nvinfo : EIATTR_MIN_STACK_SIZE
	.align		4
.L_782:
        /*1224*/ 	.byte	0x04, 0x12
        /*1226*/ 	.short	(.L_784 - .L_783)
	.align		4
.L_783:
        /*1228*/ 	.word	index@(_ZN10layer_norm13ln_fwd_kernelINS_13Kernel_traitsIf13__nv_bfloat16fS2_fjLj256ELj1ELj4ELj1ELj16ENS_18Kernel_traits_baseILj256EfS2_fS2_fjLj128EEEEELb0ELb0ELb1ELb1EEEvNS_9FwdParamsE)
        /*122c*/ 	.word	0x00000000


	//----- nvinfo : EIATTR_MIN_STACK_SIZE
	.align		4
.L_784:
        /*1230*/ 	.byte	0x04, 0x12
        /*1232*/ 	.short	(.L_786 - .L_785)
	.align		4
.L_785:
        /*1234*/ 	.word	index@(_ZN10layer_norm13ln_fwd_kernelINS_13Kernel_traitsIf13__nv_bfloat16fS2_fjLj256ELj1ELj4ELj1ELj16ENS_18Kernel_traits_baseILj256EfS2_fS2_fjLj128EEEEELb0ELb1ELb0ELb0EEEvNS_9FwdParamsE)
        /*1238*/ 	.word	0x00000000


	//----- nvinfo : EIATTR_MIN_STACK_SIZE
	.align		4
.L_786:
        /*123c*/ 	.byte	0x04, 0x12
        /*123e*/ 	.short	(.L_788 - .L_787)
	.align		4
.L_787:
        /*1240*/ 	.word	index@(_ZN10layer_norm13ln_fwd_kernelINS_13Kernel_traitsIf13__nv_bfloat16fS2_fjLj256ELj1ELj4ELj1ELj16ENS_18Kernel_traits_baseILj256EfS2_fS2_fjLj128EEEEELb0ELb1ELb0ELb1EEEvNS_9FwdParamsE)
        /*1244*/ 	.word	0x00000000


	//----- nvinfo : EIATTR_MIN_STACK_SIZE
	.align		4
.L_788:
        /*1248*/ 	.byte	0x04, 0x12
        /*124a*/ 	.short	(.L_790 - .L_789)
	.align		4
.L_789:
        /*124c*/ 	.word	index@(_ZN10layer_norm13ln_fwd_kernelINS_13Kernel_traitsIf13__nv_bfloat16fS2_fjLj256ELj1ELj4ELj1ELj16ENS_18Kernel_traits_baseILj256EfS2_fS2_fjLj128EEEEELb0ELb1ELb1ELb0EEEvNS_9FwdParamsE)
        /*1250*/ 	.word	0x00000000


	//----- nvinfo : EIATTR_MIN_STACK_SIZE
	.align		4
.L_790:
        /*1254*/ 	.byte	0x04, 0x12
        /*1256*/ 	.short	(.L_792 - .L_791)
	.align		4
.L_791:
        /*1258*/ 	.word	index@(_ZN10layer_norm13ln_fwd_kernelINS_13Kernel_traitsIf13__nv_bfloat16fS2_fjLj256ELj1ELj4ELj1ELj16ENS_18Kernel_traits_baseILj256EfS2_fS2_fjLj128EEEEELb0ELb1ELb1ELb1EEEvNS_9FwdParamsE)
        /*125c*/ 	.word	0x00000000


	//----- nvinfo : EIATTR_MIN_STACK_SIZE
	.align		4
.L_792:
        /*1260*/ 	.byte	0x04, 0x12
        /*1262*/ 	.short	(.L_794 - .L_793)
	.align		4
.L_793:
        /*1264*/ 	.word	index@(_ZN10layer_norm13ln_fwd_kernelINS_13Kernel_traitsIf13__nv_bfloat16fS2_fjLj256ELj1ELj4ELj1ELj16ENS_18Kernel_traits_baseILj256EfS2_fS2_fjLj128EEEEELb1ELb0ELb0ELb0EEEvNS_9FwdParamsE)
        /*1268*/ 	.word	0x00000000


	//----- nvinfo : EIATTR_MIN_STACK_SIZE
	.align		4
.L_794:
        /*126c*/ 	.byte	0x04, 0x12
        /*126e*/ 	.short	(.L_796 - .L_795)
	.align		4
.L_795:
        /*1270*/ 	.word	index@(_ZN10layer_norm13ln_fwd_kernelINS_13Kernel_traitsIf13__nv_bfloat16fS2_fjLj256ELj1ELj4ELj1ELj16ENS_18Kernel_traits_baseILj256EfS2_fS2_fjLj128EEEEELb1ELb0ELb0ELb1EEEvNS_9FwdParamsE)
        /*1274*/ 	.word	0x00000000


	//----- nvinfo : EIATTR_MIN_STACK_SIZE
	.align		4
.L_796:
        /*1278*/ 	.byte	0x04, 0x12
        /*127a*/ 	.short	(.L_798 - .L_797)
	.align		4
.L_797:
        /*127c*/ 	.word	index@(_ZN10layer_norm13ln_fwd_kernelINS_13Kernel_traitsIf13__nv_bfloat16fS2_fjLj256ELj1ELj4ELj1ELj16ENS_18Kernel_traits_baseILj256EfS2_fS2_fjLj128EEEEELb1ELb0ELb1ELb0EEEvNS_9FwdParamsE)
        /*1280*/ 	.word	0x00000000


	//----- nvinfo : EIATTR_MIN_STACK_SIZE
	.align		4
.L_798:
        /*1284*/ 	.byte	0x04, 0x12
        /*1286*/ 	.short	(.L_800 - .L_799)
	.align		4
.L_799:
        /*1288*/ 	.word	index@(_ZN10layer_norm13ln_fwd_kernelINS_13Kernel_traitsIf13__nv_bfloat16fS2_fjLj256ELj1ELj4ELj1ELj16ENS_18Kernel_traits_baseILj256EfS2_fS2_fjLj128EEEEELb1ELb0ELb1ELb1EEEvNS_9FwdParamsE)
        /*128c*/ 	.word	0x00000000


	//----- nvinfo : EIATTR_MIN_STACK_SIZE
	.align		4
.L_800:
        /*1290*/ 	.byte	0x04, 0x12
        /*1292*/ 	.short	(.L_802 - .L_801)
	.align		4
.L_801:
        /*1294*/ 	.word	index@(_ZN10layer_norm13ln_fwd_kernelINS_13Kernel_traitsIf13__nv_bfloat16fS2_fjLj256ELj1ELj4ELj1ELj16ENS_18Kernel_traits_baseILj256EfS2_fS2_fjLj128EEEEELb1ELb1ELb0ELb0EEEvNS_9FwdParamsE)
        /*1298*/ 	.word	0x00000000


	//----- nvinfo : EIATTR_MIN_STACK_SIZE
	.align		4
.L_802:
        /*129c*/ 	.byte	0x04, 0x12
        /*129e*/ 	.short	(.L_804 - .L_803)
	.align		4
.L_803:
        /*12a0*/ 	.word	index@(_ZN10layer_norm13ln_fwd_kernelINS_13Kernel_traitsIf13__nv_bfloat16fS2_fjLj256ELj1ELj4ELj1ELj16ENS_18Kernel_traits_baseILj256EfS2_fS2_fjLj128EEEEELb1ELb1ELb0ELb1EEEvNS_9FwdParamsE)
        /*12a4*/ 	.word	0x00000000


	//----- nvinfo : EIATTR_MIN_STACK_SIZE
	.align		4
.L_804:
        /*12a8*/ 	.byte	0x04, 0x12
        /*12aa*/ 	.short	(.L_806 - .L_805)
	.align		4
.L_805:
        /*12ac*/ 	.word	index@(_ZN10layer_norm13ln_fwd_kernelINS_13Kernel_traitsIf13__nv_bfloat16fS2_fjLj256ELj1ELj4ELj1ELj16ENS_18Kernel_traits_baseILj256EfS2_fS2_fjLj128EEEEELb1ELb1ELb1ELb0EEEvNS_9FwdParamsE)
        /*12b0*/ 	.word	0x00000000


	//----- nvinfo : EIATTR_MIN_STACK_SIZE
	.align		4
.L_806:
        /*12b4*/ 	.byte	0x04, 0x12
        /*12b6*/ 	.short	(.L_808 - .L_807)
	.align		4
.L_807:
        /*12b8*/ 	.word	index@(_ZN10layer_norm13ln_fwd_kernelINS_13Kernel_traitsIf13__nv_bfloat16fS2_fjLj256ELj1ELj4ELj1ELj16ENS_18Kernel_traits_baseILj256EfS2_fS2_fjLj128EEEEELb1ELb1ELb1ELb1EEEvNS_9FwdParamsE)
        /*12bc*/ 	.word	0x00000000


	//----- nvinfo : EIATTR_MIN_STACK_SIZE
	.align		4
.L_808:
        /*12c0*/ 	.byte	0x04, 0x12
        /*12c2*/ 	.short	(.L_810 - .L_809)
	.align		4
.L_809:
        /*12c4*/ 	.word	index@(_ZN10layer_norm13ln_fwd_kernelINS_13Kernel_traitsIf6__halfS2_S2_fjLj256ELj1ELj4ELj1ELj16ENS_18Kernel_traits_baseILj256EfS2_S2_S2_fjLj128EEEEELb0ELb0ELb0ELb0EEEvNS_9FwdParamsE)
        /*12c8*/ 	.word	0x00000000


	//----- nvinfo : EIATTR_MIN_STACK_SIZE
	.align		4
.L_810:
        /*12cc*/ 	.byte	0x04, 0x12
        /*12ce*/ 	.short	(.L_812 - .L_811)
	.align		4
.L_811:
        /*12d0*/ 	.word	index@(_ZN10layer_norm13ln_fwd_kernelINS_13Kernel_traitsIf6__halfS2_S2_fjLj256ELj1ELj4ELj1ELj16ENS_18Kernel_traits_baseILj256EfS2_S2_S2_fjLj128EEEEELb0ELb0ELb0ELb1EEEvNS_9FwdParamsE)
        /*12d4*/ 	.word	0x00000000


	//----- nvinfo : EIATTR_MIN_STACK_SIZE
	.align		4
.L_812:
        /*12d8*/ 	.byte	0x04, 0x12
        /*12da*/ 	.short	(.L_814 - .L_813)
	.align		4
.L_813:
        /*12dc*/ 	.word	index@(_ZN10layer_norm13ln_fwd_kernelINS_13Kernel_traitsIf6__halfS2_S2_fjLj256ELj1ELj4ELj1ELj16ENS_18Kernel_traits_baseILj256EfS2_S2_S2_fjLj128EEEEELb0ELb0ELb1ELb0EEEvNS_9FwdParamsE)
        /*12e0*/ 	.word	0x00000000


	//----- nvinfo : EIATTR_MIN_STACK_SIZE
	.align		4
.L_814:
        /*12e4*/ 	.byte	0x04, 0x12
        /*12e6*/ 	.short	(.L_816 - .L_815)
	.align		4
.L_815:
        /*12e8*/ 	.word	index@(_ZN10layer_norm13ln_fwd_kernelINS_13Kernel_traitsIf6__halfS2_S2_fjLj256ELj1ELj4ELj1ELj16ENS_18Kernel_traits_baseILj256EfS2_S2_S2_fjLj128EEEEELb0ELb0ELb1ELb1EEEvNS_9FwdParamsE)
        /*12ec*/ 	.word	0x00000000


	//----- nvinfo : EIATTR_MIN_STACK_SIZE
	.align		4
.L_816:
        /*12f0*/ 	.byte	0x04, 0x12
        /*12f2*/ 	.short	(.L_818 - .L_817)
	.align		4
.L_817:
        /*12f4*/ 	.word	index@(_ZN10layer_norm13ln_fwd_kernelINS_13Kernel_traitsIf6__halfS2_S2_fjLj256ELj1ELj4ELj1ELj16ENS_18Kernel_traits_baseILj256EfS2_S2_S2_fjLj128EEEEELb0ELb1ELb0ELb0EEEvNS_9FwdParamsE)
        /*12f8*/ 	.word	0x00000000


	//----- nvinfo : EIATTR_MIN_STACK_SIZE
	.align		4
.L_818:
        /*12fc*/ 	.byte	0x04, 0x12
        /*12fe*/ 	.short	(.L_820 - .L_819)
	.align		4
.L_819:
        /*1300*/ 	.word	index@(_ZN10layer_norm13ln_fwd_kernelINS_13Kernel_traitsIf6__halfS2_S2_fjLj256ELj1ELj4ELj1ELj16ENS_18Kernel_traits_baseILj256EfS2_S2_S2_fjLj128EEEEELb0ELb1ELb0ELb1EEEvNS_9FwdParamsE)
        /*1304*/ 	.word	0x00000000


	//----- nvinfo : EIATTR_MIN_STACK_SIZE
	.align		4
.L_820:
        /*1308*/ 	.byte	0x04, 0x12
        /*130a*/ 	.short	(.L_822 - .L_821)
	.align		4
.L_821:
        /*130c*/ 	.word	index@(_ZN10layer_norm13ln_fwd_kernelINS_13Kernel_traitsIf6__halfS2_S2_fjLj256ELj1ELj4ELj1ELj16ENS_18Kernel_traits_baseILj256EfS2_S2_S2_fjLj128EEEEELb0ELb1ELb1ELb0EEEvNS_9FwdParamsE)
        /*1310*/ 	.word	0x00000000


	//----- nvinfo : EIATTR_MIN_STACK_SIZE
	.align		4
.L_822:
        /*1314*/ 	.byte	0x04, 0x12
        /*1316*/ 	.short	(.L_824 - .L_823)
	.align		4
.L_823:
        /*1318*/ 	.word	index@(_ZN10layer_norm13ln_fwd_kernelINS_13Kernel_traitsIf6__halfS2_S2_fjLj256ELj1ELj4ELj1ELj16ENS_18Kernel_traits_baseILj256EfS2_S2_S2_fjLj128EEEEELb0ELb1ELb1ELb1EEEvNS_9FwdParamsE)
        /*131c*/ 	.word	0x00000000


	//----- nvinfo : EIATTR_MIN_STACK_SIZE
	.align		4
.L_824:
        /*1320*/ 	.byte	0x04, 0x12
        /*1322*/ 	.short	(.L_826 - .L_825)
	.align		4
.L_825:
        /*1324*/ 	.word	index@(_ZN10layer_norm13ln_fwd_kernelINS_13Kernel_traitsIf6__halfS2_S2_fjLj256ELj1ELj4ELj1ELj16ENS_18Kernel_traits_baseILj256EfS2_S2_S2_fjLj128EEEEELb1ELb0ELb0ELb0EEEvNS_9FwdParamsE)
        /*1328*/ 	.word	0x00000000


	//----- nvinfo : EIATTR_MIN_STACK_SIZE
	.align		4
.L_826:
        /*132c*/ 	.byte	0x04, 0x12
        /*132e*/ 	.short	(.L_828 - .L_827)
	.align		4
.L_827:
        /*1330*/ 	.word	index@(_ZN10layer_norm13ln_fwd_kernelINS_13Kernel_traitsIf6__halfS2_S2_fjLj256ELj1ELj4ELj1ELj16ENS_18Kernel_traits_baseILj256EfS2_S2_S2_fjLj128EEEEELb1ELb0ELb0ELb1EEEvNS_9FwdParamsE)
        /*1334*/ 	.word	0x00000000


	//----- nvinfo : EIATTR_MIN_STACK_SIZE
	.align		4
.L_828:
        /*1338*/ 	.byte	0x04, 0x12
        /*133a*/ 	.short	(.L_830 - .L_829)
	.align		4
.L_829:
        /*133c*/ 	.word	index@(_ZN10layer_norm13ln_fwd_kernelINS_13Kernel_traitsIf6__halfS2_S2_fjLj256ELj1ELj4ELj1ELj16ENS_18Kernel_traits_baseILj256EfS2_S2_S2_fjLj128EEEEELb1ELb0ELb1ELb0EEEvNS_9FwdParamsE)
        /*1340*/ 	.word	0x00000000


	//----- nvinfo : EIATTR_MIN_STACK_SIZE
	.align		4
.L_830:
        /*1344*/ 	.byte	0x04, 0x12
        /*1346*/ 	.short	(.L_832 - .L_831)
	.align		4
.L_831:
        /*1348*/ 	.word	index@(_ZN10layer_norm13ln_fwd_kernelINS_13Kernel_traitsIf6__halfS2_S2_fjLj256ELj1ELj4ELj1ELj16ENS_18Kernel_traits_baseILj256EfS2_S2_S2_fjLj128EEEEELb1ELb0ELb1ELb1EEEvNS_9FwdParamsE)
        /*134c*/ 	.word	0x00000000


	//----- nvinfo : EIATTR_MIN_STACK_SIZE
	.align		4
.L_832:
        /*1350*/ 	.byte	0x04, 0x12
        /*1352*/ 	.short	(.L_834 - .L_833)
	.align		4
.L_833:
        /*1354*/ 	.word	index@(_ZN10layer_norm13ln_fwd_kernelINS_13Kernel_traitsIf6__halfS2_S2_fjLj256ELj1ELj4ELj1ELj16ENS_18Kernel_traits_baseILj256EfS2_S2_S2_fjLj128EEEEELb1ELb1ELb0ELb0EEEvNS_9FwdParamsE)
        /*1358*/ 	.word	0x00000000


	//----- nvinfo : EIATTR_MIN_STACK_SIZE
	.align		4
.L_834:
        /*135c*/ 	.byte	0x04, 0x12
        /*135e*/ 	.short	(.L_836 - .L_835)
	.align		4
.L_835:
        /*1360*/ 	.word	index@(_ZN10layer_norm13ln_fwd_kernelINS_13Kernel_traitsIf6__halfS2_S2_fjLj256ELj1ELj4ELj1ELj16ENS_18Kernel_traits_baseILj256EfS2_S2_S2_fjLj128EEEEELb1ELb1ELb0ELb1EEEvNS_9FwdParamsE)
        /*1364*/ 	.word	0x00000000


	//----- nvinfo : EIATTR_MIN_STACK_SIZE
	.align		4
.L_836:
        /*1368*/ 	.byte	0x04, 0x12
        /*136a*/ 	.short	(.L_838 - .L_837)
	.align		4
.L_837:
        /*136c*/ 	.word	index@(_ZN10layer_norm13ln_fwd_kernelINS_13Kernel_traitsIf6__halfS2_S2_fjLj256ELj1ELj4ELj1ELj16ENS_18Kernel_traits_baseILj256EfS2_S2_S2_fjLj128EEEEELb1ELb1ELb1ELb0EEEvNS_9FwdParamsE)
        /*1370*/ 	.word	0x00000000


	//----- nvinfo : EIATTR_MIN_STACK_SIZE
	.align		4
.L_838:
        /*1374*/ 	.byte	0x04, 0x12
        /*1376*/ 	.short	(.L_840 - .L_839)
	.align		4
.L_839:
        /*1378*/ 	.word	index@(_ZN10layer_norm13ln_fwd_kernelINS_13Kernel_traitsIf6__halfS2_S2_fjLj256ELj1ELj4ELj1ELj16ENS_18Kernel_traits_baseILj256EfS2_S2_S2_fjLj128EEEEELb1ELb1ELb1ELb1EEEvNS_9FwdParamsE)
        /*137c*/ 	.word	0x00000000


	//----- nvinfo : EIATTR_MIN_STACK_SIZE
	.align		4
.L_840:
        /*1380*/ 	.byte	0x04, 0x12
        /*1382*/ 	.short	(.L_842 - .L_841)
	.align		4
.L_841:
        /*1384*/ 	.word	index@(_ZN10layer_norm13ln_fwd_kernelINS_13Kernel_traitsI6__halfS2_fS2_fjLj256ELj1ELj4ELj1ELj16ENS_18Kernel_traits_baseILj256ES2_S2_fS2_fjLj128EEEEELb0ELb0ELb0ELb0EEEvNS_9FwdParamsE)
        /*1388*/ 	.word	0x00000000


	//----- nvinfo : EIATTR_MIN_STACK_SIZE
	.align		4
.L_842:
        /*138c*/ 	.byte	0x04, 0x12
        /*138e*/ 	.short	(.L_844 - .L_843)
	.align		4
.L_843:
        /*1390*/ 	.word	index@(_ZN10layer_norm13ln_fwd_kernelINS_13Kernel_traitsI6__halfS2_fS2_fjLj256ELj1ELj4ELj1ELj16ENS_18Kernel_traits_baseILj256ES2_S2_fS2_fjLj128EEEEELb0ELb0ELb0ELb1EEEvNS_9FwdParamsE)
        /*1394*/ 	.word	0x00000000


	//----- nvinfo : EIATTR_MIN_STACK_SIZE
	.align		4
.L_844:
        /*1398*/ 	.byte	0x04, 0x12
        /*139a*/ 	.short	(.L_846 - .L_845)
	.align		4
.L_845:
        /*139c*/ 	.word	index@(_ZN10layer_norm13ln_fwd_kernelINS_13Kernel_traitsI6__halfS2_fS2_fjLj256ELj1ELj4ELj1ELj16ENS_18Kernel_traits_baseILj256ES2_S2_fS2_fjLj128EEEEELb0ELb0ELb1ELb0EEEvNS_9FwdParamsE)
        /*13a0*/ 	.word	0x00000000


	//----- nvinfo : EIATTR_MIN_STACK_SIZE
	.align		4
.L_846:
        /*13a4*/ 	.byte	0x04, 0x12
        /*13a6*/ 	.short	(.L_848 - .L_847)
	.align		4
.L_847:
        /*13a8*/ 	.word	index@(_ZN10layer_norm13ln_fwd_kernelINS_13Kernel_traitsI6__halfS2_fS2_fjLj256ELj1ELj4ELj1ELj16ENS_18Kernel_traits_baseILj256ES2_S2_fS2_fjLj128EEEEELb0ELb0ELb1ELb1EEEvNS_9FwdParamsE)
        /*13ac*/ 	.word	0x00000000


	//----- nvinfo : EIATTR_MIN_STACK_SIZE
	.align		4
.L_848:
        /*13b0*/ 	.byte	0x04, 0x12
        /*13b2*/ 	.short	(.L_850 - .L_849)
	.align		4
.L_849:
        /*13b4*/ 	.word	index@(_ZN10layer_norm13ln_fwd_kernelINS_13Kernel_traitsI6__halfS2_fS2_fjLj256ELj1ELj4ELj1ELj16ENS_18Kernel_traits_baseILj256ES2_S2_fS2_fjLj128EEEEELb0ELb1ELb0ELb0EEEvNS_9FwdParamsE)
        /*13b8*/ 	.word	0x00000000


	//----- nvinfo : EIATTR_MIN_STACK_SIZE
	.align		4
.L_850:
        /*13bc*/ 	.byte	0x04, 0x12
        /*13be*/ 	.short	(.L_852 - .L_851)
	.align		4
.L_851:
        /*13c0*/ 	.word	index@(_ZN10layer_norm13ln_fwd_kernelINS_13Kernel_traitsI6__halfS2_fS2_fjLj256ELj1ELj4ELj1ELj16ENS_18Kernel_traits_baseILj256ES2_S2_fS2_fjLj128EEEEELb0ELb1ELb0ELb1EEEvNS_9FwdParamsE)
        /*13c4*/ 	.word	0x00000000


	//----- nvinfo : EIATTR_MIN_STACK_SIZE
	.align		4
.L_852:
        /*13c8*/ 	.byte	0x04, 0x12
        /*13ca*/ 	.short	(.L_854 - .L_853)
	.align		4
.L_853:
        /*13cc*/ 	.word	index@(_ZN10layer_norm13ln_fwd_kernelINS_13Kernel_traitsI6__halfS2_fS2_fjLj256ELj1ELj4ELj1ELj16ENS_18Kernel_traits_baseILj256ES2_S2_fS2_fjLj128EEEEELb0ELb1ELb1ELb0EEEvNS_9FwdParamsE)
        /*13d0*/ 	.word	0x00000000


	//----- nvinfo : EIATTR_MIN_STACK_SIZE
	.align		4
.L_854:
        /*13d4*/ 	.byte	0x04, 0x12
        /*13d6*/ 	.short	(.L_856 - .L_855)
	.align		4
.L_855:
        /*13d8*/ 	.word	index@(_ZN10layer_norm13ln_fwd_kernelINS_13Kernel_traitsI6__halfS2_fS2_fjLj256ELj1ELj4ELj1ELj16ENS_18Kernel_traits_baseILj256ES2_S2_fS2_fjLj128EEEEELb0ELb1ELb1ELb1EEEvNS_9FwdParamsE)
        /*13dc*/ 	.word	0x00000000


	//----- nvinfo : EIATTR_MIN_STACK_SIZE
	.align		4
.L_856:
        /*13e0*/ 	.byte	0x04, 0x12
        /*13e2*/ 	.short	(.L_858 - .L_857)
	.align		4
.L_857:
        /*13e4*/ 	.word	index@(_ZN10layer_norm13ln_fwd_kernelINS_13Kernel_traitsI6__halfS2_fS2_fjLj256ELj1ELj4ELj1ELj16ENS_18Kernel_traits_baseILj256ES2_S2_fS2_fjLj128EEEEELb1ELb0ELb0ELb0EEEvNS_9FwdParamsE)
        /*13e8*/ 	.word	0x00000000


	//----- nvinfo : EIATTR_MIN_STACK_SIZE
	.align		4
.L_858:
        /*13ec*/ 	.byte	0x04, 0x12
        /*13ee*/ 	.short	(.L_860 - .L_859)
	.align		4
.L_859:
        /*13f0*/ 	.word	index@(_ZN10layer_norm13ln_fwd_kernelINS_13Kernel_traitsI6__halfS2_fS2_fjLj256ELj1ELj4ELj1ELj16ENS_18Kernel_traits_baseILj256ES2_S2_fS2_fjLj128EEEEELb1ELb0ELb0ELb1EEEvNS_9FwdParamsE)
        /*13f4*/ 	.word	0x00000000


	//----- nvinfo : EIATTR_MIN_STACK_SIZE
	.align		4
.L_860:
        /*13f8*/ 	.byte	0x04, 0x12
        /*13fa*/ 	.short	(.L_862 - .L_861)
	.align		4
.L_861:
        /*13fc*/ 	.word	index@(_ZN10layer_norm13ln_fwd_kernelINS_13Kernel_traitsI6__halfS2_fS2_fjLj256ELj1ELj4ELj1ELj16ENS_18Kernel_traits_baseILj256ES2_S2_fS2_fjLj128EEEEELb1ELb0ELb1ELb0EEEvNS_9FwdParamsE)
        /*1400*/ 	.word	0x00000000


	//----- nvinfo : EIATTR_MIN_STACK_SIZE
	.align		4
.L_862:
        /*1404*/ 	.byte	0x04, 0x12
        /*1406*/ 	.short	(.L_864 - .L_863)
	.align		4
.L_863:
        /*1408*/ 	.word	index@(_ZN10layer_norm13ln_fwd_kernelINS_13Kernel_traitsI6__halfS2_fS2_fjLj256ELj1ELj4ELj1ELj16ENS_18Kernel_traits_baseILj256ES2_S2_fS2_fjLj128EEEEELb1ELb0ELb1ELb1EEEvNS_9FwdParamsE)
        /*140c*/ 	.word	0x00000000


	//----- nvinfo : EIATTR_MIN_STACK_SIZE
	.align		4
.L_864:
        /*1410*/ 	.byte	0x04, 0x12
        /*1412*/ 	.short	(.L_866 - .L_865)
	.align		4
.L_865:
        /*1414*/ 	.word	index@(_ZN10layer_norm13ln_fwd_kernelINS_13Kernel_traitsI6__halfS2_fS2_fjLj256ELj1ELj4ELj1ELj16ENS_18Kernel_traits_baseILj256ES2_S2_fS2_fjLj128EEEEELb1ELb1ELb0ELb0EEEvNS_9FwdParamsE)
        /*1418*/ 	.word	0x00000000


	//----- nvinfo : EIATTR_MIN_STACK_SIZE
	.align		4
.L_866:
        /*141c*/ 	.byte	0x04, 0x12
        /*141e*/ 	.short	(.L_868 - .L_867)
	.align		4
.L_867:
        /*1420*/ 	.word	index@(_ZN10layer_norm13ln_fwd_kernelINS_13Kernel_traitsI6__halfS2_fS2_fjLj256ELj1ELj4ELj1ELj16ENS_18Kernel_traits_baseILj256ES2_S2_fS2_fjLj128EEEEELb1ELb1ELb0ELb1EEEvNS_9FwdParamsE)
        /*1424*/ 	.word	0x00000000


	//----- nvinfo : EIATTR_MIN_STACK_SIZE
	.align		4
.L_868:
        /*1428*/ 	.byte	0x04, 0x12
        /*142a*/ 	.short	(.L_870 - .L_869)
	.align		4
.L_869:
        /*142c*/ 	.word	index@(_ZN10layer_norm13ln_fwd_kernelINS_13Kernel_traitsI6__halfS2_fS2_fjLj256ELj1ELj4ELj1ELj16ENS_18Kernel_traits_baseILj256ES2_S2_fS2_fjLj128EEEEELb1ELb1ELb1ELb0EEEvNS_9FwdParamsE)
        /*1430*/ 	.word	0x00000000


	//----- nvinfo : EIATTR_MIN_STACK_SIZE
	.align		4
.L_870:
        /*1434*/ 	.byte	0x04, 0x12
        /*1436*/ 	.short	(.L_872 - .L_871)
	.align		4
.L_871:
        /*1438*/ 	.word	index@(_ZN10layer_norm13ln_fwd_kernelINS_13Kernel_traitsI6__halfS2_fS2_fjLj256ELj1ELj4ELj1ELj16ENS_18Kernel_traits_baseILj256ES2_S2_fS2_fjLj128EEEEELb1ELb1ELb1ELb1EEEvNS_9FwdParamsE)
        /*143c*/ 	.word	0x00000000


	//----- nvinfo : EIATTR_MIN_STACK_SIZE
	.align		4
.L_872:
        /*1440*/ 	.byte	0x04, 0x12
        /*1442*/ 	.short	(.L_874 - .L_873)
	.align		4
.L_873:
        /*1444*/ 	.word	index@(_ZN10layer_norm13ln_fwd_kernelINS_13Kernel_traitsIf6__halffS2_fjLj256ELj1ELj4ELj1ELj16ENS_18Kernel_traits_baseILj256EfS2_fS2_fjLj128EEEEELb0ELb0ELb0ELb0EEEvNS_9FwdParamsE)
        /*1448*/ 	.word	0x00000000


	//----- nvinfo : EIATTR_MIN_STACK_SIZE
	.align		4
.L_874:
        /*144c*/ 	.byte	0x04, 0x12
        /*144e*/ 	.short	(.L_876 - .L_875)
	.align		4
.L_875:
        /*1450*/ 	.word	index@(_ZN10layer_norm13ln_fwd_kernelINS_13Kernel_traitsIf6__halffS2_fjLj256ELj1ELj4ELj1ELj16ENS_18Kernel_traits_baseILj256EfS2_fS2_fjLj128EEEEELb0ELb0ELb0ELb1EEEvNS_9FwdParamsE)
        /*1454*/ 	.word	0x00000000


	//----- nvinfo : EIATTR_MIN_STACK_SIZE
	.align		4
.L_876:
        /*1458*/ 	.byte	0x04, 0x12
        /*145a*/ 	.short	(.L_878 - .L_877)
	.align		4
.L_877:
        /*145c*/ 	.word	index@(_ZN10layer_norm13ln_fwd_kernelINS_13Kernel_traitsIf6__halffS2_fjLj256ELj1ELj4ELj1ELj16ENS_18Kernel_traits_baseILj256EfS2_fS2_fjLj128EEEEELb0ELb0ELb1ELb0EEEvNS_9FwdParamsE)
        /*1460*/ 	.word	0x00000000


	//----- nvinfo : EIATTR_MIN_STACK_SIZE
	.align		4
.L_878:
        /*1464*/ 	.byte	0x04, 0x12
        /*1466*/ 	.short	(.L_880 - .L_879)
	.align		4
.L_879:
        /*1468*/ 	.word	index@(_ZN10layer_norm13ln_fwd_kernelINS_13Kernel_traitsIf6__halffS2_fjLj256ELj1ELj4ELj1ELj16ENS_18Kernel_traits_baseILj256EfS2_fS2_fjLj128EEEEELb0ELb0ELb1ELb1EEEvNS_9FwdParamsE)
        /*146c*/ 	.word	0x00000000


	//----- nvinfo : EIATTR_MIN_STACK_SIZE
	.align		4
.L_880:
        /*1470*/ 	.byte	0x04, 0x12
        /*1472*/ 	.short	(.L_882 - .L_881)
	.align		4
.L_881:
        /*1474*/ 	.word	index@(_ZN10layer_norm13ln_fwd_kernelINS_13Kernel_traitsIf6__halffS2_fjLj256ELj1ELj4ELj1ELj16ENS_18Kernel_traits_baseILj256EfS2_fS2_fjLj128EEEEELb0ELb1ELb0ELb0EEEvNS_9FwdParamsE)
        /*1478*/ 	.word	0x00000000


	//----- nvinfo : EIATTR_MIN_STACK_SIZE
	.align		4
.L_882:
        /*147c*/ 	.byte	0x04, 0x12
        /*147e*/ 	.short	(.L_884 - .L_883)
	.align		4
.L_883:
        /*1480*/ 	.word	index@(_ZN10layer_norm13ln_fwd_kernelINS_13Kernel_traitsIf6__halffS2_fjLj256ELj1ELj4ELj1ELj16ENS_18Kernel_traits_baseILj256EfS2_fS2_fjLj128EEEEELb0ELb1ELb0ELb1EEEvNS_9FwdParamsE)
        /*1484*/ 	.word	0x00000000


	//----- nvinfo : EIATTR_MIN_STACK_SIZE
	.align		4
.L_884:
        /*1488*/ 	.byte	0x04, 0x12
        /*148a*/ 	.short	(.L_886 - .L_885)
	.align		4
.L_885:
        /*148c*/ 	.word	index@(_ZN10layer_norm13ln_fwd_kernelINS_13Kernel_traitsIf6__halffS2_fjLj256ELj1ELj4ELj1ELj16ENS_18Kernel_traits_baseILj256EfS2_fS2_fjLj128EEEEELb0ELb1ELb1ELb0EEEvNS_9FwdParamsE)
        /*1490*/ 	.word	0x00000000


	//----- nvinfo : EIATTR_MIN_STACK_SIZE
	.align		4
.L_886:
        /*1494*/ 	.byte	0x04, 0x12
        /*1496*/ 	.short	(.L_888 - .L_887)
	.align		4
.L_887:
        /*1498*/ 	.word	index@(_ZN10layer_norm13ln_fwd_kernelINS_13Kernel_traitsIf6__halffS2_fjLj256ELj1ELj4ELj1ELj16ENS_18Kernel_traits_baseILj256EfS2_fS2_fjLj128EEEEELb0ELb1ELb1ELb1EEEvNS_9FwdParamsE)
        /*149c*/ 	.word	0x00000000


	//----- nvinfo : EIATTR_MIN_STACK_SIZE
	.align		4
.L_888:
        /*14a0*/ 	.byte	0x04, 0x12
        /*14a2*/ 	.short	(.L_890 - .L_889)
	.align		4
.L_889:
        /*14a4*/ 	.word	index@(_ZN10layer_norm13ln_fwd_kernelINS_13Kernel_traitsIf6__halffS2_fjLj256ELj1ELj4ELj1ELj16ENS_18Kernel_traits_baseILj256EfS2_fS2_fjLj128EEEEELb1ELb0ELb0ELb0EEEvNS_9FwdParamsE)
        /*14a8*/ 	.word	0x00000000


	//----- nvinfo : EIATTR_MIN_STACK_SIZE
	.align		4
.L_890:
        /*14ac*/ 	.byte	0x04, 0x12
        /*14ae*/ 	.short	(.L_892 - .L_891)
	.align		4
.L_891:
        /*14b0*/ 	.word	index@(_ZN10layer_norm13ln_fwd_kernelINS_13Kernel_traitsIf6__halffS2_fjLj256ELj1ELj4ELj1ELj16ENS_18Kernel_traits_baseILj256EfS2_fS2_fjLj128EEEEELb1ELb0ELb0ELb1EEEvNS_9FwdParamsE)
        /*14b4*/ 	.word	0x00000000


	//----- nvinfo : EIATTR_MIN_STACK_SIZE
	.align		4
.L_892:
        /*14b8*/ 	.byte	0x04, 0x12
        /*14ba*/ 	.short	(.L_894 - .L_893)
	.align		4
.L_893:
        /*14bc*/ 	.word	index@(_ZN10layer_norm13ln_fwd_kernelINS_13Kernel_traitsIf6__halffS2_fjLj256ELj1ELj4ELj1ELj16ENS_18Kernel_traits_baseILj256EfS2_fS2_fjLj128EEEEELb1ELb0ELb1ELb0EEEvNS_9FwdParamsE)
        /*14c0*/ 	.word	0x00000000


	//----- nvinfo : EIATTR_MIN_STACK_SIZE
	.align		4
.L_894:
        /*14c4*/ 	.byte	0x04, 0x12
        /*14c6*/ 	.short	(.L_896 - .L_895)
	.align		4
.L_895:
        /*14c8*/ 	.word	index@(_ZN10layer_norm13ln_fwd_kernelINS_13Kernel_traitsIf6__halffS2_fjLj256ELj1ELj4ELj1ELj16ENS_18Kernel_traits_baseILj256EfS2_fS2_fjLj128EEEEELb1ELb0ELb1ELb1EEEvNS_9FwdParamsE)
        /*14cc*/ 	.word	0x00000000


	//----- nvinfo : EIATTR_MIN_STACK_SIZE
	.align		4
.L_896:
        /*14d0*/ 	.byte	0x04, 0x12
        /*14d2*/ 	.short	(.L_898 - .L_897)
	.align		4
.L_897:
        /*14d4*/ 	.word	index@(_ZN10layer_norm13ln_fwd_kernelINS_13Kernel_traitsIf6__halffS2_fjLj256ELj1ELj4ELj1ELj16ENS_18Kernel_traits_baseILj256EfS2_fS2_fjLj128EEEEELb1ELb1ELb0ELb0EEEvNS_9FwdParamsE)
        /*14d8*/ 	.word	0x00000000


	//----- nvinfo : EIATTR_MIN_STACK_SIZE
	.align		4
.L_898:
        /*14dc*/ 	.byte	0x04, 0x12
        /*14de*/ 	.short	(.L_900 - .L_899)
	.align		4
.L_899:
        /*14e0*/ 	.word	index@(_ZN10layer_norm13ln_fwd_kernelINS_13Kernel_traitsIf6__halffS2_fjLj256ELj1ELj4ELj1ELj16ENS_18Kernel_traits_baseILj256EfS2_fS2_fjLj128EEEEELb1ELb1ELb0ELb1EEEvNS_9FwdParamsE)
        /*14e4*/ 	.word	0x00000000


	//----- nvinfo : EIATTR_MIN_STACK_SIZE
	.align		4
.L_900:
        /*14e8*/ 	.byte	0x04, 0x12
        /*14ea*/ 	.short	(.L_902 - .L_901)
	.align		4
.L_901:
        /*14ec*/ 	.word	index@(_ZN10layer_norm13ln_fwd_kernelINS_13Kernel_traitsIf6__halffS2_fjLj256ELj1ELj4ELj1ELj16ENS_18Kernel_traits_baseILj256EfS2_fS2_fjLj128EEEEELb1ELb1ELb1ELb0EEEvNS_9FwdParamsE)
        /*14f0*/ 	.word	0x00000000


	//----- nvinfo : EIATTR_MIN_STACK_SIZE
	.align		4
.L_902:
        /*14f4*/ 	.byte	0x04, 0x12
        /*14f6*/ 	.short	(.L_904 - .L_903)
	.align		4
.L_903:
        /*14f8*/ 	.word	index@(_ZN10layer_norm13ln_fwd_kernelINS_13Kernel_traitsIf6__halffS2_fjLj256ELj1ELj4ELj1ELj16ENS_18Kernel_traits_baseILj256EfS2_fS2_fjLj128EEEEELb1ELb1ELb1ELb1EEEvNS_9FwdParamsE)
        /*14fc*/ 	.word	0x00000000


	//----- nvinfo : EIATTR_MIN_STACK_SIZE
	.align		4
.L_904:
        /*1500*/ 	.byte	0x04, 0x12
        /*1502*/ 	.short	(.L_906 - .L_905)
	.align		4
.L_905:
        /*1504*/ 	.word	index@(_ZN10layer_norm13ln_fwd_kernelINS_13Kernel_traitsI6__halfffffjLj256ELj1ELj4ELj1ELj16ENS_18Kernel_traits_baseILj256ES2_ffffjLj128EEEEELb0ELb0ELb0ELb0EEEvNS_9FwdParamsE)
        /*1508*/ 	.word	0x00000000


	//----- nvinfo : EIATTR_MIN_STACK_SIZE
	.align		4
.L_906:
        /*150c*/ 	.byte	0x04, 0x12
        /*150e*/ 	.short	(.L_908 - .L_907)
	.align		4
.L_907:
        /*1510*/ 	.word	index@(_ZN10layer_norm13ln_fwd_kernelINS_13Kernel_traitsI6__halfffffjLj256ELj1ELj4ELj1ELj16ENS_18Kernel_traits_baseILj256ES2_ffffjLj128EEEEELb0ELb0ELb0ELb1EEEvNS_9FwdParamsE)
        /*1514*/ 	.word	0x00000000


	//----- nvinfo : EIATTR_MIN_STACK_SIZE
	.align		4
.L_908:
        /*1518*/ 	.byte	0x04, 0x12
        /*151a*/ 	.short	(.L_910 - .L_909)
	.align		4
.L_909:
        /*151c*/ 	.word	index@(_ZN10layer_norm13ln_fwd_kernelINS_13Kernel_traitsI6__halfffffjLj256ELj1ELj4ELj1ELj16ENS_18Kernel_traits_baseILj256ES2_ffffjLj128EEEEELb0ELb0ELb1ELb0EEEvNS_9FwdParamsE)
        /*1520*/ 	.word	0x00000000


	//----- nvinfo : EIATTR_MIN_STACK_SIZE
	.align		4
.L_910:
        /*1524*/ 	.byte	0x04, 0x12
        /*1526*/ 	.short	(.L_912 - .L_911)
	.align		4
.L_911:
        /*1528*/ 	.word	index@(_ZN10layer_norm13ln_fwd_kernelINS_13Kernel_traitsI6__halfffffjLj256ELj1ELj4ELj1ELj16ENS_18Kernel_traits_baseILj256ES2_ffffjLj128EEEEELb0ELb0ELb1ELb1EEEvNS_9FwdParamsE)
        /*152c*/ 	.word	0x00000000


	//----- nvinfo : EIATTR_MIN_STACK_SIZE
	.align		4
.L_912:
        /*1530*/ 	.byte	0x04, 0x12
        /*1532*/ 	.short	(.L_914 - .L_913)
	.align		4
.L_913:
        /*1534*/ 	.word	index@(_ZN10layer_norm13ln_fwd_kernelINS_13Kernel_traitsI6__halfffffjLj256ELj1ELj4ELj1ELj16ENS_18Kernel_traits_baseILj256ES2_ffffjLj128EEEEELb0ELb1ELb0ELb0EEEvNS_9FwdParamsE)
        /*1538*/ 	.word	0x00000000


	//----- nvinfo : EIATTR_MIN_STACK_SIZE
	.align		4
.L_914:
        /*153c*/ 	.byte	0x04, 0x12
        /*153e*/ 	.short	(.L_916 - .L_915)
	.align		4
.L_915:
        /*1540*/ 	.word	index@(_ZN10layer_norm13ln_fwd_kernelINS_13Kernel_traitsI6__halfffffjLj256ELj1ELj4ELj1ELj16ENS_18Kernel_traits_baseILj256ES2_ffffjLj128EEEEELb0ELb1ELb0ELb1EEEvNS_9FwdParamsE)
        /*1544*/ 	.word	0x00000000


	//----- nvinfo : EIATTR_MIN_STACK_SIZE
	.align		4
.L_916:
        /*1548*/ 	.byte	0x04, 0x12
        /*154a*/ 	.short	(.L_918 - .L_917)
	.align		4
.L_917:
        /*154c*/ 	.word	index@(_ZN10layer_norm13ln_fwd_kernelINS_13Kernel_traitsI6__halfffffjLj256ELj1ELj4ELj1ELj16ENS_18Kernel_traits_baseILj256ES2_ffffjLj128EEEEELb0ELb1ELb1ELb0EEEvNS_9FwdParamsE)
        /*1550*/ 	.word	0x00000000


	//----- nvinfo : EIATTR_MIN_STACK_SIZE
	.align		4
.L_918:
        /*1554*/ 	.byte	0x04, 0x12
        /*1556*/ 	.short	(.L_920 - .L_919)
	.align		4
.L_919:
        /*1558*/ 	.word	index@(_ZN10layer_norm13ln_fwd_kernelINS_13Kernel_traitsI6__halfffffjLj256ELj1ELj4ELj1ELj16ENS_18Kernel_traits_baseILj256ES2_ffffjLj128EEEEELb0ELb1ELb1ELb1EEEvNS_9FwdParamsE)
        /*155c*/ 	.word	0x00000000


	//----- nvinfo : EIATTR_MIN_STACK_SIZE
	.align		4
.L_920:
        /*1560*/ 	.byte	0x04, 0x12
        /*1562*/ 	.short	(.L_922 - .L_921)
	.align		4
.L_921:
        /*1564*/ 	.word	index@(_ZN10layer_norm13ln_fwd_kernelINS_13Kernel_traitsI6__halfffffjLj256ELj1ELj4ELj1ELj16ENS_18Kernel_traits_baseILj256ES2_ffffjLj128EEEEELb1ELb0ELb0ELb0EEEvNS_9FwdParamsE)
        /*1568*/ 	.word	0x00000000


	//----- nvinfo : EIATTR_MIN_STACK_SIZE
	.align		4
.L_922:
        /*156c*/ 	.byte	0x04, 0x12
        /*156e*/ 	.short	(.L_924 - .L_923)
	.align		4
.L_923:
        /*1570*/ 	.word	index@(_ZN10layer_norm13ln_fwd_kernelINS_13Kernel_traitsI6__halfffffjLj256ELj1ELj4ELj1ELj16ENS_18Kernel_traits_baseILj256ES2_ffffjLj128EEEEELb1ELb0ELb0ELb1EEEvNS_9FwdParamsE)
        /*1574*/ 	.word	0x00000000


	//----- nvinfo : EIATTR_MIN_STACK_SIZE
	.align		4
.L_924:
        /*1578*/ 	.byte	0x04, 0x12
        /*157a*/ 	.short	(.L_926 - .L_925)
	.align		4
.L_925:
        /*157c*/ 	.word	index@(_ZN10layer_norm13ln_fwd_kernelINS_13Kernel_traitsI6__halfffffjLj256ELj1ELj4ELj1ELj16ENS_18Kernel_traits_baseILj256ES2_ffffjLj128EEEEELb1ELb0ELb1ELb0EEEvNS_9FwdParamsE)
        /*1580*/ 	.word	0x00000000


	//----- nvinfo : EIATTR_MIN_STACK_SIZE
	.align		4
.L_926:
        /*1584*/ 	.byte	0x04, 0x12
        /*1586*/ 	.short	(.L_928 - .L_927)
	.align		4
.L_927:
        /*1588*/ 	.word	index@(_ZN10layer_norm13ln_fwd_kernelINS_13Kernel_traitsI6__halfffffjLj256ELj1ELj4ELj1ELj16ENS_18Kernel_traits_baseILj256ES2_ffffjLj128EEEEELb1ELb0ELb1ELb1EEEvNS_9FwdParamsE)
        /*158c*/ 	.word	0x00000000


	//----- nvinfo : EIATTR_MIN_STACK_SIZE
	.align		4
.L_928:
        /*1590*/ 	.byte	0x04, 0x12
        /*1592*/ 	.short	(.L_930 - .L_929)
	.align		4
.L_929:
        /*1594*/ 	.word	index@(_ZN10layer_norm13ln_fwd_kernelINS_13Kernel_traitsI6__halfffffjLj256ELj1ELj4ELj1ELj16ENS_18Kernel_traits_baseILj256ES2_ffffjLj128EEEEELb1ELb1ELb0ELb0EEEvNS_9FwdParamsE)
        /*1598*/ 	.word	0x00000000


	//----- nvinfo : EIATTR_MIN_STACK_SIZE
	.align		4
.L_930:
        /*159c*/ 	.byte	0x04, 0x12
        /*159e*/ 	.short	(.L_932 - .L_931)
	.align		4
.L_931:
        /*15a0*/ 	.word	index@(_ZN10layer_norm13ln_fwd_kernelINS_13Kernel_traitsI6__halfffffjLj256ELj1ELj4ELj1ELj16ENS_18Kernel_traits_baseILj256ES2_ffffjLj128EEEEELb1ELb1ELb0ELb1EEEvNS_9FwdParamsE)
        /*15a4*/ 	.word	0x00000000


	//----- nvinfo : EIATTR_MIN_STACK_SIZE
	.align		4
.L_932:
        /*15a8*/ 	.byte	0x04, 0x12
        /*15aa*/ 	.short	(.L_934 - .L_933)
	.align		4
.L_933:
        /*15ac*/ 	.word	index@(_ZN10layer_norm13ln_fwd_kernelINS_13Kernel_traitsI6__halfffffjLj256ELj1ELj4ELj1ELj16ENS_18Kernel_traits_baseILj256ES2_ffffjLj128EEEEELb1ELb1ELb1ELb0EEEvNS_9FwdParamsE)
        /*15b0*/ 	.word	0x00000000


	//----- nvinfo : EIATTR_MIN_STACK_SIZE
	.align		4
.L_934:
        /*15b4*/ 	.byte	0x04, 0x12
        /*15b6*/ 	.short	(.L_936 - .L_935)
	.align		4
.L_935:
        /*15b8*/ 	.word	index@(_ZN10layer_norm13ln_fwd_kernelINS_13Kernel_traitsI6__halfffffjLj256ELj1ELj4ELj1ELj16ENS_18Kernel_traits_baseILj256ES2_ffffjLj128EEEEELb1ELb1ELb1ELb1EEEvNS_9FwdParamsE)
        /*15bc*/ 	.word	0x00000000


	//----- nvinfo : EIATTR_MIN_STACK_SIZE
	.align		4
.L_936:
        /*15c0*/ 	.byte	0x04, 0x12
        /*15c2*/ 	.short	(.L_938 - .L_937)
	.align		4
.L_937:
        /*15c4*/ 	.word	index@(_ZN10layer_norm13ln_fwd_kernelINS_13Kernel_traitsIfffffjLj256ELj1ELj4ELj1ELj16ENS_18Kernel_traits_baseILj256EfffffjLj128EEEEELb0ELb0ELb0ELb0EEEvNS_9FwdParamsE)
        /*15c8*/ 	.word	0x00000000


	//----- nvinfo : EIATTR_MIN_STACK_SIZE
	.align		4
.L_938:
        /*15cc*/ 	.byte	0x04, 0x12
        /*15ce*/ 	.short	(.L_940 - .L_939)
	.align		4
.L_939:
        /*15d0*/ 	.word	index@(_ZN10layer_norm13ln_fwd_kernelINS_13Kernel_traitsIfffffjLj256ELj1ELj4ELj1ELj16ENS_18Kernel_traits_baseILj256EfffffjLj128EEEEELb0ELb0ELb0ELb1EEEvNS_9FwdParamsE)
        /*15d4*/ 	.word	0x00000000


	//----- nvinfo : EIATTR_MIN_STACK_SIZE
	.align		4
.L_940:
        /*15d8*/ 	.byte	0x04, 0x12
        /*15da*/ 	.short	(.L_942 - .L_941)
	.align		4
.L_941:
        /*15dc*/ 	.word	index@(_ZN10layer_norm13ln_fwd_kernelINS_13Kernel_traitsIfffffjLj256ELj1ELj4ELj1ELj16ENS_18Kernel_traits_baseILj256EfffffjLj128EEEEELb0ELb0ELb1ELb0EEEvNS_9FwdParamsE)
        /*15e0*/ 	.word	0x00000000


	//----- nvinfo : EIATTR_MIN_STACK_SIZE
	.align		4
.L_942:
        /*15e4*/ 	.byte	0x04, 0x12
        /*15e6*/ 	.short	(.L_944 - .L_943)
	.align		4
.L_943:
        /*15e8*/ 	.word	index@(_ZN10layer_norm13ln_fwd_kernelINS_13Kernel_traitsIfffffjLj256ELj1ELj4ELj1ELj16ENS_18Kernel_traits_baseILj256EfffffjLj128EEEEELb0ELb0ELb1ELb1EEEvNS_9FwdParamsE)
        /*15ec*/ 	.word	0x00000008


	//----- nvinfo : EIATTR_MIN_STACK_SIZE
	.align		4
.L_944:
        /*15f0*/ 	.byte	0x04, 0x12
        /*15f2*/ 	.short	(.L_946 - .L_945)
	.align		4
.L_945:
        /*15f4*/ 	.word	index@(_ZN10layer_norm13ln_fwd_kernelINS_13Kernel_traitsIfffffjLj256ELj1ELj4ELj1ELj16ENS_18Kernel_traits_baseILj256EfffffjLj128EEEEELb0ELb1ELb0ELb0EEEvNS_9FwdParamsE)
        /*15f8*/ 	.word	0x00000000


	//----- nvinfo : EIATTR_MIN_STACK_SIZE
	.align		4
.L_946:
        /*15fc*/ 	.byte	0x04, 0x12
        /*15fe*/ 	.short	(.L_948 - .L_947)
	.align		4
.L_947:
        /*1600*/ 	.word	index@(_ZN10layer_norm13ln_fwd_kernelINS_13Kernel_traitsIfffffjLj256ELj1ELj4ELj1ELj16ENS_18Kernel_traits_baseILj256EfffffjLj128EEEEELb0ELb1ELb0ELb1EEEvNS_9FwdParamsE)
        /*1604*/ 	.word	0x00000000


	//----- nvinfo : EIATTR_MIN_STACK_SIZE
	.align		4
.L_948:
        /*1608*/ 	.byte	0x04, 0x12
        /*160a*/ 	.short	(.L_950 - .L_949)
	.align		4
.L_949:
        /*160c*/ 	.word	index@(_ZN10layer_norm13ln_fwd_kernelINS_13Kernel_traitsIfffffjLj256ELj1ELj4ELj1ELj16ENS_18Kernel_traits_baseILj256EfffffjLj128EEEEELb0ELb1ELb1ELb0EEEvNS_9FwdParamsE)
        /*1610*/ 	.word	0x00000000


	//----- nvinfo : EIATTR_MIN_STACK_SIZE
	.align		4
.L_950:
        /*1614*/ 	.byte	0x04, 0x12
        /*1616*/ 	.short	(.L_952 - .L_951)
	.align		4
.L_951:
        /*1618*/ 	.word	index@(_ZN10layer_norm13ln_fwd_kernelINS_13Kernel_traitsIfffffjLj256ELj1ELj4ELj1ELj16ENS_18Kernel_traits_baseILj256EfffffjLj128EEEEELb0ELb1ELb1ELb1EEEvNS_9FwdParamsE)
        /*161c*/ 	.word	0x00000000


	//----- nvinfo : EIATTR_MIN_STACK_SIZE
	.align		4
.L_952:
        /*1620*/ 	.byte	0x04, 0x12
        /*1622*/ 	.short	(.L_954 - .L_953)
	.align		4
.L_953:
        /*1624*/ 	.word	index@(_ZN10layer_norm13ln_fwd_kernelINS_13Kernel_traitsIfffffjLj256ELj1ELj4ELj1ELj16ENS_18Kernel_traits_baseILj256EfffffjLj128EEEEELb1ELb0ELb0ELb0EEEvNS_9FwdParamsE)
        /*1628*/ 	.word	0x00000000


	//----- nvinfo : EIATTR_MIN_STACK_SIZE
	.align		4
.L_954:
        /*162c*/ 	.byte	0x04, 0x12
        /*162e*/ 	.short	(.L_956 - .L_955)
	.align		4
.L_955:
        /*1630*/ 	.word	index@(_ZN10layer_norm13ln_fwd_kernelINS_13Kernel_traitsIfffffjLj256ELj1ELj4ELj1ELj16ENS_18Kernel_traits_baseILj256EfffffjLj128EEEEELb1ELb0ELb0ELb1EEEvNS_9FwdParamsE)
        /*1634*/ 	.word	0x00000000


	//----- nvinfo : EIATTR_MIN_STACK_SIZE
	.align		4
.L_956:
        /*1638*/ 	.byte	0x04, 0x12
        /*163a*/ 	.short	(.L_958 - .L_957)
	.align		4
.L_957:
        /*163c*/ 	.word	index@(_ZN10layer_norm13ln_fwd_kernelINS_13Kernel_traitsIfffffjLj256ELj1ELj4ELj1ELj16ENS_18Kernel_traits_baseILj256EfffffjLj128EEEEELb1ELb0ELb1ELb0EEEvNS_9FwdParamsE)
        /*1640*/ 	.word	0x00000000


	//----- nvinfo : EIATTR_MIN_STACK_SIZE
	.align		4
.L_958:
        /*1644*/ 	.byte	0x04, 0x12
        /*1646*/ 	.short	(.L_960 - .L_959)
	.align		4
.L_959:
        /*1648*/ 	.word	index@(_ZN10layer_norm13ln_fwd_kernelINS_13Kernel_traitsIfffffjLj256ELj1ELj4ELj1ELj16ENS_18Kernel_traits_baseILj256EfffffjLj128EEEEELb1ELb0ELb1ELb1EEEvNS_9FwdParamsE)
        /*164c*/ 	.word	0x00000000


	//----- nvinfo : EIATTR_MIN_STACK_SIZE
	.align		4
.L_960:
        /*1650*/ 	.byte	0x04, 0x12
        /*1652*/ 	.short	(.L_962 - .L_961)
	.align		4
.L_961:
        /*1654*/ 	.word	index@(_ZN10layer_norm13ln_fwd_kernelINS_13Kernel_traitsIfffffjLj256ELj1ELj4ELj1ELj16ENS_18Kernel_traits_baseILj256EfffffjLj128EEEEELb1ELb1ELb0ELb0EEEvNS_9FwdParamsE)
        /*1658*/ 	.word	0x00000000


	//----- nvinfo : EIATTR_MIN_STACK_SIZE
	.align		4
.L_962:
        /*165c*/ 	.byte	0x04, 0x12
        /*165e*/ 	.short	(.L_964 - .L_963)
	.align		4
.L_963:
        /*1660*/ 	.word	index@(_ZN10layer_norm13ln_fwd_kernelINS_13Kernel_traitsIfffffjLj256ELj1ELj4ELj1ELj16ENS_18Kernel_traits_baseILj256EfffffjLj128EEEEELb1ELb1ELb0ELb1EEEvNS_9FwdParamsE)
        /*1664*/ 	.word	0x00000000


	//----- nvinfo : EIATTR_MIN_STACK_SIZE
	.align		4
.L_964:
        /*1668*/ 	.byte	0x04, 0x12
        /*166a*/ 	.short	(.L_966 - .L_965)
	.align		4
.L_965:
        /*166c*/ 	.word	index@(_ZN10layer_norm13ln_fwd_kernelINS_13Kernel_traitsIfffffjLj256ELj1ELj4ELj1ELj16ENS_18Kernel_traits_baseILj256EfffffjLj128EEEEELb1ELb1ELb1ELb0EEEvNS_9FwdParamsE)
        /*1670*/ 	.word	0x00000000


	//----- nvinfo : EIATTR_MIN_STACK_SIZE
	.align		4
.L_966:
        /*1674*/ 	.byte	0x04, 0x12
        /*1676*/ 	.short	(.L_968 - .L_967)
	.align		4
.L_967:
        /*1678*/ 	.word	index@(_ZN10layer_norm13ln_fwd_kernelINS_13Kernel_traitsIfffffjLj256ELj1ELj4ELj1ELj16ENS_18Kernel_traits_baseILj256EfffffjLj128EEEEELb1ELb1ELb1ELb1EEEvNS_9FwdParamsE)
        /*167c*/ 	.word	0x00000000
.L_968:


//--------------------- .nv.compat                --------------------------
	.section	.nv.compat,"",@"SHT_CUDA_COMPAT_INFO"
	.align	4
        /*0000*/ 	.byte	0x02, 0x09, 0x01, 0x00, 0x02, 0x02, 0x01, 0x00, 0x02, 0x05, 0x05, 0x00, 0x03, 0x07, 0x01, 0x01
        /*0010*/ 	.byte	0x02, 0x03, 0x00, 0x00, 0x02, 0x06, 0x01, 0x00, 0x04, 0x0b, 0x08, 0x00, 0x00, 0x00, 0x00, 0x00
        /*0020*/ 	.byte	0x00, 0x00, 0x00, 0x00


//--------------------- .nv.info._ZN10layer_norm13ln_fwd_kernelINS_13Kernel_traitsI13__nv_bfloat16S2_S2_S2_fjLj256ELj1ELj4ELj1ELj16ENS_18Kernel_traits_baseILj256ES2_S2_S2_S2_fjLj128EEEEELb0ELb0ELb0ELb0EEEvNS_9FwdParamsE --------------------------
	.section	.nv.info._ZN10layer_norm13ln_fwd_kernelINS_13Kernel_traitsI13__nv_bfloat16S2_S2_S2_fjLj256ELj1ELj4ELj1ELj16ENS_18Kernel_traits_baseILj256ES2_S2_S2_S2_fjLj128EEEEELb0ELb0ELb0ELb0EEEvNS_9FwdParamsE,"",@"SHT_CUDA_INFO"
	.sectionflags	@""
	.align	4


	//----- nvinfo : EIATTR_CUDA_API_VERSION
	.align		4
        /*0000*/ 	.byte	0x04, 0x37
        /*0002*/ 	.short	(.L_970 - .L_969)
.L_969:
        /*0004*/ 	.word	0x00000082


	//----- nvinfo : EIATTR_KPARAM_INFO
	.align		4
.L_970:
        /*0008*/ 	.byte	0x04, 0x17
        /*000a*/ 	.short	(.L_972 - .L_971)
.L_971:
        /*000c*/ 	.word	0x00000000
        /*0010*/ 	.short	0x0000
        /*0012*/ 	.short	0x0000
        /*0014*/ 	.byte	0x00, 0xf0, 0xa1, 0x03


	//----- nvinfo : EIATTR_SPARSE_MMA_MASK
	.align		4
.L_972:
        /*0018*/ 	.byte	0x03, 0x50
        /*001a*/ 	.short	0x0000


	//----- nvinfo : EIATTR_MAXREG_COUNT
	.align		4
        /*001c*/ 	.byte	0x03, 0x1b
        /*001e*/ 	.short	0x00ff


	//----- nvinfo : EIATTR_MERCURY_ISA_VERSION
	.align		4
        /*0020*/ 	.byte	0x03, 0x5f
        /*0022*/ 	.short	0x0101


	//----- nvinfo : EIATTR_COOP_GROUP_MASK_REGIDS
	.align		4
        /*0024*/ 	.byte	0x04, 0x29
        /*0026*/ 	.short	(.L_974 - .L_973)


	//   ....[0]....
.L_973:
        /*0028*/ 	.word	0xffffffff


	//   ....[1]....
        /*002c*/ 	.word	0xffffffff


	//   ....[2]....
        /*0030*/ 	.word	0xffffffff


	//   ....[3]....
        /*0034*/ 	.word	0xffffffff


	//   ....[4]....
        /*0038*/ 	.word	0xffffffff


	//   ....[5]....
        /*003c*/ 	.word	0xffffffff


	//   ....[6]....
        /*0040*/ 	.word	0xffffffff


	//   ....[7]....
        /*0044*/ 	.word	0xffffffff


	//   ....[8]....
        /*0048*/ 	.word	0xffffffff


	//   ....[9]....
        /*004c*/ 	.word	0xffffffff


	//   ....[10]....
        /*0050*/ 	.word	0x05000025


	//   ....[11]....
        /*0054*/ 	.word	0x05000025


	//   ....[12]....
        /*0058*/ 	.word	0x05000025


	//   ....[13]....
        /*005c*/ 	.word	0x05000025


	//   ....[14]....
        /*0060*/ 	.word	0x05000025


	//   ....[15]....
        /*0064*/ 	.word	0x05000025


	//   ....[16]....
        /*0068*/ 	.word	0x05000025


	//   ....[17]....
        /*006c*/ 	.word	0x05000025


	//   ....[18]....
        /*0070*/ 	.word	0x05000025


	//   ....[19]....
        /*0074*/ 	.word	0x05000025


	//----- nvinfo : EIATTR_COOP_GROUP_INSTR_OFFSETS
	.align		4
.L_974:
        /*0078*/ 	.byte	0x04, 0x28
        /*007a*/ 	.short	(.L_976 - .L_975)


	//   ....[0]....
.L_975:
        /*007c*/ 	.word	0x00000ac0


	//   ....[1]....
        /*0080*/ 	.word	0x00000ae0


	//   ....[2]....
        /*0084*/ 	.word	0x00000b00


	//   ....[3]....
        /*0088*/ 	.word	0x00000b20


	//   ....[4]....
        /*008c*/ 	.word	0x00000b50


	//   ....[5]....
        /*0090*/ 	.word	0x00000ca0


	//   ....[6]....
        /*0094*/ 	.word	0x00000cc0


	//   ....[7]....
        /*0098*/ 	.word	0x00000ce0


	//   ....[8]....
        /*009c*/ 	.word	0x00000d00


	//   ....[9]....
        /*00a0*/ 	.word	0x00000d20


	//   ....[10]....
        /*00a4*/ 	.word	0x00001210


	//   ....[11]....
        /*00a8*/ 	.word	0x000012b0


	//   ....[12]....
        /*00ac*/ 	.word	0x00001320


	//   ....[13]....
        /*00b0*/ 	.word	0x00001390


	//   ....[14]....
        /*00b4*/ 	.word	0x00001410


	//   ....[15]....
        /*00b8*/ 	.word	0x000015b0


	//   ....[16]....
        /*00bc*/ 	.word	0x00001620


	//   ....[17]....
        /*00c0*/ 	.word	0x00001690


	//   ....[18]....
        /*00c4*/ 	.word	0x00001700


	//   ....[19]....
        /*00c8*/ 	.word	0x00001770


	//----- nvinfo : EIATTR_VRC_CTA_INIT_COUNT
	.align		4
.L_976:
        /*00cc*/ 	.byte	0x02, 0x4a
	.zero		1
	.zero		1


	//----- nvinfo : EIATTR_EXIT_INSTR_OFFSETS
	.align		4
        /*00d0*/ 	.byte	0x04, 0x1c
        /*00d2*/ 	.short	(.L_978 - .L_977)


	//   ....[0]....
.L_977:
        /*00d4*/ 	.word	0x000001e0


	//   ....[1]....
        /*00d8*/ 	.word	0x000011a0


	//----- nvinfo : EIATTR_MAX_THREADS
	.align		4
.L_978:
        /*00dc*/ 	.byte	0x04, 0x05
        /*00de*/ 	.short	(.L_980 - .L_979)
.L_979:
        /*00e0*/ 	.word	0x00000080
        /*00e4*/ 	.word	0x00000001
        /*00e8*/ 	.word	0x00000001


	//----- nvinfo : EIATTR_CRS_STACK_SIZE
	.align		4
.L_980:
        /*00ec*/ 	.byte	0x04, 0x1e
        /*00ee*/ 	.short	(.L_982 - .L_981)
.L_981:
        /*00f0*/ 	.word	0x00000000


	//----- nvinfo : EIATTR_CBANK_PARAM_SIZE
	.align		4
.L_982:
        /*00f4*/ 	.byte	0x03, 0x19
        /*00f6*/ 	.short	0x00e8


	//----- nvinfo : EIATTR_PARAM_CBANK
	.align		4
        /*00f8*/ 	.byte	0x04, 0x0a
        /*00fa*/ 	.short	(.L_984 - .L_983)
	.align		4
.L_983:
        /*00fc*/ 	.word	index@(.nv.constant0._ZN10layer_norm13ln_fwd_kernelINS_13Kernel_traitsI13__nv_bfloat16S2_S2_S2_fjLj256ELj1ELj4ELj1ELj16ENS_18Kernel_traits_baseILj256ES2_S2_S2_S2_fjLj128EEEEELb0ELb0ELb0ELb0EEEvNS_9FwdParamsE)
        /*0100*/ 	.short	0x0380
        /*0102*/ 	.short	0x00e8


	//----- nvinfo : EIATTR_SW_WAR
	.align		4
.L_984:
        /*0104*/ 	.byte	0x04, 0x36
        /*0106*/ 	.short	(.L_986 - .L_985)
.L_985:
        /*0108*/ 	.word	0x00000008
.L_986:


//--------------------- .nv.info._ZN10layer_norm13ln_fwd_kernelINS_13Kernel_traitsI13__nv_bfloat16S2_S2_S2_fjLj256ELj1ELj4ELj1ELj16ENS_18Kernel_traits_baseILj256ES2_S2_S2_S2_fjLj128EEEEELb0ELb0ELb0ELb1EEEvNS_9FwdParamsE --------------------------
	.section	.nv.info._ZN10layer_norm13ln_fwd_kernelINS_13Kernel_traitsI13__nv_bfloat16S2_S2_S2_fjLj256ELj1ELj4ELj1ELj16ENS_18Kernel_traits_baseILj256ES2_S2_S2_S2_fjLj128EEEEELb0ELb0ELb0ELb1EEEvNS_9FwdParamsE,"",@"SHT_CUDA_INFO"
	.sectionflags	@""
	.align	4


	//----- nvinfo : EIATTR_CUDA_API_VERSION
	.align		4
        /*0000*/ 	.byte	0x04, 0x37
        /*0002*/ 	.short	(.L_988 - .L_987)
.L_987:
        /*0004*/ 	.word	0x00000082


	//----- nvinfo : EIATTR_KPARAM_INFO
	.align		4
.L_988:
        /*0008*/ 	.byte	0x04, 0x17
        /*000a*/ 	.short	(.L_990 - .L_989)
.L_989:
        /*000c*/ 	.word	0x00000000
        /*0010*/ 	.short	0x0000
        /*0012*/ 	.short	0x0000
        /*0014*/ 	.byte	0x00, 0xf0, 0xa1, 0x03


	//----- nvinfo : EIATTR_SPARSE_MMA_MASK
	.align		4
.L_990:
        /*0018*/ 	.byte	0x03, 0x50
        /*001a*/ 	.short	0x0000


	//----- nvinfo : EIATTR_MAXREG_COUNT
	.align		4
        /*001c*/ 	.byte	0x03, 0x1b
        /*001e*/ 	.short	0x00ff


	//----- nvinfo : EIATTR_MERCURY_ISA_VERSION
	.align		4
        /*0020*/ 	.byte	0x03, 0x5f
        /*0022*/ 	.short	0x0101


	//----- nvinfo : EIATTR_COOP_GROUP_MASK_REGIDS
	.align		4
        /*0024*/ 	.byte	0x04, 0x29
        /*0026*/ 	.short	(.L_992 - .L_991)


	//   ....[0]....
.L_991:
        /*0028*/ 	.word	0xffffffff


	//   ....[1]....
        /*002c*/ 	.word	0xffffffff


	//   ....[2]....
        /*0030*/ 	.word	0xffffffff


	//   ....[3]....
        /*0034*/ 	.word	0xffffffff


	//   ....[4]....
        /*0038*/ 	.word	0xffffffff


	//   ....[5]....
        /*003c*/ 	.word	0xffffffff


	//   ....[6]....
        /*0040*/ 	.word	0xffffffff


	//   ....[7]....
        /*0044*/ 	.word	0xffffffff


	//   ....[8]....
        /*0048*/ 	.word	0xffffffff


	//   ....[9]....
        /*004c*/ 	.word	0xffffffff


	//   ....[10]....
        /*0050*/ 	.word	0x05000009


	//   ....[11]....
        /*0054*/ 	.word	0x05000009


	//   ....[12]....
        /*0058*/ 	.word	0x05000009


	//   ....[13]....
        /*005c*/ 	.word	0x05000009


	//   ....[14]....
        /*0060*/ 	.word	0x05000009


	//   ....[15]....
        /*0064*/ 	.word	0x05000009


	//   ....[16]....
        /*0068*/ 	.word	0x05000009


	//   ....[17]....
        /*006c*/ 	.word	0x05000009


	//   ....[18]....
        /*0070*/ 	.word	0x05000009


	//   ....[19]....
        /*0074*/ 	.word	0x05000009


	//----- nvinfo : EIATTR_COOP_GROUP_INSTR_OFFSETS
	.align		4
.L_992:
        /*0078*/ 	.byte	0x04, 0x28
        /*007a*/ 	.short	(.L_994 - .L_993)


	//   ....[0]....
.L_993:
        /*007c*/ 	.word	0x00000b30


	//   ....[1]....
        /*0080*/ 	.word	0x00000b50


	//   ....[2]....
        /*0084*/ 	.word	0x00000b80


	//   ....[3]....
        /*0088*/ 	.word	0x00000ba0


	//   ....[4]....
        /*008c*/ 	.word	0x00000bc0


	//   ....[5]....
        /*0090*/ 	.word	0x00000cf0


	//   ....[6]....
        /*0094*/ 	.word	0x00000d10


	//   ....[7]....
        /*0098*/ 	.word	0x00000d30


	//   ....[8]....
        /*009c*/ 	.word	0x00000d50


	//   ....[9]....
        /*00a0*/ 	.word	0x00000d70


	//   ....[10]....
        /*00a4*/ 	.word	0x000010f0


	//   ....[11]....
        /*00a8*/ 	.word	0x00001180


	//   ....[12]....
        /*00ac*/ 	.word	0x000011f0


	//   ....[13]....
        /*00b0*/ 	.word	0x00001260


	//   ....[14]....
        /*00b4*/ 	.word	0x000012d0


	//   ....[15]....
        /*00b8*/ 	.word	0x00001450


	//   ....[16]....
        /*00bc*/ 	.word	0x000014b0


	//   ....[17]....
        /*00c0*/ 	.word	0x00001510


	//   ....[18]....
        /*00c4*/ 	.word	0x00001570


	//   ....[19]....
        /*00c8*/ 	.word	0x000015d0


	//----- nvinfo : EIATTR_VRC_CTA_INIT_COUNT
	.align		4
.L_994:
        /*00cc*/ 	.byte	0x02, 0x4a
	.zero		1
	.zero		1


	//----- nvinfo : EIATTR_EXIT_INSTR_OFFSETS
	.align		4
        /*00d0*/ 	.byte	0x04, 0x1c
        /*00d2*/ 	.short	(.L_996 - .L_995)


	//   ....[0]....
.L_995:
        /*00d4*/ 	.word	0x00000170


	//   ....[1]....
        /*00d8*/ 	.word	0x00001080


	//----- nvinfo : EIATTR_MAX_THREADS
	.align		4
.L_996:
        /*00dc*/ 	.byte	0x04, 0x05
        /*00de*/ 	.short	(.L_998 - .L_997)
.L_997:
        /*00e0*/ 	.word	0x00000080
        /*00e4*/ 	.word	0x00000001
        /*00e8*/ 	.word	0x00000001


	//----- nvinfo : EIATTR_CRS_STACK_SIZE
	.align		4
.L_998:
        /*00ec*/ 	.byte	0x04, 0x1e
        /*00ee*/ 	.short	(.L_1000 - .L_999)
.L_999:
        /*00f0*/ 	.word	0x00000000


	//----- nvinfo : EIATTR_CBANK_PARAM_SIZE
	.align		4
.L_1000:
        /*00f4*/ 	.byte	0x03, 0x19
        /*00f6*/ 	.short	0x00e8


	//----- nvinfo : EIATTR_PARAM_CBANK
	.align		4
        /*00f8*/ 	.byte	0x04, 0x0a
        /*00fa*/ 	.short	(.L_1002 - .L_1001)
	.align		4
.L_1001:
        /*00fc*/ 	.word	index@(.nv.constant0._ZN10layer_norm13ln_fwd_kernelINS_13Kernel_traitsI13__nv_bfloat16S2_S2_S2_fjLj256ELj1ELj4ELj1ELj16ENS_18Kernel_traits_baseILj256ES2_S2_S2_S2_fjLj128EEEEELb0ELb0ELb0ELb1EEEvNS_9FwdParamsE)
        /*0100*/ 	.short	0x0380
        /*0102*/ 	.short	0x00e8


	//----- nvinfo : EIATTR_SW_WAR
	.align		4
.L_1002:
        /*0104*/ 	.byte	0x04, 0x36
        /*0106*/ 	.short	(.L_1004 - .L_1003)
.L_1003:
        /*0108*/ 	.word	0x00000008
.L_1004:


//--------------------- .nv.info._ZN10layer_norm13ln_fwd_kernelINS_13Kernel_traitsI13__nv_bfloat16S2_S2_S2_fjLj256ELj1ELj4ELj1ELj16ENS_18Kernel_traits_baseILj256ES2_S2_S2_S2_fjLj128EEEEELb0ELb0ELb1ELb0EEEvNS_9FwdParamsE --------------------------
	.section	.nv.info._ZN10layer_norm13ln_fwd_kernelINS_13Kernel_traitsI13__nv_bfloat16S2_S2_S2_fjLj256ELj1ELj4ELj1ELj16ENS_18Kernel_traits_baseILj256ES2_S2_S2_S2_fjLj128EEEEELb0ELb0ELb1ELb0EEEvNS_9FwdParamsE,"",@"SHT_CUDA_INFO"
	.sectionflags	@""
	.align	4


	//----- nvinfo : EIATTR_CUDA_API_VERSION
	.align		4
        /*0000*/ 	.byte	0x04, 0x37
        /*0002*/ 	.short	(.L_1006 - .L_1005)
.L_1005:
        /*0004*/ 	.word	0x00000082


	//----- nvinfo : EIATTR_KPARAM_INFO
	.align		4
.L_1006:
        /*0008*/ 	.byte	0x04, 0x17
        /*000a*/ 	.short	(.L_1008 - .L_1007)
.L_1007:
        /*000c*/ 	.word	0x00000000
        /*0010*/ 	.short	0x0000
        /*0012*/ 	.short	0x0000
        /*0014*/ 	.byte	0x00, 0xf0, 0xa1, 0x03


	//----- nvinfo : EIATTR_SPARSE_MMA_MASK
	.align		4
.L_1008:
        /*0018*/ 	.byte	0x03, 0x50
        /*001a*/ 	.short	0x0000


	//----- nvinfo : EIATTR_MAXREG_COUNT
	.align		4
        /*001c*/ 	.byte	0x03, 0x1b
        /*001e*/ 	.short	0x00ff


	//----- nvinfo : EIATTR_MERCURY_ISA_VERSION
	.align		4
        /*0020*/ 	.byte	0x03, 0x5f
        /*0022*/ 	.short	0x0101


	//----- nvinfo : EIATTR_COOP_GROUP_MASK_REGIDS
	.align		4
        /*0024*/ 	.byte	0x04, 0x29
        /*0026*/ 	.short	(.L_1010 - .L_1009)


	//   ....[0]....
.L_1009:
        /*0028*/ 	.word	0xffffffff


	//   ....[1]....
        /*002c*/ 	.word	0xffffffff


	//   ....[2]....
        /*0030*/ 	.word	0xffffffff


	//   ....[3]....
        /*0034*/ 	.word	0xffffffff


	//   ....[4]....
        /*0038*/ 	.word	0xffffffff


	//   ....[5]....
        /*003c*/ 	.word	0xffffffff


	//   ....[6]....
        /*0040*/ 	.word	0xffffffff


	//   ....[7]....
        /*0044*/ 	.word	0xffffffff


	//   ....[8]....
        /*0048*/ 	.word	0xffffffff


	//   ....[9]....
        /*004c*/ 	.word	0xffffffff


	//   ....[10]....
        /*0050*/ 	.word	0xffffffff


	//   ....[11]....
        /*0054*/ 	.word	0xffffffff


	//   ....[12]....
        /*0058*/ 	.word	0xffffffff


	//   ....[13]....
        /*005c*/ 	.word	0xffffffff


	//   ....[14]....
        /*0060*/ 	.word	0xffffffff


	//   ....[15]....
        /*0064*/ 	.word	0xffffffff


	//   ....[16]....
        /*0068*/ 	.word	0xffffffff


	//   ....[17]....
        /*006c*/ 	.word	0xffffffff


	//   ....[18]....
        /*0070*/ 	.word	0xffffffff


	//   ....[19]....
        /*0074*/ 	.word	0xffffffff


	//   ....[20]....
        /*0078*/ 	.word	0x05000014


	//   ....[21]....
        /*007c*/ 	.word	0x05000014


	//   ....[22]....
        /*0080*/ 	.word	0x05000014


	//   ....[23]....
        /*0084*/ 	.word	0x05000014


	//   ....[24]....
        /*0088*/ 	.word	0x05000014


	//   ....[25]....
        /*008c*/ 	.word	0x05000014


	//   ....[26]....
        /*0090*/ 	.word	0x05000014


	//   ....[27]....
        /*0094*/ 	.word	0x05000014


	//   ....[28]....
        /*0098*/ 	.word	0x05000014


	//   ....[29]....
        /*009c*/ 	.word	0x05000014


	//   ....[30]....
        /*00a0*/ 	.word	0x05000014


	//   ....[31]....
        /*00a4*/ 	.word	0x05000014


	//   ....[32]....
        /*00a8*/ 	.word	0x05000014


	//   ....[33]....
        /*00ac*/ 	.word	0x05000014


	//   ....[34]....
        /*00b0*/ 	.word	0x05000014


	//   ....[35]....
        /*00b4*/ 	.word	0x05000014


	//   ....[36]....
        /*00b8*/ 	.word	0x05000014


	//   ....[37]....
        /*00bc*/ 	.word	0x05000014


	//   ....[38]....
        /*00c0*/ 	.word	0x05000014


	//   ....[39]....
        /*00c4*/ 	.word	0x05000014


	//----- nvinfo : EIATTR_COOP_GROUP_INSTR_OFFSETS
	.align		4
.L_1010:
        /*00c8*/ 	.byte	0x04, 0x28
        /*00ca*/ 	.short	(.L_1012 - .L_1011)


	//   ....[0]....
.L_1011:
        /*00cc*/ 	.word	0x00000890


	//   ....[1]....
        /*00d0*/ 	.word	0x000008c0


	//   ....[2]....
        /*00d4*/ 	.word	0x000008e0


	//   ....[3]....
        /*00d8*/ 	.word	0x00000900


	//   ....[4]....
        /*00dc*/ 	.word	0x00000920


	//   ....[5]....
        /*00e0*/ 	.word	0x00000a60


	//   ....[6]....
        /*00e4*/ 	.word	0x00000a80


	//   ....[7]....
        /*00e8*/ 	.word	0x00000aa0


	//   ....[8]....
        /*00ec*/ 	.word	0x00000ac0


	//   ....[9]....
        /*00f0*/ 	.word	0x00000ae0


	//   ....[10]....
        /*00f4*/ 	.word	0x00001570


	//   ....[11]....
        /*00f8*/ 	.word	0x000015a0


	//   ....[12]....
        /*00fc*/ 	.word	0x000015c0


	//   ....[13]....
        /*0100*/ 	.word	0x000015e0


	//   ....[14]....
        /*0104*/ 	.word	0x00001600


	//   ....[15]....
        /*0108*/ 	.word	0x00001740


	//   ....[16]....
        /*010c*/ 	.word	0x00001760


	//   ....[17]....
        /*0110*/ 	.word	0x00001780


	//   ....[18]....
        /*0114*/ 	.word	0x000017a0


	//   ....[19]....
        /*0118*/ 	.word	0x000017c0


	//   ....[20]....
        /*011c*/ 	.word	0x00001d20


	//   ....[21]....
        /*0120*/ 	.word	0x00001db0


	//   ....[22]....
        /*0124*/ 	.word	0x00001e10


	//   ....[23]....
        /*0128*/ 	.word	0x00001e70


	//   ....[24]....
        /*012c*/ 	.word	0x00001ed0


	//   ....[25]....
        /*0130*/ 	.word	0x00002060


	//   ....[26]....
        /*0134*/ 	.word	0x000020c0


	//   ....[27]....
        /*0138*/ 	.word	0x00002120


	//   ....[28]....
        /*013c*/ 	.word	0x00002180


	//   ....[29]....
        /*0140*/ 	.word	0x000021e0


	//   ....[30]....
        /*0144*/ 	.word	0x00002260


	//   ....[31]....
        /*0148*/ 	.word	0x000022f0


	//   ....[32]....
        /*014c*/ 	.word	0x00002350


	//   ....[33]....
        /*0150*/ 	.word	0x000023b0


	//   ....[34]....
        /*0154*/ 	.word	0x00002410


	//   ....[35]....
        /*0158*/ 	.word	0x00002580


	//   ....[36]....
        /*015c*/ 	.word	0x000025e0


	//   ....[37]....
        /*0160*/ 	.word	0x00002640


	//   ....[38]....
        /*0164*/ 	.word	0x000026a0


	//   ....[39]....
        /*0168*/ 	.word	0x00002700


	//----- nvinfo : EIATTR_VRC_CTA_INIT_COUNT
	.align		4
.L_1012:
        /*016c*/ 	.byte	0x02, 0x4a
	.zero		1
	.zero		1


	//----- nvinfo : EIATTR_EXIT_INSTR_OFFSETS
	.align		4
        /*0170*/ 	.byte	0x04, 0x1c
        /*0172*/ 	.short	(.L_1014 - .L_1013)


	//   ....[0]....
.L_1013:
        /*0174*/ 	.word	0x000001e0


	//   ....[1]....
        /*0178*/ 	.word	0x00000fc0


	//   ....[2]....
        /*017c*/ 	.word	0x00001cc0


	//----- nvinfo : EIATTR_MAX_THREADS
	.align		4
.L_1014:
        /*0180*/ 	.byte	0x04, 0x05
        /*0182*/ 	.short	(.L_1016 - .L_1015)
.L_1015:
        /*0184*/ 	.word	0x00000080
        /*0188*/ 	.word	0x00000001
        /*018c*/ 	.word	0x00000001


	//----- nvinfo : EIATTR_CRS_STACK_SIZE
	.align		4
.L_1016:
        /*0190*/ 	.byte	0x04, 0x1e
        /*0192*/ 	.short	(.L_1018 - .L_1017)
.L_1017:
        /*0194*/ 	.word	0x00000000


	//----- nvinfo : EIATTR_CBANK_PARAM_SIZE
	.align		4
.L_1018:
        /*0198*/ 	.byte	0x03, 0x19
        /*019a*/ 	.short	0x00e8


	//----- nvinfo : EIATTR_PARAM_CBANK
	.align		4
        /*019c*/ 	.byte	0x04, 0x0a
        /*019e*/ 	.short	(.L_1020 - .L_1019)
	.align		4
.L_1019:
        /*01a0*/ 	.word	index@(.nv.constant0._ZN10layer_norm13ln_fwd_kernelINS_13Kernel_traitsI13__nv_bfloat16S2_S2_S2_fjLj256ELj1ELj4ELj1ELj16ENS_18Kernel_traits_baseILj256ES2_S2_S2_S2_fjLj128EEEEELb0ELb0ELb1ELb0EEEvNS_9FwdParamsE)
        /*01a4*/ 	.short	0x0380
        /*01a6*/ 	.short	0x00e8


	//----- nvinfo : EIATTR_SW_WAR
	.align		4
.L_1020:
        /*01a8*/ 	.byte	0x04, 0x36
        /*01aa*/ 	.short	(.L_1022 - .L_1021)
.L_1021:
        /*01ac*/ 	.word	0x00000008
.L_1022:


//--------------------- .nv.info._ZN10layer_norm13ln_fwd_kernelINS_13Kernel_traitsI13__nv_bfloat16S2_S2_S2_fjLj256ELj1ELj4ELj1ELj16ENS_18Kernel_traits_baseILj256ES2_S2_S2_S2_fjLj128EEEEELb0ELb0ELb1ELb1EEEvNS_9FwdParamsE --------------------------
	.section	.nv.info._ZN10layer_norm13ln_fwd_kernelINS_13Kernel_traitsI13__nv_bfloat16S2_S2_S2_fjLj256ELj1ELj4ELj1ELj16ENS_18Kernel_traits_baseILj256ES2_S2_S2_S2_fjLj128EEEEELb0ELb0ELb1ELb1EEEvNS_9FwdParamsE,"",@"SHT_CUDA_INFO"
	.sectionflags	@""
	.align	4


	//----- nvinfo : EIATTR_CUDA_API_VERSION
	.align		4
        /*0000*/ 	.byte	0x04, 0x37
        /*0002*/ 	.short	(.L_1024 - .L_1023)
.L_1023:
        /*0004*/ 	.word	0x00000082


	//----- nvinfo : EIATTR_KPARAM_INFO
	.align		4
.L_1024:
        /*0008*/ 	.byte	0x04, 0x17
        /*000a*/ 	.short	(.L_1026 - .L_1025)
.L_1025:
        /*000c*/ 	.word	0x00000000
        /*0010*/ 	.short	0x0000
        /*0012*/ 	.short	0x0000
        /*0014*/ 	.byte	0x00, 0xf0, 0xa1, 0x03


	//----- nvinfo : EIATTR_SPARSE_MMA_MASK
	.align		4
.L_1026:
        /*0018*/ 	.byte	0x03, 0x50
        /*001a*/ 	.short	0x0000


	//----- nvinfo : EIATTR_MAXREG_COUNT
	.align		4
        /*001c*/ 	.byte	0x03, 0x1b
        /*001e*/ 	.short	0x00ff


	//----- nvinfo : EIATTR_MERCURY_ISA_VERSION
	.align		4
        /*0020*/ 	.byte	0x03, 0x5f
        /*0022*/ 	.short	0x0101


	//----- nvinfo : EIATTR_COOP_GROUP_MASK_REGIDS
	.align		4
        /*0024*/ 	.byte	0x04, 0x29
        /*0026*/ 	.short	(.L_1028 - .L_1027)


	//   ....[0]....
.L_1027:
        /*0028*/ 	.word	0xffffffff


	//   ....[1]....
        /*002c*/ 	.word	0xffffffff


	//   ....[2]....
        /*0030*/ 	.word	0xffffffff


	//   ....[3]....
        /*0034*/ 	.word	0xffffffff


	//   ....[4]....
        /*0038*/ 	.word	0xffffffff


	//   ....[5]....
        /*003c*/ 	.word	0xffffffff


	//   ....[6]....
        /*0040*/ 	.word	0xffffffff


	//   ....[7]....
        /*0044*/ 	.word	0xffffffff


	//   ....[8]....
        /*0048*/ 	.word	0xffffffff


	//   ....[9]....
        /*004c*/ 	.word	0xffffffff


	//   ....[10]....
        /*0050*/ 	.word	0xffffffff


	//   ....[11]....
        /*0054*/ 	.word	0xffffffff


	//   ....[12]....
        /*0058*/ 	.word	0xffffffff


	//   ....[13]....
        /*005c*/ 	.word	0xffffffff


	//   ....[14]....
        /*0060*/ 	.word	0xffffffff


	//   ....[15]....
        /*0064*/ 	.word	0xffffffff


	//   ....[16]....
        /*0068*/ 	.word	0xffffffff


	//   ....[17]....
        /*006c*/ 	.word	0xffffffff


	//   ....[18]....
        /*0070*/ 	.word	0xffffffff


	//   ....[19]....
        /*0074*/ 	.word	0xffffffff


	//   ....[20]....
        /*0078*/ 	.word	0x05000013


	//   ....[21]....
        /*007c*/ 	.word	0x05000013


	//   ....[22]....
        /*0080*/ 	.word	0x05000013


	//   ....[23]....
        /*0084*/ 	.word	0x05000013


	//   ....[24]....
        /*0088*/ 	.word	0x05000013


	//   ....[25]....
        /*008c*/ 	.word	0x05000013


	//   ....[26]....
        /*0090*/ 	.word	0x05000013


	//   ....[27]....
        /*0094*/ 	.word	0x05000013


	//   ....[28]....
        /*0098*/ 	.word	0x05000013


	//   ....[29]....
        /*009c*/ 	.word	0x05000013


	//   ....[30]....
        /*00a0*/ 	.word	0x05000013


	//   ....[31]....
        /*00a4*/ 	.word	0x05000013


	//   ....[32]....
        /*00a8*/ 	.word	0x05000013


	//   ....[33]....
        /*00ac*/ 	.word	0x05000013


	//   ....[34]....
        /*00b0*/ 	.word	0x05000013


	//   ....[35]....
        /*00b4*/ 	.word	0x05000013


	//   ....[36]....
        /*00b8*/ 	.word	0x05000013


	//   ....[37]....
        /*00bc*/ 	.word	0x05000013


	//   ....[38]....
        /*00c0*/ 	.word	0x05000013


	//   ....[39]....
        /*00c4*/ 	.word	0x05000013


	//----- nvinfo : EIATTR_COOP_GROUP_INSTR_OFFSETS
	.align		4
.L_1028:
        /*00c8*/ 	.byte	0x04, 0x28
        /*00ca*/ 	.short	(.L_1030 - .L_1029)


	//   ....[0]....
.L_1029:
        /*00cc*/ 	.word	0x00000790


	//   ....[1]....
        /*00d0*/ 	.word	0x000007c0


	//   ....[2]....
        /*00d4*/ 	.word	0x000007e0


	//   ....[3]....
        /*00d8*/ 	.word	0x00000800


	//   ....[4]....
        /*00dc*/ 	.word	0x00000820


	//   ....[5]....
        /*00e0*/ 	.word	0x00000950


	//   ....[6]....
        /*00e4*/ 	.word	0x00000970


	//   ....[7]....
        /*00e8*/ 	.word	0x00000990


	//   ....[8]....
        /*00ec*/ 	.word	0x000009b0


	//   ....[9]....
        /*00f0*/ 	.word	0x000009d0


	//   ....[10]....
        /*00f4*/ 	.word	0x000013b0


	//   ....[11]....
        /*00f8*/ 	.word	0x000013e0


	//   ....[12]....
        /*00fc*/ 	.word	0x00001400


	//   ....[13]....
        /*0100*/ 	.word	0x00001420


	//   ....[14]....
        /*0104*/ 	.word	0x00001440


	//   ....[15]....
        /*0108*/ 	.word	0x00001570


	//   ....[16]....
        /*010c*/ 	.word	0x00001590


	//   ....[17]....
        /*0110*/ 	.word	0x000015b0


	//   ....[18]....
        /*0114*/ 	.word	0x000015d0


	//   ....[19]....
        /*0118*/ 	.word	0x000015f0


	//   ....[20]....
        /*011c*/ 	.word	0x00001b80


	//   ....[21]....
        /*0120*/ 	.word	0x00001c10


	//   ....[22]....
        /*0124*/ 	.word	0x00001c70


	//   ....[23]....
        /*0128*/ 	.word	0x00001cd0


	//   ....[24]....
        /*012c*/ 	.word	0x00001d30


	//   ....[25]....
        /*0130*/ 	.word	0x00001e90


	//   ....[26]....
        /*0134*/ 	.word	0x00001ef0


	//   ....[27]....
        /*0138*/ 	.word	0x00001f50


	//   ....[28]....
        /*013c*/ 	.word	0x00001fb0


	//   ....[29]....
        /*0140*/ 	.word	0x00002010


	//   ....[30]....
        /*0144*/ 	.word	0x000020a0


	//   ....[31]....
        /*0148*/ 	.word	0x00002130


	//   ....[32]....
        /*014c*/ 	.word	0x00002190


	//   ....[33]....
        /*0150*/ 	.word	0x000021f0


	//   ....[34]....
        /*0154*/ 	.word	0x00002250


	//   ....[35]....
        /*0158*/ 	.word	0x000023b0


	//   ....[36]....
        /*015c*/ 	.word	0x00002410


	//   ....[37]....
        /*0160*/ 	.word	0x00002470


	//   ....[38]....
        /*0164*/ 	.word	0x000024d0


	//   ....[39]....
        /*0168*/ 	.word	0x00002530


	//----- nvinfo : EIATTR_VRC_CTA_INIT_COUNT
	.align		4
.L_1030:
        /*016c*/ 	.byte	0x02, 0x4a
	.zero		1
	.zero		1


	//----- nvinfo : EIATTR_EXIT_INSTR_OFFSETS
	.align		4
        /*0170*/ 	.byte	0x04, 0x1c
        /*0172*/ 	.short	(.L_1032 - .L_1031)


	//   ....[0]....
.L_1031:
        /*0174*/ 	.word	0x00000170


	//   ....[1]....
        /*0178*/ 	.word	0x00000ec0


	//   ....[2]....
        /*017c*/ 	.word	0x00001b10


	//----- nvinfo : EIATTR_MAX_THREADS
	.align		4
.L_1032:
        /*0180*/ 	.byte	0x04, 0x05
        /*0182*/ 	.short	(.L_1034 - .L_1033)
.L_1033:
        /*0184*/ 	.word	0x00000080
        /*0188*/ 	.word	0x00000001
        /*018c*/ 	.word	0x00000001


	//----- nvinfo : EIATTR_CRS_STACK_SIZE
	.align		4
.L_1034:
        /*0190*/ 	.byte	0x04, 0x1e
        /*0192*/ 	.short	(.L_1036 - .L_1035)
.L_1035:
        /*0194*/ 	.word	0x00000000


	//----- nvinfo : EIATTR_CBANK_PARAM_SIZE
	.align		4
.L_1036:
        /*0198*/ 	.byte	0x03, 0x19
        /*019a*/ 	.short	0x00e8


	//----- nvinfo : EIATTR_PARAM_CBANK
	.align		4
        /*019c*/ 	.byte	0x04, 0x0a
        /*019e*/ 	.short	(.L_1038 - .L_1037)
	.align		4
.L_1037:
        /*01a0*/ 	.word	index@(.nv.constant0._ZN10layer_norm13ln_fwd_kernelINS_13Kernel_traitsI13__nv_bfloat16S2_S2_S2_fjLj256ELj1ELj4ELj1ELj16ENS_18Kernel_traits_baseILj256ES2_S2_S2_S2_fjLj128EEEEELb0ELb0ELb1ELb1EEEvNS_9FwdParamsE)
        /*01a4*/ 	.short	0x0380
        /*01a6*/ 	.short	0x00e8


	//----- nvinfo : EIATTR_SW_WAR
	.align		4
.L_1038:
        /*01a8*/ 	.byte	0x04, 0x36
        /*01aa*/ 	.short	(.L_1040 - .L_1039)
.L_1039:
        /*01ac*/ 	.word	0x00000008
.L_1040:


//--------------------- .nv.info._ZN10layer_norm13ln_fwd_kernelINS_13Kernel_traitsI13__nv_bfloat16S2_S2_S2_fjLj256ELj1ELj4ELj1ELj16ENS_18Kernel_traits_baseILj256ES2_S2_S2_S2_fjLj128EEEEELb0ELb1ELb0ELb0EEEvNS_9FwdParamsE --------------------------
	.section	.nv.info._ZN10layer_norm13ln_fwd_kernelINS_13Kernel_traitsI13__nv_bfloat16S2_S2_S2_fjLj256ELj1ELj4ELj1ELj16ENS_18Kernel_traits_baseILj256ES2_S2_S2_S2_fjLj128EEEEELb0ELb1ELb0ELb0EEEvNS_9FwdParamsE,"",@"SHT_CUDA_INFO"
	.sectionflags	@""
	.align	4


	//----- nvinfo : EIATTR_CUDA_API_VERSION
	.align		4
        /*0000*/ 	.byte	0x04, 0x37
        /*0002*/ 	.short	(.L_1042 - .L_1041)
.L_1041:
        /*0004*/ 	.word	0x00000082


	//----- nvinfo : EIATTR_KPARAM_INFO
	.align		4
.L_1042:
        /*0008*/ 	.byte	0x04, 0x17
        /*000a*/ 	.short	(.L_1044 - .L_1043)
.L_1043:
        /*000c*/ 	.word	0x00000000
        /*0010*/ 	.short	0x0000
        /*0012*/ 	.short	0x0000
        /*0014*/ 	.byte	0x00, 0xf0, 0xa1, 0x03


	//----- nvinfo : EIATTR_SPARSE_MMA_MASK
	.align		4
.L_1044:
        /*0018*/ 	.byte	0x03, 0x50
        /*001a*/ 	.short	0x0000


	//----- nvinfo : EIATTR_MAXREG_COUNT
	.align		4
        /*001c*/ 	.byte	0x03, 0x1b
        /*001e*/ 	.short	0x00ff


	//----- nvinfo : EIATTR_MERCURY_ISA_VERSION
	.align		4
        /*0020*/ 	.byte	0x03, 0x5f
        /*0022*/ 	.short	0x0101


	//----- nvinfo : EIATTR_COOP_GROUP_MASK_REGIDS
	.align		4
        /*0024*/ 	.byte	0x04, 0x29
        /*0026*/ 	.short	(.L_1046 - .L_1045)


	//   ....[0]....
.L_1045:
        /*0028*/ 	.word	0xffffffff


	//   ....[1]....
        /*002c*/ 	.word	0xffffffff


	//   ....[2]....
        /*0030*/ 	.word	0xffffffff


	//   ....[3]....
        /*0034*/ 	.word	0xffffffff


	//   ....[4]....
        /*0038*/ 	.word	0xffffffff


	//   ....[5]....
        /*003c*/ 	.word	0xffffffff


	//   ....[6]....
        /*0040*/ 	.word	0xffffffff


	//   ....[7]....
        /*0044*/ 	.word	0xffffffff


	//   ....[8]....
        /*0048*/ 	.word	0xffffffff


	//   ....[9]....
        /*004c*/ 	.word	0xffffffff


	//   ....[10]....
        /*0050*/ 	.word	0x05000016


	//   ....[11]....
        /*0054*/ 	.word	0x05000016


	//   ....[12]....
        /*0058*/ 	.word	0x05000016


	//   ....[13]....
        /*005c*/ 	.word	0x05000016


	//   ....[14]....
        /*0060*/ 	.word	0x05000016


	//   ....[15]....
        /*0064*/ 	.word	0x05000016


	//   ....[16]....
        /*0068*/ 	.word	0x05000016


	//   ....[17]....
        /*006c*/ 	.word	0x05000016


	//   ....[18]....
        /*0070*/ 	.word	0x05000016


	//   ....[19]....
        /*0074*/ 	.word	0x05000016


	//----- nvinfo : EIATTR_COOP_GROUP_INSTR_OFFSETS
	.align		4
.L_1046:
        /*0078*/ 	.byte	0x04, 0x28
        /*007a*/ 	.short	(.L_1048 - .L_1047)


	//   ....[0]....
.L_1047:
        /*007c*/ 	.word	0x00000b60


	//   ....[1]....
        /*0080*/ 	.word	0x00000b80


	//   ....[2]....
        /*0084*/ 	.word	0x00000ba0


	//   ....[3]....
        /*0088*/ 	.word	0x00000bc0


	//   ....[4]....
        /*008c*/ 	.word	0x00000bf0


	//   ....[5]....
        /*0090*/ 	.word	0x00000d40


	//   ....[6]....
        /*0094*/ 	.word	0x00000d60


	//   ....[7]....
        /*0098*/ 	.word	0x00000d80


	//   ....[8]....
        /*009c*/ 	.word	0x00000da0


	//   ....[9]....
        /*00a0*/ 	.word	0x00000dc0


	//   ....[10]....
        /*00a4*/ 	.word	0x000012b0


	//   ....[11]....
        /*00a8*/ 	.word	0x00001350


	//   ....[12]....
        /*00ac*/ 	.word	0x000013c0


	//   ....[13]....
        /*00b0*/ 	.word	0x00001430


	//   ....[14]....
        /*00b4*/ 	.word	0x000014b0


	//   ....[15]....
        /*00b8*/ 	.word	0x00001660


	//   ....[16]....
        /*00bc*/ 	.word	0x000016d0


	//   ....[17]....
        /*00c0*/ 	.word	0x00001740


	//   ....[18]....
        /*00c4*/ 	.word	0x000017b0


	//   ....[19]....
        /*00c8*/ 	.word	0x00001820


	//----- nvinfo : EIATTR_VRC_CTA_INIT_COUNT
	.align		4
.L_1048:
        /*00cc*/ 	.byte	0x02, 0x4a
	.zero		1
	.zero		1


	//----- nvinfo : EIATTR_EXIT_INSTR_OFFSETS
	.align		4
        /*00d0*/ 	.byte	0x04, 0x1c
        /*00d2*/ 	.short	(.L_1050 - .L_1049)


	//   ....[0]....
.L_1049:
        /*00d4*/ 	.word	0x00000210


	//   ....[1]....
        /*00d8*/ 	.word	0x00001240


	//----- nvinfo : EIATTR_MAX_THREADS
	.align		4
.L_1050:
        /*00dc*/ 	.byte	0x04, 0x05
        /*00de*/ 	.short	(.L_1052 - .L_1051)
.L_1051:
        /*00e0*/ 	.word	0x00000080
        /*00e4*/ 	.word	0x00000001
        /*00e8*/ 	.word	0x00000001


	//----- nvinfo : EIATTR_CRS_STACK_SIZE
	.align		4
.L_1052:
        /*00ec*/ 	.byte	0x04, 0x1e
        /*00ee*/ 	.short	(.L_1054 - .L_1053)
.L_1053:
        /*00f0*/ 	.word	0x00000000


	//----- nvinfo : EIATTR_CBANK_PARAM_SIZE
	.align		4
.L_1054:
        /*00f4*/ 	.byte	0x03, 0x19
        /*00f6*/ 	.short	0x00e8


	//----- nvinfo : EIATTR_PARAM_CBANK
	.align		4
        /*00f8*/ 	.byte	0x04, 0x0a
        /*00fa*/ 	.short	(.L_1056 - .L_1055)
	.align		4
.L_1055:
        /*00fc*/ 	.word	index@(.nv.constant0._ZN10layer_norm13ln_fwd_kernelINS_13Kernel_traitsI13__nv_bfloat16S2_S2_S2_fjLj256ELj1ELj4ELj1ELj16ENS_18Kernel_traits_baseILj256ES2_S2_S2_S2_fjLj128EEEEELb0ELb1ELb0ELb0EEEvNS_9FwdParamsE)
        /*0100*/ 	.short	0x0380
        /*0102*/ 	.short	0x00e8


	//----- nvinfo : EIATTR_SW_WAR
	.align		4
.L_1056:
        /*0104*/ 	.byte	0x04, 0x36
        /*0106*/ 	.short	(.L_1058 - .L_1057)
.L_1057:
        /*0108*/ 	.word	0x00000008
.L_1058:


//--------------------- .nv.info._ZN10layer_norm13ln_fwd_kernelINS_13Kernel_traitsI13__nv_bfloat16S2_S2_S2_fjLj256ELj1ELj4ELj1ELj16ENS_18Kernel_traits_baseILj256ES2_S2_S2_S2_fjLj128EEEEELb0ELb1ELb0ELb1EEEvNS_9FwdParamsE --------------------------
	.section	.nv.info._ZN10layer_norm13ln_fwd_kernelINS_13Kernel_traitsI13__nv_bfloat16S2_S2_S2_fjLj256ELj1ELj4ELj1ELj16ENS_18Kernel_traits_baseILj256ES2_S2_S2_S2_fjLj128EEEEELb0ELb1ELb0ELb1EEEvNS_9FwdParamsE,"",@"SHT_CUDA_INFO"
	.sectionflags	@""
	.align	4


	//----- nvinfo : EIATTR_CUDA_API_VERSION
	.align		4
        /*0000*/ 	.byte	0x04, 0x37
        /*0002*/ 	.short	(.L_1060 - .L_1059)
.L_1059:
        /*0004*/ 	.word	0x00000082


	//----- nvinfo : EIATTR_KPARAM_INFO
	.align		4
.L_1060:
        /*0008*/ 	.byte	0x04, 0x17
        /*000a*/ 	.short	(.L_1062 - .L_1061)
.L_1061:
        /*000c*/ 	.word	0x00000000
        /*0010*/ 	.short	0x0000
        /*0012*/ 	.short	0x0000
        /*0014*/ 	.byte	0x00, 0xf0, 0xa1, 0x03


	//----- nvinfo : EIATTR_SPARSE_MMA_MASK
	.align		4
.L_1062:
        /*0018*/ 	.byte	0x03, 0x50
        /*001a*/ 	.short	0x0000


	//----- nvinfo : EIATTR_MAXREG_COUNT
	.align		4
        /*001c*/ 	.byte	0x03, 0x1b
        /*001e*/ 	.short	0x00ff


	//----- nvinfo : EIATTR_MERCURY_ISA_VERSION
	.align		4
        /*0020*/ 	.byte	0x03, 0x5f
        /*0022*/ 	.short	0x0101


	//----- nvinfo : EIATTR_COOP_GROUP_MASK_REGIDS
	.align		4
        /*0024*/ 	.byte	0x04, 0x29
        /*0026*/ 	.short	(.L_1064 - .L_1063)


	//   ....[0]....
.L_1063:
        /*0028*/ 	.word	0xffffffff


	//   ....[1]....
        /*002c*/ 	.word	0xffffffff


	//   ....[2]....
        /*0030*/ 	.word	0xffffffff


	//   ....[3]....
        /*0034*/ 	.word	0xffffffff


	//   ....[4]....
        /*0038*/ 	.word	0xffffffff


	//   ....[5]....
        /*003c*/ 	.word	0xffffffff


	//   ....[6]....
        /*0040*/ 	.word	0xffffffff


	//   ....[7]....
        /*0044*/ 	.word	0xffffffff


	//   ....[8]....
        /*0048*/ 	.word	0xffffffff


	//   ....[9]....
        /*004c*/ 	.word	0xffffffff


	//   ....[10]....
        /*0050*/ 	.word	0xffffffff


	//   ....[11]....
        /*0054*/ 	.word	0xffffffff


	//   ....[12]....
        /*0058*/ 	.word	0xffffffff


	//   ....[13]....
        /*005c*/ 	.word	0xffffffff


	//   ....[14]....
        /*0060*/ 	.word	0xffffffff


	//   ....[15]....
        /*0064*/ 	.word	0xffffffff


	//   ....[16]....
        /*0068*/ 	.word	0xffffffff


	//   ....[17]....
        /*006c*/ 	.word	0xffffffff


	//   ....[18]....
        /*0070*/ 	.word	0xffffffff


	//   ....[19]....
        /*0074*/ 	.word	0xffffffff


	//   ....[20]....
        /*0078*/ 	.word	0xffffffff


	//   ....[21]....
        /*007c*/ 	.word	0xffffffff


	//   ....[22]....
        /*0080*/ 	.word	0xffffffff


	//   ....[23]....
        /*0084*/ 	.word	0xffffffff


	//   ....[24]....
        /*0088*/ 	.word	0xffffffff


	//   ....[25]....
        /*008c*/ 	.word	0xffffffff


	//   ....[26]....
        /*0090*/ 	.word	0xffffffff


	//   ....[27]....
        /*0094*/ 	.word	0xffffffff


	//   ....[28]....
        /*0098*/ 	.word	0xffffffff


	//   ....[29]....
        /*009c*/ 	.word	0xffffffff


	//   ....[30]....
        /*00a0*/ 	.word	0x0500000c


	//   ....[31]....
        /*00a4*/ 	.word	0x0500000c


	//   ....[32]....
        /*00a8*/ 	.word	0x0500000c


	//   ....[33]....
        /*00ac*/ 	.word	0x0500000c


	//   ....[34]....
        /*00b0*/ 	.word	0x0500000c


	//   ....[35]....
        /*00b4*/ 	.word	0x0500000c


	//   ....[36]....
        /*00b8*/ 	.word	0x0500000c


	//   ....[37]....
        /*00bc*/ 	.word	0x0500000c


	//   ....[38]....
        /*00c0*/ 	.word	0x0500000c


	//   ....[39]....
        /*00c4*/ 	.word	0x0500000c


	//   ....[40]....
        /*00c8*/ 	.word	0x0500000c


	//   ....[41]....
        /*00cc*/ 	.word	0x0500000c


	//   ....[42]....
        /*00d0*/ 	.word	0x0500000c


	//   ....[43]....
        /*00d4*/ 	.word	0x0500000c


	//   ....[44]....
        /*00d8*/ 	.word	0x0500000c


	//   ....[45]....
        /*00dc*/ 	.word	0x0500000c


	//   ....[46]....
        /*00e0*/ 	.word	0x0500000c


	//   ....[47]....
        /*00e4*/ 	.word	0x0500000c


	//   ....[48]....
        /*00e8*/ 	.word	0x0500000c


	//   ....[49]....
        /*00ec*/ 	.word	0x0500000c


	//   ....[50]....
        /*00f0*/ 	.word	0x0500000c


	//   ....[51]....
        /*00f4*/ 	.word	0x0500000c


	//   ....[52]....
        /*00f8*/ 	.word	0x0500000c


	//   ....[53]....
        /*00fc*/ 	.word	0x0500000c


	//   ....[54]....
        /*0100*/ 	.word	0x0500000c


	//   ....[55]....
        /*0104*/ 	.word	0x0500000c


	//   ....[56]....
        /*0108*/ 	.word	0x0500000c


	//   ....[57]....
        /*010c*/ 	.word	0x0500000c


	//   ....[58]....
        /*0110*/ 	.word	0x0500000c


	//   ....[59]....
        /*0114*/ 	.word	0x0500000c


	//----- nvinfo : EIATTR_COOP_GROUP_INSTR_OFFSETS
	.align		4
.L_1064:
        /*0118*/ 	.byte	0x04, 0x28
        /*011a*/ 	.short	(.L_1066 - .L_1065)


	//   ....[0]....
.L_1065:
        /*011c*/ 	.word	0x00000840


	//   ....[1]....
        /*0120*/ 	.word	0x00000870


	//   ....[2]....
        /*0124*/ 	.word	0x00000890


	//   ....[3]....
        /*0128*/ 	.word	0x000008b0


	//   ....[4]....
        /*012c*/ 	.word	0x000008d0


	//   ....[5]....
        /*0130*/ 	.word	0x00000a00


	//   ....[6]....
        /*0134*/ 	.word	0x00000a20


	//   ....[7]....
        /*0138*/ 	.word	0x00000a40


	//   ....[8]....
        /*013c*/ 	.word	0x00000a60


	//   ....[9]....
        /*0140*/ 	.word	0x00000a80


	//   ....[10]....
        /*0144*/ 	.word	0x00001490


	//   ....[11]....
        /*0148*/ 	.word	0x000014c0


	//   ....[12]....
        /*014c*/ 	.word	0x000014e0


	//   ....[13]....
        /*0150*/ 	.word	0x00001500


	//   ....[14]....
        /*0154*/ 	.word	0x00001520


	//   ....[15]....
        /*0158*/ 	.word	0x00001650


	//   ....[16]....
        /*015c*/ 	.word	0x00001670


	//   ....[17]....
        /*0160*/ 	.word	0x00001690


	//   ....[18]....
        /*0164*/ 	.word	0x000016b0


	//   ....[19]....
        /*0168*/ 	.word	0x000016d0


	//   ....[20]....
        /*016c*/ 	.word	0x00001fe0


	//   ....[21]....
        /*0170*/ 	.word	0x00002010


	//   ....[22]....
        /*0174*/ 	.word	0x00002030


	//   ....[23]....
        /*0178*/ 	.word	0x00002050


	//   ....[24]....
        /*017c*/ 	.word	0x00002070


	//   ....[25]....
        /*0180*/ 	.word	0x000021a0


	//   ....[26]....
        /*0184*/ 	.word	0x000021c0


	//   ....[27]....
        /*0188*/ 	.word	0x000021e0


	//   ....[28]....
        /*018c*/ 	.word	0x00002200


	//   ....[29]....
        /*0190*/ 	.word	0x00002220


	//   ....[30]....
        /*0194*/ 	.word	0x000025b0


	//   ....[31]....
        /*0198*/ 	.word	0x00002640


	//   ....[32]....
        /*019c*/ 	.word	0x000026a0


	//   ....[33]....
        /*01a0*/ 	.word	0x00002700


	//   ....[34]....
        /*01a4*/ 	.word	0x00002760


	//   ....[35]....
        /*01a8*/ 	.word	0x000028d0


	//   ....[36]....
        /*01ac*/ 	.word	0x00002930


	//   ....[37]....
        /*01b0*/ 	.word	0x00002990


	//   ....[38]....
        /*01b4*/ 	.word	0x000029f0


	//   ....[39]....
        /*01b8*/ 	.word	0x00002a50


	//   ....[40]....
        /*01bc*/ 	.word	0x00002ae0


	//   ....[41]....
        /*01c0*/ 	.word	0x00002b70


	//   ....[42]....
        /*01c4*/ 	.word	0x00002bd0


	//   ....[43]....
        /*01c8*/ 	.word	0x00002c30


	//   ....[44]....
        /*01cc*/ 	.word	0x00002c90


	//   ....[45]....
        /*01d0*/ 	.word	0x00002e00


	//   ....[46]....
        /*01d4*/ 	.word	0x00002e60


	//   ....[47]....
        /*01d8*/ 	.word	0x00002ec0


	//   ....[48]....
        /*01dc*/ 	.word	0x00002f20


	//   ....[49]....
        /*01e0*/ 	.word	0x00002f80


	//   ....[50]....
        /*01e4*/ 	.word	0x00003010


	//   ....[51]....
        /*01e8*/ 	.word	0x000030a0


	//   ....[52]....
        /*01ec*/ 	.word	0x00003100


	//   ....[53]....
        /*01f0*/ 	.word	0x00003160


	//   ....[54]....
        /*01f4*/ 	.word	0x000031c0


	//   ....[55]....
        /*01f8*/ 	.word	0x00003330


	//   ....[56]....
        /*01fc*/ 	.word	0x00003390


	//   ....[57]....
        /*0200*/ 	.word	0x000033f0


	//   ....[58]....
        /*0204*/ 	.word	0x00003450


	//   ....[59]....
        /*0208*/ 	.word	0x000034b0


	//----- nvinfo : EIATTR_VRC_CTA_INIT_COUNT
	.align		4
.L_1066:
        /*020c*/ 	.byte	0x02, 0x4a
	.zero		1
	.zero		1


	//----- nvinfo : EIATTR_EXIT_INSTR_OFFSETS
	.align		4
        /*0210*/ 	.byte	0x04, 0x1c
        /*0212*/ 	.short	(.L_1068 - .L_1067)


	//   ....[0]....
.L_1067:
        /*0214*/ 	.word	0x00000170


	//   ....[1]....
        /*0218*/ 	.word	0x00000da0


	//   ....[2]....
        /*021c*/ 	.word	0x000019f0


	//   ....[3]....
        /*0220*/ 	.word	0x00002540


	//----- nvinfo : EIATTR_MAX_THREADS
	.align		4
.L_1068:
        /*0224*/ 	.byte	0x04, 0x05
        /*0226*/ 	.short	(.L_1070 - .L_1069)
.L_1069:
        /*0228*/ 	.word	0x00000080
        /*022c*/ 	.word	0x00000001
        /*0230*/ 	.word	0x00000001


	//----- nvinfo : EIATTR_CRS_STACK_SIZE
	.align		4
.L_1070:
        /*0234*/ 	.byte	0x04, 0x1e
        /*0236*/ 	.short	(.L_1072 - .L_1071)
.L_1071:
        /*0238*/ 	.word	0x00000000


	//----- nvinfo : EIATTR_CBANK_PARAM_SIZE
	.align		4
.L_1072:
        /*023c*/ 	.byte	0x03, 0x19
        /*023e*/ 	.short	0x00e8


	//----- nvinfo : EIATTR_PARAM_CBANK
	.align		4
        /*0240*/ 	.byte	0x04, 0x0a
        /*0242*/ 	.short	(.L_1074 - .L_1073)
	.align		4
.L_1073:
        /*0244*/ 	.word	index@(.nv.constant0._ZN10layer_norm13ln_fwd_kernelINS_13Kernel_traitsI13__nv_bfloat16S2_S2_S2_fjLj256ELj1ELj4ELj1ELj16ENS_18Kernel_traits_baseILj256ES2_S2_S2_S2_fjLj128EEEEELb0ELb1ELb0ELb1EEEvNS_9FwdParamsE)
        /*0248*/ 	.short	0x0380
        /*024a*/ 	.short	0x00e8


	//----- nvinfo : EIATTR_SW_WAR
	.align		4
.L_1074:
        /*024c*/ 	.byte	0x04, 0x36
        /*024e*/ 	.short	(.L_1076 - .L_1075)
.L_1075:
        /*0250*/ 	.word	0x00000008
.L_1076:


//--------------------- .nv.info._ZN10layer_norm13ln_fwd_kernelINS_13Kernel_traitsI13__nv_bfloat16S2_S2_S2_fjLj256ELj1ELj4ELj1ELj16ENS_18Kernel_traits_baseILj256ES2_S2_S2_S2_fjLj128EEEEELb0ELb1ELb1ELb0EEEvNS_9FwdParamsE --------------------------
	.section	.nv.info._ZN10layer_norm13ln_fwd_kernelINS_13Kernel_traitsI13__nv_bfloat16S2_S2_S2_fjLj256ELj1ELj4ELj1ELj16ENS_18Kernel_traits_baseILj256ES2_S2_S2_S2_fjLj128EEEEELb0ELb1ELb1ELb0EEEvNS_9FwdParamsE,"",@"SHT_CUDA_INFO"
	.sectionflags	@""
	.align	4


	//----- nvinfo : EIATTR_CUDA_API_VERSION
	.align		4
        /*0000*/ 	.byte	0x04, 0x37
        /*0002*/ 	.short	(.L_1078 - .L_1077)
.L_1077:
        /*0004*/ 	.word	0x00000082


	//----- nvinfo : EIATTR_KPARAM_INFO
	.align		4
.L_1078:
        /*0008*/ 	.byte	0x04, 0x17
        /*000a*/ 	.short	(.L_1080 - .L_1079)
.L_1079:
        /*000c*/ 	.word	0x00000000
        /*0010*/ 	.short	0x0000
        /*0012*/ 	.short	0x0000
        /*0014*/ 	.byte	0x00, 0xf0, 0xa1, 0x03


	//----- nvinfo : EIATTR_SPARSE_MMA_MASK
	.align		4
.L_1080:
        /*0018*/ 	.byte	0x03, 0x50
        /*001a*/ 	.short	0x0000


	//----- nvinfo : EIATTR_MAXREG_COUNT
	.align		4
        /*001c*/ 	.byte	0x03, 0x1b
        /*001e*/ 	.short	0x00ff


	//----- nvinfo : EIATTR_MERCURY_ISA_VERSION
	.align		4
        /*0020*/ 	.byte	0x03, 0x5f
        /*0022*/ 	.short	0x0101


	//----- nvinfo : EIATTR_COOP_GROUP_MASK_REGIDS
	.align		4
        /*0024*/ 	.byte	0x04, 0x29
        /*0026*/ 	.short	(.L_1082 - .L_1081)


	//   ....[0]....
.L_1081:
        /*0028*/ 	.word	0xffffffff


	//   ....[1]....
        /*002c*/ 	.word	0xffffffff


	//   ....[2]....
        /*0030*/ 	.word	0xffffffff


	//   ....[3]....
        /*0034*/ 	.word	0xffffffff


	//   ....[4]....
        /*0038*/ 	.word	0xffffffff


	//   ....[5]....
        /*003c*/ 	.word	0xffffffff


	//   ....[6]....
        /*0040*/ 	.word	0xffffffff


	//   ....[7]....
        /*0044*/ 	.word	0xffffffff


	//   ....[8]....
        /*0048*/ 	.word	0xffffffff


	//   ....[9]....
        /*004c*/ 	.word	0xffffffff


	//   ....[10]....
        /*0050*/ 	.word	0xffffffff


	//   ....[11]....
        /*0054*/ 	.word	0xffffffff


	//   ....[12]....
        /*0058*/ 	.word	0xffffffff


	//   ....[13]....
        /*005c*/ 	.word	0xffffffff


	//   ....[14]....
        /*0060*/ 	.word	0xffffffff


	//   ....[15]....
        /*0064*/ 	.word	0xffffffff


	//   ....[16]....
        /*0068*/ 	.word	0xffffffff


	//   ....[17]....
        /*006c*/ 	.word	0xffffffff


	//   ....[18]....
        /*0070*/ 	.word	0xffffffff


	//   ....[19]....
        /*0074*/ 	.word	0xffffffff


	//   ....[20]....
        /*0078*/ 	.word	0x05000018


	//   ....[21]....
        /*007c*/ 	.word	0x05000018


	//   ....[22]....
        /*0080*/ 	.word	0x05000018


	//   ....[23]....
        /*0084*/ 	.word	0x05000018


	//   ....[24]....
        /*0088*/ 	.word	0x05000018


	//   ....[25]....
        /*008c*/ 	.word	0x05000018


	//   ....[26]....
        /*0090*/ 	.word	0x05000018


	//   ....[27]....
        /*0094*/ 	.word	0x05000018


	//   ....[28]....
        /*0098*/ 	.word	0x05000018


	//   ....[29]....
        /*009c*/ 	.word	0x05000018


	//   ....[30]....
        /*00a0*/ 	.word	0x05000018


	//   ....[31]....
        /*00a4*/ 	.word	0x05000018


	//   ....[32]....
        /*00a8*/ 	.word	0x05000018


	//   ....[33]....
        /*00ac*/ 	.word	0x05000018


	//   ....[34]....
        /*00b0*/ 	.word	0x05000018


	//   ....[35]....
        /*00b4*/ 	.word	0x05000018


	//   ....[36]....
        /*00b8*/ 	.word	0x05000018


	//   ....[37]....
        /*00bc*/ 	.word	0x05000018


	//   ....[38]....
        /*00c0*/ 	.word	0x05000018


	//   ....[39]....
        /*00c4*/ 	.word	0x05000018


	//----- nvinfo : EIATTR_COOP_GROUP_INSTR_OFFSETS
	.align		4
.L_1082:
        /*00c8*/ 	.byte	0x04, 0x28
        /*00ca*/ 	.short	(.L_1084 - .L_1083)


	//   ....[0]....
.L_1083:
        /*00cc*/ 	.word	0x00000a10


	//   ....[1]....
        /*00d0*/ 	.word	0x00000a40


	//   ....[2]....
        /*00d4*/ 	.word	0x00000a60


	//   ....[3]....
        /*00d8*/ 	.word	0x00000a80


	//   ....[4]....
        /*00dc*/ 	.word	0x00000aa0


	//   ....[5]....
        /*00e0*/ 	.word	0x00000be0


	//   ....[6]....
        /*00e4*/ 	.word	0x00000c00


	//   ....[7]....
        /*00e8*/ 	.word	0x00000c20


	//   ....[8]....
        /*00ec*/ 	.word	0x00000c40


	//   ....[9]....
        /*00f0*/ 	.word	0x00000c60


	//   ....[10]....
        /*00f4*/ 	.word	0x000017e0


	//   ....[11]....
        /*00f8*/ 	.word	0x00001810


	//   ....[12]....
        /*00fc*/ 	.word	0x00001830


	//   ....[13]....
        /*0100*/ 	.word	0x00001850


	//   ....[14]....
        /*0104*/ 	.word	0x00001870


	//   ....[15]....
        /*0108*/ 	.word	0x000019b0


	//   ....[16]....
        /*010c*/ 	.word	0x000019d0


	//   ....[17]....
        /*0110*/ 	.word	0x000019f0


	//   ....[18]....
        /*0114*/ 	.word	0x00001a10


	//   ....[19]....
        /*0118*/ 	.word	0x00001a30


	//   ....[20]....
        /*011c*/ 	.word	0x00001f90


	//   ....[21]....
        /*0120*/ 	.word	0x00002020


	//   ....[22]....
        /*0124*/ 	.word	0x00002080


	//   ....[23]....
        /*0128*/ 	.word	0x000020e0


	//   ....[24]....
        /*012c*/ 	.word	0x00002140


	//   ....[25]....
        /*0130*/ 	.word	0x000022d0


	//   ....[26]....
        /*0134*/ 	.word	0x00002330


	//   ....[27]....
        /*0138*/ 	.word	0x00002390


	//   ....[28]....
        /*013c*/ 	.word	0x000023f0


	//   ....[29]....
        /*0140*/ 	.word	0x00002450


	//   ....[30]....
        /*0144*/ 	.word	0x000024d0


	//   ....[31]....
        /*0148*/ 	.word	0x00002560


	//   ....[32]....
        /*014c*/ 	.word	0x000025c0


	//   ....[33]....
        /*0150*/ 	.word	0x00002620


	//   ....[34]....
        /*0154*/ 	.word	0x00002680


	//   ....[35]....
        /*0158*/ 	.word	0x000027f0


	//   ....[36]....
        /*015c*/ 	.word	0x00002850


	//   ....[37]....
        /*0160*/ 	.word	0x000028b0


	//   ....[38]....
        /*0164*/ 	.word	0x00002910


	//   ....[39]....
        /*0168*/ 	.word	0x00002970


	//----- nvinfo : EIATTR_VRC_CTA_INIT_COUNT
	.align		4
.L_1084:
        /*016c*/ 	.byte	0x02, 0x4a
	.zero		1
	.zero		1


	//----- nvinfo : EIATTR_EXIT_INSTR_OFFSETS
	.align		4
        /*0170*/ 	.byte	0x04, 0x1c
        /*0172*/ 	.short	(.L_1086 - .L_1085)


	//   ....[0]....
.L_1085:
        /*0174*/ 	.word	0x00000210


	//   ....[1]....
        /*0178*/ 	.word	0x00001150


	//   ....[2]....
        /*017c*/ 	.word	0x00001f30


	//----- nvinfo : EIATTR_MAX_THREADS
	.align		4
.L_1086:
        /*0180*/ 	.byte	0x04, 0x05
        /*0182*/ 	.short	(.L_1088 - .L_1087)
.L_1087:
        /*0184*/ 	.word	0x00000080
        /*0188*/ 	.word	0x00000001
        /*018c*/ 	.word	0x00000001


	//----- nvinfo : EIATTR_CRS_STACK_SIZE
	.align		4
.L_1088:
        /*0190*/ 	.byte	0x04, 0x1e
        /*0192*/ 	.short	(.L_1090 - .L_1089)
.L_1089:
        /*0194*/ 	.word	0x00000000


	//----- nvinfo : EIATTR_CBANK_PARAM_SIZE
	.align		4
.L_1090:
        /*0198*/ 	.byte	0x03, 0x19
        /*019a*/ 	.short	0x00e8


	//----- nvinfo : EIATTR_PARAM_CBANK
	.align		4
        /*019c*/ 	.byte	0x04, 0x0a
        /*019e*/ 	.short	(.L_1092 - .L_1091)
	.align		4
.L_1091:
        /*01a0*/ 	.word	index@(.nv.constant0._ZN10layer_norm13ln_fwd_kernelINS_13Kernel_traitsI13__nv_bfloat16S2_S2_S2_fjLj256ELj1ELj4ELj1ELj16ENS_18Kernel_traits_baseILj256ES2_S2_S2_S2_fjLj128EEEEELb0ELb1ELb1ELb0EEEvNS_9FwdParamsE)
        /*01a4*/ 	.short	0x0380
        /*01a6*/ 	.short	0x00e8


	//----- nvinfo : EIATTR_SW_WAR
	.align		4
.L_1092:
        /*01a8*/ 	.byte	0x04, 0x36
        /*01aa*/ 	.short	(.L_1094 - .L_1093)
.L_1093:
        /*01ac*/ 	.word	0x00000008
.L_1094:


//--------------------- .nv.info._ZN10layer_norm13ln_fwd_kernelINS_13Kernel_traitsI13__nv_bfloat16S2_S2_S2_fjLj256ELj1ELj4ELj1ELj16ENS_18Kernel_traits_baseILj256ES2_S2_S2_S2_fjLj128EEEEELb0ELb1ELb1ELb1EEEvNS_9FwdParamsE --------------------------
	.section	.nv.info._ZN10layer_norm13ln_fwd_kernelINS_13Kernel_traitsI13__nv_bfloat16S2_S2_S2_fjLj256ELj1ELj4ELj1ELj16ENS_18Kernel_traits_baseILj256ES2_S2_S2_S2_fjLj128EEEEELb0ELb1ELb1ELb1EEEvNS_9FwdParamsE,"",@"SHT_CUDA_INFO"
	.sectionflags	@""
	.align	4


	//----- nvinfo : EIATTR_CUDA_API_VERSION
	.align		4
        /*0000*/ 	.byte	0x04, 0x37
        /*0002*/ 	.short	(.L_1096 - .L_1095)
.L_1095:
        /*0004*/ 	.word	0x00000082


	//----- nvinfo : EIATTR_KPARAM_INFO
	.align		4
.L_1096:
        /*0008*/ 	.byte	0x04, 0x17
        /*000a*/ 	.short	(.L_1098 - .L_1097)
.L_1097:
        /*000c*/ 	.word	0x00000000
        /*0010*/ 	.short	0x0000
        /*0012*/ 	.short	0x0000
        /*0014*/ 	.byte	0x00, 0xf0, 0xa1, 0x03


	//----- nvinfo : EIATTR_SPARSE_MMA_MASK
	.align		4
.L_1098:
        /*0018*/ 	.byte	0x03, 0x50
        /*001a*/ 	.short	0x0000


	//----- nvinfo : EIATTR_MAXREG_COUNT
	.align		4
        /*001c*/ 	.byte	0x03, 0x1b
        /*001e*/ 	.short	0x00ff


	//----- nvinfo : EIATTR_MERCURY_ISA_VERSION
	.align		4
        /*0020*/ 	.byte	0x03, 0x5f
        /*0022*/ 	.short	0x0101


	//----- nvinfo : EIATTR_COOP_GROUP_MASK_REGIDS
	.align		4
        /*0024*/ 	.byte	0x04, 0x29
        /*0026*/ 	.short	(.L_1100 - .L_1099)


	//   ....[0]....
.L_1099:
        /*0028*/ 	.word	0xffffffff


	//   ....[1]....
        /*002c*/ 	.word	0xffffffff


	//   ....[2]....
        /*0030*/ 	.word	0xffffffff


	//   ....[3]....
        /*0034*/ 	.word	0xffffffff


	//   ....[4]....
        /*0038*/ 	.word	0xffffffff


	//   ....[5]....
        /*003c*/ 	.word	0xffffffff


	//   ....[6]....
        /*0040*/ 	.word	0xffffffff


	//   ....[7]....
        /*0044*/ 	.word	0xffffffff


	//   ....[8]....
        /*0048*/ 	.word	0xffffffff


	//   ....[9]....
        /*004c*/ 	.word	0xffffffff


	//   ....[10]....
        /*0050*/ 	.word	0xffffffff


	//   ....[11]....
        /*0054*/ 	.word	0xffffffff


	//   ....[12]....
        /*0058*/ 	.word	0xffffffff


	//   ....[13]....
        /*005c*/ 	.word	0xffffffff


	//   ....[14]....
        /*0060*/ 	.word	0xffffffff


	//   ....[15]....
        /*0064*/ 	.word	0xffffffff


	//   ....[16]....
        /*0068*/ 	.word	0xffffffff


	//   ....[17]....
        /*006c*/ 	.word	0xffffffff


	//   ....[18]....
        /*0070*/ 	.word	0xffffffff


	//   ....[19]....
        /*0074*/ 	.word	0xffffffff


	//   ....[20]....
        /*0078*/ 	.word	0x05000017


	//   ....[21]....
        /*007c*/ 	.word	0x05000017


	//   ....[22]....
        /*0080*/ 	.word	0x05000017


	//   ....[23]....
        /*0084*/ 	.word	0x05000017


	//   ....[24]....
        /*0088*/ 	.word	0x05000017


	//   ....[25]....
        /*008c*/ 	.word	0x05000017


	//   ....[26]....
        /*0090*/ 	.word	0x05000017


	//   ....[27]....
        /*0094*/ 	.word	0x05000017


	//   ....[28]....
        /*0098*/ 	.word	0x05000017


	//   ....[29]....
        /*009c*/ 	.word	0x05000017


	//   ....[30]....
        /*00a0*/ 	.word	0x05000017


	//   ....[31]....
        /*00a4*/ 	.word	0x05000017


	//   ....[32]....
        /*00a8*/ 	.word	0x05000017


	//   ....[33]....
        /*00ac*/ 	.word	0x05000017


	//   ....[34]....
        /*00b0*/ 	.word	0x05000017


	//   ....[35]....
        /*00b4*/ 	.word	0x05000017


	//   ....[36]....
        /*00b8*/ 	.word	0x05000017


	//   ....[37]....
        /*00bc*/ 	.word	0x05000017


	//   ....[38]....
        /*00c0*/ 	.word	0x05000017


	//   ....[39]....
        /*00c4*/ 	.word	0x05000017


	//----- nvinfo : EIATTR_COOP_GROUP_INSTR_OFFSETS
	.align		4
.L_1100:
        /*00c8*/ 	.byte	0x04, 0x28
        /*00ca*/ 	.short	(.L_1102 - .L_1101)


	//   ....[0]....
.L_1101:
        /*00cc*/ 	.word	0x000008f0


	//   ....[1]....
        /*00d0*/ 	.word	0x00000920


	//   ....[2]....
        /*00d4*/ 	.word	0x00000940


	//   ....[3]....
        /*00d8*/ 	.word	0x00000960


	//   ....[4]....
        /*00dc*/ 	.word	0x00000980


	//   ....[5]....
        /*00e0*/ 	.word	0x00000ab0


	//   ....[6]....
        /*00e4*/ 	.word	0x00000ad0


	//   ....[7]....
        /*00e8*/ 	.word	0x00000af0


	//   ....[8]....
        /*00ec*/ 	.word	0x00000b10


	//   ....[9]....
        /*00f0*/ 	.word	0x00000b30


	//   ....[10]....
        /*00f4*/ 	.word	0x00001680


	//   ....[11]....
        /*00f8*/ 	.word	0x000016b0


	//   ....[12]....
        /*00fc*/ 	.word	0x000016d0


	//   ....[13]....
        /*0100*/ 	.word	0x000016f0


	//   ....[14]....
        /*0104*/ 	.word	0x00001710


	//   ....[15]....
        /*0108*/ 	.word	0x00001840


	//   ....[16]....
        /*010c*/ 	.word	0x00001860


	//   ....[17]....
        /*0110*/ 	.word	0x00001880


	//   ....[18]....
        /*0114*/ 	.word	0x000018a0


	//   ....[19]....
        /*0118*/ 	.word	0x000018c0


	//   ....[20]....
        /*011c*/ 	.word	0x00001e50


	//   ....[21]....
        /*0120*/ 	.word	0x00001ee0


	//   ....[22]....
        /*0124*/ 	.word	0x00001f40


	//   ....[23]....
        /*0128*/ 	.word	0x00001fa0


	//   ....[24]....
        /*012c*/ 	.word	0x00002000


	//   ....[25]....
        /*0130*/ 	.word	0x00002160


	//   ....[26]....
        /*0134*/ 	.word	0x000021c0


	//   ....[27]....
        /*0138*/ 	.word	0x00002220


	//   ....[28]....
        /*013c*/ 	.word	0x00002280


	//   ....[29]....
        /*0140*/ 	.word	0x000022e0


	//   ....[30]....
        /*0144*/ 	.word	0x00002370


	//   ....[31]....
        /*0148*/ 	.word	0x00002400


	//   ....[32]....
        /*014c*/ 	.word	0x00002460


	//   ....[33]....
        /*0150*/ 	.word	0x000024c0


	//   ....[34]....
        /*0154*/ 	.word	0x00002520


	//   ....[35]....
        /*0158*/ 	.word	0x00002680


	//   ....[36]....
        /*015c*/ 	.word	0x000026e0


	//   ....[37]....
        /*0160*/ 	.word	0x00002740


	//   ....[38]....
        /*0164*/ 	.word	0x000027a0


	//   ....[39]....
        /*0168*/ 	.word	0x00002800


	//----- nvinfo : EIATTR_VRC_CTA_INIT_COUNT
	.align		4
.L_1102:
        /*016c*/ 	.byte	0x02, 0x4a
	.zero		1
	.zero		1


	//----- nvinfo : EIATTR_EXIT_INSTR_OFFSETS
	.align		4
        /*0170*/ 	.byte	0x04, 0x1c
        /*0172*/ 	.short	(.L_1104 - .L_1103)


	//   ....[0]....
.L_1103:
        /*0174*/ 	.word	0x00000170


	//   ....[1]....
        /*0178*/ 	.word	0x00001020


	//   ....[2]....
        /*017c*/ 	.word	0x00001de0


	//----- nvinfo : EIATTR_MAX_THREADS
	.align		4
.L_1104:
        /*0180*/ 	.byte	0x04, 0x05
        /*0182*/ 	.short	(.L_1106 - .L_1105)
.L_1105:
        /*0184*/ 	.word	0x00000080
        /*0188*/ 	.word	0x00000001
        /*018c*/ 	.word	0x00000001


	//----- nvinfo : EIATTR_CRS_STACK_SIZE
	.align		4
.L_1106:
        /*0190*/ 	.byte	0x04, 0x1e
        /*0192*/ 	.short	(.L_1108 - .L_1107)
.L_1107:
        /*0194*/ 	.word	0x00000000


	//----- nvinfo : EIATTR_CBANK_PARAM_SIZE
	.align		4
.L_1108:
        /*0198*/ 	.byte	0x03, 0x19
        /*019a*/ 	.short	0x00e8


	//----- nvinfo : EIATTR_PARAM_CBANK
	.align		4
        /*019c*/ 	.byte	0x04, 0x0a
        /*019e*/ 	.short	(.L_1110 - .L_1109)
	.align		4
.L_1109:
        /*01a0*/ 	.word	index@(.nv.constant0._ZN10layer_norm13ln_fwd_kernelINS_13Kernel_traitsI13__nv_bfloat16S2_S2_S2_fjLj256ELj1ELj4ELj1ELj16ENS_18Kernel_traits_baseILj256ES2_S2_S2_S2_fjLj128EEEEELb0ELb1ELb1ELb1EEEvNS_9FwdParamsE)
        /*01a4*/ 	.short	0x0380
        /*01a6*/ 	.short	0x00e8


	//----- nvinfo : EIATTR_SW_WAR
	.align		4
.L_1110:
        /*01a8*/ 	.byte	0x04, 0x36
        /*01aa*/ 	.short	(.L_1112 - .L_1111)
.L_1111:
        /*01ac*/ 	.word	0x00000008
.L_1112:


//--------------------- .nv.info._ZN10layer_norm13ln_fwd_kernelINS_13Kernel_traitsI13__nv_bfloat16S2_S2_S2_fjLj256ELj1ELj4ELj1ELj16ENS_18Kernel_traits_baseILj256ES2_S2_S2_S2_fjLj128EEEEELb1ELb0ELb0ELb0EEEvNS_9FwdParamsE --------------------------
	.section	.nv.info._ZN10layer_norm13ln_fwd_kernelINS_13Kernel_traitsI13__nv_bfloat16S2_S2_S2_fjLj256ELj1ELj4ELj1ELj16ENS_18Kernel_traits_baseILj256ES2_S2_S2_S2_fjLj128EEEEELb1ELb0ELb0ELb0EEEvNS_9FwdParamsE,"",@"SHT_CUDA_INFO"
	.sectionflags	@""
	.align	4


	//----- nvinfo : EIATTR_CUDA_API_VERSION
	.align		4
        /*0000*/ 	.byte	0x04, 0x37
        /*0002*/ 	.short	(.L_1114 - .L_1113)
.L_1113:
        /*0004*/ 	.word	0x00000082


	//----- nvinfo : EIATTR_KPARAM_INFO
	.align		4
.L_1114:
        /*0008*/ 	.byte	0x04, 0x17
        /*000a*/ 	.short	(.L_1116 - .L_1115)
.L_1115:
        /*000c*/ 	.word	0x00000000
        /*0010*/ 	.short	0x0000
        /*0012*/ 	.short	0x0000
        /*0014*/ 	.byte	0x00, 0xf0, 0xa1, 0x03


	//----- nvinfo : EIATTR_SPARSE_MMA_MASK
	.align		4
.L_1116:
        /*0018*/ 	.byte	0x03, 0x50
        /*001a*/ 	.short	0x0000


	//----- nvinfo : EIATTR_MAXREG_COUNT
	.align		4
        /*001c*/ 	.byte	0x03, 0x1b
        /*001e*/ 	.short	0x00ff


	//----- nvinfo : EIATTR_MERCURY_ISA_VERSION
	.align		4
        /*0020*/ 	.byte	0x03, 0x5f
        /*0022*/ 	.short	0x0101


	//----- nvinfo : EIATTR_COOP_GROUP_MASK_REGIDS
	.align		4
        /*0024*/ 	.byte	0x04, 0x29
        /*0026*/ 	.short	(.L_1118 - .L_1117)


	//   ....[0]....
.L_1117:
        /*0028*/ 	.word	0xffffffff


	//   ....[1]....
        /*002c*/ 	.word	0xffffffff


	//   ....[2]....
        /*0030*/ 	.word	0xffffffff


	//   ....[3]....
        /*0034*/ 	.word	0xffffffff


	//   ....[4]....
        /*0038*/ 	.word	0xffffffff


	//   ....[5]....
        /*003c*/ 	.word	0xffffffff


	//   ....[6]....
        /*0040*/ 	.word	0xffffffff


	//   ....[7]....
        /*0044*/ 	.word	0xffffffff


	//   ....[8]....
        /*0048*/ 	.word	0xffffffff


	//   ....[9]....
        /*004c*/ 	.word	0xffffffff


	//   ....[10]....
        /*0050*/ 	.word	0x0500002c


	//   ....[11]....
        /*0054*/ 	.word	0x0500002c


	//   ....[12]....
        /*0058*/ 	.word	0x0500002c


	//   ....[13]....
        /*005c*/ 	.word	0x0500002c


	//   ....[14]....
        /*0060*/ 	.word	0x0500002c


	//   ....[15]....
        /*0064*/ 	.word	0x0500002c


	//   ....[16]....
        /*0068*/ 	.word	0x0500002c


	//   ....[17]....
        /*006c*/ 	.word	0x0500002c


	//   ....[18]....
        /*0070*/ 	.word	0x0500002c


	//   ....[19]....
        /*0074*/ 	.word	0x0500002c


	//----- nvinfo : EIATTR_COOP_GROUP_INSTR_OFFSETS
	.align		4
.L_1118:
        /*0078*/ 	.byte	0x04, 0x28
        /*007a*/ 	.short	(.L_1120 - .L_1119)


	//   ....[0]....
.L_1119:
        /*007c*/ 	.word	0x00003590


	//   ....[1]....
        /*0080*/ 	.word	0x000035c0


	//   ....[2]....
        /*0084*/ 	.word	0x000035e0


	//   ....[3]....
        /*0088*/ 	.word	0x00003600


	//   ....[4]....
        /*008c*/ 	.word	0x00003620


	//   ....[5]....
        /*0090*/ 	.word	0x00003770


	//   ....[6]....
        /*0094*/ 	.word	0x00003790


	//   ....[7]....
        /*0098*/ 	.word	0x000037b0


	//   ....[8]....
        /*009c*/ 	.word	0x000037d0


	//   ....[9]....
        /*00a0*/ 	.word	0x000037f0


	//   ....[10]....
        /*00a4*/ 	.word	0x00003d20


	//   ....[11]....
        /*00a8*/ 	.word	0x00003dd0


	//   ....[12]....
        /*00ac*/ 	.word	0x00003e40


	//   ....[13]....
        /*00b0*/ 	.word	0x00003eb0


	//   ....[14]....
        /*00b4*/ 	.word	0x00003f20


	//   ....[15]....
        /*00b8*/ 	.word	0x000040c0


	//   ....[16]....
        /*00bc*/ 	.word	0x00004130


	//   ....[17]....
        /*00c0*/ 	.word	0x000041a0


	//   ....[18]....
        /*00c4*/ 	.word	0x00004210


	//   ....[19]....
        /*00c8*/ 	.word	0x00004280


	//----- nvinfo : EIATTR_VRC_CTA_INIT_COUNT
	.align		4
.L_1120:
        /*00cc*/ 	.byte	0x02, 0x4a
	.zero		1
	.zero		1


	//----- nvinfo : EIATTR_EXIT_INSTR_OFFSETS
	.align		4
        /*00d0*/ 	.byte	0x04, 0x1c
        /*00d2*/ 	.short	(.L_1122 - .L_1121)


	//   ....[0]....
.L_1121:
        /*00d4*/ 	.word	0x00000410


	//   ....[1]....
        /*00d8*/ 	.word	0x00003cb0


	//----- nvinfo : EIATTR_MAX_THREADS
	.align		4
.L_1122:
        /*00dc*/ 	.byte	0x04, 0x05
        /*00de*/ 	.short	(.L_1124 - .L_1123)
.L_1123:
        /*00e0*/ 	.word	0x00000080
        /*00e4*/ 	.word	0x00000001
        /*00e8*/ 	.word	0x00000001


	//----- nvinfo : EIATTR_CRS_STACK_SIZE
	.align		4
.L_1124:
        /*00ec*/ 	.byte	0x04, 0x1e
        /*00ee*/ 	.short	(.L_1126 - .L_1125)
.L_1125:
        /*00f0*/ 	.word	0x00000000


	//----- nvinfo : EIATTR_CBANK_PARAM_SIZE
	.align		4
.L_1126:
        /*00f4*/ 	.byte	0x03, 0x19
        /*00f6*/ 	.short	0x00e8


	//----- nvinfo : EIATTR_PARAM_CBANK
	.align		4
        /*00f8*/ 	.byte	0x04, 0x0a
        /*00fa*/ 	.short	(.L_1128 - .L_1127)
	.align		4
.L_1127:
        /*00fc*/ 	.word	index@(.nv.constant0._ZN10layer_norm13ln_fwd_kernelINS_13Kernel_traitsI13__nv_bfloat16S2_S2_S2_fjLj256ELj1ELj4ELj1ELj16ENS_18Kernel_traits_baseILj256ES2_S2_S2_S2_fjLj128EEEEELb1ELb0ELb0ELb0EEEvNS_9FwdParamsE)
        /*0100*/ 	.short	0x0380
        /*0102*/ 	.short	0x00e8


	//----- nvinfo : EIATTR_SW_WAR
	.align		4
.L_1128:
        /*0104*/ 	.byte	0x04, 0x36
        /*0106*/ 	.short	(.L_1130 - .L_1129)
.L_1129:
        /*0108*/ 	.word	0x00000008
.L_1130:


//--------------------- .nv.info._ZN10layer_norm13ln_fwd_kernelINS_13Kernel_traitsI13__nv_bfloat16S2_S2_S2_fjLj256ELj1ELj4ELj1ELj16ENS_18Kernel_traits_baseILj256ES2_S2_S2_S2_fjLj128EEEEELb1ELb0ELb0ELb1EEEvNS_9FwdParamsE --------------------------
	.section	.nv.info._ZN10layer_norm13ln_fwd_kernelINS_13Kernel_traitsI13__nv_bfloat16S2_S2_S2_fjLj256ELj1ELj4ELj1ELj16ENS_18Kernel_traits_baseILj256ES2_S2_S2_S2_fjLj128EEEEELb1ELb0ELb0ELb1EEEvNS_9FwdParamsE,"",@"SHT_CUDA_INFO"
	.sectionflags	@""
	.align	4


	//----- nvinfo : EIATTR_CUDA_API_VERSION
	.align		4
        /*0000*/ 	.byte	0x04, 0x37
        /*0002*/ 	.short	(.L_1132 - .L_1131)
.L_1131:
        /*0004*/ 	.word	0x00000082


	//----- nvinfo : EIATTR_KPARAM_INFO
	.align		4
.L_1132:
        /*0008*/ 	.byte	0x04, 0x17
        /*000a*/ 	.short	(.L_1134 - .L_1133)
.L_1133:
        /*000c*/ 	.word	0x00000000
        /*0010*/ 	.short	0x0000
        /*0012*/ 	.short	0x0000
        /*0014*/ 	.byte	0x00, 0xf0, 0xa1, 0x03


	//----- nvinfo : EIATTR_SPARSE_MMA_MASK
	.align		4
.L_1134:
        /*0018*/ 	.byte	0x03, 0x50
        /*001a*/ 	.short	0x0000


	//----- nvinfo : EIATTR_MAXREG_COUNT
	.align		4
        /*001c*/ 	.byte	0x03, 0x1b
        /*001e*/ 	.short	0x00ff


	//----- nvinfo : EIATTR_MERCURY_ISA_VERSION
	.align		4
        /*0020*/ 	.byte	0x03, 0x5f
        /*0022*/ 	.short	0x0101


	//----- nvinfo : EIATTR_COOP_GROUP_MASK_REGIDS
	.align		4
        /*0024*/ 	.byte	0x04, 0x29
        /*0026*/ 	.short	(.L_1136 - .L_1135)


	//   ....[0]....
.L_1135:
        /*0028*/ 	.word	0xffffffff


	//   ....[1]....
        /*002c*/ 	.word	0xffffffff


	//   ....[2]....
        /*0030*/ 	.word	0xffffffff


	//   ....[3]....
        /*0034*/ 	.word	0xffffffff


	//   ....[4]....
        /*0038*/ 	.word	0xffffffff


	//   ....[5]....
        /*003c*/ 	.word	0xffffffff


	//   ....[6]....
        /*0040*/ 	.word	0xffffffff


	//   ....[7]....
        /*0044*/ 	.word	0xffffffff


	//   ....[8]....
        /*0048*/ 	.word	0xffffffff


	//   ....[9]....
        /*004c*/ 	.word	0xffffffff


	//   ....[10]....
        /*0050*/ 	.word	0x05000012


	//   ....[11]....
        /*0054*/ 	.word	0x05000012


	//   ....[12]....
        /*0058*/ 	.word	0x05000012


	//   ....[13]....
        /*005c*/ 	.word	0x05000012


	//   ....[14]....
        /*0060*/ 	.word	0x05000012


	//   ....[15]....
        /*0064*/ 	.word	0x05000012


	//   ....[16]....
        /*0068*/ 	.word	0x05000012


	//   ....[17]....
        /*006c*/ 	.word	0x05000012


	//   ....[18]....
        /*0070*/ 	.word	0x05000012


	//   ....[19]....
        /*0074*/ 	.word	0x05000012


	//----- nvinfo : EIATTR_COOP_GROUP_INSTR_OFFSETS
	.align		4
.L_1136:
        /*0078*/ 	.byte	0x04, 0x28
        /*007a*/ 	.short	(.L_1138 - .L_1137)


	//   ....[0]....
.L_1137:
        /*007c*/ 	.word	0x00003620


	//   ....[1]....
        /*0080*/ 	.word	0x00003640


	//   ....[2]....
        /*0084*/ 	.word	0x00003660


	//   ....[3]....
        /*0088*/ 	.word	0x00003680


	//   ....[4]....
        /*008c*/ 	.word	0x000036b0


	//   ....[5]....
        /*0090*/ 	.word	0x000037e0


	//   ....[6]....
        /*0094*/ 	.word	0x00003800


	//   ....[7]....
        /*0098*/ 	.word	0x00003820


	//   ....[8]....
        /*009c*/ 	.word	0x00003840


	//   ....[9]....
        /*00a0*/ 	.word	0x00003860


	//   ....[10]....
        /*00a4*/ 	.word	0x00003c10


	//   ....[11]....
        /*00a8*/ 	.word	0x00003cb0


	//   ....[12]....
        /*00ac*/ 	.word	0x00003d20


	//   ....[13]....
        /*00b0*/ 	.word	0x00003d90


	//   ....[14]....
        /*00b4*/ 	.word	0x00003e10


	//   ....[15]....
        /*00b8*/ 	.word	0x00003fa0


	//   ....[16]....
        /*00bc*/ 	.word	0x00004010


	//   ....[17]....
        /*00c0*/ 	.word	0x00004080


	//   ....[18]....
        /*00c4*/ 	.word	0x000040f0


	//   ....[19]....
        /*00c8*/ 	.word	0x00004160


	//----- nvinfo : EIATTR_VRC_CTA_INIT_COUNT
	.align		4
.L_1138:
        /*00cc*/ 	.byte	0x02, 0x4a
	.zero		1
	.zero		1


	//----- nvinfo : EIATTR_EXIT_INSTR_OFFSETS
	.align		4
        /*00d0*/ 	.byte	0x04, 0x1c
        /*00d2*/ 	.short	(.L_1140 - .L_1139)


	//   ....[0]....
.L_1139:
        /*00d4*/ 	.word	0x000001f0


	//   ....[1]....
        /*00d8*/ 	.word	0x00003ba0


	//----- nvinfo : EIATTR_MAX_THREADS
	.align		4
.L_1140:
        /*00dc*/ 	.byte	0x04, 0x05
        /*00de*/ 	.short	(.L_1142 - .L_1141)
.L_1141:
        /*00e0*/ 	.word	0x00000080
        /*00e4*/ 	.word	0x00000001
        /*00e8*/ 	.word	0x00000001


	//----- nvinfo : EIATTR_CRS_STACK_SIZE
	.align		4
.L_1142:
        /*00ec*/ 	.byte	0x04, 0x1e
        /*00ee*/ 	.short	(.L_1144 - .L_1143)
.L_1143:
        /*00f0*/ 	.word	0x00000000


	//----- nvinfo : EIATTR_CBANK_PARAM_SIZE
	.align		4
.L_1144:
        /*00f4*/ 	.byte	0x03, 0x19
        /*00f6*/ 	.short	0x00e8


	//----- nvinfo : EIATTR_PARAM_CBANK
	.align		4
        /*00f8*/ 	.byte	0x04, 0x0a
        /*00fa*/ 	.short	(.L_1146 - .L_1145)
	.align		4
.L_1145:
        /*00fc*/ 	.word	index@(.nv.constant0._ZN10layer_norm13ln_fwd_kernelINS_13Kernel_traitsI13__nv_bfloat16S2_S2_S2_fjLj256ELj1ELj4ELj1ELj16ENS_18Kernel_traits_baseILj256ES2_S2_S2_S2_fjLj128EEEEELb1ELb0ELb0ELb1EEEvNS_9FwdParamsE)
        /*0100*/ 	.short	0x0380
        /*0102*/ 	.short	0x00e8


	//----- nvinfo : EIATTR_SW_WAR
	.align		4
.L_1146:
        /*0104*/ 	.byte	0x04, 0x36
        /*0106*/ 	.short	(.L_1148 - .L_1147)
.L_1147:
        /*0108*/ 	.word	0x00000008
.L_1148:


//--------------------- .nv.info._ZN10layer_norm13ln_fwd_kernelINS_13Kernel_traitsI13__nv_bfloat16S2_S2_S2_fjLj256ELj1ELj4ELj1ELj16ENS_18Kernel_traits_baseILj256ES2_S2_S2_S2_fjLj128EEEEELb1ELb0ELb1ELb0EEEvNS_9FwdParamsE --------------------------
	.section	.nv.info._ZN10layer_norm13ln_fwd_kernelINS_13Kernel_traitsI13__nv_bfloat16S2_S2_S2_fjLj256ELj1ELj4ELj1ELj16ENS_18Kernel_traits_baseILj256ES2_S2_S2_S2_fjLj128EEEEELb1ELb0ELb1ELb0EEEvNS_9FwdParamsE,"",@"SHT_CUDA_INFO"
	.sectionflags	@""
	.align	4


	//----- nvinfo : EIATTR_CUDA_API_VERSION
	.align		4
        /*0000*/ 	.byte	0x04, 0x37
        /*0002*/ 	.short	(.L_1150 - .L_1149)
.L_1149:
        /*0004*/ 	.word	0x00000082


	//----- nvinfo : EIATTR_KPARAM_INFO
	.align		4
.L_1150:
        /*0008*/ 	.byte	0x04, 0x17
        /*000a*/ 	.short	(.L_1152 - .L_1151)
.L_1151:
        /*000c*/ 	.word	0x00000000
        /*0010*/ 	.short	0x0000
        /*0012*/ 	.short	0x0000
        /*0014*/ 	.byte	0x00, 0xf0, 0xa1, 0x03


	//----- nvinfo : EIATTR_SPARSE_MMA_MASK
	.align		4
.L_1152:
        /*0018*/ 	.byte	0x03, 0x50
        /*001a*/ 	.short	0x0000


	//----- nvinfo : EIATTR_MAXREG_COUNT
	.align		4
        /*001c*/ 	.byte	0x03, 0x1b
        /*001e*/ 	.short	0x00ff


	//----- nvinfo : EIATTR_MERCURY_ISA_VERSION
	.align		4
        /*0020*/ 	.byte	0x03, 0x5f
        /*0022*/ 	.short	0x0101


	//----- nvinfo : EIATTR_COOP_GROUP_MASK_REGIDS
	.align		4
        /*0024*/ 	.byte	0x04, 0x29
        /*0026*/ 	.short	(.L_1154 - .L_1153)


	//   ....[0]....
.L_1153:
        /*0028*/ 	.word	0xffffffff


	//   ....[1]....
        /*002c*/ 	.word	0xffffffff


	//   ....[2]....
        /*0030*/ 	.word	0xffffffff


	//   ....[3]....
        /*0034*/ 	.word	0xffffffff


	//   ....[4]....
        /*0038*/ 	.word	0xffffffff


	//   ....[5]....
        /*003c*/ 	.word	0xffffffff


	//   ....[6]....
        /*0040*/ 	.word	0xffffffff


	//   ....[7]....
        /*0044*/ 	.word	0xffffffff


	//   ....[8]....
        /*0048*/ 	.word	0xffffffff


	//   ....[9]....
        /*004c*/ 	.word	0xffffffff


	//   ....[10]....
        /*0050*/ 	.word	0x0500002c


	//   ....[11]....
        /*0054*/ 	.word	0x0500002c


	//   ....[12]....
        /*0058*/ 	.word	0x0500002c


	//   ....[13]....
        /*005c*/ 	.word	0x0500002c


	//   ....[14]....
        /*0060*/ 	.word	0x0500002c


	//   ....[15]....
        /*0064*/ 	.word	0x0500002c


	//   ....[16]....
        /*0068*/ 	.word	0x0500002c


	//   ....[17]....
        /*006c*/ 	.word	0x0500002c


	//   ....[18]....
        /*0070*/ 	.word	0x0500002c


	//   ....[19]....
        /*0074*/ 	.word	0x0500002c


	//----- nvinfo : EIATTR_COOP_GROUP_INSTR_OFFSETS
	.align		4
.L_1154:
        /*0078*/ 	.byte	0x04, 0x28
        /*007a*/ 	.short	(.L_1156 - .L_1155)


	//   ....[0]....
.L_1155:
        /*007c*/ 	.word	0x00003e40


	//   ....[1]....
        /*0080*/ 	.word	0x00003e60


	//   ....[2]....
        /*0084*/ 	.word	0x00003e80


	//   ....[3]....
        /*0088*/ 	.word	0x00003ea0


	//   ....[4]....
        /*008c*/ 	.word	0x00003ed0


	//   ....[5]....
        /*0090*/ 	.word	0x00004020


	//   ....[6]....
        /*0094*/ 	.word	0x00004040


	//   ....[7]....
        /*0098*/ 	.word	0x00004060


	//   ....[8]....
        /*009c*/ 	.word	0x00004080


	//   ....[9]....
        /*00a0*/ 	.word	0x000040a0


	//   ....[10]....
        /*00a4*/ 	.word	0x000045d0


	//   ....[11]....
        /*00a8*/ 	.word	0x00004670


	//   ....[12]....
        /*00ac*/ 	.word	0x000046e0


	//   ....[13]....
        /*00b0*/ 	.word	0x00004750


	//   ....[14]....
        /*00b4*/ 	.word	0x000047d0


	//   ....[15]....
        /*00b8*/ 	.word	0x00004980


	//   ....[16]....
        /*00bc*/ 	.word	0x000049f0


	//   ....[17]....
        /*00c0*/ 	.word	0x00004a60


	//   ....[18]....
        /*00c4*/ 	.word	0x00004ad0


	//   ....[19]....
        /*00c8*/ 	.word	0x00004b40


	//----- nvinfo : EIATTR_VRC_CTA_INIT_COUNT
	.align		4
.L_1156:
        /*00cc*/ 	.byte	0x02, 0x4a
	.zero		1
	.zero		1


	//----- nvinfo : EIATTR_EXIT_INSTR_OFFSETS
	.align		4
        /*00d0*/ 	.byte	0x04, 0x1c
        /*00d2*/ 	.short	(.L_1158 - .L_1157)


	//   ....[0]....
.L_1157:
        /*00d4*/ 	.word	0x00000430


	//   ....[1]....
        /*00d8*/ 	.word	0x00004560


	//----- nvinfo : EIATTR_MAX_THREADS
	.align		4
.L_1158:
        /*00dc*/ 	.byte	0x04, 0x05
        /*00de*/ 	.short	(.L_1160 - .L_1159)
.L_1159:
        /*00e0*/ 	.word	0x00000080
        /*00e4*/ 	.word	0x00000001
        /*00e8*/ 	.word	0x00000001


	//----- nvinfo : EIATTR_CRS_STACK_SIZE
	.align		4
.L_1160:
        /*00ec*/ 	.byte	0x04, 0x1e
        /*00ee*/ 	.short	(.L_1162 - .L_1161)
.L_1161:
        /*00f0*/ 	.word	0x00000000


	//----- nvinfo : EIATTR_CBANK_PARAM_SIZE
	.align		4
.L_1162:
        /*00f4*/ 	.byte	0x03, 0x19
        /*00f6*/ 	.short	0x00e8


	//----- nvinfo : EIATTR_PARAM_CBANK
	.align		4
        /*00f8*/ 	.byte	0x04, 0x0a
        /*00fa*/ 	.short	(.L_1164 - .L_1163)
	.align		4
.L_1163:
        /*00fc*/ 	.word	index@(.nv.constant0._ZN10layer_norm13ln_fwd_kernelINS_13Kernel_traitsI13__nv_bfloat16S2_S2_S2_fjLj256ELj1ELj4ELj1ELj16ENS_18Kernel_traits_baseILj256ES2_S2_S2_S2_fjLj128EEEEELb1ELb0ELb1ELb0EEEvNS_9FwdParamsE)
        /*0100*/ 	.short	0x0380
        /*0102*/ 	.short	0x00e8


	//----- nvinfo : EIATTR_SW_WAR
	.align		4
.L_1164:
        /*0104*/ 	.byte	0x04, 0x36
        /*0106*/ 	.short	(.L_1166 - .L_1165)
.L_1165:
        /*0108*/ 	.word	0x00000008
.L_1166:


//--------------------- .nv.info._ZN10layer_norm13ln_fwd_kernelINS_13Kernel_traitsI13__nv_bfloat16S2_S2_S2_fjLj256ELj1ELj4ELj1ELj16ENS_18Kernel_traits_baseILj256ES2_S2_S2_S2_fjLj128EEEEELb1ELb0ELb1ELb1EEEvNS_9FwdParamsE --------------------------
	.section	.nv.info._ZN10layer_norm13ln_fwd_kernelINS_13Kernel_traitsI13__nv_bfloat16S2_S2_S2_fjLj256ELj1ELj4ELj1ELj16ENS_18Kernel_traits_baseILj256ES2_S2_S2_S2_fjLj128EEEEELb1ELb0ELb1ELb1EEEvNS_9FwdParamsE,"",@"SHT_CUDA_INFO"
	.sectionflags	@""
	.align	4


	//----- nvinfo : EIATTR_CUDA_API_VERSION
	.align		4
        /*0000*/ 	.byte	0x04, 0x37
        /*0002*/ 	.short	(.L_1168 - .L_1167)
.L_1167:
        /*0004*/ 	.word	0x00000082


	//----- nvinfo : EIATTR_KPARAM_INFO
	.align		4
.L_1168:
        /*0008*/ 	.byte	0x04, 0x17
        /*000a*/ 	.short	(.L_1170 - .L_1169)
.L_1169:
        /*000c*/ 	.word	0x00000000
        /*0010*/ 	.short	0x0000
        /*0012*/ 	.short	0x0000
        /*0014*/ 	.byte	0x00, 0xf0, 0xa1, 0x03


	//----- nvinfo : EIATTR_SPARSE_MMA_MASK
	.align		4
.L_1170:
        /*0018*/ 	.byte	0x03, 0x50
        /*001a*/ 	.short	0x0000


	//----- nvinfo : EIATTR_MAXREG_COUNT
	.align		4
        /*001c*/ 	.byte	0x03, 0x1b
        /*001e*/ 	.short	0x00ff


	//----- nvinfo : EIATTR_MERCURY_ISA_VERSION
	.align		4
        /*0020*/ 	.byte	0x03, 0x5f
        /*0022*/ 	.short	0x0101


	//----- nvinfo : EIATTR_COOP_GROUP_MASK_REGIDS
	.align		4
        /*0024*/ 	.byte	0x04, 0x29
        /*0026*/ 	.short	(.L_1172 - .L_1171)


	//   ....[0]....
.L_1171:
        /*0028*/ 	.word	0xffffffff


	//   ....[1]....
        /*002c*/ 	.word	0xffffffff


	//   ....[2]....
        /*0030*/ 	.word	0xffffffff


	//   ....[3]....
        /*0034*/ 	.word	0xffffffff


	//   ....[4]....
        /*0038*/ 	.word	0xffffffff


	//   ....[5]....
        /*003c*/ 	.word	0xffffffff


	//   ....[6]....
        /*0040*/ 	.word	0xffffffff


	//   ....[7]....
        /*0044*/ 	.word	0xffffffff


	//   ....[8]....
        /*0048*/ 	.word	0xffffffff


	//   ....[9]....
        /*004c*/ 	.word	0xffffffff


	//   ....[10]....
        /*0050*/ 	.word	0x0500001f


	//   ....[11]....
        /*0054*/ 	.word	0x0500001f


	//   ....[12]....
        /*0058*/ 	.word	0x0500001f


	//   ....[13]....
        /*005c*/ 	.word	0x0500001f


	//   ....[14]....
        /*0060*/ 	.word	0x0500001f


	//   ....[15]....
        /*0064*/ 	.word	0x0500001f


	//   ....[16]....
        /*0068*/ 	.word	0x0500001f


	//   ....[17]....
        /*006c*/ 	.word	0x0500001f


	//   ....[18]....
        /*0070*/ 	.word	0x0500001f


	//   ....[19]....
        /*0074*/ 	.word	0x0500001f


	//----- nvinfo : EIATTR_COOP_GROUP_INSTR_OFFSETS
	.align		4
.L_1172:
        /*0078*/ 	.byte	0x04, 0x28
        /*007a*/ 	.short	(.L_1174 - .L_1173)


	//   ....[0]....
.L_1173:
        /*007c*/ 	.word	0x00003ca0


	//   ....[1]....
        /*0080*/ 	.word	0x00003cd0


	//   ....[2]....
        /*0084*/ 	.word	0x00003cf0


	//   ....[3]....
        /*0088*/ 	.word	0x00003d10


	//   ....[4]....
        /*008c*/ 	.word	0x00003d30


	//   ....[5]....
        /*0090*/ 	.word	0x00003e60


	//   ....[6]....
        /*0094*/ 	.word	0x00003e80


	//   ....[7]....
        /*0098*/ 	.word	0x00003ea0


	//   ....[8]....
        /*009c*/ 	.word	0x00003ec0


	//   ....[9]....
        /*00a0*/ 	.word	0x00003ee0


	//   ....[10]....
        /*00a4*/ 	.word	0x00004470


	//   ....[11]....
        /*00a8*/ 	.word	0x00004520


	//   ....[12]....
        /*00ac*/ 	.word	0x00004590


	//   ....[13]....
        /*00b0*/ 	.word	0x00004600


	//   ....[14]....
        /*00b4*/ 	.word	0x00004670


	//   ....[15]....
        /*00b8*/ 	.word	0x000047f0


	//   ....[16]....
        /*00bc*/ 	.word	0x00004860


	//   ....[17]....
        /*00c0*/ 	.word	0x000048d0


	//   ....[18]....
        /*00c4*/ 	.word	0x00004940


	//   ....[19]....
        /*00c8*/ 	.word	0x000049b0


	//----- nvinfo : EIATTR_VRC_CTA_INIT_COUNT
	.align		4
.L_1174:
        /*00cc*/ 	.byte	0x02, 0x4a
	.zero		1
	.zero		1


	//----- nvinfo : EIATTR_EXIT_INSTR_OFFSETS
	.align		4
        /*00d0*/ 	.byte	0x04, 0x1c
        /*00d2*/ 	.short	(.L_1176 - .L_1175)


	//   ....[0]....
.L_1175:
        /*00d4*/ 	.word	0x000001f0


	//   ....[1]....
        /*00d8*/ 	.word	0x00004400


	//----- nvinfo : EIATTR_MAX_THREADS
	.align		4
.L_1176:
        /*00dc*/ 	.byte	0x04, 0x05
        /*00de*/ 	.short	(.L_1178 - .L_1177)
.L_1177:
        /*00e0*/ 	.word	0x00000080
        /*00e4*/ 	.word	0x00000001
        /*00e8*/ 	.word	0x00000001


	//----- nvinfo : EIATTR_CRS_STACK_SIZE
	.align		4
.L_1178:
        /*00ec*/ 	.byte	0x04, 0x1e
        /*00ee*/ 	.short	(.L_1180 - .L_1179)
.L_1179:
        /*00f0*/ 	.word	0x00000000


	//----- nvinfo : EIATTR_CBANK_PARAM_SIZE
	.align		4
.L_1180:
        /*00f4*/ 	.byte	0x03, 0x19
        /*00f6*/ 	.short	0x00e8


	//----- nvinfo : EIATTR_PARAM_CBANK
	.align		4
        /*00f8*/ 	.byte	0x04, 0x0a
        /*00fa*/ 	.short	(.L_1182 - .L_1181)
	.align		4
.L_1181:
        /*00fc*/ 	.word	index@(.nv.constant0._ZN10layer_norm13ln_fwd_kernelINS_13Kernel_traitsI13__nv_bfloat16S2_S2_S2_fjLj256ELj1ELj4ELj1ELj16ENS_18Kernel_traits_baseILj256ES2_S2_S2_S2_fjLj128EEEEELb1ELb0ELb1ELb1EEEvNS_9FwdParamsE)
        /*0100*/ 	.short	0x0380
        /*0102*/ 	.short	0x00e8


	//----- nvinfo : EIATTR_SW_WAR
	.align		4
.L_1182:
        /*0104*/ 	.byte	0x04, 0x36
        /*0106*/ 	.short	(.L_1184 - .L_1183)
.L_1183:
        /*0108*/ 	.word	0x00000008
.L_1184:


//--------------------- .nv.info._ZN10layer_norm13ln_fwd_kernelINS_13Kernel_traitsI13__nv_bfloat16S2_S2_S2_fjLj256ELj1ELj4ELj1ELj16ENS_18Kernel_traits_baseILj256ES2_S2_S2_S2_fjLj128EEEEELb1ELb1ELb0ELb0EEEvNS_9FwdParamsE --------------------------
	.section	.nv.info._ZN10layer_norm13ln_fwd_kernelINS_13Kernel_traitsI13__nv_bfloat16S2_S2_S2_fjLj256ELj1ELj4ELj1ELj16ENS_18Kernel_traits_baseILj256ES2_S2_S2_S2_fjLj128EEEEELb1ELb1ELb0ELb0EEEvNS_9FwdParamsE,"",@"SHT_CUDA_INFO"
	.sectionflags	@""
	.align	4


	//----- nvinfo : EIATTR_CUDA_API_VERSION
	.align		4
        /*0000*/ 	.byte	0x04, 0x37
        /*0002*/ 	.short	(.L_1186 - .L_1185)
.L_1185:
        /*0004*/ 	.word	0x00000082


	//----- nvinfo : EIATTR_KPARAM_INFO
	.align		4
.L_1186:
        /*0008*/ 	.byte	0x04, 0x17
        /*000a*/ 	.short	(.L_1188 - .L_1187)
.L_1187:
        /*000c*/ 	.word	0x00000000
        /*0010*/ 	.short	0x0000
        /*0012*/ 	.short	0x0000
        /*0014*/ 	.byte	0x00, 0xf0, 0xa1, 0x03


	//----- nvinfo : EIATTR_SPARSE_MMA_MASK
	.align		4
.L_1188:
        /*0018*/ 	.byte	0x03, 0x50
        /*001a*/ 	.short	0x0000


	//----- nvinfo : EIATTR_MAXREG_COUNT
	.align		4
        /*001c*/ 	.byte	0x03, 0x1b
        /*001e*/ 	.short	0x00ff


	//----- nvinfo : EIATTR_MERCURY_ISA_VERSION
	.align		4
        /*0020*/ 	.byte	0x03, 0x5f
        /*0022*/ 	.short	0x0101


	//----- nvinfo : EIATTR_COOP_GROUP_MASK_REGIDS
	.align		4
        /*0024*/ 	.byte	0x04, 0x29
        /*0026*/ 	.short	(.L_1190 - .L_1189)


	//   ....[0]....
.L_1189:
        /*0028*/ 	.word	0xffffffff


	//   ....[1]....
        /*002c*/ 	.word	0xffffffff


	//   ....[2]....
        /*0030*/ 	.word	0xffffffff


	//   ....[3]....
        /*0034*/ 	.word	0xffffffff


	//   ....[4]....
        /*0038*/ 	.word	0xffffffff


	//   ....[5]....
        /*003c*/ 	.word	0xffffffff


	//   ....[6]....
        /*0040*/ 	.word	0xffffffff


	//   ....[7]....
        /*0044*/ 	.word	0xffffffff


	//   ....[8]....
        /*0048*/ 	.word	0xffffffff


	//   ....[9]....
        /*004c*/ 	.word	0xffffffff


	//   ....[10]....
        /*0050*/ 	.word	0x0500001e


	//   ....[11]....
        /*0054*/ 	.word	0x0500001e


	//   ....[12]....
        /*0058*/ 	.word	0x0500001e


	//   ....[13]....
        /*005c*/ 	.word	0x0500001e


	//   ....[14]....
        /*0060*/ 	.word	0x0500001e


	//   ....[15]....
        /*0064*/ 	.word	0x0500001e


	//   ....[16]....
        /*0068*/ 	.word	0x0500001e


	//   ....[17]....
        /*006c*/ 	.word	0x0500001e


	//   ....[18]....
        /*0070*/ 	.word	0x0500001e


	//   ....[19]....
        /*0074*/ 	.word	0x0500001e


	//----- nvinfo : EIATTR_COOP_GROUP_INSTR_OFFSETS
	.align		4
.L_1190:
        /*0078*/ 	.byte	0x04, 0x28
        /*007a*/ 	.short	(.L_1192 - .L_1191)


	//   ....[0]....
.L_1191:
        /*007c*/ 	.word	0x00003760


	//   ....[1]....
        /*0080*/ 	.word	0x00003790


	//   ....[2]....
        /*0084*/ 	.word	0x000037b0


	//   ....[3]....
        /*0088*/ 	.word	0x000037d0


	//   ....[4]....
        /*008c*/ 	.word	0x000037f0


	//   ....[5]....
        /*0090*/ 	.word	0x00003940


	//   ....[6]....
        /*0094*/ 	.word	0x00003960


	//   ....[7]....
        /*0098*/ 	.word	0x00003980


	//   ....[8]....
        /*009c*/ 	.word	0x000039a0


	//   ....[9]....
        /*00a0*/ 	.word	0x000039c0


	//   ....[10]....
        /*00a4*/ 	.word	0x00003ea0


	//   ....[11]....
        /*00a8*/ 	.word	0x00003f30


	//   ....[12]....
        /*00ac*/ 	.word	0x00003f90


	//   ....[13]....
        /*00b0*/ 	.word	0x00003ff0


	//   ....[14]....
        /*00b4*/ 	.word	0x00004050


	//   ....[15]....
        /*00b8*/ 	.word	0x000041e0


	//   ....[16]....
        /*00bc*/ 	.word	0x00004240


	//   ....[17]....
        /*00c0*/ 	.word	0x000042a0


	//   ....[18]....
        /*00c4*/ 	.word	0x00004300


	//   ....[19]....
        /*00c8*/ 	.word	0x00004360


	//----- nvinfo : EIATTR_VRC_CTA_INIT_COUNT
	.align		4
.L_1192:
        /*00cc*/ 	.byte	0x02, 0x4a
	.zero		1
	.zero		1


	//----- nvinfo : EIATTR_EXIT_INSTR_OFFSETS
	.align		4
        /*00d0*/ 	.byte	0x04, 0x1c
        /*00d2*/ 	.short	(.L_1194 - .L_1193)


	//   ....[0]....
.L_1193:
        /*00d4*/ 	.word	0x00000450


	//   ....[1]....
        /*00d8*/ 	.word	0x00003e30


	//----- nvinfo : EIATTR_MAX_THREADS
	.align		4
.L_1194:
        /*00dc*/ 	.byte	0x04, 0x05
        /*00de*/ 	.short	(.L_1196 - .L_1195)
.L_1195:
        /*00e0*/ 	.word	0x00000080
        /*00e4*/ 	.word	0x00000001
        /*00e8*/ 	.word	0x00000001


	//----- nvinfo : EIATTR_CRS_STACK_SIZE
	.align		4
.L_1196:
        /*00ec*/ 	.byte	0x04, 0x1e
        /*00ee*/ 	.short	(.L_1198 - .L_1197)
.L_1197:
        /*00f0*/ 	.word	0x00000000


	//----- nvinfo : EIATTR_CBANK_PARAM_SIZE
	.align		4
.L_1198:
        /*00f4*/ 	.byte	0x03, 0x19
        /*00f6*/ 	.short	0x00e8


	//----- nvinfo : EIATTR_PARAM_CBANK
	.align		4
        /*00f8*/ 	.byte	0x04, 0x0a
        /*00fa*/ 	.short	(.L_1200 - .L_1199)
	.align		4
.L_1199:
        /*00fc*/ 	.word	index@(.nv.constant0._ZN10layer_norm13ln_fwd_kernelINS_13Kernel_traitsI13__nv_bfloat16S2_S2_S2_fjLj256ELj1ELj4ELj1ELj16ENS_18Kernel_traits_baseILj256ES2_S2_S2_S2_fjLj128EEEEELb1ELb1ELb0ELb0EEEvNS_9FwdParamsE)
        /*0100*/ 	.short	0x0380
        /*0102*/ 	.short	0x00e8


	//----- nvinfo : EIATTR_SW_WAR
	.align		4
.L_1200:
        /*0104*/ 	.byte	0x04, 0x36
        /*0106*/ 	.short	(.L_1202 - .L_1201)
.L_1201:
        /*0108*/ 	.word	0x00000008
.L_1202:


//--------------------- .nv.info._ZN10layer_norm13ln_fwd_kernelINS_13Kernel_traitsI13__nv_bfloat16S2_S2_S2_fjLj256ELj1ELj4ELj1ELj16ENS_18Kernel_traits_baseILj256ES2_S2_S2_S2_fjLj128EEEEELb1ELb1ELb0ELb1EEEvNS_9FwdParamsE --------------------------
	.section	.nv.info._ZN10layer_norm13ln_fwd_kernelINS_13Kernel_traitsI13__nv_bfloat16S2_S2_S2_fjLj256ELj1ELj4ELj1ELj16ENS_18Kernel_traits_baseILj256ES2_S2_S2_S2_fjLj128EEEEELb1ELb1ELb0ELb1EEEvNS_9FwdParamsE,"",@"SHT_CUDA_INFO"
	.sectionflags	@""
	.align	4


	//----- nvinfo : EIATTR_CUDA_API_VERSION
	.align		4
        /*0000*/ 	.byte	0x04, 0x37
        /*0002*/ 	.short	(.L_1204 - .L_1203)
.L_1203:
        /*0004*/ 	.word	0x00000082


	//----- nvinfo : EIATTR_KPARAM_INFO
	.align		4
.L_1204:
        /*0008*/ 	.byte	0x04, 0x17
        /*000a*/ 	.short	(.L_1206 - .L_1205)
.L_1205:
        /*000c*/ 	.word	0x00000000
        /*0010*/ 	.short	0x0000
        /*0012*/ 	.short	0x0000
        /*0014*/ 	.byte	0x00, 0xf0, 0xa1, 0x03


	//----- nvinfo : EIATTR_SPARSE_MMA_MASK
	.align		4
.L_1206:
        /*0018*/ 	.byte	0x03, 0x50
        /*001a*/ 	.short	0x0000


	//----- nvinfo : EIATTR_MAXREG_COUNT
	.align		4
        /*001c*/ 	.byte	0x03, 0x1b
        /*001e*/ 	.short	0x00ff


	//----- nvinfo : EIATTR_MERCURY_ISA_VERSION
	.align		4
        /*0020*/ 	.byte	0x03, 0x5f
        /*0022*/ 	.short	0x0101


	//----- nvinfo : EIATTR_COOP_GROUP_MASK_REGIDS
	.align		4
        /*0024*/ 	.byte	0x04, 0x29
        /*0026*/ 	.short	(.L_1208 - .L_1207)


	//   ....[0]....
.L_1207:
        /*0028*/ 	.word	0xffffffff


	//   ....[1]....
        /*002c*/ 	.word	0xffffffff


	//   ....[2]....
        /*0030*/ 	.word	0xffffffff


	//   ....[3]....
        /*0034*/ 	.word	0xffffffff


	//   ....[4]....
        /*0038*/ 	.word	0xffffffff


	//   ....[5]....
        /*003c*/ 	.word	0xffffffff


	//   ....[6]....
        /*0040*/ 	.word	0xffffffff


	//   ....[7]....
        /*0044*/ 	.word	0xffffffff


	//   ....[8]....
        /*0048*/ 	.word	0xffffffff


	//   ....[9]....
        /*004c*/ 	.word	0xffffffff


	//   ....[10]....
        /*0050*/ 	.word	0x05000016


	//   ....[11]....
        /*0054*/ 	.word	0x05000016


	//   ....[12]....
        /*0058*/ 	.word	0x05000016


	//   ....[13]....
        /*005c*/ 	.word	0x05000016


	//   ....[14]....
        /*0060*/ 	.word	0x05000016


	//   ....[15]....
        /*0064*/ 	.word	0x05000016


	//   ....[16]....
        /*0068*/ 	.word	0x05000016


	//   ....[17]....
        /*006c*/ 	.word	0x05000016


	//   ....[18]....
        /*0070*/ 	.word	0x05000016


	//   ....[19]....
        /*0074*/ 	.word	0x05000016


	//----- nvinfo : EIATTR_COOP_GROUP_INSTR_OFFSETS
	.align		4
.L_1208:
        /*0078*/ 	.byte	0x04, 0x28
        /*007a*/ 	.short	(.L_1210 - .L_1209)


	//   ....[0]....
.L_1209:
        /*007c*/ 	.word	0x00003770


	//   ....[1]....
        /*0080*/ 	.word	0x00003790


	//   ....[2]....
        /*0084*/ 	.word	0x000037b0


	//   ....[3]....
        /*0088*/ 	.word	0x000037d0


	//   ....[4]....
        /*008c*/ 	.word	0x00003800


	//   ....[5]....
        /*0090*/ 	.word	0x00003930


	//   ....[6]....
        /*0094*/ 	.word	0x00003950


	//   ....[7]....
        /*0098*/ 	.word	0x00003970


	//   ....[8]....
        /*009c*/ 	.word	0x00003990


	//   ....[9]....
        /*00a0*/ 	.word	0x000039b0


	//   ....[10]....
        /*00a4*/ 	.word	0x00003d60


	//   ....[11]....
        /*00a8*/ 	.word	0x00003e00


	//   ....[12]....
        /*00ac*/ 	.word	0x00003e70


	//   ....[13]....
        /*00b0*/ 	.word	0x00003ee0


	//   ....[14]....
        /*00b4*/ 	.word	0x00003f60


	//   ....[15]....
        /*00b8*/ 	.word	0x000040f0


	//   ....[16]....
        /*00bc*/ 	.word	0x00004160


	//   ....[17]....
        /*00c0*/ 	.word	0x000041d0


	//   ....[18]....
        /*00c4*/ 	.word	0x00004240


	//   ....[19]....
        /*00c8*/ 	.word	0x000042b0


	//----- nvinfo : EIATTR_VRC_CTA_INIT_COUNT
	.align		4
.L_1210:
        /*00cc*/ 	.byte	0x02, 0x4a
	.zero		1
	.zero		1


	//----- nvinfo : EIATTR_EXIT_INSTR_OFFSETS
	.align		4
        /*00d0*/ 	.byte	0x04, 0x1c
        /*00d2*/ 	.short	(.L_1212 - .L_1211)


	//   ....[0]....
.L_1211:
        /*00d4*/ 	.word	0x000001f0


	//   ....[1]....
        /*00d8*/ 	.word	0x00003cf0


	//----- nvinfo : EIATTR_MAX_THREADS
	.align		4
.L_1212:
        /*00dc*/ 	.byte	0x04, 0x05
        /*00de*/ 	.short	(.L_1214 - .L_1213)
.L_1213:
        /*00e0*/ 	.word	0x00000080
        /*00e4*/ 	.word	0x00000001
        /*00e8*/ 	.word	0x00000001


	//----- nvinfo : EIATTR_CRS_STACK_SIZE
	.align		4
.L_1214:
        /*00ec*/ 	.byte	0x04, 0x1e
        /*00ee*/ 	.short	(.L_1216 - .L_1215)
.L_1215:
        /*00f0*/ 	.word	0x00000000


	//----- nvinfo : EIATTR_CBANK_PARAM_SIZE
	.align		4
.L_1216:
        /*00f4*/ 	.byte	0x03, 0x19
        /*00f6*/ 	.short	0x00e8


	//----- nvinfo : EIATTR_PARAM_CBANK
	.align		4
        /*00f8*/ 	.byte	0x04, 0x0a
        /*00fa*/ 	.short	(.L_1218 - .L_1217)
	.align		4
.L_1217:
        /*00fc*/ 	.word	index@(.nv.constant0._ZN10layer_norm13ln_fwd_kernelINS_13Kernel_traitsI13__nv_bfloat16S2_S2_S2_fjLj256ELj1ELj4ELj1ELj16ENS_18Kernel_traits_baseILj256ES2_S2_S2_S2_fjLj128EEEEELb1ELb1ELb0ELb1EEEvNS_9FwdParamsE)
        /*0100*/ 	.short	0x0380
        /*0102*/ 	.short	0x00e8


	//----- nvinfo : EIATTR_SW_WAR
	.align		4
.L_1218:
        /*0104*/ 	.byte	0x04, 0x36
        /*0106*/ 	.short	(.L_1220 - .L_1219)
.L_1219:
        /*0108*/ 	.word	0x00000008
.L_1220:


//--------------------- .nv.info._ZN10layer_norm13ln_fwd_kernelINS_13Kernel_traitsI13__nv_bfloat16S2_S2_S2_fjLj256ELj1ELj4ELj1ELj16ENS_18Kernel_traits_baseILj256ES2_S2_S2_S2_fjLj128EEEEELb1ELb1ELb1ELb0EEEvNS_9FwdParamsE --------------------------
	.section	.nv.info._ZN10layer_norm13ln_fwd_kernelINS_13Kernel_traitsI13__nv_bfloat16S2_S2_S2_fjLj256ELj1ELj4ELj1ELj16ENS_18Kernel_traits_baseILj256ES2_S2_S2_S2_fjLj128EEEEELb1ELb1ELb1ELb0EEEvNS_9FwdParamsE,"",@"SHT_CUDA_INFO"
	.sectionflags	@""
	.align	4


	//----- nvinfo : EIATTR_CUDA_API_VERSION
	.align		4
        /*0000*/ 	.byte	0x04, 0x37
        /*0002*/ 	.short	(.L_1222 - .L_1221)
.L_1221:
        /*0004*/ 	.word	0x00000082


	//----- nvinfo : EIATTR_KPARAM_INFO
	.align		4
.L_1222:
        /*0008*/ 	.byte	0x04, 0x17
        /*000a*/ 	.short	(.L_1224 - .L_1223)
.L_1223:
        /*000c*/ 	.word	0x00000000
        /*0010*/ 	.short	0x0000
        /*0012*/ 	.short	0x0000
        /*0014*/ 	.byte	0x00, 0xf0, 0xa1, 0x03


	//----- nvinfo : EIATTR_SPARSE_MMA_MASK
	.align		4
.L_1224:
        /*0018*/ 	.byte	0x03, 0x50
        /*001a*/ 	.short	0x0000


	//----- nvinfo : EIATTR_MAXREG_COUNT
	.align		4
        /*001c*/ 	.byte	0x03, 0x1b
        /*001e*/ 	.short	0x00ff


	//----- nvinfo : EIATTR_MERCURY_ISA_VERSION
	.align		4
        /*0020*/ 	.byte	0x03, 0x5f
        /*0022*/ 	.short	0x0101


	//----- nvinfo : EIATTR_COOP_GROUP_MASK_REGIDS
	.align		4
        /*0024*/ 	.byte	0x04, 0x29
        /*0026*/ 	.short	(.L_1226 - .L_1225)


	//   ....[0]....
.L_1225:
        /*0028*/ 	.word	0xffffffff


	//   ....[1]....
        /*002c*/ 	.word	0xffffffff


	//   ....[2]....
        /*0030*/ 	.word	0xffffffff


	//   ....[3]....
        /*0034*/ 	.word	0xffffffff


	//   ....[4]....
        /*0038*/ 	.word	0xffffffff


	//   ....[5]....
        /*003c*/ 	.word	0xffffffff


	//   ....[6]....
        /*0040*/ 	.word	0xffffffff


	//   ....[7]....
        /*0044*/ 	.word	0xffffffff


	//   ....[8]....
        /*0048*/ 	.word	0xffffffff


	//   ....[9]....
        /*004c*/ 	.word	0xffffffff


	//   ....[10]....
        /*0050*/ 	.word	0x05000046


	//   ....[11]....
        /*0054*/ 	.word	0x05000046


	//   ....[12]....
        /*0058*/ 	.word	0x05000046


	//   ....[13]....
        /*005c*/ 	.word	0x05000046


	//   ....[14]....
        /*0060*/ 	.word	0x05000046


	//   ....[15]....
        /*0064*/ 	.word	0x05000046


	//   ....[16]....
        /*0068*/ 	.word	0x05000046


	//   ....[17]....
        /*006c*/ 	.word	0x05000046


	//   ....[18]....
        /*0070*/ 	.word	0x05000046


	//   ....[19]....
        /*0074*/ 	.word	0x05000046


	//----- nvinfo : EIATTR_COOP_GROUP_INSTR_OFFSETS
	.align		4
.L_1226:
        /*0078*/ 	.byte	0x04, 0x28
        /*007a*/ 	.short	(.L_1228 - .L_1227)


	//   ....[0]....
.L_1227:
        /*007c*/ 	.word	0x00003f80


	//   ....[1]....
        /*0080*/ 	.word	0x00003fa0


	//   ....[2]....
        /*0084*/ 	.word	0x00003fc0


	//   ....[3]....
        /*0088*/ 	.word	0x00003fe0


	//   ....[4]....
        /*008c*/ 	.word	0x00004010


	//   ....[5]....
        /*0090*/ 	.word	0x00004160


	//   ....[6]....
        /*0094*/ 	.word	0x00004180


	//   ....[7]....
        /*0098*/ 	.word	0x000041a0


	//   ....[8]....
        /*009c*/ 	.word	0x000041c0


	//   ....[9]....
        /*00a0*/ 	.word	0x000041e0


	//   ....[10]....
        /*00a4*/ 	.word	0x00004720


	//   ....[11]....
        /*00a8*/ 	.word	0x000047c0


	//   ....[12]....
        /*00ac*/ 	.word	0x00004830


	//   ....[13]....
        /*00b0*/ 	.word	0x000048a0


	//   ....[14]....
        /*00b4*/ 	.word	0x00004920


	//   ....[15]....
        /*00b8*/ 	.word	0x00004ac0


	//   ....[16]....
        /*00bc*/ 	.word	0x00004b30


	//   ....[17]....
        /*00c0*/ 	.word	0x00004ba0


	//   ....[18]....
        /*00c4*/ 	.word	0x00004c10


	//   ....[19]....
        /*00c8*/ 	.word	0x00004c80


	//----- nvinfo : EIATTR_VRC_CTA_INIT_COUNT
	.align		4
.L_1228:
        /*00cc*/ 	.byte	0x02, 0x4a
	.zero		1
	.zero		1


	//----- nvinfo : EIATTR_EXIT_INSTR_OFFSETS
	.align		4
        /*00d0*/ 	.byte	0x04, 0x1c
        /*00d2*/ 	.short	(.L_1230 - .L_1229)


	//   ....[0]....
.L_1229:
        /*00d4*/ 	.word	0x00000470


	//   ....[1]....
        /*00d8*/ 	.word	0x000046b0


	//----- nvinfo : EIATTR_MAX_THREADS
	.align		4
.L_1230:
        /*00dc*/ 	.byte	0x04, 0x05
        /*00de*/ 	.short	(.L_1232 - .L_1231)
.L_1231:
        /*00e0*/ 	.word	0x00000080
        /*00e4*/ 	.word	0x00000001
        /*00e8*/ 	.word	0x00000001


	//----- nvinfo : EIATTR_CRS_STACK_SIZE
	.align		4
.L_1232:
        /*00ec*/ 	.byte	0x04, 0x1e
        /*00ee*/ 	.short	(.L_1234 - .L_1233)
.L_1233:
        /*00f0*/ 	.word	0x00000000


	//----- nvinfo : EIATTR_CBANK_PARAM_SIZE
	.align		4
.L_1234:
        /*00f4*/ 	.byte	0x03, 0x19
        /*00f6*/ 	.short	0x00e8


	//----- nvinfo : EIATTR_PARAM_CBANK
	.align		4
        /*00f8*/ 	.byte	0x04, 0x0a
        /*00fa*/ 	.short	(.L_1236 - .L_1235)
	.align		4
.L_1235:
        /*00fc*/ 	.word	index@(.nv.constant0._ZN10layer_norm13ln_fwd_kernelINS_13Kernel_traitsI13__nv_bfloat16S2_S2_S2_fjLj256ELj1ELj4ELj1ELj16ENS_18Kernel_traits_baseILj256ES2_S2_S2_S2_fjLj128EEEEELb1ELb1ELb1ELb0EEEvNS_9FwdParamsE)
        /*0100*/ 	.short	0x0380
        /*0102*/ 	.short	0x00e8


	//----- nvinfo : EIATTR_SW_WAR
	.align		4
.L_1236:
        /*0104*/ 	.byte	0x04, 0x36
        /*0106*/ 	.short	(.L_1238 - .L_1237)
.L_1237:
        /*0108*/ 	.word	0x00000008
.L_1238:


//--------------------- .nv.info._ZN10layer_norm13ln_fwd_kernelINS_13Kernel_traitsI13__nv_bfloat16S2_S2_S2_fjLj256ELj1ELj4ELj1ELj16ENS_18Kernel_traits_baseILj256ES2_S2_S2_S2_fjLj128EEEEELb1ELb1ELb1ELb1EEEvNS_9FwdParamsE --------------------------
	.section	.nv.info._ZN10layer_norm13ln_fwd_kernelINS_13Kernel_traitsI13__nv_bfloat16S2_S2_S2_fjLj256ELj1ELj4ELj1ELj16ENS_18Kernel_traits_baseILj256ES2_S2_S2_S2_fjLj128EEEEELb1ELb1ELb1ELb1EEEvNS_9FwdParamsE,"",@"SHT_CUDA_INFO"
	.sectionflags	@""
	.align	4


	//----- nvinfo : EIATTR_CUDA_API_VERSION
	.align		4
        /*0000*/ 	.byte	0x04, 0x37
        /*0002*/ 	.short	(.L_1240 - .L_1239)
.L_1239:
        /*0004*/ 	.word	0x00000082


	//----- nvinfo : EIATTR_KPARAM_INFO
	.align		4
.L_1240:
        /*0008*/ 	.byte	0x04, 0x17
        /*000a*/ 	.short	(.L_1242 - .L_1241)
.L_1241:
        /*000c*/ 	.word	0x00000000
        /*0010*/ 	.short	0x0000
        /*0012*/ 	.short	0x0000
        /*0014*/ 	.byte	0x00, 0xf0, 0xa1, 0x03


	//----- nvinfo : EIATTR_SPARSE_MMA_MASK
	.align		4
.L_1242:
        /*0018*/ 	.byte	0x03, 0x50
        /*001a*/ 	.short	0x0000


	//----- nvinfo : EIATTR_MAXREG_COUNT
	.align		4
        /*001c*/ 	.byte	0x03, 0x1b
        /*001e*/ 	.short	0x00ff


	//----- nvinfo : EIATTR_MERCURY_ISA_VERSION
	.align		4
        /*0020*/ 	.byte	0x03, 0x5f
        /*0022*/ 	.short	0x0101


	//----- nvinfo : EIATTR_COOP_GROUP_MASK_REGIDS
	.align		4
        /*0024*/ 	.byte	0x04, 0x29
        /*0026*/ 	.short	(.L_1244 - .L_1243)


	//   ....[0]....
.L_1243:
        /*0028*/ 	.word	0xffffffff


	//   ....[1]....
        /*002c*/ 	.word	0xffffffff


	//   ....[2]....
        /*0030*/ 	.word	0xffffffff


	//   ....[3]....
        /*0034*/ 	.word	0xffffffff


	//   ....[4]....
        /*0038*/ 	.word	0xffffffff


	//   ....[5]....
        /*003c*/ 	.word	0xffffffff


	//   ....[6]....
        /*0040*/ 	.word	0xffffffff


	//   ....[7]....
        /*0044*/ 	.word	0xffffffff


	//   ....[8]....
        /*0048*/ 	.word	0xffffffff


	//   ....[9]....
        /*004c*/ 	.word	0xffffffff


	//   ....[10]....
        /*0050*/ 	.word	0x05000048


	//   ....[11]....
        /*0054*/ 	.word	0x05000048


	//   ....[12]....
        /*0058*/ 	.word	0x05000048


	//   ....[13]....
        /*005c*/ 	.word	0x05000048


	//   ....[14]....
        /*0060*/ 	.word	0x05000048


	//   ....[15]....
        /*0064*/ 	.word	0x05000048


	//   ....[16]....
        /*0068*/ 	.word	0x05000048


	//   ....[17]....
        /*006c*/ 	.word	0x05000048


	//   ....[18]....
        /*0070*/ 	.word	0x05000048


	//   ....[19]....
        /*0074*/ 	.word	0x05000048


	//----- nvinfo : EIATTR_COOP_GROUP_INSTR_OFFSETS
	.align		4
.L_1244:
        /*0078*/ 	.byte	0x04, 0x28
        /*007a*/ 	.short	(.L_1246 - .L_1245)


	//   ....[0]....
.L_1245:
        /*007c*/ 	.word	0x00003e80


	//   ....[1]....
        /*0080*/ 	.word	0x00003ea0


	//   ....[2]....
        /*0084*/ 	.word	0x00003ec0


	//   ....[3]....
        /*0088*/ 	.word	0x00003ee0


	//   ....[4]....
        /*008c*/ 	.word	0x00003f10


	//   ....[5]....
        /*0090*/ 	.word	0x00004040


	//   ....[6]....
        /*0094*/ 	.word	0x00004060


	//   ....[7]....
        /*0098*/ 	.word	0x00004080


	//   ....[8]....
        /*009c*/ 	.word	0x000040a0


	//   ....[9]....
        /*00a0*/ 	.word	0x000040c0


	//   ....[10]....
        /*00a4*/ 	.word	0x000045e0


	//   ....[11]....
        /*00a8*/ 	.word	0x00004680


	//   ....[12]....
        /*00ac*/ 	.word	0x000046f0


	//   ....[13]....
        /*00b0*/ 	.word	0x00004760


	//   ....[14]....
        /*00b4*/ 	.word	0x000047e0


	//   ....[15]....
        /*00b8*/ 	.word	0x00004960


	//   ....[16]....
        /*00bc*/ 	.word	0x000049d0


	//   ....[17]....
        /*00c0*/ 	.word	0x00004a40


	//   ....[18]....
        /*00c4*/ 	.word	0x00004ab0


	//   ....[19]....
        /*00c8*/ 	.word	0x00004b20


	//----- nvinfo : EIATTR_VRC_CTA_INIT_COUNT
	.align		4
.L_1246:
        /*00cc*/ 	.byte	0x02, 0x4a
	.zero		1
	.zero		1


	//----- nvinfo : EIATTR_EXIT_INSTR_OFFSETS
	.align		4
        /*00d0*/ 	.byte	0x04, 0x1c
        /*00d2*/ 	.short	(.L_1248 - .L_1247)


	//   ....[0]....
.L_1247:
        /*00d4*/ 	.word	0x00000210


	//   ....[1]....
        /*00d8*/ 	.word	0x00004570


	//----- nvinfo : EIATTR_MAX_THREADS
	.align		4
.L_1248:
        /*00dc*/ 	.byte	0x04, 0x05
        /*00de*/ 	.short	(.L_1250 - .L_1249)
.L_1249:
        /*00e0*/ 	.word	0x00000080
        /*00e4*/ 	.word	0x00000001
        /*00e8*/ 	.word	0x00000001


	//----- nvinfo : EIATTR_CRS_STACK_SIZE
	.align		4
.L_1250:
        /*00ec*/ 	.byte	0x04, 0x1e
        /*00ee*/ 	.short	(.L_1252 - .L_1251)
.L_1251:
        /*00f0*/ 	.word	0x00000000


	//----- nvinfo : EIATTR_CBANK_PARAM_SIZE
	.align		4
.L_1252:
        /*00f4*/ 	.byte	0x03, 0x19
        /*00f6*/ 	.short	0x00e8


	//----- nvinfo : EIATTR_PARAM_CBANK
	.align		4
        /*00f8*/ 	.byte	0x04, 0x0a
        /*00fa*/ 	.short	(.L_1254 - .L_1253)
	.align		4
.L_1253:
        /*00fc*/ 	.word	index@(.nv.constant0._ZN10layer_norm13ln_fwd_kernelINS_13Kernel_traitsI13__nv_bfloat16S2_S2_S2_fjLj256ELj1ELj4ELj1ELj16ENS_18Kernel_traits_baseILj256ES2_S2_S2_S2_fjLj128EEEEELb1ELb1ELb1ELb1EEEvNS_9FwdParamsE)
        /*0100*/ 	.short	0x0380
        /*0102*/ 	.short	0x00e8


	//----- nvinfo : EIATTR_SW_WAR
	.align		4
.L_1254:
        /*0104*/ 	.byte	0x04, 0x36
        /*0106*/ 	.short	(.L_1256 - .L_1255)
.L_1255:
        /*0108*/ 	.word	0x00000008
.L_1256:


//--------------------- .nv.info._ZN10layer_norm13ln_fwd_kernelINS_13Kernel_traitsI6__halfS2_S2_S2_fjLj256ELj1ELj4ELj1ELj16ENS_18Kernel_traits_baseILj256ES2_S2_S2_S2_fjLj128EEEEELb0ELb0ELb0ELb0EEEvNS_9FwdParamsE --------------------------
	.section	.nv.info._ZN10layer_norm13ln_fwd_kernelINS_13Kernel_traitsI6__halfS2_S2_S2_fjLj256ELj1ELj4ELj1ELj16ENS_18Kernel_traits_baseILj256ES2_S2_S2_S2_fjLj128EEEEELb0ELb0ELb0ELb0EEEvNS_9FwdParamsE,"",@"SHT_CUDA_INFO"
	.sectionflags	@""
	.align	4


	//----- nvinfo : EIATTR_CUDA_API_VERSION
	.align		4
        /*0000*/ 	.byte	0x04, 0x37
        /*0002*/ 	.short	(.L_1258 - .L_1257)
.L_1257:
        /*0004*/ 	.word	0x00000082


	//----- nvinfo : EIATTR_KPARAM_INFO
	.align		4
.L_1258:
        /*0008*/ 	.byte	0x04, 0x17
        /*000a*/ 	.short	(.L_1260 - .L_1259)
.L_1259:
        /*000c*/ 	.word	0x00000000
        /*0010*/ 	.short	0x0000
        /*0012*/ 	.short	0x0000
        /*0014*/ 	.byte	0x00, 0xf0, 0xa1, 0x03


	//----- nvinfo : EIATTR_SPARSE_MMA_MASK
	.align		4
.L_1260:
        /*0018*/ 	.byte	0x03, 0x50
        /*001a*/ 	.short	0x0000


	//----- nvinfo : EIATTR_MAXREG_COUNT
	.align		4
        /*001c*/ 	.byte	0x03, 0x1b
        /*001e*/ 	.short	0x00ff


	//----- nvinfo : EIATTR_MERCURY_ISA_VERSION
	.align		4
        /*0020*/ 	.byte	0x03, 0x5f
        /*0022*/ 	.short	0x0101


	//----- nvinfo : EIATTR_COOP_GROUP_MASK_REGIDS
	.align		4
        /*0024*/ 	.byte	0x04, 0x29
        /*0026*/ 	.short	(.L_1262 - .L_1261)


	//   ....[0]....
.L_1261:
        /*0028*/ 	.word	0xffffffff


	//   ....[1]....
        /*002c*/ 	.word	0xffffffff


	//   ....[2]....
        /*0030*/ 	.word	0xffffffff


	//   ....[3]....
        /*0034*/ 	.word	0xffffffff


	//   ....[4]....
        /*0038*/ 	.word	0xffffffff


	//   ....[5]....
        /*003c*/ 	.word	0xffffffff


	//   ....[6]....
        /*0040*/ 	.word	0xffffffff


	//   ....[7]....
        /*0044*/ 	.word	0xffffffff


	//   ....[8]....
        /*0048*/ 	.word	0xffffffff


	//   ....[9]....
        /*004c*/ 	.word	0xffffffff


	//   ....[10]....
        /*0050*/ 	.word	0x05000016


	//   ....[11]....
        /*0054*/ 	.word	0x05000016


	//   ....[12]....
        /*0058*/ 	.word	0x05000016


	//   ....[13]....
        /*005c*/ 	.word	0x05000016


	//   ....[14]....
        /*0060*/ 	.word	0x05000016


	//   ....[15]....
        /*0064*/ 	.word	0x05000016


	//   ....[16]....
        /*0068*/ 	.word	0x05000016


	//   ....[17]....
        /*006c*/ 	.word	0x05000016


	//   ....[18]....
        /*0070*/ 	.word	0x05000016


	//   ....[19]....
        /*0074*/ 	.word	0x05000016


	//----- nvinfo : EIATTR_COOP_GROUP_INSTR_OFFSETS
	.align		4
.L_1262:
        /*0078*/ 	.byte	0x04, 0x28
        /*007a*/ 	.short	(.L_1264 - .L_1263)


	//   ....[0]....
.L_1263:
        /*007c*/ 	.word	0x00000980


	//   ....[1]....
        /*0080*/ 	.word	0x000009a0


	//   ....[2]....
        /*0084*/ 	.word	0x000009c0


	//   ....[3]....
        /*0088*/ 	.word	0x000009e0


	//   ....[4]....
        /*008c*/ 	.word	0x00000a10


	//   ....[5]....
        /*0090*/ 	.word	0x00000b60


	//   ....[6]....
        /*0094*/ 	.word	0x00000b80


	//   ....[7]....
        /*0098*/ 	.word	0x00000ba0


	//   ....[8]....
        /*009c*/ 	.word	0x00000bc0


	//   ....[9]....
        /*00a0*/ 	.word	0x00000be0


	//   ....[10]....
        /*00a4*/ 	.word	0x00001090


	//   ....[11]....
        /*00a8*/ 	.word	0x00001130


	//   ....[12]....
        /*00ac*/ 	.word	0x000011a0


	//   ....[13]....
        /*00b0*/ 	.word	0x00001210


	//   ....[14]....
        /*00b4*/ 	.word	0x00001290


	//   ....[15]....
        /*00b8*/ 	.word	0x00001440


	//   ....[16]....
        /*00bc*/ 	.word	0x000014b0


	//   ....[17]....
        /*00c0*/ 	.word	0x00001520


	//   ....[18]....
        /*00c4*/ 	.word	0x00001590


	//   ....[19]....
        /*00c8*/ 	.word	0x00001600


	//----- nvinfo : EIATTR_VRC_CTA_INIT_COUNT
	.align		4
.L_1264:
        /*00cc*/ 	.byte	0x02, 0x4a
	.zero		1
	.zero		1


	//----- nvinfo : EIATTR_EXIT_INSTR_OFFSETS
	.align		4
        /*00d0*/ 	.byte	0x04, 0x1c
        /*00d2*/ 	.short	(.L_1266 - .L_1265)


	//   ....[0]....
.L_1265:
        /*00d4*/ 	.word	0x000001e0


	//   ....[1]....
        /*00d8*/ 	.word	0x00001020


	//----- nvinfo : EIATTR_MAX_THREADS
	.align		4
.L_1266:
        /*00dc*/ 	.byte	0x04, 0x05
        /*00de*/ 	.short	(.L_1268 - .L_1267)
.L_1267:
        /*00e0*/ 	.word	0x00000080
        /*00e4*/ 	.word	0x00000001
        /*00e8*/ 	.word	0x00000001


	//----- nvinfo : EIATTR_CRS_STACK_SIZE
	.align		4
.L_1268:
        /*00ec*/ 	.byte	0x04, 0x1e
        /*00ee*/ 	.short	(.L_1270 - .L_1269)
.L_1269:
        /*00f0*/ 	.word	0x00000000


	//----- nvinfo : EIATTR_CBANK_PARAM_SIZE
	.align		4
.L_1270:
        /*00f4*/ 	.byte	0x03, 0x19
        /*00f6*/ 	.short	0x00e8


	//----- nvinfo : EIATTR_PARAM_CBANK
	.align		4
        /*00f8*/ 	.byte	0x04, 0x0a
        /*00fa*/ 	.short	(.L_1272 - .L_1271)
	.align		4
.L_1271:
        /*00fc*/ 	.word	index@(.nv.constant0._ZN10layer_norm13ln_fwd_kernelINS_13Kernel_traitsI6__halfS2_S2_S2_fjLj256ELj1ELj4ELj1ELj16ENS_18Kernel_traits_baseILj256ES2_S2_S2_S2_fjLj128EEEEELb0ELb0ELb0ELb0EEEvNS_9FwdParamsE)
        /*0100*/ 	.short	0x0380
        /*0102*/ 	.short	0x00e8


	//----- nvinfo : EIATTR_SW_WAR
	.align		4
.L_1272:
        /*0104*/ 	.byte	0x04, 0x36
        /*0106*/ 	.short	(.L_1274 - .L_1273)
.L_1273:
        /*0108*/ 	.word	0x00000008
.L_1274:


//--------------------- .nv.info._ZN10layer_norm13ln_fwd_kernelINS_13Kernel_traitsI6__halfS2_S2_S2_fjLj256ELj1ELj4ELj1ELj16ENS_18Kernel_traits_baseILj256ES2_S2_S2_S2_fjLj128EEEEELb0ELb0ELb0ELb1EEEvNS_9FwdParamsE --------------------------
	.section	.nv.info._ZN10layer_norm13ln_fwd_kernelINS_13Kernel_traitsI6__halfS2_S2_S2_fjLj256ELj1ELj4ELj1ELj16ENS_18Kernel_traits_baseILj256ES2_S2_S2_S2_fjLj128EEEEELb0ELb0ELb0ELb1EEEvNS_9FwdParamsE,"",@"SHT_CUDA_INFO"
	.sectionflags	@""
	.align	4


	//----- nvinfo : EIATTR_CUDA_API_VERSION
	.align		4
        /*0000*/ 	.byte	0x04, 0x37
        /*0002*/ 	.short	(.L_1276 - .L_1275)
.L_1275:
        /*0004*/ 	.word	0x00000082


	//----- nvinfo : EIATTR_KPARAM_INFO
	.align		4
.L_1276:
        /*0008*/ 	.byte	0x04, 0x17
        /*000a*/ 	.short	(.L_1278 - .L_1277)
.L_1277:
        /*000c*/ 	.word	0x00000000
        /*0010*/ 	.short	0x0000
        /*0012*/ 	.short	0x0000
        /*0014*/ 	.byte	0x00, 0xf0, 0xa1, 0x03


	//----- nvinfo : EIATTR_SPARSE_MMA_MASK
	.align		4
.L_1278:
        /*0018*/ 	.byte	0x03, 0x50
        /*001a*/ 	.short	0x0000


	//----- nvinfo : EIATTR_MAXREG_COUNT
	.align		4
        /*001c*/ 	.byte	0x03, 0x1b
        /*001e*/ 	.short	0x00ff


	//----- nvinfo : EIATTR_MERCURY_ISA_VERSION
	.align		4
        /*0020*/ 	.byte	0x03, 0x5f
        /*0022*/ 	.short	0x0101


	//----- nvinfo : EIATTR_COOP_GROUP_MASK_REGIDS
	.align		4
        /*0024*/ 	.byte	0x04, 0x29
        /*0026*/ 	.short	(.L_1280 - .L_1279)


	//   ....[0]....
.L_1279:
        /*0028*/ 	.word	0xffffffff


	//   ....[1]....
        /*002c*/ 	.word	0xffffffff


	//   ....[2]....
        /*0030*/ 	.word	0xffffffff


	//   ....[3]....
        /*0034*/ 	.word	0xffffffff


	//   ....[4]....
        /*0038*/ 	.word	0xffffffff


	//   ....[5]....
        /*003c*/ 	.word	0xffffffff


	//   ....[6]....
        /*0040*/ 	.word	0xffffffff


	//   ....[7]....
        /*0044*/ 	.word	0xffffffff


	//   ....[8]....
        /*0048*/ 	.word	0xffffffff


	//   ....[9]....
        /*004c*/ 	.word	0xffffffff


	//   ....[10]....
        /*0050*/ 	.word	0x05000009


	//   ....[11]....
        /*0054*/ 	.word	0x05000009


	//   ....[12]....
        /*0058*/ 	.word	0x05000009


	//   ....[13]....
        /*005c*/ 	.word	0x05000009


	//   ....[14]....
        /*0060*/ 	.word	0x05000009


	//   ....[15]....
        /*0064*/ 	.word	0x05000009


	//   ....[16]....
        /*0068*/ 	.word	0x05000009


	//   ....[17]....
        /*006c*/ 	.word	0x05000009


	//   ....[18]....
        /*0070*/ 	.word	0x05000009


	//   ....[19]....
        /*0074*/ 	.word	0x05000009


	//----- nvinfo : EIATTR_COOP_GROUP_INSTR_OFFSETS
	.align		4
.L_1280:
        /*0078*/ 	.byte	0x04, 0x28
        /*007a*/ 	.short	(.L_1282 - .L_1281)


	//   ....[0]....
.L_1281:
        /*007c*/ 	.word	0x000009b0


	//   ....[1]....
        /*0080*/ 	.word	0x000009d0


	//   ....[2]....
        /*0084*/ 	.word	0x00000a00


	//   ....[3]....
        /*0088*/ 	.word	0x00000a20


	//   ....[4]....
        /*008c*/ 	.word	0x00000a40


	//   ....[5]....
        /*0090*/ 	.word	0x00000b70


	//   ....[6]....
        /*0094*/ 	.word	0x00000b90


	//   ....[7]....
        /*0098*/ 	.word	0x00000bb0


	//   ....[8]....
        /*009c*/ 	.word	0x00000bd0


	//   ....[9]....
        /*00a0*/ 	.word	0x00000bf0


	//   ....[10]....
        /*00a4*/ 	.word	0x00000f70


	//   ....[11]....
        /*00a8*/ 	.word	0x00001000


	//   ....[12]....
        /*00ac*/ 	.word	0x00001070


	//   ....[13]....
        /*00b0*/ 	.word	0x000010e0


	//   ....[14]....
        /*00b4*/ 	.word	0x00001150


	//   ....[15]....
        /*00b8*/ 	.word	0x000012d0


	//   ....[16]....
        /*00bc*/ 	.word	0x00001330


	//   ....[17]....
        /*00c0*/ 	.word	0x00001390


	//   ....[18]....
        /*00c4*/ 	.word	0x000013f0


	//   ....[19]....
        /*00c8*/ 	.word	0x00001450


	//----- nvinfo : EIATTR_VRC_CTA_INIT_COUNT
	.align		4
.L_1282:
        /*00cc*/ 	.byte	0x02, 0x4a
	.zero		1
	.zero		1


	//----- nvinfo : EIATTR_EXIT_INSTR_OFFSETS
	.align		4
        /*00d0*/ 	.byte	0x04, 0x1c
        /*00d2*/ 	.short	(.L_1284 - .L_1283)


	//   ....[0]....
.L_1283:
        /*00d4*/ 	.word	0x00000170


	//   ....[1]....
        /*00d8*/ 	.word	0x00000f00


	//----- nvinfo : EIATTR_MAX_THREADS
	.align		4
.L_1284:
        /*00dc*/ 	.byte	0x04, 0x05
        /*00de*/ 	.short	(.L_1286 - .L_1285)
.L_1285:
        /*00e0*/ 	.word	0x00000080
        /*00e4*/ 	.word	0x00000001
        /*00e8*/ 	.word	0x00000001


	//----- nvinfo : EIATTR_CRS_STACK_SIZE
	.align		4
.L_1286:
        /*00ec*/ 	.byte	0x04, 0x1e
        /*00ee*/ 	.short	(.L_1288 - .L_1287)
.L_1287:
        /*00f0*/ 	.word	0x00000000


	//----- nvinfo : EIATTR_CBANK_PARAM_SIZE
	.align		4
.L_1288:
        /*00f4*/ 	.byte	0x03, 0x19
        /*00f6*/ 	.short	0x00e8


	//----- nvinfo : EIATTR_PARAM_CBANK
	.align		4
        /*00f8*/ 	.byte	0x04, 0x0a
        /*00fa*/ 	.short	(.L_1290 - .L_1289)
	.align		4
.L_1289:
        /*00fc*/ 	.word	index@(.nv.constant0._ZN10layer_norm13ln_fwd_kernelINS_13Kernel_traitsI6__halfS2_S2_S2_fjLj256ELj1ELj4ELj1ELj16ENS_18Kernel_traits_baseILj256ES2_S2_S2_S2_fjLj128EEEEELb0ELb0ELb0ELb1EEEvNS_9FwdParamsE)
        /*0100*/ 	.short	0x0380
        /*0102*/ 	.short	0x00e8


	//----- nvinfo : EIATTR_SW_WAR
	.align		4
.L_1290:
        /*0104*/ 	.byte	0x04, 0x36
        /*0106*/ 	.short	(.L_1292 - .L_1291)
.L_1291:
        /*0108*/ 	.word	0x00000008
.L_1292:


//--------------------- .nv.info._ZN10layer_norm13ln_fwd_kernelINS_13Kernel_traitsI6__halfS2_S2_S2_fjLj256ELj1ELj4ELj1ELj16ENS_18Kernel_traits_baseILj256ES2_S2_S2_S2_fjLj128EEEEELb0ELb0ELb1ELb0EEEvNS_9FwdParamsE --------------------------
	.section	.nv.info._ZN10layer_norm13ln_fwd_kernelINS_13Kernel_traitsI6__halfS2_S2_S2_fjLj256ELj1ELj4ELj1ELj16ENS_18Kernel_traits_baseILj256ES2_S2_S2_S2_fjLj128EEEEELb0ELb0ELb1ELb0EEEvNS_9FwdParamsE,"",@"SHT_CUDA_INFO"
	.sectionflags	@""
	.align	4


	//----- nvinfo : EIATTR_CUDA_API_VERSION
	.align		4
        /*0000*/ 	.byte	0x04, 0x37
        /*0002*/ 	.short	(.L_1294 - .L_1293)
.L_1293:
        /*0004*/ 	.word	0x00000082


	//----- nvinfo : EIATTR_KPARAM_INFO
	.align		4
.L_1294:
        /*0008*/ 	.byte	0x04, 0x17
        /*000a*/ 	.short	(.L_1296 - .L_1295)
.L_1295:
        /*000c*/ 	.word	0x00000000
        /*0010*/ 	.short	0x0000
        /*0012*/ 	.short	0x0000
        /*0014*/ 	.byte	0x00, 0xf0, 0xa1, 0x03


	//----- nvinfo : EIATTR_SPARSE_MMA_MASK
	.align		4
.L_1296:
        /*0018*/ 	.byte	0x03, 0x50
        /*001a*/ 	.short	0x0000


	//----- nvinfo : EIATTR_MAXREG_COUNT
	.align		4
        /*001c*/ 	.byte	0x03, 0x1b
        /*001e*/ 	.short	0x00ff


	//----- nvinfo : EIATTR_MERCURY_ISA_VERSION
	.align		4
        /*0020*/ 	.byte	0x03, 0x5f
        /*0022*/ 	.short	0x0101


	//----- nvinfo : EIATTR_COOP_GROUP_MASK_REGIDS
	.align		4
        /*0024*/ 	.byte	0x04, 0x29
        /*0026*/ 	.short	(.L_1298 - .L_1297)


	//   ....[0]....
.L_1297:
        /*0028*/ 	.word	0xffffffff


	//   ....[1]....
        /*002c*/ 	.word	0xffffffff


	//   ....[2]....
        /*0030*/ 	.word	0xffffffff


	//   ....[3]....
        /*0034*/ 	.word	0xffffffff


	//   ....[4]....
        /*0038*/ 	.word	0xffffffff


	//   ....[5]....
        /*003c*/ 	.word	0xffffffff


	//   ....[6]....
        /*0040*/ 	.word	0xffffffff


	//   ....[7]....
        /*0044*/ 	.word	0xffffffff


	//   ....[8]....
        /*0048*/ 	.word	0xffffffff


	//   ....[9]....
        /*004c*/ 	.word	0xffffffff


	//   ....[10]....
        /*0050*/ 	.word	0xffffffff


	//   ....[11]....
        /*0054*/ 	.word	0xffffffff


	//   ....[12]....
        /*0058*/ 	.word	0xffffffff


	//   ....[13]....
        /*005c*/ 	.word	0xffffffff


	//   ....[14]....
        /*0060*/ 	.word	0xffffffff


	//   ....[15]....
        /*0064*/ 	.word	0xffffffff


	//   ....[16]....
        /*0068*/ 	.word	0xffffffff


	//   ....[17]....
        /*006c*/ 	.word	0xffffffff


	//   ....[18]....
        /*0070*/ 	.word	0xffffffff


	//   ....[19]....
        /*0074*/ 	.word	0xffffffff


	//   ....[20]....
        /*0078*/ 	.word	0x05000014


	//   ....[21]....
        /*007c*/ 	.word	0x05000014


	//   ....[22]....
        /*0080*/ 	.word	0x05000014


	//   ....[23]....
        /*0084*/ 	.word	0x05000014


	//   ....[24]....
        /*0088*/ 	.word	0x05000014


	//   ....[25]....
        /*008c*/ 	.word	0x05000014


	//   ....[26]....
        /*0090*/ 	.word	0x05000014


	//   ....[27]....
        /*0094*/ 	.word	0x05000014


	//   ....[28]....
        /*0098*/ 	.word	0x05000014


	//   ....[29]....
        /*009c*/ 	.word	0x05000014


	//   ....[30]....
        /*00a0*/ 	.word	0x05000014


	//   ....[31]....
        /*00a4*/ 	.word	0x05000014


	//   ....[32]....
        /*00a8*/ 	.word	0x05000014


	//   ....[33]....
        /*00ac*/ 	.word	0x05000014


	//   ....[34]....
        /*00b0*/ 	.word	0x05000014


	//   ....[35]....
        /*00b4*/ 	.word	0x05000014


	//   ....[36]....
        /*00b8*/ 	.word	0x05000014


	//   ....[37]....
        /*00bc*/ 	.word	0x05000014


	//   ....[38]....
        /*00c0*/ 	.word	0x05000014


	//   ....[39]....
        /*00c4*/ 	.word	0x05000014


	//----- nvinfo : EIATTR_COOP_GROUP_INSTR_OFFSETS
	.align		4
.L_1298:
        /*00c8*/ 	.byte	0x04, 0x28
        /*00ca*/ 	.short	(.L_1300 - .L_1299)


	//   ....[0]....
.L_1299:
        /*00cc*/ 	.word	0x000007d0


	//   ....[1]....
        /*00d0*/ 	.word	0x00000800


	//   ....[2]....
        /*00d4*/ 	.word	0x00000820


	//   ....[3]....
        /*00d8*/ 	.word	0x00000840


	//   ....[4]....
        /*00dc*/ 	.word	0x00000860


	//   ....[5]....
        /*00e0*/ 	.word	0x000009a0


	//   ....[6]....
        /*00e4*/ 	.word	0x000009c0


	//   ....[7]....
        /*00e8*/ 	.word	0x000009e0


	//   ....[8]....
        /*00ec*/ 	.word	0x00000a00


	//   ....[9]....
        /*00f0*/ 	.word	0x00000a20


	//   ....[10]....
        /*00f4*/ 	.word	0x00001400


	//   ....[11]....
        /*00f8*/ 	.word	0x00001430


	//   ....[12]....
        /*00fc*/ 	.word	0x00001450


	//   ....[13]....
        /*0100*/ 	.word	0x00001470


	//   ....[14]....
        /*0104*/ 	.word	0x00001490


	//   ....[15]....
        /*0108*/ 	.word	0x000015d0


	//   ....[16]....
        /*010c*/ 	.word	0x000015f0


	//   ....[17]....
        /*0110*/ 	.word	0x00001610


	//   ....[18]....
        /*0114*/ 	.word	0x00001630


	//   ....[19]....
        /*0118*/ 	.word	0x00001650


	//   ....[20]....
        /*011c*/ 	.word	0x00001b70


	//   ....[21]....
        /*0120*/ 	.word	0x00001c00


	//   ....[22]....
        /*0124*/ 	.word	0x00001c60


	//   ....[23]....
        /*0128*/ 	.word	0x00001cc0


	//   ....[24]....
        /*012c*/ 	.word	0x00001d20


	//   ....[25]....
        /*0130*/ 	.word	0x00001eb0


	//   ....[26]....
        /*0134*/ 	.word	0x00001f10


	//   ....[27]....
        /*0138*/ 	.word	0x00001f70


	//   ....[28]....
        /*013c*/ 	.word	0x00001fd0


	//   ....[29]....
        /*0140*/ 	.word	0x00002030


	//   ....[30]....
        /*0144*/ 	.word	0x000020b0


	//   ....[31]....
        /*0148*/ 	.word	0x00002140


	//   ....[32]....
        /*014c*/ 	.word	0x000021a0


	//   ....[33]....
        /*0150*/ 	.word	0x00002200


	//   ....[34]....
        /*0154*/ 	.word	0x00002260


	//   ....[35]....
        /*0158*/ 	.word	0x000023f0


	//   ....[36]....
        /*015c*/ 	.word	0x00002450


	//   ....[37]....
        /*0160*/ 	.word	0x000024b0


	//   ....[38]....
        /*0164*/ 	.word	0x00002510


	//   ....[39]....
        /*0168*/ 	.word	0x00002570


	//----- nvinfo : EIATTR_VRC_CTA_INIT_COUNT
	.align		4
.L_1300:
        /*016c*/ 	.byte	0x02, 0x4a
	.zero		1
	.zero		1


	//----- nvinfo : EIATTR_EXIT_INSTR_OFFSETS
	.align		4
        /*0170*/ 	.byte	0x04, 0x1c
        /*0172*/ 	.short	(.L_1302 - .L_1301)


	//   ....[0]....
.L_1301:
        /*0174*/ 	.word	0x000001e0


	//   ....[1]....
        /*0178*/ 	.word	0x00000ee0


	//   ....[2]....
        /*017c*/ 	.word	0x00001b10


	//----- nvinfo : EIATTR_MAX_THREADS
	.align		4
.L_1302:
        /*0180*/ 	.byte	0x04, 0x05
        /*0182*/ 	.short	(.L_1304 - .L_1303)
.L_1303:
        /*0184*/ 	.word	0x00000080
        /*0188*/ 	.word	0x00000001
        /*018c*/ 	.word	0x00000001


	//----- nvinfo : EIATTR_CRS_STACK_SIZE
	.align		4
.L_1304:
        /*0190*/ 	.byte	0x04, 0x1e
        /*0192*/ 	.short	(.L_1306 - .L_1305)
.L_1305:
        /*0194*/ 	.word	0x00000000


	//----- nvinfo : EIATTR_CBANK_PARAM_SIZE
	.align		4
.L_1306:
        /*0198*/ 	.byte	0x03, 0x19
        /*019a*/ 	.short	0x00e8


	//----- nvinfo : EIATTR_PARAM_CBANK
	.align		4
        /*019c*/ 	.byte	0x04, 0x0a
        /*019e*/ 	.short	(.L_1308 - .L_1307)
	.align		4
.L_1307:
        /*01a0*/ 	.word	index@(.nv.constant0._ZN10layer_norm13ln_fwd_kernelINS_13Kernel_traitsI6__halfS2_S2_S2_fjLj256ELj1ELj4ELj1ELj16ENS_18Kernel_traits_baseILj256ES2_S2_S2_S2_fjLj128EEEEELb0ELb0ELb1ELb0EEEvNS_9FwdParamsE)
        /*01a4*/ 	.short	0x0380
        /*01a6*/ 	.short	0x00e8


	//----- nvinfo : EIATTR_SW_WAR
	.align		4
.L_1308:
        /*01a8*/ 	.byte	0x04, 0x36
        /*01aa*/ 	.short	(.L_1310 - .L_1309)
.L_1309:
        /*01ac*/ 	.word	0x00000008
.L_1310:


//--------------------- .nv.info._ZN10layer_norm13ln_fwd_kernelINS_13Kernel_traitsI6__halfS2_S2_S2_fjLj256ELj1ELj4ELj1ELj16ENS_18Kernel_traits_baseILj256ES2_S2_S2_S2_fjLj128EEEEELb0ELb0ELb1ELb1EEEvNS_9FwdParamsE --------------------------
	.section	.nv.info._ZN10layer_norm13ln_fwd_kernelINS_13Kernel_traitsI6__halfS2_S2_S2_fjLj256ELj1ELj4ELj1ELj16ENS_18Kernel_traits_baseILj256ES2_S2_S2_S2_fjLj128EEEEELb0ELb0ELb1ELb1EEEvNS_9FwdParamsE,"",@"SHT_CUDA_INFO"
	.sectionflags	@""
	.align	4


	//----- nvinfo : EIATTR_CUDA_API_VERSION
	.align		4
        /*0000*/ 	.byte	0x04, 0x37
        /*0002*/ 	.short	(.L_1312 - .L_1311)
.L_1311:
        /*0004*/ 	.word	0x00000082


	//----- nvinfo : EIATTR_KPARAM_INFO
	.align		4
.L_1312:
        /*0008*/ 	.byte	0x04, 0x17
        /*000a*/ 	.short	(.L_1314 - .L_1313)
.L_1313:
        /*000c*/ 	.word	0x00000000
        /*0010*/ 	.short	0x0000
        /*0012*/ 	.short	0x0000
        /*0014*/ 	.byte	0x00, 0xf0, 0xa1, 0x03


	//----- nvinfo : EIATTR_SPARSE_MMA_MASK
	.align		4
.L_1314:
        /*0018*/ 	.byte	0x03, 0x50
        /*001a*/ 	.short	0x0000


	//----- nvinfo : EIATTR_MAXREG_COUNT
	.align		4
        /*001c*/ 	.byte	0x03, 0x1b
        /*001e*/ 	.short	0x00ff


	//----- nvinfo : EIATTR_MERCURY_ISA_VERSION
	.align		4
        /*0020*/ 	.byte	0x03, 0x5f
        /*0022*/ 	.short	0x0101


	//----- nvinfo : EIATTR_COOP_GROUP_MASK_REGIDS
	.align		4
        /*0024*/ 	.byte	0x04, 0x29
        /*0026*/ 	.short	(.L_1316 - .L_1315)


	//   ....[0]....
.L_1315:
        /*0028*/ 	.word	0xffffffff


	//   ....[1]....
        /*002c*/ 	.word	0xffffffff


	//   ....[2]....
        /*0030*/ 	.word	0xffffffff


	//   ....[3]....
        /*0034*/ 	.word	0xffffffff


	//   ....[4]....
        /*0038*/ 	.word	0xffffffff


	//   ....[5]....
        /*003c*/ 	.word	0xffffffff


	//   ....[6]....
        /*0040*/ 	.word	0xffffffff


	//   ....[7]....
        /*0044*/ 	.word	0xffffffff


	//   ....[8]....
        /*0048*/ 	.word	0xffffffff


	//   ....[9]....
        /*004c*/ 	.word	0xffffffff


	//   ....[10]....
        /*0050*/ 	.word	0xffffffff


	//   ....[11]....
        /*0054*/ 	.word	0xffffffff


	//   ....[12]....
        /*0058*/ 	.word	0xffffffff


	//   ....[13]....
        /*005c*/ 	.word	0xffffffff


	//   ....[14]....
        /*0060*/ 	.word	0xffffffff


	//   ....[15]....
        /*0064*/ 	.word	0xffffffff


	//   ....[16]....
        /*0068*/ 	.word	0xffffffff


	//   ....[17]....
        /*006c*/ 	.word	0xffffffff


	//   ....[18]....
        /*0070*/ 	.word	0xffffffff


	//   ....[19]....
        /*0074*/ 	.word	0xffffffff


	//   ....[20]....
        /*0078*/ 	.word	0x05000014


	//   ....[21]....
        /*007c*/ 	.word	0x05000014


	//   ....[22]....
        /*0080*/ 	.word	0x05000014


	//   ....[23]....
        /*0084*/ 	.word	0x05000014


	//   ....[24]....
        /*0088*/ 	.word	0x05000014


	//   ....[25]....
        /*008c*/ 	.word	0x05000014


	//   ....[26]....
        /*0090*/ 	.word	0x05000014


	//   ....[27]....
        /*0094*/ 	.word	0x05000014


	//   ....[28]....
        /*0098*/ 	.word	0x05000014


	//   ....[29]....
        /*009c*/ 	.word	0x05000014


	//   ....[30]....
        /*00a0*/ 	.word	0x05000014


	//   ....[31]....
        /*00a4*/ 	.word	0x05000014


	//   ....[32]....
        /*00a8*/ 	.word	0x05000014


	//   ....[33]....
        /*00ac*/ 	.word	0x05000014


	//   ....[34]....
        /*00b0*/ 	.word	0x05000014


	//   ....[35]....
        /*00b4*/ 	.word	0x05000014


	//   ....[36]....
        /*00b8*/ 	.word	0x05000014


	//   ....[37]....
        /*00bc*/ 	.word	0x05000014


	//   ....[38]....
        /*00c0*/ 	.word	0x05000014


	//   ....[39]....
        /*00c4*/ 	.word	0x05000014


	//----- nvinfo : EIATTR_COOP_GROUP_INSTR_OFFSETS
	.align		4
.L_1316:
        /*00c8*/ 	.byte	0x04, 0x28
        /*00ca*/ 	.short	(.L_1318 - .L_1317)


	//   ....[0]....
.L_1317:
        /*00cc*/ 	.word	0x000006d0


	//   ....[1]....
        /*00d0*/ 	.word	0x00000700


	//   ....[2]....
        /*00d4*/ 	.word	0x00000720


	//   ....[3]....
        /*00d8*/ 	.word	0x00000740


	//   ....[4]....
        /*00dc*/ 	.word	0x00000760


	//   ....[5]....
        /*00e0*/ 	.word	0x00000890


	//   ....[6]....
        /*00e4*/ 	.word	0x000008b0


	//   ....[7]....
        /*00e8*/ 	.word	0x000008d0


	//   ....[8]....
        /*00ec*/ 	.word	0x000008f0


	//   ....[9]....
        /*00f0*/ 	.word	0x00000910


	//   ....[10]....
        /*00f4*/ 	.word	0x00001270


	//   ....[11]....
        /*00f8*/ 	.word	0x000012a0


	//   ....[12]....
        /*00fc*/ 	.word	0x000012c0


	//   ....[13]....
        /*0100*/ 	.word	0x000012e0


	//   ....[14]....
        /*0104*/ 	.word	0x00001300


	//   ....[15]....
        /*0108*/ 	.word	0x00001430


	//   ....[16]....
        /*010c*/ 	.word	0x00001450


	//   ....[17]....
        /*0110*/ 	.word	0x00001470


	//   ....[18]....
        /*0114*/ 	.word	0x00001490


	//   ....[19]....
        /*0118*/ 	.word	0x000014b0


	//   ....[20]....
        /*011c*/ 	.word	0x000019e0


	//   ....[21]....
        /*0120*/ 	.word	0x00001a70


	//   ....[22]....
        /*0124*/ 	.word	0x00001ad0


	//   ....[23]....
        /*0128*/ 	.word	0x00001b30


	//   ....[24]....
        /*012c*/ 	.word	0x00001b90


	//   ....[25]....
        /*0130*/ 	.word	0x00001d00


	//   ....[26]....
        /*0134*/ 	.word	0x00001d60


	//   ....[27]....
        /*0138*/ 	.word	0x00001dc0


	//   ....[28]....
        /*013c*/ 	.word	0x00001e20


	//   ....[29]....
        /*0140*/ 	.word	0x00001e80


	//   ....[30]....
        /*0144*/ 	.word	0x00001f00


	//   ....[31]....
        /*0148*/ 	.word	0x00001f90


	//   ....[32]....
        /*014c*/ 	.word	0x00001ff0


	//   ....[33]....
        /*0150*/ 	.word	0x00002050


	//   ....[34]....
        /*0154*/ 	.word	0x000020b0


	//   ....[35]....
        /*0158*/ 	.word	0x00002210


	//   ....[36]....
        /*015c*/ 	.word	0x00002270


	//   ....[37]....
        /*0160*/ 	.word	0x000022d0


	//   ....[38]....
        /*0164*/ 	.word	0x00002330


	//   ....[39]....
        /*0168*/ 	.word	0x00002390


	//----- nvinfo : EIATTR_VRC_CTA_INIT_COUNT
	.align		4
.L_1318:
        /*016c*/ 	.byte	0x02, 0x4a
	.zero		1
	.zero		1


	//----- nvinfo : EIATTR_EXIT_INSTR_OFFSETS
	.align		4
        /*0170*/ 	.byte	0x04, 0x1c
        /*0172*/ 	.short	(.L_1320 - .L_1319)


	//   ....[0]....
.L_1319:
        /*0174*/ 	.word	0x00000170


	//   ....[1]....
        /*0178*/ 	.word	0x00000dc0


	//   ....[2]....
        /*017c*/ 	.word	0x00001970


	//----- nvinfo : EIATTR_MAX_THREADS
	.align		4
.L_1320:
        /*0180*/ 	.byte	0x04, 0x05
        /*0182*/ 	.short	(.L_1322 - .L_1321)
.L_1321:
        /*0184*/ 	.word	0x00000080
        /*0188*/ 	.word	0x00000001
        /*018c*/ 	.word	0x00000001


	//----- nvinfo : EIATTR_CRS_STACK_SIZE
	.align		4
.L_1322:
        /*0190*/ 	.byte	0x04, 0x1e
        /*0192*/ 	.short	(.L_1324 - .L_1323)
.L_1323:
        /*0194*/ 	.word	0x00000000


	//----- nvinfo : EIATTR_CBANK_PARAM_SIZE
	.align		4
.L_1324:
        /*0198*/ 	.byte	0x03, 0x19
        /*019a*/ 	.short	0x00e8


	//----- nvinfo : EIATTR_PARAM_CBANK
	.align		4
        /*019c*/ 	.byte	0x04, 0x0a
        /*019e*/ 	.short	(.L_1326 - .L_1325)
	.align		4
.L_1325:
        /*01a0*/ 	.word	index@(.nv.constant0._ZN10layer_norm13ln_fwd_kernelINS_13Kernel_traitsI6__halfS2_S2_S2_fjLj256ELj1ELj4ELj1ELj16ENS_18Kernel_traits_baseILj256ES2_S2_S2_S2_fjLj128EEEEELb0ELb0ELb1ELb1EEEvNS_9FwdParamsE)
        /*01a4*/ 	.short	0x0380
        /*01a6*/ 	.short	0x00e8


	//----- nvinfo : EIATTR_SW_WAR
	.align		4
.L_1326:
        /*01a8*/ 	.byte	0x04, 0x36
        /*01aa*/ 	.short	(.L_1328 - .L_1327)
.L_1327:
        /*01ac*/ 	.word	0x00000008
.L_1328:


//--------------------- .nv.info._ZN10layer_norm13ln_fwd_kernelINS_13Kernel_traitsI6__halfS2_S2_S2_fjLj256ELj1ELj4ELj1ELj16ENS_18Kernel_traits_baseILj256ES2_S2_S2_S2_fjLj128EEEEELb0ELb1ELb0ELb0EEEvNS_9FwdParamsE --------------------------
	.section	.nv.info._ZN10layer_norm13ln_fwd_kernelINS_13Kernel_traitsI6__halfS2_S2_S2_fjLj256ELj1ELj4ELj1ELj16ENS_18Kernel_traits_baseILj256ES2_S2_S2_S2_fjLj128EEEEELb0ELb1ELb0ELb0EEEvNS_9FwdParamsE,"",@"SHT_CUDA_INFO"
	.sectionflags	@""
	.align	4


	//----- nvinfo : EIATTR_CUDA_API_VERSION
	.align		4
        /*0000*/ 	.byte	0x04, 0x37
        /*0002*/ 	.short	(.L_1330 - .L_1329)
.L_1329:
        /*0004*/ 	.word	0x00000082


	//----- nvinfo : EIATTR_KPARAM_INFO
	.align		4
.L_1330:
        /*0008*/ 	.byte	0x04, 0x17
        /*000a*/ 	.short	(.L_1332 - .L_1331)
.L_1331:
        /*000c*/ 	.word	0x00000000
        /*0010*/ 	.short	0x0000
        /*0012*/ 	.short	0x0000
        /*0014*/ 	.byte	0x00, 0xf0, 0xa1, 0x03


	//----- nvinfo : EIATTR_SPARSE_MMA_MASK
	.align		4
.L_1332:
        /*0018*/ 	.byte	0x03, 0x50
        /*001a*/ 	.short	0x0000


	//----- nvinfo : EIATTR_MAXREG_COUNT
	.align		4
        /*001c*/ 	.byte	0x03, 0x1b
        /*001e*/ 	.short	0x00ff


	//----- nvinfo : EIATTR_MERCURY_ISA_VERSION
	.align		4
        /*0020*/ 	.byte	0x03, 0x5f
        /*0022*/ 	.short	0x0101


	//----- nvinfo : EIATTR_COOP_GROUP_MASK_REGIDS
	.align		4
        /*0024*/ 	.byte	0x04, 0x29
        /*0026*/ 	.short	(.L_1334 - .L_1333)


	//   ....[0]....
.L_1333:
        /*0028*/ 	.word	0xffffffff


	//   ....[1]....
        /*002c*/ 	.word	0xffffffff


	//   ....[2]....
        /*0030*/ 	.word	0xffffffff


	//   ....[3]....
        /*0034*/ 	.word	0xffffffff


	//   ....[4]....
        /*0038*/ 	.word	0xffffffff


	//   ....[5]....
        /*003c*/ 	.word	0xffffffff


	//   ....[6]....
        /*0040*/ 	.word	0xffffffff


	//   ....[7]....
        /*0044*/ 	.word	0xffffffff


	//   ....[8]....
        /*0048*/ 	.word	0xffffffff


	//   ....[9]....
        /*004c*/ 	.word	0xffffffff


	//   ....[10]....
        /*0050*/ 	.word	0x05000006


	//   ....[11]....
        /*0054*/ 	.word	0x05000006


	//   ....[12]....
        /*0058*/ 	.word	0x05000006


	//   ....[13]....
        /*005c*/ 	.word	0x05000006


	//   ....[14]....
        /*0060*/ 	.word	0x05000006


	//   ....[15]....
        /*0064*/ 	.word	0x05000006


	//   ....[16]....
        /*0068*/ 	.word	0x05000006


	//   ....[17]....
        /*006c*/ 	.word	0x05000006


	//   ....[18]....
        /*0070*/ 	.word	0x05000006


	//   ....[19]....
        /*0074*/ 	.word	0x05000006


	//----- nvinfo : EIATTR_COOP_GROUP_INSTR_OFFSETS
	.align		4
.L_1334:
        /*0078*/ 	.byte	0x04, 0x28
        /*007a*/ 	.short	(.L_1336 - .L_1335)


	//   ....[0]....
.L_1335:
        /*007c*/ 	.word	0x00000a20


	//   ....[1]....
        /*0080*/ 	.word	0x00000a40


	//   ....[2]....
        /*0084*/ 	.word	0x00000a60


	//   ....[3]....
        /*0088*/ 	.word	0x00000a80


	//   ....[4]....
        /*008c*/ 	.word	0x00000ab0


	//   ....[5]....
        /*0090*/ 	.word	0x00000c00


	//   ....[6]....
        /*0094*/ 	.word	0x00000c20


	//   ....[7]....
        /*0098*/ 	.word	0x00000c40


	//   ....[8]....
        /*009c*/ 	.word	0x00000c60


	//   ....[9]....
        /*00a0*/ 	.word	0x00000c80


	//   ....[10]....
        /*00a4*/ 	.word	0x00001130


	//   ....[11]....
        /*00a8*/ 	.word	0x000011d0


	//   ....[12]....
        /*00ac*/ 	.word	0x00001240


	//   ....[13]....
        /*00b0*/ 	.word	0x000012b0


	//   ....[14]....
        /*00b4*/ 	.word	0x00001330


	//   ....[15]....
        /*00b8*/ 	.word	0x000014e0


	//   ....[16]....
        /*00bc*/ 	.word	0x00001550


	//   ....[17]....
        /*00c0*/ 	.word	0x000015c0


	//   ....[18]....
        /*00c4*/ 	.word	0x00001630


	//   ....[19]....
        /*00c8*/ 	.word	0x000016a0


	//----- nvinfo : EIATTR_VRC_CTA_INIT_COUNT
	.align		4
.L_1336:
        /*00cc*/ 	.byte	0x02, 0x4a
	.zero		1
	.zero		1


	//----- nvinfo : EIATTR_EXIT_INSTR_OFFSETS
	.align		4
        /*00d0*/ 	.byte	0x04, 0x1c
        /*00d2*/ 	.short	(.L_1338 - .L_1337)


	//   ....[0]....
.L_1337:
        /*00d4*/ 	.word	0x00000210


	//   ....[1]....
        /*00d8*/ 	.word	0x000010c0


	//----- nvinfo : EIATTR_MAX_THREADS
	.align		4
.L_1338:
        /*00dc*/ 	.byte	0x04, 0x05
        /*00de*/ 	.short	(.L_1340 - .L_1339)
.L_1339:
        /*00e0*/ 	.word	0x00000080
        /*00e4*/ 	.word	0x00000001
        /*00e8*/ 	.word	0x00000001


	//----- nvinfo : EIATTR_CRS_STACK_SIZE
	.align		4
.L_1340:
        /*00ec*/ 	.byte	0x04, 0x1e
        /*00ee*/ 	.short	(.L_1342 - .L_1341)
.L_1341:
        /*00f0*/ 	.word	0x00000000


	//----- nvinfo : EIATTR_CBANK_PARAM_SIZE
	.align		4
.L_1342:
        /*00f4*/ 	.byte	0x03, 0x19
        /*00f6*/ 	.short	0x00e8


	//----- nvinfo : EIATTR_PARAM_CBANK
	.align		4
        /*00f8*/ 	.byte	0x04, 0x0a
        /*00fa*/ 	.short	(.L_1344 - .L_1343)
	.align		4
.L_1343:
        /*00fc*/ 	.word	index@(.nv.constant0._ZN10layer_norm13ln_fwd_kernelINS_13Kernel_traitsI6__halfS2_S2_S2_fjLj256ELj1ELj4ELj1ELj16ENS_18Kernel_traits_baseILj256ES2_S2_S2_S2_fjLj128EEEEELb0ELb1ELb0ELb0EEEvNS_9FwdParamsE)
        /*0100*/ 	.short	0x0380
        /*0102*/ 	.short	0x00e8


	//----- nvinfo : EIATTR_SW_WAR
	.align		4
.L_1344:
        /*0104*/ 	.byte	0x04, 0x36
        /*0106*/ 	.short	(.L_1346 - .L_1345)
.L_1345:
        /*0108*/ 	.word	0x00000008
.L_1346:


//--------------------- .nv.info._ZN10layer_norm13ln_fwd_kernelINS_13Kernel_traitsI6__halfS2_S2_S2_fjLj256ELj1ELj4ELj1ELj16ENS_18Kernel_traits_baseILj256ES2_S2_S2_S2_fjLj128EEEEELb0ELb1ELb0ELb1EEEvNS_9FwdParamsE --------------------------
	.section	.nv.info._ZN10layer_norm13ln_fwd_kernelINS_13Kernel_traitsI6__halfS2_S2_S2_fjLj256ELj1ELj4ELj1ELj16ENS_18Kernel_traits_baseILj256ES2_S2_S2_S2_fjLj128EEEEELb0ELb1ELb0ELb1EEEvNS_9FwdParamsE,"",@"SHT_CUDA_INFO"
	.sectionflags	@""
	.align	4


	//----- nvinfo : EIATTR_CUDA_API_VERSION
	.align		4
        /*0000*/ 	.byte	0x04, 0x37
        /*0002*/ 	.short	(.L_1348 - .L_1347)
.L_1347:
        /*0004*/ 	.word	0x00000082


	//----- nvinfo : EIATTR_KPARAM_INFO
	.align		4
.L_1348:
        /*0008*/ 	.byte	0x04, 0x17
        /*000a*/ 	.short	(.L_1350 - .L_1349)
.L_1349:
        /*000c*/ 	.word	0x00000000
        /*0010*/ 	.short	0x0000
        /*0012*/ 	.short	0x0000
        /*0014*/ 	.byte	0x00, 0xf0, 0xa1, 0x03


	//----- nvinfo : EIATTR_SPARSE_MMA_MASK
	.align		4
.L_1350:
        /*0018*/ 	.byte	0x03, 0x50
        /*001a*/ 	.short	0x0000


	//----- nvinfo : EIATTR_MAXREG_COUNT
	.align		4
        /*001c*/ 	.byte	0x03, 0x1b
        /*001e*/ 	.short	0x00ff


	//----- nvinfo : EIATTR_MERCURY_ISA_VERSION
	.align		4
        /*0020*/ 	.byte	0x03, 0x5f
        /*0022*/ 	.short	0x0101


	//----- nvinfo : EIATTR_COOP_GROUP_MASK_REGIDS
	.align		4
        /*0024*/ 	.byte	0x04, 0x29
        /*0026*/ 	.short	(.L_1352 - .L_1351)


	//   ....[0]....
.L_1351:
        /*0028*/ 	.word	0xffffffff


	//   ....[1]....
        /*002c*/ 	.word	0xffffffff


	//   ....[2]....
        /*0030*/ 	.word	0xffffffff


	//   ....[3]....
        /*0034*/ 	.word	0xffffffff


	//   ....[4]....
        /*0038*/ 	.word	0xffffffff


	//   ....[5]....
        /*003c*/ 	.word	0xffffffff


	//   ....[6]....
        /*0040*/ 	.word	0xffffffff


	//   ....[7]....
        /*0044*/ 	.word	0xffffffff


	//   ....[8]....
        /*0048*/ 	.word	0xffffffff


	//   ....[9]....
        /*004c*/ 	.word	0xffffffff


	//   ....[10]....
        /*0050*/ 	.word	0xffffffff


	//   ....[11]....
        /*0054*/ 	.word	0xffffffff


	//   ....[12]....
        /*0058*/ 	.word	0xffffffff


	//   ....[13]....
        /*005c*/ 	.word	0xffffffff


	//   ....[14]....
        /*0060*/ 	.word	0xffffffff


	//   ....[15]....
        /*0064*/ 	.word	0xffffffff


	//   ....[16]....
        /*0068*/ 	.word	0xffffffff


	//   ....[17]....
        /*006c*/ 	.word	0xffffffff


	//   ....[18]....
        /*0070*/ 	.word	0xffffffff


	//   ....[19]....
        /*0074*/ 	.word	0xffffffff


	//   ....[20]....
        /*0078*/ 	.word	0xffffffff


	//   ....[21]....
        /*007c*/ 	.word	0xffffffff


	//   ....[22]....
        /*0080*/ 	.word	0xffffffff


	//   ....[23]....
        /*0084*/ 	.word	0xffffffff


	//   ....[24]....
        /*0088*/ 	.word	0xffffffff


	//   ....[25]....
        /*008c*/ 	.word	0xffffffff


	//   ....[26]....
        /*0090*/ 	.word	0xffffffff


	//   ....[27]....
        /*0094*/ 	.word	0xffffffff


	//   ....[28]....
        /*0098*/ 	.word	0xffffffff


	//   ....[29]....
        /*009c*/ 	.word	0xffffffff


	//   ....[30]....
        /*00a0*/ 	.word	0x0500000c


	//   ....[31]....
        /*00a4*/ 	.word	0x0500000c


	//   ....[32]....
        /*00a8*/ 	.word	0x0500000c


	//   ....[33]....
        /*00ac*/ 	.word	0x0500000c


	//   ....[34]....
        /*00b0*/ 	.word	0x0500000c


	//   ....[35]....
        /*00b4*/ 	.word	0x0500000c


	//   ....[36]....
        /*00b8*/ 	.word	0x0500000c


	//   ....[37]....
        /*00bc*/ 	.word	0x0500000c


	//   ....[38]....
        /*00c0*/ 	.word	0x0500000c


	//   ....[39]....
        /*00c4*/ 	.word	0x0500000c


	//   ....[40]....
        /*00c8*/ 	.word	0x0500000c


	//   ....[41]....
        /*00cc*/ 	.word	0x0500000c


	//   ....[42]....
        /*00d0*/ 	.word	0x0500000c


	//   ....[43]....
        /*00d4*/ 	.word	0x0500000c


	//   ....[44]....
        /*00d8*/ 	.word	0x0500000c


	//   ....[45]....
        /*00dc*/ 	.word	0x0500000c


	//   ....[46]....
        /*00e0*/ 	.word	0x0500000c


	//   ....[47]....
        /*00e4*/ 	.word	0x0500000c


	//   ....[48]....
        /*00e8*/ 	.word	0x0500000c


	//   ....[49]....
        /*00ec*/ 	.word	0x0500000c


	//   ....[50]....
        /*00f0*/ 	.word	0x0500000c


	//   ....[51]....
        /*00f4*/ 	.word	0x0500000c


	//   ....[52]....
        /*00f8*/ 	.word	0x0500000c


	//   ....[53]....
        /*00fc*/ 	.word	0x0500000c


	//   ....[54]....
        /*0100*/ 	.word	0x0500000c


	//   ....[55]....
        /*0104*/ 	.word	0x0500000c


	//   ....[56]....
        /*0108*/ 	.word	0x0500000c


	//   ....[57]....
        /*010c*/ 	.word	0x0500000c


	//   ....[58]....
        /*0110*/ 	.word	0x0500000c


	//   ....[59]....
        /*0114*/ 	.word	0x0500000c


	//----- nvinfo : EIATTR_COOP_GROUP_INSTR_OFFSETS
	.align		4
.L_1352:
        /*0118*/ 	.byte	0x04, 0x28
        /*011a*/ 	.short	(.L_1354 - .L_1353)


	//   ....[0]....
.L_1353:
        /*011c*/ 	.word	0x00000740


	//   ....[1]....
        /*0120*/ 	.word	0x00000770


	//   ....[2]....
        /*0124*/ 	.word	0x00000790


	//   ....[3]....
        /*0128*/ 	.word	0x000007b0


	//   ....[4]....
        /*012c*/ 	.word	0x000007d0


	//   ....[5]....
        /*0130*/ 	.word	0x00000900


	//   ....[6]....
        /*0134*/ 	.word	0x00000920


	//   ....[7]....
        /*0138*/ 	.word	0x00000940


	//   ....[8]....
        /*013c*/ 	.word	0x00000960


	//   ....[9]....
        /*0140*/ 	.word	0x00000980


	//   ....[10]....
        /*0144*/ 	.word	0x00001290


	//   ....[11]....
        /*0148*/ 	.word	0x000012c0


	//   ....[12]....
        /*014c*/ 	.word	0x000012e0


	//   ....[13]....
        /*0150*/ 	.word	0x00001300


	//   ....[14]....
        /*0154*/ 	.word	0x00001320


	//   ....[15]....
        /*0158*/ 	.word	0x00001450


	//   ....[16]....
        /*015c*/ 	.word	0x00001470


	//   ....[17]....
        /*0160*/ 	.word	0x00001490


	//   ....[18]....
        /*0164*/ 	.word	0x000014b0


	//   ....[19]....
        /*0168*/ 	.word	0x000014d0


	//   ....[20]....
        /*016c*/ 	.word	0x00001ce0


	//   ....[21]....
        /*0170*/ 	.word	0x00001d10


	//   ....[22]....
        /*0174*/ 	.word	0x00001d30


	//   ....[23]....
        /*0178*/ 	.word	0x00001d50


	//   ....[24]....
        /*017c*/ 	.word	0x00001d70


	//   ....[25]....
        /*0180*/ 	.word	0x00001ea0


	//   ....[26]....
        /*0184*/ 	.word	0x00001ec0


	//   ....[27]....
        /*0188*/ 	.word	0x00001ee0


	//   ....[28]....
        /*018c*/ 	.word	0x00001f00


	//   ....[29]....
        /*0190*/ 	.word	0x00001f20


	//   ....[30]....
        /*0194*/ 	.word	0x000022b0


	//   ....[31]....
        /*0198*/ 	.word	0x00002340


	//   ....[32]....
        /*019c*/ 	.word	0x000023a0


	//   ....[33]....
        /*01a0*/ 	.word	0x00002400


	//   ....[34]....
        /*01a4*/ 	.word	0x00002460


	//   ....[35]....
        /*01a8*/ 	.word	0x000025d0


	//   ....[36]....
        /*01ac*/ 	.word	0x00002630


	//   ....[37]....
        /*01b0*/ 	.word	0x00002690


	//   ....[38]....
        /*01b4*/ 	.word	0x000026f0


	//   ....[39]....
        /*01b8*/ 	.word	0x00002750


	//   ....[40]....
        /*01bc*/ 	.word	0x000027e0


	//   ....[41]....
        /*01c0*/ 	.word	0x00002870


	//   ....[42]....
        /*01c4*/ 	.word	0x000028d0


	//   ....[43]....
        /*01c8*/ 	.word	0x00002930


	//   ....[44]....
        /*01cc*/ 	.word	0x00002990


	//   ....[45]....
        /*01d0*/ 	.word	0x00002b00


	//   ....[46]....
        /*01d4*/ 	.word	0x00002b60


	//   ....[47]....
        /*01d8*/ 	.word	0x00002bc0


	//   ....[48]....
        /*01dc*/ 	.word	0x00002c20


	//   ....[49]....
        /*01e0*/ 	.word	0x00002c80


	//   ....[50]....
        /*01e4*/ 	.word	0x00002d10


	//   ....[51]....
        /*01e8*/ 	.word	0x00002da0


	//   ....[52]....
        /*01ec*/ 	.word	0x00002e00


	//   ....[53]....
        /*01f0*/ 	.word	0x00002e60


	//   ....[54]....
        /*01f4*/ 	.word	0x00002ec0


	//   ....[55]....
        /*01f8*/ 	.word	0x00003030


	//   ....[56]....
        /*01fc*/ 	.word	0x00003090


	//   ....[57]....
        /*0200*/ 	.word	0x000030f0


	//   ....[58]....
        /*0204*/ 	.word	0x00003150


	//   ....[59]....
        /*0208*/ 	.word	0x000031b0


	//----- nvinfo : EIATTR_VRC_CTA_INIT_COUNT
	.align		4
.L_1354:
        /*020c*/ 	.byte	0x02, 0x4a
	.zero		1
	.zero		1


	//----- nvinfo : EIATTR_EXIT_INSTR_OFFSETS
	.align		4
        /*0210*/ 	.byte	0x04, 0x1c
        /*0212*/ 	.short	(.L_1356 - .L_1355)


	//   ....[0]....
.L_1355:
        /*0214*/ 	.word	0x00000170


	//   ....[1]....
        /*0218*/ 	.word	0x00000ca0


	//   ....[2]....
        /*021c*/ 	.word	0x000017f0


	//   ....[3]....
        /*0220*/ 	.word	0x00002240


	//----- nvinfo : EIATTR_MAX_THREADS
	.align		4
.L_1356:
        /*0224*/ 	.byte	0x04, 0x05
        /*0226*/ 	.short	(.L_1358 - .L_1357)
.L_1357:
        /*0228*/ 	.word	0x00000080
        /*022c*/ 	.word	0x00000001
        /*0230*/ 	.word	0x00000001


	//----- nvinfo : EIATTR_CRS_STACK_SIZE
	.align		4
.L_1358:
        /*0234*/ 	.byte	0x04, 0x1e
        /*0236*/ 	.short	(.L_1360 - .L_1359)
.L_1359:
        /*0238*/ 	.word	0x00000000


	//----- nvinfo : EIATTR_CBANK_PARAM_SIZE
	.align		4
.L_1360:
        /*023c*/ 	.byte	0x03, 0x19
        /*023e*/ 	.short	0x00e8


	//----- nvinfo : EIATTR_PARAM_CBANK
	.align		4
        /*0240*/ 	.byte	0x04, 0x0a
        /*0242*/ 	.short	(.L_1362 - .L_1361)
	.align		4
.L_1361:
        /*0244*/ 	.word	index@(.nv.constant0._ZN10layer_norm13ln_fwd_kernelINS_13Kernel_traitsI6__halfS2_S2_S2_fjLj256ELj1ELj4ELj1ELj16ENS_18Kernel_traits_baseILj256ES2_S2_S2_S2_fjLj128EEEEELb0ELb1ELb0ELb1EEEvNS_9FwdParamsE)
        /*0248*/ 	.short	0x0380
        /*024a*/ 	.short	0x00e8


	//----- nvinfo : EIATTR_SW_WAR
	.align		4
.L_1362:
        /*024c*/ 	.byte	0x04, 0x36
        /*024e*/ 	.short	(.L_1364 - .L_1363)
.L_1363:
        /*0250*/ 	.word	0x00000008
.L_1364:


//--------------------- .nv.info._ZN10layer_norm13ln_fwd_kernelINS_13Kernel_traitsI6__halfS2_S2_S2_fjLj256ELj1ELj4ELj1ELj16ENS_18Kernel_traits_baseILj256ES2_S2_S2_S2_fjLj128EEEEELb0ELb1ELb1ELb0EEEvNS_9FwdParamsE --------------------------
	.section	.nv.info._ZN10layer_norm13ln_fwd_kernelINS_13Kernel_traitsI6__halfS2_S2_S2_fjLj256ELj1ELj4ELj1ELj16ENS_18Kernel_traits_baseILj256ES2_S2_S2_S2_fjLj128EEEEELb0ELb1ELb1ELb0EEEvNS_9FwdParamsE,"",@"SHT_CUDA_INFO"
	.sectionflags	@""
	.align	4


	//----- nvinfo : EIATTR_CUDA_API_VERSION
	.align		4
        /*0000*/ 	.byte	0x04, 0x37
        /*0002*/ 	.short	(.L_1366 - .L_1365)
.L_1365:
        /*0004*/ 	.word	0x00000082


	//----- nvinfo : EIATTR_KPARAM_INFO
	.align		4
.L_1366:
        /*0008*/ 	.byte	0x04, 0x17
        /*000a*/ 	.short	(.L_1368 - .L_1367)
.L_1367:
        /*000c*/ 	.word	0x00000000
        /*0010*/ 	.short	0x0000
        /*0012*/ 	.short	0x0000
        /*0014*/ 	.byte	0x00, 0xf0, 0xa1, 0x03


	//----- nvinfo : EIATTR_SPARSE_MMA_MASK
	.align		4
.L_1368:
        /*0018*/ 	.byte	0x03, 0x50
        /*001a*/ 	.short	0x0000


	//----- nvinfo : EIATTR_MAXREG_COUNT
	.align		4
        /*001c*/ 	.byte	0x03, 0x1b
        /*001e*/ 	.short	0x00ff


	//----- nvinfo : EIATTR_MERCURY_ISA_VERSION
	.align		4
        /*0020*/ 	.byte	0x03, 0x5f
        /*0022*/ 	.short	0x0101


	//----- nvinfo : EIATTR_COOP_GROUP_MASK_REGIDS
	.align		4
        /*0024*/ 	.byte	0x04, 0x29
        /*0026*/ 	.short	(.L_1370 - .L_1369)


	//   ....[0]....
.L_1369:
        /*0028*/ 	.word	0xffffffff


	//   ....[1]....
        /*002c*/ 	.word	0xffffffff


	//   ....[2]....
        /*0030*/ 	.word	0xffffffff


	//   ....[3]....
        /*0034*/ 	.word	0xffffffff


	//   ....[4]....
        /*0038*/ 	.word	0xffffffff


	//   ....[5]....
        /*003c*/ 	.word	0xffffffff


	//   ....[6]....
        /*0040*/ 	.word	0xffffffff


	//   ....[7]....
        /*0044*/ 	.word	0xffffffff


	//   ....[8]....
        /*0048*/ 	.word	0xffffffff


	//   ....[9]....
        /*004c*/ 	.word	0xffffffff


	//   ....[10]....
        /*0050*/ 	.word	0xffffffff


	//   ....[11]....
        /*0054*/ 	.word	0xffffffff


	//   ....[12]....
        /*0058*/ 	.word	0xffffffff


	//   ....[13]....
        /*005c*/ 	.word	0xffffffff


	//   ....[14]....
        /*0060*/ 	.word	0xffffffff


	//   ....[15]....
        /*0064*/ 	.word	0xffffffff


	//   ....[16]....
        /*0068*/ 	.word	0xffffffff


	//   ....[17]....
        /*006c*/ 	.word	0xffffffff


	//   ....[18]....
        /*0070*/ 	.word	0xffffffff


	//   ....[19]....
        /*0074*/ 	.word	0xffffffff


	//   ....[20]....
        /*0078*/ 	.word	0x05000019


	//   ....[21]....
        /*007c*/ 	.word	0x05000019


	//   ....[22]....
        /*0080*/ 	.word	0x05000019


	//   ....[23]....
        /*0084*/ 	.word	0x05000019


	//   ....[24]....
        /*0088*/ 	.word	0x05000019


	//   ....[25]....
        /*008c*/ 	.word	0x05000019


	//   ....[26]....
        /*0090*/ 	.word	0x05000019


	//   ....[27]....
        /*0094*/ 	.word	0x05000019


	//   ....[28]....
        /*0098*/ 	.word	0x05000019


	//   ....[29]....
        /*009c*/ 	.word	0x05000019


	//   ....[30]....
        /*00a0*/ 	.word	0x05000019


	//   ....[31]....
        /*00a4*/ 	.word	0x05000019


	//   ....[32]....
        /*00a8*/ 	.word	0x05000019


	//   ....[33]....
        /*00ac*/ 	.word	0x05000019


	//   ....[34]....
        /*00b0*/ 	.word	0x05000019


	//   ....[35]....
        /*00b4*/ 	.word	0x05000019


	//   ....[36]....
        /*00b8*/ 	.word	0x05000019


	//   ....[37]....
        /*00bc*/ 	.word	0x05000019


	//   ....[38]....
        /*00c0*/ 	.word	0x05000019


	//   ....[39]....
        /*00c4*/ 	.word	0x05000019


	//----- nvinfo : EIATTR_COOP_GROUP_INSTR_OFFSETS
	.align		4
.L_1370:
        /*00c8*/ 	.byte	0x04, 0x28
        /*00ca*/ 	.short	(.L_1372 - .L_1371)


	//   ....[0]....
.L_1371:
        /*00cc*/ 	.word	0x00000900


	//   ....[1]....
        /*00d0*/ 	.word	0x00000930


	//   ....[2]....
        /*00d4*/ 	.word	0x00000950


	//   ....[3]....
        /*00d8*/ 	.word	0x00000970


	//   ....[4]....
        /*00dc*/ 	.word	0x00000990


	//   ....[5]....
        /*00e0*/ 	.word	0x00000ad0


	//   ....[6]....
        /*00e4*/ 	.word	0x00000af0


	//   ....[7]....
        /*00e8*/ 	.word	0x00000b10


	//   ....[8]....
        /*00ec*/ 	.word	0x00000b30


	//   ....[9]....
        /*00f0*/ 	.word	0x00000b50


	//   ....[10]....
        /*00f4*/ 	.word	0x00001620


	//   ....[11]....
        /*00f8*/ 	.word	0x00001650


	//   ....[12]....
        /*00fc*/ 	.word	0x00001670


	//   ....[13]....
        /*0100*/ 	.word	0x00001690


	//   ....[14]....
        /*0104*/ 	.word	0x000016b0


	//   ....[15]....
        /*0108*/ 	.word	0x000017f0


	//   ....[16]....
        /*010c*/ 	.word	0x00001810


	//   ....[17]....
        /*0110*/ 	.word	0x00001830


	//   ....[18]....
        /*0114*/ 	.word	0x00001850


	//   ....[19]....
        /*0118*/ 	.word	0x00001870


	//   ....[20]....
        /*011c*/ 	.word	0x00001d90


	//   ....[21]....
        /*0120*/ 	.word	0x00001e20


	//   ....[22]....
        /*0124*/ 	.word	0x00001e80


	//   ....[23]....
        /*0128*/ 	.word	0x00001ee0


	//   ....[24]....
        /*012c*/ 	.word	0x00001f40


	//   ....[25]....
        /*0130*/ 	.word	0x000020c0


	//   ....[26]....
        /*0134*/ 	.word	0x00002120


	//   ....[27]....
        /*0138*/ 	.word	0x00002180


	//   ....[28]....
        /*013c*/ 	.word	0x000021e0


	//   ....[29]....
        /*0140*/ 	.word	0x00002240


	//   ....[30]....
        /*0144*/ 	.word	0x000022c0


	//   ....[31]....
        /*0148*/ 	.word	0x00002350


	//   ....[32]....
        /*014c*/ 	.word	0x000023b0


	//   ....[33]....
        /*0150*/ 	.word	0x00002410


	//   ....[34]....
        /*0154*/ 	.word	0x00002470


	//   ....[35]....
        /*0158*/ 	.word	0x000025e0


	//   ....[36]....
        /*015c*/ 	.word	0x00002640


	//   ....[37]....
        /*0160*/ 	.word	0x000026a0


	//   ....[38]....
        /*0164*/ 	.word	0x00002700


	//   ....[39]....
        /*0168*/ 	.word	0x00002760


	//----- nvinfo : EIATTR_VRC_CTA_INIT_COUNT
	.align		4
.L_1372:
        /*016c*/ 	.byte	0x02, 0x4a
	.zero		1
	.zero		1


	//----- nvinfo : EIATTR_EXIT_INSTR_OFFSETS
	.align		4
        /*0170*/ 	.byte	0x04, 0x1c
        /*0172*/ 	.short	(.L_1374 - .L_1373)


	//   ....[0]....
.L_1373:
        /*0174*/ 	.word	0x00000210


	//   ....[1]....
        /*0178*/ 	.word	0x00001010


	//   ....[2]....
        /*017c*/ 	.word	0x00001d30


	//----- nvinfo : EIATTR_MAX_THREADS
	.align		4
.L_1374:
        /*0180*/ 	.byte	0x04, 0x05
        /*0182*/ 	.short	(.L_1376 - .L_1375)
.L_1375:
        /*0184*/ 	.word	0x00000080
        /*0188*/ 	.word	0x00000001
        /*018c*/ 	.word	0x00000001


	//----- nvinfo : EIATTR_CRS_STACK_SIZE
	.align		4
.L_1376:
        /*0190*/ 	.byte	0x04, 0x1e
        /*0192*/ 	.short	(.L_1378 - .L_1377)
.L_1377:
        /*0194*/ 	.word	0x00000000


	//----- nvinfo : EIATTR_CBANK_PARAM_SIZE
	.align		4
.L_1378:
        /*0198*/ 	.byte	0x03, 0x19
        /*019a*/ 	.short	0x00e8


	//----- nvinfo : EIATTR_PARAM_CBANK
	.align		4
        /*019c*/ 	.byte	0x04, 0x0a
        /*019e*/ 	.short	(.L_1380 - .L_1379)
	.align		4
.L_1379:
        /*01a0*/ 	.word	index@(.nv.constant0._ZN10layer_norm13ln_fwd_kernelINS_13Kernel_traitsI6__halfS2_S2_S2_fjLj256ELj1ELj4ELj1ELj16ENS_18Kernel_traits_baseILj256ES2_S2_S2_S2_fjLj128EEEEELb0ELb1ELb1ELb0EEEvNS_9FwdParamsE)
        /*01a4*/ 	.short	0x0380
        /*01a6*/ 	.short	0x00e8


	//----- nvinfo : EIATTR_SW_WAR
	.align		4
.L_1380:
        /*01a8*/ 	.byte	0x04, 0x36
        /*01aa*/ 	.short	(.L_1382 - .L_1381)
.L_1381:
        /*01ac*/ 	.word	0x00000008
.L_1382:


//--------------------- .nv.info._ZN10layer_norm13ln_fwd_kernelINS_13Kernel_traitsI6__halfS2_S2_S2_fjLj256ELj1ELj4ELj1ELj16ENS_18Kernel_traits_baseILj256ES2_S2_S2_S2_fjLj128EEEEELb0ELb1ELb1ELb1EEEvNS_9FwdParamsE --------------------------
	.section	.nv.info._ZN10layer_norm13ln_fwd_kernelINS_13Kernel_traitsI6__halfS2_S2_S2_fjLj256ELj1ELj4ELj1ELj16ENS_18Kernel_traits_baseILj256ES2_S2_S2_S2_fjLj128EEEEELb0ELb1ELb1ELb1EEEvNS_9FwdParamsE,"",@"SHT_CUDA_INFO"
	.sectionflags	@""
	.align	4


	//----- nvinfo : EIATTR_CUDA_API_VERSION
	.align		4
        /*0000*/ 	.byte	0x04, 0x37
        /*0002*/ 	.short	(.L_1384 - .L_1383)
.L_1383:
        /*0004*/ 	.word	0x00000082


	//----- nvinfo : EIATTR_KPARAM_INFO
	.align		4
.L_1384:
        /*0008*/ 	.byte	0x04, 0x17
        /*000a*/ 	.short	(.L_1386 - .L_1385)
.L_1385:
        /*000c*/ 	.word	0x00000000
        /*0010*/ 	.short	0x0000
        /*0012*/ 	.short	0x0000
        /*0014*/ 	.byte	0x00, 0xf0, 0xa1, 0x03


	//----- nvinfo : EIATTR_SPARSE_MMA_MASK
	.align		4
.L_1386:
        /*0018*/ 	.byte	0x03, 0x50
        /*001a*/ 	.short	0x0000


	//----- nvinfo : EIATTR_MAXREG_COUNT
	.align		4
        /*001c*/ 	.byte	0x03, 0x1b
        /*001e*/ 	.short	0x00ff


	//----- nvinfo : EIATTR_MERCURY_ISA_VERSION
	.align		4
        /*0020*/ 	.byte	0x03, 0x5f
        /*0022*/ 	.short	0x0101


	//----- nvinfo : EIATTR_COOP_GROUP_MASK_REGIDS
	.align		4
        /*0024*/ 	.byte	0x04, 0x29
        /*0026*/ 	.short	(.L_1388 - .L_1387)


	//   ....[0]....
.L_1387:
        /*0028*/ 	.word	0xffffffff


	//   ....[1]....
        /*002c*/ 	.word	0xffffffff


	//   ....[2]....
        /*0030*/ 	.word	0xffffffff


	//   ....[3]....
        /*0034*/ 	.word	0xffffffff


	//   ....[4]....
        /*0038*/ 	.word	0xffffffff


	//   ....[5]....
        /*003c*/ 	.word	0xffffffff


	//   ....[6]....
        /*0040*/ 	.word	0xffffffff


	//   ....[7]....
        /*0044*/ 	.word	0xffffffff


	//   ....[8]....
        /*0048*/ 	.word	0xffffffff


	//   ....[9]....
        /*004c*/ 	.word	0xffffffff


	//   ....[10]....
        /*0050*/ 	.word	0xffffffff


	//   ....[11]....
        /*0054*/ 	.word	0xffffffff


	//   ....[12]....
        /*0058*/ 	.word	0xffffffff


	//   ....[13]....
        /*005c*/ 	.word	0xffffffff


	//   ....[14]....
        /*0060*/ 	.word	0xffffffff


	//   ....[15]....
        /*0064*/ 	.word	0xffffffff


	//   ....[16]....
        /*0068*/ 	.word	0xffffffff


	//   ....[17]....
        /*006c*/ 	.word	0xffffffff


	//   ....[18]....
        /*0070*/ 	.word	0xffffffff


	//   ....[19]....
        /*0074*/ 	.word	0xffffffff


	//   ....[20]....
        /*0078*/ 	.word	0x05000017


	//   ....[21]....
        /*007c*/ 	.word	0x05000017


	//   ....[22]....
        /*0080*/ 	.word	0x05000017


	//   ....[23]....
        /*0084*/ 	.word	0x05000017


	//   ....[24]....
        /*0088*/ 	.word	0x05000017


	//   ....[25]....
        /*008c*/ 	.word	0x05000017


	//   ....[26]....
        /*0090*/ 	.word	0x05000017


	//   ....[27]....
        /*0094*/ 	.word	0x05000017


	//   ....[28]....
        /*0098*/ 	.word	0x05000017


	//   ....[29]....
        /*009c*/ 	.word	0x05000017


	//   ....[30]....
        /*00a0*/ 	.word	0x05000017


	//   ....[31]....
        /*00a4*/ 	.word	0x05000017


	//   ....[32]....
        /*00a8*/ 	.word	0x05000017


	//   ....[33]....
        /*00ac*/ 	.word	0x05000017


	//   ....[34]....
        /*00b0*/ 	.word	0x05000017


	//   ....[35]....
        /*00b4*/ 	.word	0x05000017


	//   ....[36]....
        /*00b8*/ 	.word	0x05000017


	//   ....[37]....
        /*00bc*/ 	.word	0x05000017


	//   ....[38]....
        /*00c0*/ 	.word	0x05000017


	//   ....[39]....
        /*00c4*/ 	.word	0x05000017


	//----- nvinfo : EIATTR_COOP_GROUP_INSTR_OFFSETS
	.align		4
.L_1388:
        /*00c8*/ 	.byte	0x04, 0x28
        /*00ca*/ 	.short	(.L_1390 - .L_1389)


	//   ....[0]....
.L_1389:
        /*00cc*/ 	.word	0x00000800


	//   ....[1]....
        /*00d0*/ 	.word	0x00000830


	//   ....[2]....
        /*00d4*/ 	.word	0x00000850


	//   ....[3]....
        /*00d8*/ 	.word	0x00000870


	//   ....[4]....
        /*00dc*/ 	.word	0x00000890


	//   ....[5]....
        /*00e0*/ 	.word	0x000009c0


	//   ....[6]....
        /*00e4*/ 	.word	0x000009e0


	//   ....[7]....
        /*00e8*/ 	.word	0x00000a00


	//   ....[8]....
        /*00ec*/ 	.word	0x00000a20


	//   ....[9]....
        /*00f0*/ 	.word	0x00000a40


	//   ....[10]....
        /*00f4*/ 	.word	0x00001490


	//   ....[11]....
        /*00f8*/ 	.word	0x000014c0


	//   ....[12]....
        /*00fc*/ 	.word	0x000014e0


	//   ....[13]....
        /*0100*/ 	.word	0x00001500


	//   ....[14]....
        /*0104*/ 	.word	0x00001520


	//   ....[15]....
        /*0108*/ 	.word	0x00001650


	//   ....[16]....
        /*010c*/ 	.word	0x00001670


	//   ....[17]....
        /*0110*/ 	.word	0x00001690


	//   ....[18]....
        /*0114*/ 	.word	0x000016b0


	//   ....[19]....
        /*0118*/ 	.word	0x000016d0


	//   ....[20]....
        /*011c*/ 	.word	0x00001c00


	//   ....[21]....
        /*0120*/ 	.word	0x00001c90


	//   ....[22]....
        /*0124*/ 	.word	0x00001cf0


	//   ....[23]....
        /*0128*/ 	.word	0x00001d50


	//   ....[24]....
        /*012c*/ 	.word	0x00001db0


	//   ....[25]....
        /*0130*/ 	.word	0x00001f10


	//   ....[26]....
        /*0134*/ 	.word	0x00001f70


	//   ....[27]....
        /*0138*/ 	.word	0x00001fd0


	//   ....[28]....
        /*013c*/ 	.word	0x00002030


	//   ....[29]....
        /*0140*/ 	.word	0x00002090


	//   ....[30]....
        /*0144*/ 	.word	0x00002120


	//   ....[31]....
        /*0148*/ 	.word	0x000021b0


	//   ....[32]....
        /*014c*/ 	.word	0x00002210


	//   ....[33]....
        /*0150*/ 	.word	0x00002270


	//   ....[34]....
        /*0154*/ 	.word	0x000022d0


	//   ....[35]....
        /*0158*/ 	.word	0x00002430


	//   ....[36]....
        /*015c*/ 	.word	0x00002490


	//   ....[37]....
        /*0160*/ 	.word	0x000024f0


	//   ....[38]....
        /*0164*/ 	.word	0x00002550


	//   ....[39]....
        /*0168*/ 	.word	0x000025b0


	//----- nvinfo : EIATTR_VRC_CTA_INIT_COUNT
	.align		4
.L_1390:
        /*016c*/ 	.byte	0x02, 0x4a
	.zero		1
	.zero		1


	//----- nvinfo : EIATTR_EXIT_INSTR_OFFSETS
	.align		4
        /*0170*/ 	.byte	0x04, 0x1c
        /*0172*/ 	.short	(.L_1392 - .L_1391)


	//   ....[0]....
.L_1391:
        /*0174*/ 	.word	0x00000170


	//   ....[1]....
        /*0178*/ 	.word	0x00000ef0


	//   ....[2]....
        /*017c*/ 	.word	0x00001b90


	//----- nvinfo : EIATTR_MAX_THREADS
	.align		4
.L_1392:
        /*0180*/ 	.byte	0x04, 0x05
        /*0182*/ 	.short	(.L_1394 - .L_1393)
.L_1393:
        /*0184*/ 	.word	0x00000080
        /*0188*/ 	.word	0x00000001
        /*018c*/ 	.word	0x00000001


	//----- nvinfo : EIATTR_CRS_STACK_SIZE
	.align		4
.L_1394:
        /*0190*/ 	.byte	0x04, 0x1e
        /*0192*/ 	.short	(.L_1396 - .L_1395)
.L_1395:
        /*0194*/ 	.word	0x00000000


	//----- nvinfo : EIATTR_CBANK_PARAM_SIZE
	.align		4
.L_1396:
        /*0198*/ 	.byte	0x03, 0x19
        /*019a*/ 	.short	0x00e8


	//----- nvinfo : EIATTR_PARAM_CBANK
	.align		4
        /*019c*/ 	.byte	0x04, 0x0a
        /*019e*/ 	.short	(.L_1398 - .L_1397)
	.align		4
.L_1397:
        /*01a0*/ 	.word	index@(.nv.constant0._ZN10layer_norm13ln_fwd_kernelINS_13Kernel_traitsI6__halfS2_S2_S2_fjLj256ELj1ELj4ELj1ELj16ENS_18Kernel_traits_baseILj256ES2_S2_S2_S2_fjLj128EEEEELb0ELb1ELb1ELb1EEEvNS_9FwdParamsE)
        /*01a4*/ 	.short	0x0380
        /*01a6*/ 	.short	0x00e8


	//----- nvinfo : EIATTR_SW_WAR
	.align		4
.L_1398:
        /*01a8*/ 	.byte	0x04, 0x36
        /*01aa*/ 	.short	(.L_1400 - .L_1399)
.L_1399:
        /*01ac*/ 	.word	0x00000008
.L_1400:


//--------------------- .nv.info._ZN10layer_norm13ln_fwd_kernelINS_13Kernel_traitsI6__halfS2_S2_S2_fjLj256ELj1ELj4ELj1ELj16ENS_18Kernel_traits_baseILj256ES2_S2_S2_S2_fjLj128EEEEELb1ELb0ELb0ELb0EEEvNS_9FwdParamsE --------------------------
	.section	.nv.info._ZN10layer_norm13ln_fwd_kernelINS_13Kernel_traitsI6__halfS2_S2_S2_fjLj256ELj1ELj4ELj1ELj16ENS_18Kernel_traits_baseILj256ES2_S2_S2_S2_fjLj128EEEEELb1ELb0ELb0ELb0EEEvNS_9FwdParamsE,"",@"SHT_CUDA_INFO"
	.sectionflags	@""
	.align	4


	//----- nvinfo : EIATTR_CUDA_API_VERSION
	.align		4
        /*0000*/ 	.byte	0x04, 0x37
        /*0002*/ 	.short	(.L_1402 - .L_1401)
.L_1401:
        /*0004*/ 	.word	0x00000082


	//----- nvinfo : EIATTR_KPARAM_INFO
	.align		4
.L_1402:
        /*0008*/ 	.byte	0x04, 0x17
        /*000a*/ 	.short	(.L_1404 - .L_1403)
.L_1403:
        /*000c*/ 	.word	0x00000000
        /*0010*/ 	.short	0x0000
        /*0012*/ 	.short	0x0000
        /*0014*/ 	.byte	0x00, 0xf0, 0xa1, 0x03


	//----- nvinfo : EIATTR_SPARSE_MMA_MASK
	.align		4
.L_1404:
        /*0018*/ 	.byte	0x03, 0x50
        /*001a*/ 	.short	0x0000


	//----- nvinfo : EIATTR_MAXREG_COUNT
	.align		4
        /*001c*/ 	.byte	0x03, 0x1b
        /*001e*/ 	.short	0x00ff


	//----- nvinfo : EIATTR_MERCURY_ISA_VERSION
	.align		4
        /*0020*/ 	.byte	0x03, 0x5f
        /*0022*/ 	.short	0x0101


	//----- nvinfo : EIATTR_COOP_GROUP_MASK_REGIDS
	.align		4
        /*0024*/ 	.byte	0x04, 0x29
        /*0026*/ 	.short	(.L_1406 - .L_1405)


	//   ....[0]....
.L_1405:
        /*0028*/ 	.word	0xffffffff


	//   ....[1]....
        /*002c*/ 	.word	0xffffffff


	//   ....[2]....
        /*0030*/ 	.word	0xffffffff


	//   ....[3]....
        /*0034*/ 	.word	0xffffffff


	//   ....[4]....
        /*0038*/ 	.word	0xffffffff


	//   ....[5]....
        /*003c*/ 	.word	0xffffffff


	//   ....[6]....
        /*0040*/ 	.word	0xffffffff


	//   ....[7]....
        /*0044*/ 	.word	0xffffffff


	//   ....[8]....
        /*0048*/ 	.word	0xffffffff


	//   ....[9]....
        /*004c*/ 	.word	0xffffffff


	//   ....[10]....
        /*0050*/ 	.word	0x05000016


	//   ....[11]....
        /*0054*/ 	.word	0x05000016


	//   ....[12]....
        /*0058*/ 	.word	0x05000016


	//   ....[13]....
        /*005c*/ 	.word	0x05000016


	//   ....[14]....
        /*0060*/ 	.word	0x05000016


	//   ....[15]....
        /*0064*/ 	.word	0x05000016


	//   ....[16]....
        /*0068*/ 	.word	0x05000016


	//   ....[17]....
        /*006c*/ 	.word	0x05000016


	//   ....[18]....
        /*0070*/ 	.word	0x05000016


	//   ....[19]....
        /*0074*/ 	.word	0x05000016


	//----- nvinfo : EIATTR_COOP_GROUP_INSTR_OFFSETS
	.align		4
.L_1406:
        /*0078*/ 	.byte	0x04, 0x28
        /*007a*/ 	.short	(.L_1408 - .L_1407)


	//   ....[0]....
.L_1407:
        /*007c*/ 	.word	0x00003540


	//   ....[1]....
        /*0080*/ 	.word	0x00003570


	//   ....[2]....
        /*0084*/ 	.word	0x00003590


	//   ....[3]....
        /*0088*/ 	.word	0x000035b0


	//   ....[4]....
        /*008c*/ 	.word	0x000035d0


	//   ....[5]....
        /*0090*/ 	.word	0x00003720


	//   ....[6]....
        /*0094*/ 	.word	0x00003740


	//   ....[7]....
        /*0098*/ 	.word	0x00003760


	//   ....[8]....
        /*009c*/ 	.word	0x00003780


	//   ....[9]....
        /*00a0*/ 	.word	0x000037a0


	//   ....[10]....
        /*00a4*/ 	.word	0x00003c70


	//   ....[11]....
        /*00a8*/ 	.word	0x00003d10


	//   ....[12]....
        /*00ac*/ 	.word	0x00003d70


	//   ....[13]....
        /*00b0*/ 	.word	0x00003dd0


	//   ....[14]....
        /*00b4*/ 	.word	0x00003e30


	//   ....[15]....
        /*00b8*/ 	.word	0x00003fc0


	//   ....[16]....
        /*00bc*/ 	.word	0x00004020


	//   ....[17]....
        /*00c0*/ 	.word	0x00004080


	//   ....[18]....
        /*00c4*/ 	.word	0x000040e0


	//   ....[19]....
        /*00c8*/ 	.word	0x00004140


	//----- nvinfo : EIATTR_VRC_CTA_INIT_COUNT
	.align		4
.L_1408:
        /*00cc*/ 	.byte	0x02, 0x4a
	.zero		1
	.zero		1


	//----- nvinfo : EIATTR_EXIT_INSTR_OFFSETS
	.align		4
        /*00d0*/ 	.byte	0x04, 0x1c
        /*00d2*/ 	.short	(.L_1410 - .L_1409)


	//   ....[0]....
.L_1409:
        /*00d4*/ 	.word	0x00000430


	//   ....[1]....
        /*00d8*/ 	.word	0x00003c10


	//----- nvinfo : EIATTR_MAX_THREADS
	.align		4
.L_1410:
        /*00dc*/ 	.byte	0x04, 0x05
        /*00de*/ 	.short	(.L_1412 - .L_1411)
.L_1411:
        /*00e0*/ 	.word	0x00000080
        /*00e4*/ 	.word	0x00000001
        /*00e8*/ 	.word	0x00000001


	//----- nvinfo : EIATTR_CRS_STACK_SIZE
	.align		4
.L_1412:
        /*00ec*/ 	.byte	0x04, 0x1e
        /*00ee*/ 	.short	(.L_1414 - .L_1413)
.L_1413:
        /*00f0*/ 	.word	0x00000000


	//----- nvinfo : EIATTR_CBANK_PARAM_SIZE
	.align		4
.L_1414:
        /*00f4*/ 	.byte	0x03, 0x19
        /*00f6*/ 	.short	0x00e8


	//----- nvinfo : EIATTR_PARAM_CBANK
	.align		4
        /*00f8*/ 	.byte	0x04, 0x0a
        /*00fa*/ 	.short	(.L_1416 - .L_1415)
	.align		4
.L_1415:
        /*00fc*/ 	.word	index@(.nv.constant0._ZN10layer_norm13ln_fwd_kernelINS_13Kernel_traitsI6__halfS2_S2_S2_fjLj256ELj1ELj4ELj1ELj16ENS_18Kernel_traits_baseILj256ES2_S2_S2_S2_fjLj128EEEEELb1ELb0ELb0ELb0EEEvNS_9FwdParamsE)
        /*0100*/ 	.short	0x0380
        /*0102*/ 	.short	0x00e8


	//----- nvinfo : EIATTR_SW_WAR
	.align		4
.L_1416:
        /*0104*/ 	.byte	0x04, 0x36
        /*0106*/ 	.short	(.L_1418 - .L_1417)
.L_1417:
        /*0108*/ 	.word	0x00000008
.L_1418:


//--------------------- .nv.info._ZN10layer_norm13ln_fwd_kernelINS_13Kernel_traitsI6__halfS2_S2_S2_fjLj256ELj1ELj4ELj1ELj16ENS_18Kernel_traits_baseILj256ES2_S2_S2_S2_fjLj128EEEEELb1ELb0ELb0ELb1EEEvNS_9FwdParamsE --------------------------
	.section	.nv.info._ZN10layer_norm13ln_fwd_kernelINS_13Kernel_traitsI6__halfS2_S2_S2_fjLj256ELj1ELj4ELj1ELj16ENS_18Kernel_traits_baseILj256ES2_S2_S2_S2_fjLj128EEEEELb1ELb0ELb0ELb1EEEvNS_9FwdParamsE,"",@"SHT_CUDA_INFO"
	.sectionflags	@""
	.align	4


	//----- nvinfo : EIATTR_CUDA_API_VERSION
	.align		4
        /*0000*/ 	.byte	0x04, 0x37
        /*0002*/ 	.short	(.L_1420 - .L_1419)
.L_1419:
        /*0004*/ 	.word	0x00000082


	//----- nvinfo : EIATTR_KPARAM_INFO
	.align		4
.L_1420:
        /*0008*/ 	.byte	0x04, 0x17
        /*000a*/ 	.short	(.L_1422 - .L_1421)
.L_1421:
        /*000c*/ 	.word	0x00000000
        /*0010*/ 	.short	0x0000
        /*0012*/ 	.short	0x0000
        /*0014*/ 	.byte	0x00, 0xf0, 0xa1, 0x03


	//----- nvinfo : EIATTR_SPARSE_MMA_MASK
	.align		4
.L_1422:
        /*0018*/ 	.byte	0x03, 0x50
        /*001a*/ 	.short	0x0000


	//----- nvinfo : EIATTR_MAXREG_COUNT
	.align		4
        /*001c*/ 	.byte	0x03, 0x1b
        /*001e*/ 	.short	0x00ff


	//----- nvinfo : EIATTR_MERCURY_ISA_VERSION
	.align		4
        /*0020*/ 	.byte	0x03, 0x5f
        /*0022*/ 	.short	0x0101


	//----- nvinfo : EIATTR_COOP_GROUP_MASK_REGIDS
	.align		4
        /*0024*/ 	.byte	0x04, 0x29
        /*0026*/ 	.short	(.L_1424 - .L_1423)


	//   ....[0]....
.L_1423:
        /*0028*/ 	.word	0xffffffff


	//   ....[1]....
        /*002c*/ 	.word	0xffffffff


	//   ....[2]....
        /*0030*/ 	.word	0xffffffff


	//   ....[3]....
        /*0034*/ 	.word	0xffffffff


	//   ....[4]....
        /*0038*/ 	.word	0xffffffff


	//   ....[5]....
        /*003c*/ 	.word	0xffffffff


	//   ....[6]....
        /*0040*/ 	.word	0xffffffff


	//   ....[7]....
        /*0044*/ 	.word	0xffffffff


	//   ....[8]....
        /*0048*/ 	.word	0xffffffff


	//   ....[9]....
        /*004c*/ 	.word	0xffffffff


	//   ....[10]....
        /*0050*/ 	.word	0x05000012


	//   ....[11]....
        /*0054*/ 	.word	0x05000012


	//   ....[12]....
        /*0058*/ 	.word	0x05000012


	//   ....[13]....
        /*005c*/ 	.word	0x05000012


	//   ....[14]....
        /*0060*/ 	.word	0x05000012


	//   ....[15]....
        /*0064*/ 	.word	0x05000012


	//   ....[16]....
        /*0068*/ 	.word	0x05000012


	//   ....[17]....
        /*006c*/ 	.word	0x05000012


	//   ....[18]....
        /*0070*/ 	.word	0x05000012


	//   ....[19]....
        /*0074*/ 	.word	0x05000012


	//----- nvinfo : EIATTR_COOP_GROUP_INSTR_OFFSETS
	.align		4
.L_1424:
        /*0078*/ 	.byte	0x04, 0x28
        /*007a*/ 	.short	(.L_1426 - .L_1425)


	//   ....[0]....
.L_1425:
        /*007c*/ 	.word	0x00003520


	//   ....[1]....
        /*0080*/ 	.word	0x00003540


	//   ....[2]....
        /*0084*/ 	.word	0x00003560


	//   ....[3]....
        /*0088*/ 	.word	0x00003580


	//   ....[4]....
        /*008c*/ 	.word	0x000035b0


	//   ....[5]....
        /*0090*/ 	.word	0x000036e0


	//   ....[6]....
        /*0094*/ 	.word	0x00003700


	//   ....[7]....
        /*0098*/ 	.word	0x00003720


	//   ....[8]....
        /*009c*/ 	.word	0x00003740


	//   ....[9]....
        /*00a0*/ 	.word	0x00003760


	//   ....[10]....
        /*00a4*/ 	.word	0x00003b10


	//   ....[11]....
        /*00a8*/ 	.word	0x00003bb0


	//   ....[12]....
        /*00ac*/ 	.word	0x00003c20


	//   ....[13]....
        /*00b0*/ 	.word	0x00003c90


	//   ....[14]....
        /*00b4*/ 	.word	0x00003d10


	//   ....[15]....
        /*00b8*/ 	.word	0x00003ea0


	//   ....[16]....
        /*00bc*/ 	.word	0x00003f10


	//   ....[17]....
        /*00c0*/ 	.word	0x00003f80


	//   ....[18]....
        /*00c4*/ 	.word	0x00003ff0


	//   ....[19]....
        /*00c8*/ 	.word	0x00004060


	//----- nvinfo : EIATTR_VRC_CTA_INIT_COUNT
	.align		4
.L_1426:
        /*00cc*/ 	.byte	0x02, 0x4a
	.zero		1
	.zero		1


	//----- nvinfo : EIATTR_EXIT_INSTR_OFFSETS
	.align		4
        /*00d0*/ 	.byte	0x04, 0x1c
        /*00d2*/ 	.short	(.L_1428 - .L_1427)


	//   ....[0]....
.L_1427:
        /*00d4*/ 	.word	0x000001f0


	//   ....[1]....
        /*00d8*/ 	.word	0x00003aa0


	//----- nvinfo : EIATTR_MAX_THREADS
	.align		4
.L_1428:
        /*00dc*/ 	.byte	0x04, 0x05
        /*00de*/ 	.short	(.L_1430 - .L_1429)
.L_1429:
        /*00e0*/ 	.word	0x00000080
        /*00e4*/ 	.word	0x00000001
        /*00e8*/ 	.word	0x00000001


	//----- nvinfo : EIATTR_CRS_STACK_SIZE
	.align		4
.L_1430:
        /*00ec*/ 	.byte	0x04, 0x1e
        /*00ee*/ 	.short	(.L_1432 - .L_1431)
.L_1431:
        /*00f0*/ 	.word	0x00000000


	//----- nvinfo : EIATTR_CBANK_PARAM_SIZE
	.align		4
.L_1432:
        /*00f4*/ 	.byte	0x03, 0x19
        /*00f6*/ 	.short	0x00e8


	//----- nvinfo : EIATTR_PARAM_CBANK
	.align		4
        /*00f8*/ 	.byte	0x04, 0x0a
        /*00fa*/ 	.short	(.L_1434 - .L_1433)
	.align		4
.L_1433:
        /*00fc*/ 	.word	index@(.nv.constant0._ZN10layer_norm13ln_fwd_kernelINS_13Kernel_traitsI6__halfS2_S2_S2_fjLj256ELj1ELj4ELj1ELj16ENS_18Kernel_traits_baseILj256ES2_S2_S2_S2_fjLj128EEEEELb1ELb0ELb0ELb1EEEvNS_9FwdParamsE)
        /*0100*/ 	.short	0x0380
        /*0102*/ 	.short	0x00e8


	//----- nvinfo : EIATTR_SW_WAR
	.align		4
.L_1434:
        /*0104*/ 	.byte	0x04, 0x36
        /*0106*/ 	.short	(.L_1436 - .L_1435)
.L_1435:
        /*0108*/ 	.word	0x00000008
.L_1436:


//--------------------- .nv.info._ZN10layer_norm13ln_fwd_kernelINS_13Kernel_traitsI6__halfS2_S2_S2_fjLj256ELj1ELj4ELj1ELj16ENS_18Kernel_traits_baseILj256ES2_S2_S2_S2_fjLj128EEEEELb1ELb0ELb1ELb0EEEvNS_9FwdParamsE --------------------------
	.section	.nv.info._ZN10layer_norm13ln_fwd_kernelINS_13Kernel_traitsI6__halfS2_S2_S2_fjLj256ELj1ELj4ELj1ELj16ENS_18Kernel_traits_baseILj256ES2_S2_S2_S2_fjLj128EEEEELb1ELb0ELb1ELb0EEEvNS_9FwdParamsE,"",@"SHT_CUDA_INFO"
	.sectionflags	@""
	.align	4


	//----- nvinfo : EIATTR_CUDA_API_VERSION
	.align		4
        /*0000*/ 	.byte	0x04, 0x37
        /*0002*/ 	.short	(.L_1438 - .L_1437)
.L_1437:
        /*0004*/ 	.word	0x00000082


	//----- nvinfo : EIATTR_KPARAM_INFO
	.align		4
.L_1438:
        /*0008*/ 	.byte	0x04, 0x17
        /*000a*/ 	.short	(.L_1440 - .L_1439)
.L_1439:
        /*000c*/ 	.word	0x00000000
        /*0010*/ 	.short	0x0000
        /*0012*/ 	.short	0x0000
        /*0014*/ 	.byte	0x00, 0xf0, 0xa1, 0x03


	//----- nvinfo : EIATTR_SPARSE_MMA_MASK
	.align		4
.L_1440:
        /*0018*/ 	.byte	0x03, 0x50
        /*001a*/ 	.short	0x0000


	//----- nvinfo : EIATTR_MAXREG_COUNT
	.align		4
        /*001c*/ 	.byte	0x03, 0x1b
        /*001e*/ 	.short	0x00ff


	//----- nvinfo : EIATTR_MERCURY_ISA_VERSION
	.align		4
        /*0020*/ 	.byte	0x03, 0x5f
        /*0022*/ 	.short	0x0101


	//----- nvinfo : EIATTR_COOP_GROUP_MASK_REGIDS
	.align		4
        /*0024*/ 	.byte	0x04, 0x29
        /*0026*/ 	.short	(.L_1442 - .L_1441)


	//   ....[0]....
.L_1441:
        /*0028*/ 	.word	0xffffffff


	//   ....[1]....
        /*002c*/ 	.word	0xffffffff


	//   ....[2]....
        /*0030*/ 	.word	0xffffffff


	//   ....[3]....
        /*0034*/ 	.word	0xffffffff


	//   ....[4]....
        /*0038*/ 	.word	0xffffffff


	//   ....[5]....
        /*003c*/ 	.word	0xffffffff


	//   ....[6]....
        /*0040*/ 	.word	0xffffffff


	//   ....[7]....
        /*0044*/ 	.word	0xffffffff


	//   ....[8]....
        /*0048*/ 	.word	0xffffffff


	//   ....[9]....
        /*004c*/ 	.word	0xffffffff


	//   ....[10]....
        /*0050*/ 	.word	0x0500001f


	//   ....[11]....
        /*0054*/ 	.word	0x0500001f


	//   ....[12]....
        /*0058*/ 	.word	0x0500001f


	//   ....[13]....
        /*005c*/ 	.word	0x0500001f


	//   ....[14]....
        /*0060*/ 	.word	0x0500001f


	//   ....[15]....
        /*0064*/ 	.word	0x0500001f


	//   ....[16]....
        /*0068*/ 	.word	0x0500001f


	//   ....[17]....
        /*006c*/ 	.word	0x0500001f


	//   ....[18]....
        /*0070*/ 	.word	0x0500001f


	//   ....[19]....
        /*0074*/ 	.word	0x0500001f


	//----- nvinfo : EIATTR_COOP_GROUP_INSTR_OFFSETS
	.align		4
.L_1442:
        /*0078*/ 	.byte	0x04, 0x28
        /*007a*/ 	.short	(.L_1444 - .L_1443)


	//   ....[0]....
.L_1443:
        /*007c*/ 	.word	0x00003cf0


	//   ....[1]....
        /*0080*/ 	.word	0x00003d10


	//   ....[2]....
        /*0084*/ 	.word	0x00003d30


	//   ....[3]....
        /*0088*/ 	.word	0x00003d60


	//   ....[4]....
        /*008c*/ 	.word	0x00003d80


	//   ....[5]....
        /*0090*/ 	.word	0x00003ed0


	//   ....[6]....
        /*0094*/ 	.word	0x00003ef0


	//   ....[7]....
        /*0098*/ 	.word	0x00003f10


	//   ....[8]....
        /*009c*/ 	.word	0x00003f30


	//   ....[9]....
        /*00a0*/ 	.word	0x00003f50


	//   ....[10]....
        /*00a4*/ 	.word	0x00004480


	//   ....[11]....
        /*00a8*/ 	.word	0x00004520


	//   ....[12]....
        /*00ac*/ 	.word	0x00004590


	//   ....[13]....
        /*00b0*/ 	.word	0x00004610


	//   ....[14]....
        /*00b4*/ 	.word	0x00004680


	//   ....[15]....
        /*00b8*/ 	.word	0x00004820


	//   ....[16]....
        /*00bc*/ 	.word	0x00004890


	//   ....[17]....
        /*00c0*/ 	.word	0x00004900


	//   ....[18]....
        /*00c4*/ 	.word	0x00004970


	//   ....[19]....
        /*00c8*/ 	.word	0x000049e0


	//----- nvinfo : EIATTR_VRC_CTA_INIT_COUNT
	.align		4
.L_1444:
        /*00cc*/ 	.byte	0x02, 0x4a
	.zero		1
	.zero		1


	//----- nvinfo : EIATTR_EXIT_INSTR_OFFSETS
	.align		4
        /*00d0*/ 	.byte	0x04, 0x1c
        /*00d2*/ 	.short	(.L_1446 - .L_1445)


	//   ....[0]....
.L_1445:
        /*00d4*/ 	.word	0x00000420


	//   ....[1]....
        /*00d8*/ 	.word	0x00004410


	//----- nvinfo : EIATTR_MAX_THREADS
	.align		4
.L_1446:
        /*00dc*/ 	.byte	0x04, 0x05
        /*00de*/ 	.short	(.L_1448 - .L_1447)
.L_1447:
        /*00e0*/ 	.word	0x00000080
        /*00e4*/ 	.word	0x00000001
        /*00e8*/ 	.word	0x00000001


	//----- nvinfo : EIATTR_CRS_STACK_SIZE
	.align		4
.L_1448:
        /*00ec*/ 	.byte	0x04, 0x1e
        /*00ee*/ 	.short	(.L_1450 - .L_1449)
.L_1449:
        /*00f0*/ 	.word	0x00000000


	//----- nvinfo : EIATTR_CBANK_PARAM_SIZE
	.align		4
.L_1450:
        /*00f4*/ 	.byte	0x03, 0x19
        /*00f6*/ 	.short	0x00e8


	//----- nvinfo : EIATTR_PARAM_CBANK
	.align		4
        /*00f8*/ 	.byte	0x04, 0x0a
        /*00fa*/ 	.short	(.L_1452 - .L_1451)
	.align		4
.L_1451:
        /*00fc*/ 	.word	index@(.nv.constant0._ZN10layer_norm13ln_fwd_kernelINS_13Kernel_traitsI6__halfS2_S2_S2_fjLj256ELj1ELj4ELj1ELj16ENS_18Kernel_traits_baseILj256ES2_S2_S2_S2_fjLj128EEEEELb1ELb0ELb1ELb0EEEvNS_9FwdParamsE)
        /*0100*/ 	.short	0x0380
        /*0102*/ 	.short	0x00e8


	//----- nvinfo : EIATTR_SW_WAR
	.align		4
.L_1452:
        /*0104*/ 	.byte	0x04, 0x36
        /*0106*/ 	.short	(.L_1454 - .L_1453)
.L_1453:
        /*0108*/ 	.word	0x00000008
.L_1454:


//--------------------- .nv.info._ZN10layer_norm13ln_fwd_kernelINS_13Kernel_traitsI6__halfS2_S2_S2_fjLj256ELj1ELj4ELj1ELj16ENS_18Kernel_traits_baseILj256ES2_S2_S2_S2_fjLj128EEEEELb1ELb0ELb1ELb1EEEvNS_9FwdParamsE --------------------------
	.section	.nv.info._ZN10layer_norm13ln_fwd_kernelINS_13Kernel_traitsI6__halfS2_S2_S2_fjLj256ELj1ELj4ELj1ELj16ENS_18Kernel_traits_baseILj256ES2_S2_S2_S2_fjLj128EEEEELb1ELb0ELb1ELb1EEEvNS_9FwdParamsE,"",@"SHT_CUDA_INFO"
	.sectionflags	@""
	.align	4


	//----- nvinfo : EIATTR_CUDA_API_VERSION
	.align		4
        /*0000*/ 	.byte	0x04, 0x37
        /*0002*/ 	.short	(.L_1456 - .L_1455)
.L_1455:
        /*0004*/ 	.word	0x00000082


	//----- nvinfo : EIATTR_KPARAM_INFO
	.align		4
.L_1456:
        /*0008*/ 	.byte	0x04, 0x17
        /*000a*/ 	.short	(.L_1458 - .L_1457)
.L_1457:
        /*000c*/ 	.word	0x00000000
        /*0010*/ 	.short	0x0000
        /*0012*/ 	.short	0x0000
        /*0014*/ 	.byte	0x00, 0xf0, 0xa1, 0x03


	//----- nvinfo : EIATTR_SPARSE_MMA_MASK
	.align		4
.L_1458:
        /*0018*/ 	.byte	0x03, 0x50
        /*001a*/ 	.short	0x0000


	//----- nvinfo : EIATTR_MAXREG_COUNT
	.align		4
        /*001c*/ 	.byte	0x03, 0x1b
        /*001e*/ 	.short	0x00ff


	//----- nvinfo : EIATTR_MERCURY_ISA_VERSION
	.align		4
        /*0020*/ 	.byte	0x03, 0x5f
        /*0022*/ 	.short	0x0101


	//----- nvinfo : EIATTR_COOP_GROUP_MASK_REGIDS
	.align		4
        /*0024*/ 	.byte	0x04, 0x29
        /*0026*/ 	.short	(.L_1460 - .L_1459)


	//   ....[0]....
.L_1459:
        /*0028*/ 	.word	0xffffffff


	//   ....[1]....
        /*002c*/ 	.word	0xffffffff


	//   ....[2]....
        /*0030*/ 	.word	0xffffffff


	//   ....[3]....
        /*0034*/ 	.word	0xffffffff


	//   ....[4]....
        /*0038*/ 	.word	0xffffffff


	//   ....[5]....
        /*003c*/ 	.word	0xffffffff


	//   ....[6]....
        /*0040*/ 	.word	0xffffffff


	//   ....[7]....
        /*0044*/ 	.word	0xffffffff


	//   ....[8]....
        /*0048*/ 	.word	0xffffffff


	//   ....[9]....
        /*004c*/ 	.word	0xffffffff


	//   ....[10]....
        /*0050*/ 	.word	0x05000037


	//   ....[11]....
        /*0054*/ 	.word	0x05000037


	//   ....[12]....
        /*0058*/ 	.word	0x05000037


	//   ....[13]....
        /*005c*/ 	.word	0x05000037


	//   ....[14]....
        /*0060*/ 	.word	0x05000037


	//   ....[15]....
        /*0064*/ 	.word	0x05000037


	//   ....[16]....
        /*0068*/ 	.word	0x05000037


	//   ....[17]....
        /*006c*/ 	.word	0x05000037


	//   ....[18]....
        /*0070*/ 	.word	0x05000037


	//   ....[19]....
        /*0074*/ 	.word	0x05000037


	//----- nvinfo : EIATTR_COOP_GROUP_INSTR_OFFSETS
	.align		4
.L_1460:
        /*0078*/ 	.byte	0x04, 0x28
        /*007a*/ 	.short	(.L_1462 - .L_1461)


	//   ....[0]....
.L_1461:
        /*007c*/ 	.word	0x00003b40


	//   ....[1]....
        /*0080*/ 	.word	0x00003b70


	//   ....[2]....
        /*0084*/ 	.word	0x00003b90


	//   ....[3]....
        /*0088*/ 	.word	0x00003bb0


	//   ....[4]....
        /*008c*/ 	.word	0x00003bd0


	//   ....[5]....
        /*0090*/ 	.word	0x00003d00


	//   ....[6]....
        /*0094*/ 	.word	0x00003d20


	//   ....[7]....
        /*0098*/ 	.word	0x00003d40


	//   ....[8]....
        /*009c*/ 	.word	0x00003d60


	//   ....[9]....
        /*00a0*/ 	.word	0x00003d80


	//   ....[10]....
        /*00a4*/ 	.word	0x00004290


	//   ....[11]....
        /*00a8*/ 	.word	0x00004340


	//   ....[12]....
        /*00ac*/ 	.word	0x000043b0


	//   ....[13]....
        /*00b0*/ 	.word	0x00004420


	//   ....[14]....
        /*00b4*/ 	.word	0x00004490


	//   ....[15]....
        /*00b8*/ 	.word	0x00004610


	//   ....[16]....
        /*00bc*/ 	.word	0x00004680


	//   ....[17]....
        /*00c0*/ 	.word	0x000046f0


	//   ....[18]....
        /*00c4*/ 	.word	0x00004760


	//   ....[19]....
        /*00c8*/ 	.word	0x000047d0


	//----- nvinfo : EIATTR_VRC_CTA_INIT_COUNT
	.align		4
.L_1462:
        /*00cc*/ 	.byte	0x02, 0x4a
	.zero		1
	.zero		1


	//----- nvinfo : EIATTR_EXIT_INSTR_OFFSETS
	.align		4
        /*00d0*/ 	.byte	0x04, 0x1c
        /*00d2*/ 	.short	(.L_1464 - .L_1463)


	//   ....[0]....
.L_1463:
        /*00d4*/ 	.word	0x00000210


	//   ....[1]....
        /*00d8*/ 	.word	0x00004230


	//----- nvinfo : EIATTR_MAX_THREADS
	.align		4
.L_1464:
        /*00dc*/ 	.byte	0x04, 0x05
        /*00de*/ 	.short	(.L_1466 - .L_1465)
.L_1465:
        /*00e0*/ 	.word	0x00000080
        /*00e4*/ 	.word	0x00000001
        /*00e8*/ 	.word	0x00000001


	//----- nvinfo : EIATTR_CRS_STACK_SIZE
	.align		4
.L_1466:
        /*00ec*/ 	.byte	0x04, 0x1e
        /*00ee*/ 	.short	(.L_1468 - .L_1467)
.L_1467:
        /*00f0*/ 	.word	0x00000000


	//----- nvinfo : EIATTR_CBANK_PARAM_SIZE
	.align		4
.L_1468:
        /*00f4*/ 	.byte	0x03, 0x19
        /*00f6*/ 	.short	0x00e8


	//----- nvinfo : EIATTR_PARAM_CBANK
	.align		4
        /*00f8*/ 	.byte	0x04, 0x0a
        /*00fa*/ 	.short	(.L_1470 - .L_1469)
	.align		4
.L_1469:
        /*00fc*/ 	.word	index@(.nv.constant0._ZN10layer_norm13ln_fwd_kernelINS_13Kernel_traitsI6__halfS2_S2_S2_fjLj256ELj1ELj4ELj1ELj16ENS_18Kernel_traits_baseILj256ES2_S2_S2_S2_fjLj128EEEEELb1ELb0ELb1ELb1EEEvNS_9FwdParamsE)
        /*0100*/ 	.short	0x0380
        /*0102*/ 	.short	0x00e8


	//----- nvinfo : EIATTR_SW_WAR
	.align		4
.L_1470:
        /*0104*/ 	.byte	0x04, 0x36
        /*0106*/ 	.short	(.L_1472 - .L_1471)
.L_1471:
        /*0108*/ 	.word	0x00000008
.L_1472:


//--------------------- .nv.info._ZN10layer_norm13ln_fwd_kernelINS_13Kernel_traitsI6__halfS2_S2_S2_fjLj256ELj1ELj4ELj1ELj16ENS_18Kernel_traits_baseILj256ES2_S2_S2_S2_fjLj128EEEEELb1ELb1ELb0ELb0EEEvNS_9FwdParamsE --------------------------
	.section	.nv.info._ZN10layer_norm13ln_fwd_kernelINS_13Kernel_traitsI6__halfS2_S2_S2_fjLj256ELj1ELj4ELj1ELj16ENS_18Kernel_traits_baseILj256ES2_S2_S2_S2_fjLj128EEEEELb1ELb1ELb0ELb0EEEvNS_9FwdParamsE,"",@"SHT_CUDA_INFO"
	.sectionflags	@""
	.align	4


	//----- nvinfo : EIATTR_CUDA_API_VERSION
	.align		4
        /*0000*/ 	.byte	0x04, 0x37
        /*0002*/ 	.short	(.L_1474 - .L_1473)
.L_1473:
        /*0004*/ 	.word	0x00000082


	//----- nvinfo : EIATTR_KPARAM_INFO
	.align		4
.L_1474:
        /*0008*/ 	.byte	0x04, 0x17
        /*000a*/ 	.short	(.L_1476 - .L_1475)
.L_1475:
        /*000c*/ 	.word	0x00000000
        /*0010*/ 	.short	0x0000
        /*0012*/ 	.short	0x0000
        /*0014*/ 	.byte	0x00, 0xf0, 0xa1, 0x03


	//----- nvinfo : EIATTR_SPARSE_MMA_MASK
	.align		4
.L_1476:
        /*0018*/ 	.byte	0x03, 0x50
        /*001a*/ 	.short	0x0000


	//----- nvinfo : EIATTR_MAXREG_COUNT
	.align		4
        /*001c*/ 	.byte	0x03, 0x1b
        /*001e*/ 	.short	0x00ff


	//----- nvinfo : EIATTR_MERCURY_ISA_VERSION
	.align		4
        /*0020*/ 	.byte	0x03, 0x5f
        /*0022*/ 	.short	0x0101


	//----- nvinfo : EIATTR_COOP_GROUP_MASK_REGIDS
	.align		4
        /*0024*/ 	.byte	0x04, 0x29
        /*0026*/ 	.short	(.L_1478 - .L_1477)


	//   ....[0]....
.L_1477:
        /*0028*/ 	.word	0xffffffff


	//   ....[1]....
        /*002c*/ 	.word	0xffffffff


	//   ....[2]....
        /*0030*/ 	.word	0xffffffff


	//   ....[3]....
        /*0034*/ 	.word	0xffffffff


	//   ....[4]....
        /*0038*/ 	.word	0xffffffff


	//   ....[5]....
        /*003c*/ 	.word	0xffffffff


	//   ....[6]....
        /*0040*/ 	.word	0xffffffff


	//   ....[7]....
        /*0044*/ 	.word	0xffffffff


	//   ....[8]....
        /*0048*/ 	.word	0xffffffff


	//   ....[9]....
        /*004c*/ 	.word	0xffffffff


	//   ....[10]....
        /*0050*/ 	.word	0x0500002f


	//   ....[11]....
        /*0054*/ 	.word	0x0500002f


	//   ....[12]....
        /*0058*/ 	.word	0x0500002f


	//   ....[13]....
        /*005c*/ 	.word	0x0500002f


	//   ....[14]....
        /*0060*/ 	.word	0x0500002f


	//   ....[15]....
        /*0064*/ 	.word	0x0500002f


	//   ....[16]....
        /*0068*/ 	.word	0x0500002f


	//   ....[17]....
        /*006c*/ 	.word	0x0500002f


	//   ....[18]....
        /*0070*/ 	.word	0x0500002f


	//   ....[19]....
        /*0074*/ 	.word	0x0500002f


	//----- nvinfo : EIATTR_COOP_GROUP_INSTR_OFFSETS
	.align		4
.L_1478:
        /*0078*/ 	.byte	0x04, 0x28
        /*007a*/ 	.short	(.L_1480 - .L_1479)


	//   ....[0]....
.L_1479:
        /*007c*/ 	.word	0x00003620


	//   ....[1]....
        /*0080*/ 	.word	0x00003640


	//   ....[2]....
        /*0084*/ 	.word	0x00003660


	//   ....[3]....
        /*0088*/ 	.word	0x00003680


	//   ....[4]....
        /*008c*/ 	.word	0x000036b0


	//   ....[5]....
        /*0090*/ 	.word	0x00003800


	//   ....[6]....
        /*0094*/ 	.word	0x00003820


	//   ....[7]....
        /*0098*/ 	.word	0x00003840


	//   ....[8]....
        /*009c*/ 	.word	0x00003860


	//   ....[9]....
        /*00a0*/ 	.word	0x00003880


	//   ....[10]....
        /*00a4*/ 	.word	0x00003d60


	//   ....[11]....
        /*00a8*/ 	.word	0x00003e00


	//   ....[12]....
        /*00ac*/ 	.word	0x00003e70


	//   ....[13]....
        /*00b0*/ 	.word	0x00003ee0


	//   ....[14]....
        /*00b4*/ 	.word	0x00003f60


	//   ....[15]....
        /*00b8*/ 	.word	0x00004100


	//   ....[16]....
        /*00bc*/ 	.word	0x00004170


	//   ....[17]....
        /*00c0*/ 	.word	0x000041e0


	//   ....[18]....
        /*00c4*/ 	.word	0x00004250


	//   ....[19]....
        /*00c8*/ 	.word	0x000042c0


	//----- nvinfo : EIATTR_VRC_CTA_INIT_COUNT
	.align		4
.L_1480:
        /*00cc*/ 	.byte	0x02, 0x4a
	.zero		1
	.zero		1


	//----- nvinfo : EIATTR_EXIT_INSTR_OFFSETS
	.align		4
        /*00d0*/ 	.byte	0x04, 0x1c
        /*00d2*/ 	.short	(.L_1482 - .L_1481)


	//   ....[0]....
.L_1481:
        /*00d4*/ 	.word	0x00000440


	//   ....[1]....
        /*00d8*/ 	.word	0x00003cf0


	//----- nvinfo : EIATTR_MAX_THREADS
	.align		4
.L_1482:
        /*00dc*/ 	.byte	0x04, 0x05
        /*00de*/ 	.short	(.L_1484 - .L_1483)
.L_1483:
        /*00e0*/ 	.word	0x00000080
        /*00e4*/ 	.word	0x00000001
        /*00e8*/ 	.word	0x00000001


	//----- nvinfo : EIATTR_CRS_STACK_SIZE
	.align		4
.L_1484:
        /*00ec*/ 	.byte	0x04, 0x1e
        /*00ee*/ 	.short	(.L_1486 - .L_1485)
.L_1485:
        /*00f0*/ 	.word	0x00000000


	//----- nvinfo : EIATTR_CBANK_PARAM_SIZE
	.align		4
.L_1486:
        /*00f4*/ 	.byte	0x03, 0x19
        /*00f6*/ 	.short	0x00e8


	//----- nvinfo : EIATTR_PARAM_CBANK
	.align		4
        /*00f8*/ 	.byte	0x04, 0x0a
        /*00fa*/ 	.short	(.L_1488 - .L_1487)
	.align		4
.L_1487:
        /*00fc*/ 	.word	index@(.nv.constant0._ZN10layer_norm13ln_fwd_kernelINS_13Kernel_traitsI6__halfS2_S2_S2_fjLj256ELj1ELj4ELj1ELj16ENS_18Kernel_traits_baseILj256ES2_S2_S2_S2_fjLj128EEEEELb1ELb1ELb0ELb0EEEvNS_9FwdParamsE)
        /*0100*/ 	.short	0x0380
        /*0102*/ 	.short	0x00e8


	//----- nvinfo : EIATTR_SW_WAR
	.align		4
.L_1488:
        /*0104*/ 	.byte	0x04, 0x36
        /*0106*/ 	.short	(.L_1490 - .L_1489)
.L_1489:
        /*0108*/ 	.word	0x00000008
.L_1490:


//--------------------- .nv.info._ZN10layer_norm13ln_fwd_kernelINS_13Kernel_traitsI6__halfS2_S2_S2_fjLj256ELj1ELj4ELj1ELj16ENS_18Kernel_traits_baseILj256ES2_S2_S2_S2_fjLj128EEEEELb1ELb1ELb0ELb1EEEvNS_9FwdParamsE --------------------------
	.section	.nv.info._ZN10layer_norm13ln_fwd_kernelINS_13Kernel_traitsI6__halfS2_S2_S2_fjLj256ELj1ELj4ELj1ELj16ENS_18Kernel_traits_baseILj256ES2_S2_S2_S2_fjLj128EEEEELb1ELb1ELb0ELb1EEEvNS_9FwdParamsE,"",@"SHT_CUDA_INFO"
	.sectionflags	@""
	.align	4


	//----- nvinfo : EIATTR_CUDA_API_VERSION
	.align		4
        /*0000*/ 	.byte	0x04, 0x37
        /*0002*/ 	.short	(.L_1492 - .L_1491)
.L_1491:
        /*0004*/ 	.word	0x00000082


	//----- nvinfo : EIATTR_KPARAM_INFO
	.align		4
.L_1492:
        /*0008*/ 	.byte	0x04, 0x17
        /*000a*/ 	.short	(.L_1494 - .L_1493)
.L_1493:
        /*000c*/ 	.word	0x00000000
        /*0010*/ 	.short	0x0000
        /*0012*/ 	.short	0x0000
        /*0014*/ 	.byte	0x00, 0xf0, 0xa1, 0x03


	//----- nvinfo : EIATTR_SPARSE_MMA_MASK
	.align		4
.L_1494:
        /*0018*/ 	.byte	0x03, 0x50
        /*001a*/ 	.short	0x0000


	//----- nvinfo : EIATTR_MAXREG_COUNT
	.align		4
        /*001c*/ 	.byte	0x03, 0x1b
        /*001e*/ 	.short	0x00ff


	//----- nvinfo : EIATTR_MERCURY_ISA_VERSION
	.align		4
        /*0020*/ 	.byte	0x03, 0x5f
        /*0022*/ 	.short	0x0101


	//----- nvinfo : EIATTR_COOP_GROUP_MASK_REGIDS
	.align		4
        /*0024*/ 	.byte	0x04, 0x29
        /*0026*/ 	.short	(.L_1496 - .L_1495)


	//   ....[0]....
.L_1495:
        /*0028*/ 	.word	0xffffffff


	//   ....[1]....
        /*002c*/ 	.word	0xffffffff


	//   ....[2]....
        /*0030*/ 	.word	0xffffffff


	//   ....[3]....
        /*0034*/ 	.word	0xffffffff


	//   ....[4]....
        /*0038*/ 	.word	0xffffffff


	//   ....[5]....
        /*003c*/ 	.word	0xffffffff


	//   ....[6]....
        /*0040*/ 	.word	0xffffffff


	//   ....[7]....
        /*0044*/ 	.word	0xffffffff


	//   ....[8]....
        /*0048*/ 	.word	0xffffffff


	//   ....[9]....
        /*004c*/ 	.word	0xffffffff


	//   ....[10]....
        /*0050*/ 	.word	0x05000016


	//   ....[11]....
        /*0054*/ 	.word	0x05000016


	//   ....[12]....
        /*0058*/ 	.word	0x05000016


	//   ....[13]....
        /*005c*/ 	.word	0x05000016


	//   ....[14]....
        /*0060*/ 	.word	0x05000016


	//   ....[15]....
        /*0064*/ 	.word	0x05000016


	//   ....[16]....
        /*0068*/ 	.word	0x05000016


	//   ....[17]....
        /*006c*/ 	.word	0x05000016


	//   ....[18]....
        /*0070*/ 	.word	0x05000016


	//   ....[19]....
        /*0074*/ 	.word	0x05000016


	//----- nvinfo : EIATTR_COOP_GROUP_INSTR_OFFSETS
	.align		4
.L_1496:
        /*0078*/ 	.byte	0x04, 0x28
        /*007a*/ 	.short	(.L_1498 - .L_1497)


	//   ....[0]....
.L_1497:
        /*007c*/ 	.word	0x00003630


	//   ....[1]....
        /*0080*/ 	.word	0x00003650


	//   ....[2]....
        /*0084*/ 	.word	0x00003670


	//   ....[3]....
        /*0088*/ 	.word	0x00003690


	//   ....[4]....
        /*008c*/ 	.word	0x000036c0


	//   ....[5]....
        /*0090*/ 	.word	0x000037f0


	//   ....[6]....
        /*0094*/ 	.word	0x00003810


	//   ....[7]....
        /*0098*/ 	.word	0x00003830


	//   ....[8]....
        /*009c*/ 	.word	0x00003850


	//   ....[9]....
        /*00a0*/ 	.word	0x00003870


	//   ....[10]....
        /*00a4*/ 	.word	0x00003c20


	//   ....[11]....
        /*00a8*/ 	.word	0x00003cc0


	//   ....[12]....
        /*00ac*/ 	.word	0x00003d30


	//   ....[13]....
        /*00b0*/ 	.word	0x00003da0


	//   ....[14]....
        /*00b4*/ 	.word	0x00003e20


	//   ....[15]....
        /*00b8*/ 	.word	0x00003fb0


	//   ....[16]....
        /*00bc*/ 	.word	0x00004020


	//   ....[17]....
        /*00c0*/ 	.word	0x00004090


	//   ....[18]....
        /*00c4*/ 	.word	0x00004100


	//   ....[19]....
        /*00c8*/ 	.word	0x00004170


	//----- nvinfo : EIATTR_VRC_CTA_INIT_COUNT
	.align		4
.L_1498:
        /*00cc*/ 	.byte	0x02, 0x4a
	.zero		1
	.zero		1


	//----- nvinfo : EIATTR_EXIT_INSTR_OFFSETS
	.align		4
        /*00d0*/ 	.byte	0x04, 0x1c
        /*00d2*/ 	.short	(.L_1500 - .L_1499)


	//   ....[0]....
.L_1499:
        /*00d4*/ 	.word	0x000001f0


	//   ....[1]....
        /*00d8*/ 	.word	0x00003bb0


	//----- nvinfo : EIATTR_MAX_THREADS
	.align		4
.L_1500:
        /*00dc*/ 	.byte	0x04, 0x05
        /*00de*/ 	.short	(.L_1502 - .L_1501)
.L_1501:
        /*00e0*/ 	.word	0x00000080
        /*00e4*/ 	.word	0x00000001
        /*00e8*/ 	.word	0x00000001


	//----- nvinfo : EIATTR_CRS_STACK_SIZE
	.align		4
.L_1502:
        /*00ec*/ 	.byte	0x04, 0x1e
        /*00ee*/ 	.short	(.L_1504 - .L_1503)
.L_1503:
        /*00f0*/ 	.word	0x00000000


	//----- nvinfo : EIATTR_CBANK_PARAM_SIZE
	.align		4
.L_1504:
        /*00f4*/ 	.byte	0x03, 0x19
        /*00f6*/ 	.short	0x00e8


	//----- nvinfo : EIATTR_PARAM_CBANK
	.align		4
        /*00f8*/ 	.byte	0x04, 0x0a
        /*00fa*/ 	.short	(.L_1506 - .L_1505)
	.align		4
.L_1505:
        /*00fc*/ 	.word	index@(.nv.constant0._ZN10layer_norm13ln_fwd_kernelINS_13Kernel_traitsI6__halfS2_S2_S2_fjLj256ELj1ELj4ELj1ELj16ENS_18Kernel_traits_baseILj256ES2_S2_S2_S2_fjLj128EEEEELb1ELb1ELb0ELb1EEEvNS_9FwdParamsE)
        /*0100*/ 	.short	0x0380
        /*0102*/ 	.short	0x00e8


	//----- nvinfo : EIATTR_SW_WAR
	.align		4
.L_1506:
        /*0104*/ 	.byte	0x04, 0x36
        /*0106*/ 	.short	(.L_1508 - .L_1507)
.L_1507:
        /*0108*/ 	.word	0x00000008
.L_1508:


//--------------------- .nv.info._ZN10layer_norm13ln_fwd_kernelINS_13Kernel_traitsI6__halfS2_S2_S2_fjLj256ELj1ELj4ELj1ELj16ENS_18Kernel_traits_baseILj256ES2_S2_S2_S2_fjLj128EEEEELb1ELb1ELb1ELb0EEEvNS_9FwdParamsE --------------------------
	.section	.nv.info._ZN10layer_norm13ln_fwd_kernelINS_13Kernel_traitsI6__halfS2_S2_S2_fjLj256ELj1ELj4ELj1ELj16ENS_18Kernel_traits_baseILj256ES2_S2_S2_S2_fjLj128EEEEELb1ELb1ELb1ELb0EEEvNS_9FwdParamsE,"",@"SHT_CUDA_INFO"
	.sectionflags	@""
	.align	4


	//----- nvinfo : EIATTR_CUDA_API_VERSION
	.align		4
        /*0000*/ 	.byte	0x04, 0x37
        /*0002*/ 	.short	(.L_1510 - .L_1509)
.L_1509:
        /*0004*/ 	.word	0x00000082


	//----- nvinfo : EIATTR_KPARAM_INFO
	.align		4
.L_1510:
        /*0008*/ 	.byte	0x04, 0x17
        /*000a*/ 	.short	(.L_1512 - .L_1511)
.L_1511:
        /*000c*/ 	.word	0x00000000
        /*0010*/ 	.short	0x0000
        /*0012*/ 	.short	0x0000
        /*0014*/ 	.byte	0x00, 0xf0, 0xa1, 0x03


	//----- nvinfo : EIATTR_SPARSE_MMA_MASK
	.align		4
.L_1512:
        /*0018*/ 	.byte	0x03, 0x50
        /*001a*/ 	.short	0x0000


	//----- nvinfo : EIATTR_MAXREG_COUNT
	.align		4
        /*001c*/ 	.byte	0x03, 0x1b
        /*001e*/ 	.short	0x00ff


	//----- nvinfo : EIATTR_MERCURY_ISA_VERSION
	.align		4
        /*0020*/ 	.byte	0x03, 0x5f
        /*0022*/ 	.short	0x0101


	//----- nvinfo : EIATTR_COOP_GROUP_MASK_REGIDS
	.align		4
        /*0024*/ 	.byte	0x04, 0x29
        /*0026*/ 	.short	(.L_1514 - .L_1513)


	//   ....[0]....
.L_1513:
        /*0028*/ 	.word	0xffffffff


	//   ....[1]....
        /*002c*/ 	.word	0xffffffff


	//   ....[2]....
        /*0030*/ 	.word	0xffffffff


	//   ....[3]....
        /*0034*/ 	.word	0xffffffff


	//   ....[4]....
        /*0038*/ 	.word	0xffffffff


	//   ....[5]....
        /*003c*/ 	.word	0xffffffff


	//   ....[6]....
        /*0040*/ 	.word	0xffffffff


	//   ....[7]....
        /*0044*/ 	.word	0xffffffff


	//   ....[8]....
        /*0048*/ 	.word	0xffffffff


	//   ....[9]....
        /*004c*/ 	.word	0xffffffff


	//   ....[10]....
        /*0050*/ 	.word	0x05000022


	//   ....[11]....
        /*0054*/ 	.word	0x05000022


	//   ....[12]....
        /*0058*/ 	.word	0x05000022


	//   ....[13]....
        /*005c*/ 	.word	0x05000022


	//   ....[14]....
        /*0060*/ 	.word	0x05000022


	//   ....[15]....
        /*0064*/ 	.word	0x05000022


	//   ....[16]....
        /*0068*/ 	.word	0x05000022


	//   ....[17]....
        /*006c*/ 	.word	0x05000022


	//   ....[18]....
        /*0070*/ 	.word	0x05000022


	//   ....[19]....
        /*0074*/ 	.word	0x05000022


	//----- nvinfo : EIATTR_COOP_GROUP_INSTR_OFFSETS
	.align		4
.L_1514:
        /*0078*/ 	.byte	0x04, 0x28
        /*007a*/ 	.short	(.L_1516 - .L_1515)


	//   ....[0]....
.L_1515:
        /*007c*/ 	.word	0x00003e30


	//   ....[1]....
        /*0080*/ 	.word	0x00003e60


	//   ....[2]....
        /*0084*/ 	.word	0x00003e80


	//   ....[3]....
        /*0088*/ 	.word	0x00003ea0


	//   ....[4]....
        /*008c*/ 	.word	0x00003ec0


	//   ....[5]....
        /*0090*/ 	.word	0x00004010


	//   ....[6]....
        /*0094*/ 	.word	0x00004030


	//   ....[7]....
        /*0098*/ 	.word	0x00004050


	//   ....[8]....
        /*009c*/ 	.word	0x00004070


	//   ....[9]....
        /*00a0*/ 	.word	0x00004090


	//   ....[10]....
        /*00a4*/ 	.word	0x000045c0


	//   ....[11]....
        /*00a8*/ 	.word	0x00004650


	//   ....[12]....
        /*00ac*/ 	.word	0x000046b0


	//   ....[13]....
        /*00b0*/ 	.word	0x00004710


	//   ....[14]....
        /*00b4*/ 	.word	0x00004770


	//   ....[15]....
        /*00b8*/ 	.word	0x00004900


	//   ....[16]....
        /*00bc*/ 	.word	0x00004960


	//   ....[17]....
        /*00c0*/ 	.word	0x000049c0


	//   ....[18]....
        /*00c4*/ 	.word	0x00004a20


	//   ....[19]....
        /*00c8*/ 	.word	0x00004a80


	//----- nvinfo : EIATTR_VRC_CTA_INIT_COUNT
	.align		4
.L_1516:
        /*00cc*/ 	.byte	0x02, 0x4a
	.zero		1
	.zero		1


	//----- nvinfo : EIATTR_EXIT_INSTR_OFFSETS
	.align		4
        /*00d0*/ 	.byte	0x04, 0x1c
        /*00d2*/ 	.short	(.L_1518 - .L_1517)


	//   ....[0]....
.L_1517:
        /*00d4*/ 	.word	0x00000470


	//   ....[1]....
        /*00d8*/ 	.word	0x00004550


	//----- nvinfo : EIATTR_MAX_THREADS
	.align		4
.L_1518:
        /*00dc*/ 	.byte	0x04, 0x05
        /*00de*/ 	.short	(.L_1520 - .L_1519)
.L_1519:
        /*00e0*/ 	.word	0x00000080
        /*00e4*/ 	.word	0x00000001
        /*00e8*/ 	.word	0x00000001


	//----- nvinfo : EIATTR_CRS_STACK_SIZE
	.align		4
.L_1520:
        /*00ec*/ 	.byte	0x04, 0x1e
        /*00ee*/ 	.short	(.L_1522 - .L_1521)
.L_1521:
        /*00f0*/ 	.word	0x00000000


	//----- nvinfo : EIATTR_CBANK_PARAM_SIZE
	.align		4
.L_1522:
        /*00f4*/ 	.byte	0x03, 0x19
        /*00f6*/ 	.short	0x00e8


	//----- nvinfo : EIATTR_PARAM_CBANK
	.align		4
        /*00f8*/ 	.byte	0x04, 0x0a
        /*00fa*/ 	.short	(.L_1524 - .L_1523)
	.align		4
.L_1523:
        /*00fc*/ 	.word	index@(.nv.constant0._ZN10layer_norm13ln_fwd_kernelINS_13Kernel_traitsI6__halfS2_S2_S2_fjLj256ELj1ELj4ELj1ELj16ENS_18Kernel_traits_baseILj256ES2_S2_S2_S2_fjLj128EEEEELb1ELb1ELb1ELb0EEEvNS_9FwdParamsE)
        /*0100*/ 	.short	0x0380
        /*0102*/ 	.short	0x00e8


	//----- nvinfo : EIATTR_SW_WAR
	.align		4
.L_1524:
        /*0104*/ 	.byte	0x04, 0x36
        /*0106*/ 	.short	(.L_1526 - .L_1525)
.L_1525:
        /*0108*/ 	.word	0x00000008
.L_1526:


//--------------------- .nv.info._ZN10layer_norm13ln_fwd_kernelINS_13Kernel_traitsI6__halfS2_S2_S2_fjLj256ELj1ELj4ELj1ELj16ENS_18Kernel_traits_baseILj256ES2_S2_S2_S2_fjLj128EEEEELb1ELb1ELb1ELb1EEEvNS_9FwdParamsE --------------------------
	.section	.nv.info._ZN10layer_norm13ln_fwd_kernelINS_13Kernel_traitsI6__halfS2_S2_S2_fjLj256ELj1ELj4ELj1ELj16ENS_18Kernel_traits_baseILj256ES2_S2_S2_S2_fjLj128EEEEELb1ELb1ELb1ELb1EEEvNS_9FwdParamsE,"",@"SHT_CUDA_INFO"
	.sectionflags	@""
	.align	4


	//----- nvinfo : EIATTR_CUDA_API_VERSION
	.align		4
        /*0000*/ 	.byte	0x04, 0x37
        /*0002*/ 	.short	(.L_1528 - .L_1527)
.L_1527:
        /*0004*/ 	.word	0x00000082


	//----- nvinfo : EIATTR_KPARAM_INFO
	.align		4
.L_1528:
        /*0008*/ 	.byte	0x04, 0x17
        /*000a*/ 	.short	(.L_1530 - .L_1529)
.L_1529:
        /*000c*/ 	.word	0x00000000
        /*0010*/ 	.short	0x0000
        /*0012*/ 	.short	0x0000
        /*0014*/ 	.byte	0x00, 0xf0, 0xa1, 0x03


	//----- nvinfo : EIATTR_SPARSE_MMA_MASK
	.align		4
.L_1530:
        /*0018*/ 	.byte	0x03, 0x50
        /*001a*/ 	.short	0x0000


	//----- nvinfo : EIATTR_MAXREG_COUNT
	.align		4
        /*001c*/ 	.byte	0x03, 0x1b
        /*001e*/ 	.short	0x00ff


	//----- nvinfo : EIATTR_MERCURY_ISA_VERSION
	.align		4
        /*0020*/ 	.byte	0x03, 0x5f
        /*0022*/ 	.short	0x0101


	//----- nvinfo : EIATTR_COOP_GROUP_MASK_REGIDS
	.align		4
        /*0024*/ 	.byte	0x04, 0x29
        /*0026*/ 	.short	(.L_1532 - .L_1531)


	//   ....[0]....
.L_1531:
        /*0028*/ 	.word	0xffffffff


	//   ....[1]....
        /*002c*/ 	.word	0xffffffff


	//   ....[2]....
        /*0030*/ 	.word	0xffffffff


	//   ....[3]....
        /*0034*/ 	.word	0xffffffff


	//   ....[4]....
        /*0038*/ 	.word	0xffffffff


	//   ....[5]....
        /*003c*/ 	.word	0xffffffff


	//   ....[6]....
        /*0040*/ 	.word	0xffffffff


	//   ....[7]....
        /*0044*/ 	.word	0xffffffff


	//   ....[8]....
        /*0048*/ 	.word	0xffffffff


	//   ....[9]....
        /*004c*/ 	.word	0xffffffff


	//   ....[10]....
        /*0050*/ 	.word	0x05000022


	//   ....[11]....
        /*0054*/ 	.word	0x05000022


	//   ....[12]....
        /*0058*/ 	.word	0x05000022


	//   ....[13]....
        /*005c*/ 	.word	0x05000022


	//   ....[14]....
        /*0060*/ 	.word	0x05000022


	//   ....[15]....
        /*0064*/ 	.word	0x05000022


	//   ....[16]....
        /*0068*/ 	.word	0x05000022


	//   ....[17]....
        /*006c*/ 	.word	0x05000022


	//   ....[18]....
        /*0070*/ 	.word	0x05000022


	//   ....[19]....
        /*0074*/ 	.word	0x05000022


	//----- nvinfo : EIATTR_COOP_GROUP_INSTR_OFFSETS
	.align		4
.L_1532:
        /*0078*/ 	.byte	0x04, 0x28
        /*007a*/ 	.short	(.L_1534 - .L_1533)


	//   ....[0]....
.L_1533:
        /*007c*/ 	.word	0x00003ca0


	//   ....[1]....
        /*0080*/ 	.word	0x00003cd0


	//   ....[2]....
        /*0084*/ 	.word	0x00003cf0


	//   ....[3]....
        /*0088*/ 	.word	0x00003d10


	//   ....[4]....
        /*008c*/ 	.word	0x00003d30


	//   ....[5]....
        /*0090*/ 	.word	0x00003e60


	//   ....[6]....
        /*0094*/ 	.word	0x00003e80


	//   ....[7]....
        /*0098*/ 	.word	0x00003ea0


	//   ....[8]....
        /*009c*/ 	.word	0x00003ec0


	//   ....[9]....
        /*00a0*/ 	.word	0x00003ee0


	//   ....[10]....
        /*00a4*/ 	.word	0x00004400


	//   ....[11]....
        /*00a8*/ 	.word	0x000044a0


	//   ....[12]....
        /*00ac*/ 	.word	0x00004500


	//   ....[13]....
        /*00b0*/ 	.word	0x00004560


	//   ....[14]....
        /*00b4*/ 	.word	0x000045c0


	//   ....[15]....
        /*00b8*/ 	.word	0x00004740


	//   ....[16]....
        /*00bc*/ 	.word	0x000047a0


	//   ....[17]....
        /*00c0*/ 	.word	0x00004800


	//   ....[18]....
        /*00c4*/ 	.word	0x00004860


	//   ....[19]....
        /*00c8*/ 	.word	0x000048c0


	//----- nvinfo : EIATTR_VRC_CTA_INIT_COUNT
	.align		4
.L_1534:
        /*00cc*/ 	.byte	0x02, 0x4a
	.zero		1
	.zero		1


	//----- nvinfo : EIATTR_EXIT_INSTR_OFFSETS
	.align		4
        /*00d0*/ 	.byte	0x04, 0x1c
        /*00d2*/ 	.short	(.L_1536 - .L_1535)


	//   ....[0]....
.L_1535:
        /*00d4*/ 	.word	0x00000210


	//   ....[1]....
        /*00d8*/ 	.word	0x00004390


	//----- nvinfo : EIATTR_MAX_THREADS
	.align		4
.L_1536:
        /*00dc*/ 	.byte	0x04, 0x05
        /*00de*/ 	.short	(.L_1538 - .L_1537)
.L_1537:
        /*00e0*/ 	.word	0x00000080
        /*00e4*/ 	.word	0x00000001
        /*00e8*/ 	.word	0x00000001


	//----- nvinfo : EIATTR_CRS_STACK_SIZE
	.align		4
.L_1538:
        /*00ec*/ 	.byte	0x04, 0x1e
        /*00ee*/ 	.short	(.L_1540 - .L_1539)
.L_1539:
        /*00f0*/ 	.word	0x00000000


	//----- nvinfo : EIATTR_CBANK_PARAM_SIZE
	.align		4
.L_1540:
        /*00f4*/ 	.byte	0x03, 0x19
        /*00f6*/ 	.short	0x00e8


	//----- nvinfo : EIATTR_PARAM_CBANK
	.align		4
        /*00f8*/ 	.byte	0x04, 0x0a
        /*00fa*/ 	.short	(.L_1542 - .L_1541)
	.align		4
.L_1541:
        /*00fc*/ 	.word	index@(.nv.constant0._ZN10layer_norm13ln_fwd_kernelINS_13Kernel_traitsI6__halfS2_S2_S2_fjLj256ELj1ELj4ELj1ELj16ENS_18Kernel_traits_baseILj256ES2_S2_S2_S2_fjLj128EEEEELb1ELb1ELb1ELb1EEEvNS_9FwdParamsE)
        /*0100*/ 	.short	0x0380
        /*0102*/ 	.short	0x00e8


	//----- nvinfo : EIATTR_SW_WAR
	.align		4
.L_1542:
        /*0104*/ 	.byte	0x04, 0x36
        /*0106*/ 	.short	(.L_1544 - .L_1543)
.L_1543:
        /*0108*/ 	.word	0x00000008
.L_1544:


//--------------------- .nv.info._ZN10layer_norm13ln_fwd_kernelINS_13Kernel_traitsIf13__nv_bfloat16S2_S2_fjLj256ELj1ELj4ELj1ELj16ENS_18Kernel_traits_baseILj256EfS2_S2_S2_fjLj128EEEEELb0ELb0ELb0ELb0EEEvNS_9FwdParamsE --------------------------
	.section	.nv.info._ZN10layer_norm13ln_fwd_kernelINS_13Kernel_traitsIf13__nv_bfloat16S2_S2_fjLj256ELj1ELj4ELj1ELj16ENS_18Kernel_traits_baseILj256EfS2_S2_S2_fjLj128EEEEELb0ELb0ELb0ELb0EEEvNS_9FwdParamsE,"",@"SHT_CUDA_INFO"
	.sectionflags	@""
	.align	4


	//----- nvinfo : EIATTR_CUDA_API_VERSION
	.align		4
        /*0000*/ 	.byte	0x04, 0x37
        /*0002*/ 	.short	(.L_1546 - .L_1545)
.L_1545:
        /*0004*/ 	.word	0x00000082


	//----- nvinfo : EIATTR_KPARAM_INFO
	.align		4
.L_1546:
        /*0008*/ 	.byte	0x04, 0x17
        /*000a*/ 	.short	(.L_1548 - .L_1547)
.L_1547:
        /*000c*/ 	.word	0x00000000
        /*0010*/ 	.short	0x0000
        /*0012*/ 	.short	0x0000
        /*0014*/ 	.byte	0x00, 0xf0, 0xa1, 0x03


	//----- nvinfo : EIATTR_SPARSE_MMA_MASK
	.align		4
.L_1548:
        /*0018*/ 	.byte	0x03, 0x50
        /*001a*/ 	.short	0x0000


	//----- nvinfo : EIATTR_MAXREG_COUNT
	.align		4
        /*001c*/ 	.byte	0x03, 0x1b
        /*001e*/ 	.short	0x00ff


	//----- nvinfo : EIATTR_MERCURY_ISA_VERSION
	.align		4
        /*0020*/ 	.byte	0x03, 0x5f
        /*0022*/ 	.short	0x0101


	//----- nvinfo : EIATTR_COOP_GROUP_MASK_REGIDS
	.align		4
        /*0024*/ 	.byte	0x04, 0x29
        /*0026*/ 	.short	(.L_1550 - .L_1549)


	//   ....[0]....
.L_1549:
        /*0028*/ 	.word	0xffffffff


	//   ....[1]....
        /*002c*/ 	.word	0xffffffff


	//   ....[2]....
        /*0030*/ 	.word	0xffffffff


	//   ....[3]....
        /*0034*/ 	.word	0xffffffff


	//   ....[4]....
        /*0038*/ 	.word	0xffffffff


	//   ....[5]....
        /*003c*/ 	.word	0xffffffff


	//   ....[6]....
        /*0040*/ 	.word	0xffffffff


	//   ....[7]....
        /*0044*/ 	.word	0xffffffff


	//   ....[8]....
        /*0048*/ 	.word	0xffffffff


	//   ....[9]....
        /*004c*/ 	.word	0xffffffff


	//   ....[10]....
        /*0050*/ 	.word	0x0500001e


	//   ....[11]....
        /*0054*/ 	.word	0x0500001e


	//   ....[12]....
        /*0058*/ 	.word	0x0500001e


	//   ....[13]....
        /*005c*/ 	.word	0x0500001e


	//   ....[14]....
        /*0060*/ 	.word	0x0500001e


	//   ....[15]....
        /*0064*/ 	.word	0x0500001e


	//   ....[16]....
        /*0068*/ 	.word	0x0500001e


	//   ....[17]....
        /*006c*/ 	.word	0x0500001e


	//   ....[18]....
        /*0070*/ 	.word	0x0500001e


	//   ....[19]....
        /*0074*/ 	.word	0x0500001e


	//----- nvinfo : EIATTR_COOP_GROUP_INSTR_OFFSETS
	.align		4
.L_1550:
        /*0078*/ 	.byte	0x04, 0x28
        /*007a*/ 	.short	(.L_1552 - .L_1551)


	//   ....[0]....
.L_1551:
        /*007c*/ 	.word	0x00000ac0


	//   ....[1]....
        /*0080*/ 	.word	0x00000ae0


	//   ....[2]....
        /*0084*/ 	.word	0x00000b00


	//   ....[3]....
        /*0088*/ 	.word	0x00000b20


	//   ....[4]....
        /*008c*/ 	.word	0x00000b50


	//   ....[5]....
        /*0090*/ 	.word	0x00000ca0


	//   ....[6]....
        /*0094*/ 	.word	0x00000cc0


	//   ....[7]....
        /*0098*/ 	.word	0x00000ce0


	//   ....[8]....
        /*009c*/ 	.word	0x00000d00


	//   ....[9]....
        /*00a0*/ 	.word	0x00000d20


	//   ....[10]....
        /*00a4*/ 	.word	0x000010d0


	//   ....[11]....
        /*00a8*/ 	.word	0x00001170


	//   ....[12]....
        /*00ac*/ 	.word	0x000011e0


	//   ....[13]....
        /*00b0*/ 	.word	0x00001250


	//   ....[14]....
        /*00b4*/ 	.word	0x000012d0


	//   ....[15]....
        /*00b8*/ 	.word	0x00001480


	//   ....[16]....
        /*00bc*/ 	.word	0x000014f0


	//   ....[17]....
        /*00c0*/ 	.word	0x00001560


	//   ....[18]....
        /*00c4*/ 	.word	0x000015d0


	//   ....[19]....
        /*00c8*/ 	.word	0x00001640


	//----- nvinfo : EIATTR_VRC_CTA_INIT_COUNT
	.align		4
.L_1552:
        /*00cc*/ 	.byte	0x02, 0x4a
	.zero		1
	.zero		1


	//----- nvinfo : EIATTR_EXIT_INSTR_OFFSETS
	.align		4
        /*00d0*/ 	.byte	0x04, 0x1c
        /*00d2*/ 	.short	(.L_1554 - .L_1553)


	//   ....[0]....
.L_1553:
        /*00d4*/ 	.word	0x00000220


	//   ....[1]....
        /*00d8*/ 	.word	0x00001060


	//----- nvinfo : EIATTR_MAX_THREADS
	.align		4
.L_1554:
        /*00dc*/ 	.byte	0x04, 0x05
        /*00de*/ 	.short	(.L_1556 - .L_1555)
.L_1555:
        /*00e0*/ 	.word	0x00000080
        /*00e4*/ 	.word	0x00000001
        /*00e8*/ 	.word	0x00000001


	//----- nvinfo : EIATTR_CRS_STACK_SIZE
	.align		4
.L_1556:
        /*00ec*/ 	.byte	0x04, 0x1e
        /*00ee*/ 	.short	(.L_1558 - .L_1557)
.L_1557:
        /*00f0*/ 	.word	0x00000000


	//----- nvinfo : EIATTR_CBANK_PARAM_SIZE
	.align		4
.L_1558:
        /*00f4*/ 	.byte	0x03, 0x19
        /*00f6*/ 	.short	0x00e8


	//----- nvinfo : EIATTR_PARAM_CBANK
	.align		4
        /*00f8*/ 	.byte	0x04, 0x0a
        /*00fa*/ 	.short	(.L_1560 - .L_1559)
	.align		4
.L_1559:
        /*00fc*/ 	.word	index@(.nv.constant0._ZN10layer_norm13ln_fwd_kernelINS_13Kernel_traitsIf13__nv_bfloat16S2_S2_fjLj256ELj1ELj4ELj1ELj16ENS_18Kernel_traits_baseILj256EfS2_S2_S2_fjLj128EEEEELb0ELb0ELb0ELb0EEEvNS_9FwdParamsE)
        /*0100*/ 	.short	0x0380
        /*0102*/ 	.short	0x00e8


	//----- nvinfo : EIATTR_SW_WAR
	.align		4
.L_1560:
        /*0104*/ 	.byte	0x04, 0x36
        /*0106*/ 	.short	(.L_1562 - .L_1561)
.L_1561:
        /*0108*/ 	.word	0x00000008
.L_1562:


//--------------------- .nv.info._ZN10layer_norm13ln_fwd_kernelINS_13Kernel_traitsIf13__nv_bfloat16S2_S2_fjLj256ELj1ELj4ELj1ELj16ENS_18Kernel_traits_baseILj256EfS2_S2_S2_fjLj128EEEEELb0ELb0ELb0ELb1EEEvNS_9FwdParamsE --------------------------
	.section	.nv.info._ZN10layer_norm13ln_fwd_kernelINS_13Kernel_traitsIf13__nv_bfloat16S2_S2_fjLj256ELj1ELj4ELj1ELj16ENS_18Kernel_traits_baseILj256EfS2_S2_S2_fjLj128EEEEELb0ELb0ELb0ELb1EEEvNS_9FwdParamsE,"",@"SHT_CUDA_INFO"
	.sectionflags	@""
	.align	4


	//----- nvinfo : EIATTR_CUDA_API_VERSION
	.align		4
        /*0000*/ 	.byte	0x04, 0x37
        /*0002*/ 	.short	(.L_1564 - .L_1563)
.L_1563:
        /*0004*/ 	.word	0x00000082


	//----- nvinfo : EIATTR_KPARAM_INFO
	.align		4
.L_1564:
        /*0008*/ 	.byte	0x04, 0x17
        /*000a*/ 	.short	(.L_1566 - .L_1565)
.L_1565:
        /*000c*/ 	.word	0x00000000
        /*0010*/ 	.short	0x0000
        /*0012*/ 	.short	0x0000
        /*0014*/ 	.byte	0x00, 0xf0, 0xa1, 0x03


	//----- nvinfo : EIATTR_SPARSE_MMA_MASK
	.align		4
.L_1566:
        /*0018*/ 	.byte	0x03, 0x50
        /*001a*/ 	.short	0x0000


	//----- nvinfo : EIATTR_MAXREG_COUNT
	.align		4
        /*001c*/ 	.byte	0x03, 0x1b
        /*001e*/ 	.short	0x00ff


	//----- nvinfo : EIATTR_MERCURY_ISA_VERSION
	.align		4
        /*0020*/ 	.byte	0x03, 0x5f
        /*0022*/ 	.short	0x0101


	//----- nvinfo : EIATTR_COOP_GROUP_MASK_REGIDS
	.align		4
        /*0024*/ 	.byte	0x04, 0x29
        /*0026*/ 	.short	(.L_1568 - .L_1567)


	//   ....[0]....
.L_1567:
        /*0028*/ 	.word	0xffffffff


	//   ....[1]....
        /*002c*/ 	.word	0xffffffff


	//   ....[2]....
        /*0030*/ 	.word	0xffffffff


	//   ....[3]....
        /*0034*/ 	.word	0xffffffff


	//   ....[4]....
        /*0038*/ 	.word	0xffffffff


	//   ....[5]....
        /*003c*/ 	.word	0xffffffff


	//   ....[6]....
        /*0040*/ 	.word	0xffffffff


	//   ....[7]....
        /*0044*/ 	.word	0xffffffff


	//   ....[8]....
        /*0048*/ 	.word	0xffffffff


	//   ....[9]....
        /*004c*/ 	.word	0xffffffff


	//   ....[10]....
        /*0050*/ 	.word	0x05000019


	//   ....[11]....
        /*0054*/ 	.word	0x05000019


	//   ....[12]....
        /*0058*/ 	.word	0x05000019


	//   ....[13]....
        /*005c*/ 	.word	0x05000019


	//   ....[14]....
        /*0060*/ 	.word	0x05000019


	//   ....[15]....
        /*0064*/ 	.word	0x05000019


	//   ....[16]....
        /*0068*/ 	.word	0x05000019


	//   ....[17]....
        /*006c*/ 	.word	0x05000019


	//   ....[18]....
        /*0070*/ 	.word	0x05000019


	//   ....[19]....
        /*0074*/ 	.word	0x05000019


	//----- nvinfo : EIATTR_COOP_GROUP_INSTR_OFFSETS
	.align		4
.L_1568:
        /*0078*/ 	.byte	0x04, 0x28
        /*007a*/ 	.short	(.L_1570 - .L_1569)


	//   ....[0]....
.L_1569:
        /*007c*/ 	.word	0x000009f0


	//   ....[1]....
        /*0080*/ 	.word	0x00000a20


	//   ....[2]....
        /*0084*/ 	.word	0x00000a40


	//   ....[3]....
        /*0088*/ 	.word	0x00000a60


	//   ....[4]....
        /*008c*/ 	.word	0x00000a80


	//   ....[5]....
        /*0090*/ 	.word	0x00000bb0


	//   ....[6]....
        /*0094*/ 	.word	0x00000bd0


	//   ....[7]....
        /*0098*/ 	.word	0x00000bf0


	//   ....[8]....
        /*009c*/ 	.word	0x00000c10


	//   ....[9]....
        /*00a0*/ 	.word	0x00000c30


	//   ....[10]....
        /*00a4*/ 	.word	0x00000fb0


	//   ....[11]....
        /*00a8*/ 	.word	0x00001060


	//   ....[12]....
        /*00ac*/ 	.word	0x000010d0


	//   ....[13]....
        /*00b0*/ 	.word	0x00001140


	//   ....[14]....
        /*00b4*/ 	.word	0x000011b0


	//   ....[15]....
        /*00b8*/ 	.word	0x00001340


	//   ....[16]....
        /*00bc*/ 	.word	0x000013b0


	//   ....[17]....
        /*00c0*/ 	.word	0x00001420


	//   ....[18]....
        /*00c4*/ 	.word	0x00001490


	//   ....[19]....
        /*00c8*/ 	.word	0x00001500


	//----- nvinfo : EIATTR_VRC_CTA_INIT_COUNT
	.align		4
.L_1570:
        /*00cc*/ 	.byte	0x02, 0x4a
	.zero		1
	.zero		1


	//----- nvinfo : EIATTR_EXIT_INSTR_OFFSETS
	.align		4
        /*00d0*/ 	.byte	0x04, 0x1c
        /*00d2*/ 	.short	(.L_1572 - .L_1571)


	//   ....[0]....
.L_1571:
        /*00d4*/ 	.word	0x000001a0


	//   ....[1]....
        /*00d8*/ 	.word	0x00000f40


	//----- nvinfo : EIATTR_MAX_THREADS
	.align		4
.L_1572:
        /*00dc*/ 	.byte	0x04, 0x05
        /*00de*/ 	.short	(.L_1574 - .L_1573)
.L_1573:
        /*00e0*/ 	.word	0x00000080
        /*00e4*/ 	.word	0x00000001
        /*00e8*/ 	.word	0x00000001


	//----- nvinfo : EIATTR_CRS_STACK_SIZE
	.align		4
.L_1574:
        /*00ec*/ 	.byte	0x04, 0x1e
        /*00ee*/ 	.short	(.L_1576 - .L_1575)
.L_1575:
        /*00f0*/ 	.word	0x00000000


	//----- nvinfo : EIATTR_CBANK_PARAM_SIZE
	.align		4
.L_1576:
        /*00f4*/ 	.byte	0x03, 0x19
        /*00f6*/ 	.short	0x00e8


	//----- nvinfo : EIATTR_PARAM_CBANK
	.align		4
        /*00f8*/ 	.byte	0x04, 0x0a
        /*00fa*/ 	.short	(.L_1578 - .L_1577)
	.align		4
.L_1577:
        /*00fc*/ 	.word	index@(.nv.constant0._ZN10layer_norm13ln_fwd_kernelINS_13Kernel_traitsIf13__nv_bfloat16S2_S2_fjLj256ELj1ELj4ELj1ELj16ENS_18Kernel_traits_baseILj256EfS2_S2_S2_fjLj128EEEEELb0ELb0ELb0ELb1EEEvNS_9FwdParamsE)
        /*0100*/ 	.short	0x0380
        /*0102*/ 	.short	0x00e8


	//----- nvinfo : EIATTR_SW_WAR
	.align		4
.L_1578:
        /*0104*/ 	.byte	0x04, 0x36
        /*0106*/ 	.short	(.L_1580 - .L_1579)
.L_1579:
        /*0108*/ 	.word	0x00000008
.L_1580:


//--------------------- .nv.info._ZN10layer_norm13ln_fwd_kernelINS_13Kernel_traitsIf13__nv_bfloat16S2_S2_fjLj256ELj1ELj4ELj1ELj16ENS_18Kernel_traits_baseILj256EfS2_S2_S2_fjLj128EEEEELb0ELb0ELb1ELb0EEEvNS_9FwdParamsE --------------------------
	.section	.nv.info._ZN10layer_norm13ln_fwd_kernelINS_13Kernel_traitsIf13__nv_bfloat16S2_S2_fjLj256ELj1ELj4ELj1ELj16ENS_18Kernel_traits_baseILj256EfS2_S2_S2_fjLj128EEEEELb0ELb0ELb1ELb0EEEvNS_9FwdParamsE,"",@"SHT_CUDA_INFO"
	.sectionflags	@""
	.align	4


	//----- nvinfo : EIATTR_CUDA_API_VERSION
	.align		4
        /*0000*/ 	.byte	0x04, 0x37
        /*0002*/ 	.short	(.L_1582 - .L_1581)
.L_1581:
        /*0004*/ 	.word	0x00000082


	//----- nvinfo : EIATTR_KPARAM_INFO
	.align		4
.L_1582:
        /*0008*/ 	.byte	0x04, 0x17
        /*000a*/ 	.short	(.L_1584 - .L_1583)
.L_1583:
        /*000c*/ 	.word	0x00000000
        /*0010*/ 	.short	0x0000
        /*0012*/ 	.short	0x0000
        /*0014*/ 	.byte	0x00, 0xf0, 0xa1, 0x03


	//----- nvinfo : EIATTR_SPARSE_MMA_MASK
	.align		4
.L_1584:
        /*0018*/ 	.byte	0x03, 0x50
        /*001a*/ 	.short	0x0000


	//----- nvinfo : EIATTR_MAXREG_COUNT
	.align		4
        /*001c*/ 	.byte	0x03, 0x1b
        /*001e*/ 	.short	0x00ff


	//----- nvinfo : EIATTR_MERCURY_ISA_VERSION
	.align		4
        /*0020*/ 	.byte	0x03, 0x5f
        /*0022*/ 	.short	0x0101


	//----- nvinfo : EIATTR_COOP_GROUP_MASK_REGIDS
	.align		4
        /*0024*/ 	.byte	0x04, 0x29
        /*0026*/ 	.short	(.L_1586 - .L_1585)


	//   ....[0]....
.L_1585:
        /*0028*/ 	.word	0xffffffff


	//   ....[1]....
        /*002c*/ 	.word	0xffffffff


	//   ....[2]....
        /*0030*/ 	.word	0xffffffff


	//   ....[3]....
        /*0034*/ 	.word	0xffffffff


	//   ....[4]....
        /*0038*/ 	.word	0xffffffff


	//   ....[5]....
        /*003c*/ 	.word	0xffffffff


	//   ....[6]....
        /*0040*/ 	.word	0xffffffff


	//   ....[7]....
        /*0044*/ 	.word	0xffffffff


	//   ....[8]....
        /*0048*/ 	.word	0xffffffff


	//   ....[9]....
        /*004c*/ 	.word	0xffffffff


	//   ....[10]....
        /*0050*/ 	.word	0xffffffff


	//   ....[11]....
        /*0054*/ 	.word	0xffffffff


	//   ....[12]....
        /*0058*/ 	.word	0xffffffff


	//   ....[13]....
        /*005c*/ 	.word	0xffffffff


	//   ....[14]....
        /*0060*/ 	.word	0xffffffff


	//   ....[15]....
        /*0064*/ 	.word	0xffffffff


	//   ....[16]....
        /*0068*/ 	.word	0xffffffff


	//   ....[17]....
        /*006c*/ 	.word	0xffffffff


	//   ....[18]....
        /*0070*/ 	.word	0xffffffff


	//   ....[19]....
        /*0074*/ 	.word	0xffffffff


	//   ....[20]....
        /*0078*/ 	.word	0x0500001b


	//   ....[21]....
        /*007c*/ 	.word	0x0500001b


	//   ....[22]....
        /*0080*/ 	.word	0x0500001b


	//   ....[23]....
        /*0084*/ 	.word	0x0500001b


	//   ....[24]....
        /*0088*/ 	.word	0x0500001b


	//   ....[25]....
        /*008c*/ 	.word	0x0500001b


	//   ....[26]....
        /*0090*/ 	.word	0x0500001b


	//   ....[27]....
        /*0094*/ 	.word	0x0500001b


	//   ....[28]....
        /*0098*/ 	.word	0x0500001b


	//   ....[29]....
        /*009c*/ 	.word	0x0500001b


	//   ....[30]....
        /*00a0*/ 	.word	0x0500001b


	//   ....[31]....
        /*00a4*/ 	.word	0x0500001b


	//   ....[32]....
        /*00a8*/ 	.word	0x0500001b


	//   ....[33]....
        /*00ac*/ 	.word	0x0500001b


	//   ....[34]....
        /*00b0*/ 	.word	0x0500001b


	//   ....[35]....
        /*00b4*/ 	.word	0x0500001b


	//   ....[36]....
        /*00b8*/ 	.word	0x0500001b


	//   ....[37]....
        /*00bc*/ 	.word	0x0500001b


	//   ....[38]....
        /*00c0*/ 	.word	0x0500001b


	//   ....[39]....
        /*00c4*/ 	.word	0x0500001b


	//----- nvinfo : EIATTR_COOP_GROUP_INSTR_OFFSETS
	.align		4
.L_1586:
        /*00c8*/ 	.byte	0x04, 0x28
        /*00ca*/ 	.short	(.L_1588 - .L_1587)


	//   ....[0]....
.L_1587:
        /*00cc*/ 	.word	0x00000890


	//   ....[1]....
        /*00d0*/ 	.word	0x000008c0


	//   ....[2]....
        /*00d4*/ 	.word	0x000008e0


	//   ....[3]....
        /*00d8*/ 	.word	0x00000900


	//   ....[4]....
        /*00dc*/ 	.word	0x00000920


	//   ....[5]....
        /*00e0*/ 	.word	0x00000a60


	//   ....[6]....
        /*00e4*/ 	.word	0x00000a80


	//   ....[7]....
        /*00e8*/ 	.word	0x00000aa0


	//   ....[8]....
        /*00ec*/ 	.word	0x00000ac0


	//   ....[9]....
        /*00f0*/ 	.word	0x00000ae0


	//   ....[10]....
        /*00f4*/ 	.word	0x00001410


	//   ....[11]....
        /*00f8*/ 	.word	0x00001440


	//   ....[12]....
        /*00fc*/ 	.word	0x00001460


	//   ....[13]....
        /*0100*/ 	.word	0x00001480


	//   ....[14]....
        /*0104*/ 	.word	0x000014a0


	//   ....[15]....
        /*0108*/ 	.word	0x000015e0


	//   ....[16]....
        /*010c*/ 	.word	0x00001600


	//   ....[17]....
        /*0110*/ 	.word	0x00001620


	//   ....[18]....
        /*0114*/ 	.word	0x00001640


	//   ....[19]....
        /*0118*/ 	.word	0x00001660


	//   ....[20]....
        /*011c*/ 	.word	0x00001a80


	//   ....[21]....
        /*0120*/ 	.word	0x00001b20


	//   ....[22]....
        /*0124*/ 	.word	0x00001b80


	//   ....[23]....
        /*0128*/ 	.word	0x00001be0


	//   ....[24]....
        /*012c*/ 	.word	0x00001c40


	//   ....[25]....
        /*0130*/ 	.word	0x00001db0


	//   ....[26]....
        /*0134*/ 	.word	0x00001e10


	//   ....[27]....
        /*0138*/ 	.word	0x00001e70


	//   ....[28]....
        /*013c*/ 	.word	0x00001ed0


	//   ....[29]....
        /*0140*/ 	.word	0x00001f30


	//   ....[30]....
        /*0144*/ 	.word	0x00001fb0


	//   ....[31]....
        /*0148*/ 	.word	0x00002050


	//   ....[32]....
        /*014c*/ 	.word	0x000020b0


	//   ....[33]....
        /*0150*/ 	.word	0x00002110


	//   ....[34]....
        /*0154*/ 	.word	0x00002170


	//   ....[35]....
        /*0158*/ 	.word	0x000022e0


	//   ....[36]....
        /*015c*/ 	.word	0x00002340


	//   ....[37]....
        /*0160*/ 	.word	0x000023a0


	//   ....[38]....
        /*0164*/ 	.word	0x00002400


	//   ....[39]....
        /*0168*/ 	.word	0x00002460


	//----- nvinfo : EIATTR_VRC_CTA_INIT_COUNT
	.align		4
.L_1588:
        /*016c*/ 	.byte	0x02, 0x4a
	.zero		1
	.zero		1


	//----- nvinfo : EIATTR_EXIT_INSTR_OFFSETS
	.align		4
        /*0170*/ 	.byte	0x04, 0x1c
        /*0172*/ 	.short	(.L_1590 - .L_1589)


	//   ....[0]....
.L_1589:
        /*0174*/ 	.word	0x00000220


	//   ....[1]....
        /*0178*/ 	.word	0x00000ea0


	//   ....[2]....
        /*017c*/ 	.word	0x00001a20


	//----- nvinfo : EIATTR_MAX_THREADS
	.align		4
.L_1590:
        /*0180*/ 	.byte	0x04, 0x05
        /*0182*/ 	.short	(.L_1592 - .L_1591)
.L_1591:
        /*0184*/ 	.word	0x00000080
        /*0188*/ 	.word	0x00000001
        /*018c*/ 	.word	0x00000001


	//----- nvinfo : EIATTR_CRS_STACK_SIZE
	.align		4
.L_1592:
        /*0190*/ 	.byte	0x04, 0x1e
        /*0192*/ 	.short	(.L_1594 - .L_1593)
.L_1593:
        /*0194*/ 	.word	0x00000000


	//----- nvinfo : EIATTR_CBANK_PARAM_SIZE
	.align		4
.L_1594:
        /*0198*/ 	.byte	0x03, 0x19
        /*019a*/ 	.short	0x00e8


	//----- nvinfo : EIATTR_PARAM_CBANK
	.align		4
        /*019c*/ 	.byte	0x04, 0x0a
        /*019e*/ 	.short	(.L_1596 - .L_1595)
	.align		4
.L_1595:
        /*01a0*/ 	.word	index@(.nv.constant0._ZN10layer_norm13ln_fwd_kernelINS_13Kernel_traitsIf13__nv_bfloat16S2_S2_fjLj256ELj1ELj4ELj1ELj16ENS_18Kernel_traits_baseILj256EfS2_S2_S2_fjLj128EEEEELb0ELb0ELb1ELb0EEEvNS_9FwdParamsE)
        /*01a4*/ 	.short	0x0380
        /*01a6*/ 	.short	0x00e8


	//----- nvinfo : EIATTR_SW_WAR
	.align		4
.L_1596:
        /*01a8*/ 	.byte	0x04, 0x36
        /*01aa*/ 	.short	(.L_1598 - .L_1597)
.L_1597:
        /*01ac*/ 	.word	0x00000008
.L_1598:


//--------------------- .nv.info._ZN10layer_norm13ln_fwd_kernelINS_13Kernel_traitsIf13__nv_bfloat16S2_S2_fjLj256ELj1ELj4ELj1ELj16ENS_18Kernel_traits_baseILj256EfS2_S2_S2_fjLj128EEEEELb0ELb0ELb1ELb1EEEvNS_9FwdParamsE --------------------------
	.section	.nv.info._ZN10layer_norm13ln_fwd_kernelINS_13Kernel_traitsIf13__nv_bfloat16S2_S2_fjLj256ELj1ELj4ELj1ELj16ENS_18Kernel_traits_baseILj256EfS2_S2_S2_fjLj128EEEEELb0ELb0ELb1ELb1EEEvNS_9FwdParamsE,"",@"SHT_CUDA_INFO"
	.sectionflags	@""
	.align	4


	//----- nvinfo : EIATTR_CUDA_API_VERSION
	.align		4
        /*0000*/ 	.byte	0x04, 0x37
        /*0002*/ 	.short	(.L_1600 - .L_1599)
.L_1599:
        /*0004*/ 	.word	0x00000082


	//----- nvinfo : EIATTR_KPARAM_INFO
	.align		4
.L_1600:
        /*0008*/ 	.byte	0x04, 0x17
        /*000a*/ 	.short	(.L_1602 - .L_1601)
.L_1601:
        /*000c*/ 	.word	0x00000000
        /*0010*/ 	.short	0x0000
        /*0012*/ 	.short	0x0000
        /*0014*/ 	.byte	0x00, 0xf0, 0xa1, 0x03


	//----- nvinfo : EIATTR_SPARSE_MMA_MASK
	.align		4
.L_1602:
        /*0018*/ 	.byte	0x03, 0x50
        /*001a*/ 	.short	0x0000


	//----- nvinfo : EIATTR_MAXREG_COUNT
	.align		4
        /*001c*/ 	.byte	0x03, 0x1b
        /*001e*/ 	.short	0x00ff


	//----- nvinfo : EIATTR_MERCURY_ISA_VERSION
	.align		4
        /*0020*/ 	.byte	0x03, 0x5f
        /*0022*/ 	.short	0x0101


	//----- nvinfo : EIATTR_COOP_GROUP_MASK_REGIDS
	.align		4
        /*0024*/ 	.byte	0x04, 0x29
        /*0026*/ 	.short	(.L_1604 - .L_1603)


	//   ....[0]....
.L_1603:
        /*0028*/ 	.word	0xffffffff


	//   ....[1]....
        /*002c*/ 	.word	0xffffffff


	//   ....[2]....
        /*0030*/ 	.word	0xffffffff


	//   ....[3]....
        /*0034*/ 	.word	0xffffffff


	//   ....[4]....
        /*0038*/ 	.word	0xffffffff


	//   ....[5]....
        /*003c*/ 	.word	0xffffffff


	//   ....[6]....
        /*0040*/ 	.word	0xffffffff


	//   ....[7]....
        /*0044*/ 	.word	0xffffffff


	//   ....[8]....
        /*0048*/ 	.word	0xffffffff


	//   ....[9]....
        /*004c*/ 	.word	0xffffffff


	//   ....[10]....
        /*0050*/ 	.word	0xffffffff


	//   ....[11]....
        /*0054*/ 	.word	0xffffffff


	//   ....[12]....
        /*0058*/ 	.word	0xffffffff


	//   ....[13]....
        /*005c*/ 	.word	0xffffffff


	//   ....[14]....
        /*0060*/ 	.word	0xffffffff


	//   ....[15]....
        /*0064*/ 	.word	0xffffffff


	//   ....[16]....
        /*0068*/ 	.word	0xffffffff


	//   ....[17]....
        /*006c*/ 	.word	0xffffffff


	//   ....[18]....
        /*0070*/ 	.word	0xffffffff


	//   ....[19]....
        /*0074*/ 	.word	0xffffffff


	//   ....[20]....
        /*0078*/ 	.word	0x0500001b


	//   ....[21]....
        /*007c*/ 	.word	0x0500001b


	//   ....[22]....
        /*0080*/ 	.word	0x0500001b


	//   ....[23]....
        /*0084*/ 	.word	0x0500001b


	//   ....[24]....
        /*0088*/ 	.word	0x0500001b


	//   ....[25]....
        /*008c*/ 	.word	0x0500001b


	//   ....[26]....
        /*0090*/ 	.word	0x0500001b


	//   ....[27]....
        /*0094*/ 	.word	0x0500001b


	//   ....[28]....
        /*0098*/ 	.word	0x0500001b


	//   ....[29]....
        /*009c*/ 	.word	0x0500001b


	//   ....[30]....
        /*00a0*/ 	.word	0x0500001b


	//   ....[31]....
        /*00a4*/ 	.word	0x0500001b


	//   ....[32]....
        /*00a8*/ 	.word	0x0500001b


	//   ....[33]....
        /*00ac*/ 	.word	0x0500001b


	//   ....[34]....
        /*00b0*/ 	.word	0x0500001b


	//   ....[35]....
        /*00b4*/ 	.word	0x0500001b


	//   ....[36]....
        /*00b8*/ 	.word	0x0500001b


	//   ....[37]....
        /*00bc*/ 	.word	0x0500001b


	//   ....[38]....
        /*00c0*/ 	.word	0x0500001b


	//   ....[39]....
        /*00c4*/ 	.word	0x0500001b


	//----- nvinfo : EIATTR_COOP_GROUP_INSTR_OFFSETS
	.align		4
.L_1604:
        /*00c8*/ 	.byte	0x04, 0x28
        /*00ca*/ 	.short	(.L_1606 - .L_1605)


	//   ....[0]....
.L_1605:
        /*00cc*/ 	.word	0x00000790


	//   ....[1]....
        /*00d0*/ 	.word	0x000007c0


	//   ....[2]....
        /*00d4*/ 	.word	0x000007e0


	//   ....[3]....
        /*00d8*/ 	.word	0x00000800


	//   ....[4]....
        /*00dc*/ 	.word	0x00000820


	//   ....[5]....
        /*00e0*/ 	.word	0x00000950


	//   ....[6]....
        /*00e4*/ 	.word	0x00000970


	//   ....[7]....
        /*00e8*/ 	.word	0x00000990


	//   ....[8]....
        /*00ec*/ 	.word	0x000009b0


	//   ....[9]....
        /*00f0*/ 	.word	0x000009d0


	//   ....[10]....
        /*00f4*/ 	.word	0x00001280


	//   ....[11]....
        /*00f8*/ 	.word	0x000012b0


	//   ....[12]....
        /*00fc*/ 	.word	0x000012d0


	//   ....[13]....
        /*0100*/ 	.word	0x000012f0


	//   ....[14]....
        /*0104*/ 	.word	0x00001310


	//   ....[15]....
        /*0108*/ 	.word	0x00001440


	//   ....[16]....
        /*010c*/ 	.word	0x00001460


	//   ....[17]....
        /*0110*/ 	.word	0x00001480


	//   ....[18]....
        /*0114*/ 	.word	0x000014a0


	//   ....[19]....
        /*0118*/ 	.word	0x000014c0


	//   ....[20]....
        /*011c*/ 	.word	0x000018f0


	//   ....[21]....
        /*0120*/ 	.word	0x00001980


	//   ....[22]....
        /*0124*/ 	.word	0x000019e0


	//   ....[23]....
        /*0128*/ 	.word	0x00001a40


	//   ....[24]....
        /*012c*/ 	.word	0x00001aa0


	//   ....[25]....
        /*0130*/ 	.word	0x00001c00


	//   ....[26]....
        /*0134*/ 	.word	0x00001c60


	//   ....[27]....
        /*0138*/ 	.word	0x00001cc0


	//   ....[28]....
        /*013c*/ 	.word	0x00001d20


	//   ....[29]....
        /*0140*/ 	.word	0x00001d80


	//   ....[30]....
        /*0144*/ 	.word	0x00001e10


	//   ....[31]....
        /*0148*/ 	.word	0x00001ea0


	//   ....[32]....
        /*014c*/ 	.word	0x00001f00


	//   ....[33]....
        /*0150*/ 	.word	0x00001f60


	//   ....[34]....
        /*0154*/ 	.word	0x00001fc0


	//   ....[35]....
        /*0158*/ 	.word	0x00002120


	//   ....[36]....
        /*015c*/ 	.word	0x00002180


	//   ....[37]....
        /*0160*/ 	.word	0x000021e0


	//   ....[38]....
        /*0164*/ 	.word	0x00002240


	//   ....[39]....
        /*0168*/ 	.word	0x000022a0


	//----- nvinfo : EIATTR_VRC_CTA_INIT_COUNT
	.align		4
.L_1606:
        /*016c*/ 	.byte	0x02, 0x4a
	.zero		1
	.zero		1


	//----- nvinfo : EIATTR_EXIT_INSTR_OFFSETS
	.align		4
        /*0170*/ 	.byte	0x04, 0x1c
        /*0172*/ 	.short	(.L_1608 - .L_1607)


	//   ....[0]....
.L_1607:
        /*0174*/ 	.word	0x000001a0


	//   ....[1]....
        /*0178*/ 	.word	0x00000d80


	//   ....[2]....
        /*017c*/ 	.word	0x00001880


	//----- nvinfo : EIATTR_MAX_THREADS
	.align		4
.L_1608:
        /*0180*/ 	.byte	0x04, 0x05
        /*0182*/ 	.short	(.L_1610 - .L_1609)
.L_1609:
        /*0184*/ 	.word	0x00000080
        /*0188*/ 	.word	0x00000001
        /*018c*/ 	.word	0x00000001


	//----- nvinfo : EIATTR_CRS_STACK_SIZE
	.align		4
.L_1610:
        /*0190*/ 	.byte	0x04, 0x1e
        /*0192*/ 	.short	(.L_1612 - .L_1611)
.L_1611:
        /*0194*/ 	.word	0x00000000


	//----- nvinfo : EIATTR_CBANK_PARAM_SIZE
	.align		4
.L_1612:
        /*0198*/ 	.byte	0x03, 0x19
        /*019a*/ 	.short	0x00e8


	//----- nvinfo : EIATTR_PARAM_CBANK
	.align		4
        /*019c*/ 	.byte	0x04, 0x0a
        /*019e*/ 	.short	(.L_1614 - .L_1613)
	.align		4
.L_1613:
        /*01a0*/ 	.word	index@(.nv.constant0._ZN10layer_norm13ln_fwd_kernelINS_13Kernel_traitsIf13__nv_bfloat16S2_S2_fjLj256ELj1ELj4ELj1ELj16ENS_18Kernel_traits_baseILj256EfS2_S2_S2_fjLj128EEEEELb0ELb0ELb1ELb1EEEvNS_9FwdParamsE)
        /*01a4*/ 	.short	0x0380
        /*01a6*/ 	.short	0x00e8


	//----- nvinfo : EIATTR_SW_WAR
	.align		4
.L_1614:
        /*01a8*/ 	.byte	0x04, 0x36
        /*01aa*/ 	.short	(.L_1616 - .L_1615)
.L_1615:
        /*01ac*/ 	.word	0x00000008
.L_1616:


//--------------------- .nv.info._ZN10layer_norm13ln_fwd_kernelINS_13Kernel_traitsIf13__nv_bfloat16S2_S2_fjLj256ELj1ELj4ELj1ELj16ENS_18Kernel_traits_baseILj256EfS2_S2_S2_fjLj128EEEEELb0ELb1ELb0ELb0EEEvNS_9FwdParamsE --------------------------
	.section	.nv.info._ZN10layer_norm13ln_fwd_kernelINS_13Kernel_traitsIf13__nv_bfloat16S2_S2_fjLj256ELj1ELj4ELj1ELj16ENS_18Kernel_traits_baseILj256EfS2_S2_S2_fjLj128EEEEELb0ELb1ELb0ELb0EEEvNS_9FwdParamsE,"",@"SHT_CUDA_INFO"
	.sectionflags	@""
	.align	4


	//----- nvinfo : EIATTR_CUDA_API_VERSION
	.align		4
        /*0000*/ 	.byte	0x04, 0x37
        /*0002*/ 	.short	(.L_1618 - .L_1617)
.L_1617:
        /*0004*/ 	.word	0x00000082


	//----- nvinfo : EIATTR_KPARAM_INFO
	.align		4
.L_1618:
        /*0008*/ 	.byte	0x04, 0x17
        /*000a*/ 	.short	(.L_1620 - .L_1619)
.L_1619:
        /*000c*/ 	.word	0x00000000
        /*0010*/ 	.short	0x0000
        /*0012*/ 	.short	0x0000
        /*0014*/ 	.byte	0x00, 0xf0, 0xa1, 0x03


	//----- nvinfo : EIATTR_SPARSE_MMA_MASK
	.align		4
.L_1620:
        /*0018*/ 	.byte	0x03, 0x50
        /*001a*/ 	.short	0x0000


	//----- nvinfo : EIATTR_MAXREG_COUNT
	.align		4
        /*001c*/ 	.byte	0x03, 0x1b
        /*001e*/ 	.short	0x00ff


	//----- nvinfo : EIATTR_MERCURY_ISA_VERSION
	.align		4
        /*0020*/ 	.byte	0x03, 0x5f
        /*0022*/ 	.short	0x0101


	//----- nvinfo : EIATTR_COOP_GROUP_MASK_REGIDS
	.align		4
        /*0024*/ 	.byte	0x04, 0x29
        /*0026*/ 	.short	(.L_1622 - .L_1621)


	//   ....[0]....
.L_1621:
        /*0028*/ 	.word	0xffffffff


	//   ....[1]....
        /*002c*/ 	.word	0xffffffff


	//   ....[2]....
        /*0030*/ 	.word	0xffffffff


	//   ....[3]....
        /*0034*/ 	.word	0xffffffff


	//   ....[4]....
        /*0038*/ 	.word	0xffffffff


	//   ....[5]....
        /*003c*/ 	.word	0xffffffff


	//   ....[6]....
        /*0040*/ 	.word	0xffffffff


	//   ....[7]....
        /*0044*/ 	.word	0xffffffff


	//   ....[8]....
        /*0048*/ 	.word	0xffffffff


	//   ....[9]....
        /*004c*/ 	.word	0xffffffff


	//   ....[10]....
        /*0050*/ 	.word	0x0500001d


	//   ....[11]....
        /*0054*/ 	.word	0x0500001d


	//   ....[12]....
        /*0058*/ 	.word	0x0500001d


	//   ....[13]....
        /*005c*/ 	.word	0x0500001d


	//   ....[14]....
        /*0060*/ 	.word	0x0500001d


	//   ....[15]....
        /*0064*/ 	.word	0x0500001d


	//   ....[16]....
        /*0068*/ 	.word	0x0500001d


	//   ....[17]....
        /*006c*/ 	.word	0x0500001d


	//   ....[18]....
        /*0070*/ 	.word	0x0500001d


	//   ....[19]....
        /*0074*/ 	.word	0x0500001d


	//----- nvinfo : EIATTR_COOP_GROUP_INSTR_OFFSETS
	.align		4
.L_1622:
        /*0078*/ 	.byte	0x04, 0x28
        /*007a*/ 	.short	(.L_1624 - .L_1623)


	//   ....[0]....
.L_1623:
        /*007c*/ 	.word	0x00000a30


	//   ....[1]....
        /*0080*/ 	.word	0x00000a60


	//   ....[2]....
        /*0084*/ 	.word	0x00000a80


	//   ....[3]....
        /*0088*/ 	.word	0x00000aa0


	//   ....[4]....
        /*008c*/ 	.word	0x00000ac0


	//   ....[5]....
        /*0090*/ 	.word	0x00000c10


	//   ....[6]....
        /*0094*/ 	.word	0x00000c30


	//   ....[7]....
        /*0098*/ 	.word	0x00000c50


	//   ....[8]....
        /*009c*/ 	.word	0x00000c70


	//   ....[9]....
        /*00a0*/ 	.word	0x00000c90


	//   ....[10]....
        /*00a4*/ 	.word	0x00001040


	//   ....[11]....
        /*00a8*/ 	.word	0x000010e0


	//   ....[12]....
        /*00ac*/ 	.word	0x00001130


	//   ....[13]....
        /*00b0*/ 	.word	0x00001190


	//   ....[14]....
        /*00b4*/ 	.word	0x000011f0


	//   ....[15]....
        /*00b8*/ 	.word	0x00001390


	//   ....[16]....
        /*00bc*/ 	.word	0x000013e0


	//   ....[17]....
        /*00c0*/ 	.word	0x00001440


	//   ....[18]....
        /*00c4*/ 	.word	0x000014a0


	//   ....[19]....
        /*00c8*/ 	.word	0x00001500


	//----- nvinfo : EIATTR_VRC_CTA_INIT_COUNT
	.align		4
.L_1624:
        /*00cc*/ 	.byte	0x02, 0x4a
	.zero		1
	.zero		1


	//----- nvinfo : EIATTR_EXIT_INSTR_OFFSETS
	.align		4
        /*00d0*/ 	.byte	0x04, 0x1c
        /*00d2*/ 	.short	(.L_1626 - .L_1625)


	//   ....[0]....
.L_1625:
        /*00d4*/ 	.word	0x00000260


	//   ....[1]....
        /*00d8*/ 	.word	0x00000fd0


	//----- nvinfo : EIATTR_MAX_THREADS
	.align		4
.L_1626:
        /*00dc*/ 	.byte	0x04, 0x05
        /*00de*/ 	.short	(.L_1628 - .L_1627)
.L_1627:
        /*00e0*/ 	.word	0x00000080
        /*00e4*/ 	.word	0x00000001
        /*00e8*/ 	.word	0x00000001


	//----- nvinfo : EIATTR_CRS_STACK_SIZE
	.align		4
.L_1628:
        /*00ec*/ 	.byte	0x04, 0x1e
        /*00ee*/ 	.short	(.L_1630 - .L_1629)
.L_1629:
        /*00f0*/ 	.word	0x00000000


	//----- nvinfo : EIATTR_CBANK_PARAM_SIZE
	.align		4
.L_1630:
        /*00f4*/ 	.byte	0x03, 0x19
        /*00f6*/ 	.short	0x00e8


	//----- nvinfo : EIATTR_PARAM_CBANK
	.align		4
        /*00f8*/ 	.byte	0x04, 0x0a
        /*00fa*/ 	.short	(.L_1632 - .L_1631)
	.align		4
.L_1631:
        /*00fc*/ 	.word	index@(.nv.constant0._ZN10layer_norm13ln_fwd_kernelINS_13Kernel_traitsIf13__nv_bfloat16S2_S2_fjLj256ELj1ELj4ELj1ELj16ENS_18Kernel_traits_baseILj256EfS2_S2_S2_fjLj128EEEEELb0ELb1ELb0ELb0EEEvNS_9FwdParamsE)
        /*0100*/ 	.short	0x0380
        /*0102*/ 	.short	0x00e8


	//----- nvinfo : EIATTR_SW_WAR
	.align		4
.L_1632:
        /*0104*/ 	.byte	0x04, 0x36
        /*0106*/ 	.short	(.L_1634 - .L_1633)
.L_1633:
        /*0108*/ 	.word	0x00000008
.L_1634:


//--------------------- .nv.info._ZN10layer_norm13ln_fwd_kernelINS_13Kernel_traitsIf13__nv_bfloat16S2_S2_fjLj256ELj1ELj4ELj1ELj16ENS_18Kernel_traits_baseILj256EfS2_S2_S2_fjLj128EEEEELb0ELb1ELb0ELb1EEEvNS_9FwdParamsE --------------------------
	.section	.nv.info._ZN10layer_norm13ln_fwd_kernelINS_13Kernel_traitsIf13__nv_bfloat16S2_S2_fjLj256ELj1ELj4ELj1ELj16ENS_18Kernel_traits_baseILj256EfS2_S2_S2_fjLj128EEEEELb0ELb1ELb0ELb1EEEvNS_9FwdParamsE,"",@"SHT_CUDA_INFO"
	.sectionflags	@""
	.align	4


	//----- nvinfo : EIATTR_CUDA_API_VERSION
	.align		4
        /*0000*/ 	.byte	0x04, 0x37
        /*0002*/ 	.short	(.L_1636 - .L_1635)
.L_1635:
        /*0004*/ 	.word	0x00000082


	//----- nvinfo : EIATTR_KPARAM_INFO
	.align		4
.L_1636:
        /*0008*/ 	.byte	0x04, 0x17
        /*000a*/ 	.short	(.L_1638 - .L_1637)
.L_1637:
        /*000c*/ 	.word	0x00000000
        /*0010*/ 	.short	0x0000
        /*0012*/ 	.short	0x0000
        /*0014*/ 	.byte	0x00, 0xf0, 0xa1, 0x03


	//----- nvinfo : EIATTR_SPARSE_MMA_MASK
	.align		4
.L_1638:
        /*0018*/ 	.byte	0x03, 0x50
        /*001a*/ 	.short	0x0000


	//----- nvinfo : EIATTR_MAXREG_COUNT
	.align		4
        /*001c*/ 	.byte	0x03, 0x1b
        /*001e*/ 	.short	0x00ff


	//----- nvinfo : EIATTR_MERCURY_ISA_VERSION
	.align		4
        /*0020*/ 	.byte	0x03, 0x5f
        /*0022*/ 	.short	0x0101


	//----- nvinfo : EIATTR_COOP_GROUP_MASK_REGIDS
	.align		4
        /*0024*/ 	.byte	0x04, 0x29
        /*0026*/ 	.short	(.L_1640 - .L_1639)


	//   ....[0]....
.L_1639:
        /*0028*/ 	.word	0xffffffff


	//   ....[1]....
        /*002c*/ 	.word	0xffffffff


	//   ....[2]....
        /*0030*/ 	.word	0xffffffff


	//   ....[3]....
        /*0034*/ 	.word	0xffffffff


	//   ....[4]....
        /*0038*/ 	.word	0xffffffff


	//   ....[5]....
        /*003c*/ 	.word	0xffffffff


	//   ....[6]....
        /*0040*/ 	.word	0xffffffff


	//   ....[7]....
        /*0044*/ 	.word	0xffffffff


	//   ....[8]....
        /*0048*/ 	.word	0xffffffff


	//   ....[9]....
        /*004c*/ 	.word	0xffffffff


	//   ....[10]....
        /*0050*/ 	.word	0xffffffff


	//   ....[11]....
        /*0054*/ 	.word	0xffffffff


	//   ....[12]....
        /*0058*/ 	.word	0xffffffff


	//   ....[13]....
        /*005c*/ 	.word	0xffffffff


	//   ....[14]....
        /*0060*/ 	.word	0xffffffff


	//   ....[15]....
        /*0064*/ 	.word	0xffffffff


	//   ....[16]....
        /*0068*/ 	.word	0xffffffff


	//   ....[17]....
        /*006c*/ 	.word	0xffffffff


	//   ....[18]....
        /*0070*/ 	.word	0xffffffff


	//   ....[19]....
        /*0074*/ 	.word	0xffffffff


	//   ....[20]....
        /*0078*/ 	.word	0xffffffff


	//   ....[21]....
        /*007c*/ 	.word	0xffffffff


	//   ....[22]....
        /*0080*/ 	.word	0xffffffff


	//   ....[23]....
        /*0084*/ 	.word	0xffffffff


	//   ....[24]....
        /*0088*/ 	.word	0xffffffff


	//   ....[25]....
        /*008c*/ 	.word	0xffffffff


	//   ....[26]....
        /*0090*/ 	.word	0xffffffff


	//   ....[27]....
        /*0094*/ 	.word	0xffffffff


	//   ....[28]....
        /*0098*/ 	.word	0xffffffff


	//   ....[29]....
        /*009c*/ 	.word	0xffffffff


	//   ....[30]....
        /*00a0*/ 	.word	0x0500001c


	//   ....[31]....
        /*00a4*/ 	.word	0x0500001c


	//   ....[32]....
        /*00a8*/ 	.word	0x0500001c


	//   ....[33]....
        /*00ac*/ 	.word	0x0500001c


	//   ....[34]....
        /*00b0*/ 	.word	0x0500001c


	//   ....[35]....
        /*00b4*/ 	.word	0x0500001c


	//   ....[36]....
        /*00b8*/ 	.word	0x0500001c


	//   ....[37]....
        /*00bc*/ 	.word	0x0500001c


	//   ....[38]....
        /*00c0*/ 	.word	0x0500001c


	//   ....[39]....
        /*00c4*/ 	.word	0x0500001c


	//   ....[40]....
        /*00c8*/ 	.word	0x0500001c


	//   ....[41]....
        /*00cc*/ 	.word	0x0500001c


	//   ....[42]....
        /*00d0*/ 	.word	0x0500001c


	//   ....[43]....
        /*00d4*/ 	.word	0x0500001c


	//   ....[44]....
        /*00d8*/ 	.word	0x0500001c


	//   ....[45]....
        /*00dc*/ 	.word	0x0500001c


	//   ....[46]....
        /*00e0*/ 	.word	0x0500001c


	//   ....[47]....
        /*00e4*/ 	.word	0x0500001c


	//   ....[48]....
        /*00e8*/ 	.word	0x0500001c


	//   ....[49]....
        /*00ec*/ 	.word	0x0500001c


	//   ....[50]....
        /*00f0*/ 	.word	0x0500001c


	//   ....[51]....
        /*00f4*/ 	.word	0x0500001c


	//   ....[52]....
        /*00f8*/ 	.word	0x0500001c


	//   ....[53]....
        /*00fc*/ 	.word	0x0500001c


	//   ....[54]....
        /*0100*/ 	.word	0x0500001c


	//   ....[55]....
        /*0104*/ 	.word	0x0500001c


	//   ....[56]....
        /*0108*/ 	.word	0x0500001c


	//   ....[57]....
        /*010c*/ 	.word	0x0500001c


	//   ....[58]....
        /*0110*/ 	.word	0x0500001c


	//   ....[59]....
        /*0114*/ 	.word	0x0500001c


	//----- nvinfo : EIATTR_COOP_GROUP_INSTR_OFFSETS
	.align		4
.L_1640:
        /*0118*/ 	.byte	0x04, 0x28
        /*011a*/ 	.short	(.L_1642 - .L_1641)


	//   ....[0]....
.L_1641:
        /*011c*/ 	.word	0x00000650


	//   ....[1]....
        /*0120*/ 	.word	0x00000680


	//   ....[2]....
        /*0124*/ 	.word	0x000006a0


	//   ....[3]....
        /*0128*/ 	.word	0x000006c0


	//   ....[4]....
        /*012c*/ 	.word	0x000006e0


	//   ....[5]....
        /*0130*/ 	.word	0x00000810


	//   ....[6]....
        /*0134*/ 	.word	0x00000830


	//   ....[7]....
        /*0138*/ 	.word	0x00000850


	//   ....[8]....
        /*013c*/ 	.word	0x00000870


	//   ....[9]....
        /*0140*/ 	.word	0x00000890


	//   ....[10]....
        /*0144*/ 	.word	0x000010c0


	//   ....[11]....
        /*0148*/ 	.word	0x000010f0


	//   ....[12]....
        /*014c*/ 	.word	0x00001110


	//   ....[13]....
        /*0150*/ 	.word	0x00001130


	//   ....[14]....
        /*0154*/ 	.word	0x00001150


	//   ....[15]....
        /*0158*/ 	.word	0x00001280


	//   ....[16]....
        /*015c*/ 	.word	0x000012a0


	//   ....[17]....
        /*0160*/ 	.word	0x000012c0


	//   ....[18]....
        /*0164*/ 	.word	0x000012e0


	//   ....[19]....
        /*0168*/ 	.word	0x00001300


	//   ....[20]....
        /*016c*/ 	.word	0x000019f0


	//   ....[21]....
        /*0170*/ 	.word	0x00001a20


	//   ....[22]....
        /*0174*/ 	.word	0x00001a40


	//   ....[23]....
        /*0178*/ 	.word	0x00001a60


	//   ....[24]....
        /*017c*/ 	.word	0x00001a80


	//   ....[25]....
        /*0180*/ 	.word	0x00001bb0


	//   ....[26]....
        /*0184*/ 	.word	0x00001bd0


	//   ....[27]....
        /*0188*/ 	.word	0x00001bf0


	//   ....[28]....
        /*018c*/ 	.word	0x00001c10


	//   ....[29]....
        /*0190*/ 	.word	0x00001c30


	//   ....[30]....
        /*0194*/ 	.word	0x00001fc0


	//   ....[31]....
        /*0198*/ 	.word	0x00002050


	//   ....[32]....
        /*019c*/ 	.word	0x000020b0


	//   ....[33]....
        /*01a0*/ 	.word	0x00002110


	//   ....[34]....
        /*01a4*/ 	.word	0x00002170


	//   ....[35]....
        /*01a8*/ 	.word	0x000022e0


	//   ....[36]....
        /*01ac*/ 	.word	0x00002340


	//   ....[37]....
        /*01b0*/ 	.word	0x000023a0


	//   ....[38]....
        /*01b4*/ 	.word	0x00002400


	//   ....[39]....
        /*01b8*/ 	.word	0x00002460


	//   ....[40]....
        /*01bc*/ 	.word	0x000024f0


	//   ....[41]....
        /*01c0*/ 	.word	0x00002580


	//   ....[42]....
        /*01c4*/ 	.word	0x000025e0


	//   ....[43]....
        /*01c8*/ 	.word	0x00002640


	//   ....[44]....
        /*01cc*/ 	.word	0x000026a0


	//   ....[45]....
        /*01d0*/ 	.word	0x00002810


	//   ....[46]....
        /*01d4*/ 	.word	0x00002870


	//   ....[47]....
        /*01d8*/ 	.word	0x000028d0


	//   ....[48]....
        /*01dc*/ 	.word	0x00002930


	//   ....[49]....
        /*01e0*/ 	.word	0x00002990


	//   ....[50]....
        /*01e4*/ 	.word	0x00002a20


	//   ....[51]....
        /*01e8*/ 	.word	0x00002ab0


	//   ....[52]....
        /*01ec*/ 	.word	0x00002b10


	//   ....[53]....
        /*01f0*/ 	.word	0x00002b70


	//   ....[54]....
        /*01f4*/ 	.word	0x00002bd0


	//   ....[55]....
        /*01f8*/ 	.word	0x00002d40


	//   ....[56]....
        /*01fc*/ 	.word	0x00002da0


	//   ....[57]....
        /*0200*/ 	.word	0x00002e00


	//   ....[58]....
        /*0204*/ 	.word	0x00002e60


	//   ....[59]....
        /*0208*/ 	.word	0x00002ec0


	//----- nvinfo : EIATTR_VRC_CTA_INIT_COUNT
	.align		4
.L_1642:
        /*020c*/ 	.byte	0x02, 0x4a
	.zero		1
	.zero		1


	//----- nvinfo : EIATTR_EXIT_INSTR_OFFSETS
	.align		4
        /*0210*/ 	.byte	0x04, 0x1c
        /*0212*/ 	.short	(.L_1644 - .L_1643)


	//   ....[0]....
.L_1643:
        /*0214*/ 	.word	0x000001a0


	//   ....[1]....
        /*0218*/ 	.word	0x00000bb0


	//   ....[2]....
        /*021c*/ 	.word	0x00001620


	//   ....[3]....
        /*0220*/ 	.word	0x00001f50


	//----- nvinfo : EIATTR_MAX_THREADS
	.align		4
.L_1644:
        /*0224*/ 	.byte	0x04, 0x05
        /*0226*/ 	.short	(.L_1646 - .L_1645)
.L_1645:
        /*0228*/ 	.word	0x00000080
        /*022c*/ 	.word	0x00000001
        /*0230*/ 	.word	0x00000001


	//----- nvinfo : EIATTR_CRS_STACK_SIZE
	.align		4
.L_1646:
        /*0234*/ 	.byte	0x04, 0x1e
        /*0236*/ 	.short	(.L_1648 - .L_1647)
.L_1647:
        /*0238*/ 	.word	0x00000000


	//----- nvinfo : EIATTR_CBANK_PARAM_SIZE
	.align		4
.L_1648:
        /*023c*/ 	.byte	0x03, 0x19
        /*023e*/ 	.short	0x00e8


	//----- nvinfo : EIATTR_PARAM_CBANK
	.align		4
        /*0240*/ 	.byte	0x04, 0x0a
        /*0242*/ 	.short	(.L_1650 - .L_1649)
	.align		4
.L_1649:
        /*0244*/ 	.word	index@(.nv.constant0._ZN10layer_norm13ln_fwd_kernelINS_13Kernel_traitsIf13__nv_bfloat16S2_S2_fjLj256ELj1ELj4ELj1ELj16ENS_18Kernel_traits_baseILj256EfS2_S2_S2_fjLj128EEEEELb0ELb1ELb0ELb1EEEvNS_9FwdParamsE)
        /*0248*/ 	.short	0x0380
        /*024a*/ 	.short	0x00e8


	//----- nvinfo : EIATTR_SW_WAR
	.align		4
.L_1650:
        /*024c*/ 	.byte	0x04, 0x36
        /*024e*/ 	.short	(.L_1652 - .L_1651)
.L_1651:
        /*0250*/ 	.word	0x00000008
.L_1652:


//--------------------- .nv.info._ZN10layer_norm13ln_fwd_kernelINS_13Kernel_traitsIf13__nv_bfloat16S2_S2_fjLj256ELj1ELj4ELj1ELj16ENS_18Kernel_traits_baseILj256EfS2_S2_S2_fjLj128EEEEELb0ELb1ELb1ELb0EEEvNS_9FwdParamsE --------------------------
	.section	.nv.info._ZN10layer_norm13ln_fwd_kernelINS_13Kernel_traitsIf13__nv_bfloat16S2_S2_fjLj256ELj1ELj4ELj1ELj16ENS_18Kernel_traits_baseILj256EfS2_S2_S2_fjLj128EEEEELb0ELb1ELb1ELb0EEEvNS_9FwdParamsE,"",@"SHT_CUDA_INFO"
	.sectionflags	@""
	.align	4


	//----- nvinfo : EIATTR_CUDA_API_VERSION
	.align		4
        /*0000*/ 	.byte	0x04, 0x37
        /*0002*/ 	.short	(.L_1654 - .L_1653)
.L_1653:
        /*0004*/ 	.word	0x00000082


	//----- nvinfo : EIATTR_KPARAM_INFO
	.align		4
.L_1654:
        /*0008*/ 	.byte	0x04, 0x17
        /*000a*/ 	.short	(.L_1656 - .L_1655)
.L_1655:
        /*000c*/ 	.word	0x00000000
        /*0010*/ 	.short	0x0000
        /*0012*/ 	.short	0x0000
        /*0014*/ 	.byte	0x00, 0xf0, 0xa1, 0x03


	//----- nvinfo : EIATTR_SPARSE_MMA_MASK
	.align		4
.L_1656:
        /*0018*/ 	.byte	0x03, 0x50
        /*001a*/ 	.short	0x0000


	//----- nvinfo : EIATTR_MAXREG_COUNT
	.align		4
        /*001c*/ 	.byte	0x03, 0x1b
        /*001e*/ 	.short	0x00ff


	//----- nvinfo : EIATTR_MERCURY_ISA_VERSION
	.align		4
        /*0020*/ 	.byte	0x03, 0x5f
        /*0022*/ 	.short	0x0101


	//----- nvinfo : EIATTR_COOP_GROUP_MASK_REGIDS
	.align		4
        /*0024*/ 	.byte	0x04, 0x29
        /*0026*/ 	.short	(.L_1658 - .L_1657)


	//   ....[0]....
.L_1657:
        /*0028*/ 	.word	0xffffffff


	//   ....[1]....
        /*002c*/ 	.word	0xffffffff


	//   ....[2]....
        /*0030*/ 	.word	0xffffffff


	//   ....[3]....
        /*0034*/ 	.word	0xffffffff


	//   ....[4]....
        /*0038*/ 	.word	0xffffffff


	//   ....[5]....
        /*003c*/ 	.word	0xffffffff


	//   ....[6]....
        /*0040*/ 	.word	0xffffffff


	//   ....[7]....
        /*0044*/ 	.word	0xffffffff


	//   ....[8]....
        /*0048*/ 	.word	0xffffffff


	//   ....[9]....
        /*004c*/ 	.word	0xffffffff


	//   ....[10]....
        /*0050*/ 	.word	0xffffffff


	//   ....[11]....
        /*0054*/ 	.word	0xffffffff


	//   ....[12]....
        /*0058*/ 	.word	0xffffffff


	//   ....[13]....
        /*005c*/ 	.word	0xffffffff


	//   ....[14]....
        /*0060*/ 	.word	0xffffffff


	//   ....[15]....
        /*0064*/ 	.word	0xffffffff


	//   ....[16]....
        /*0068*/ 	.word	0xffffffff


	//   ....[17]....
        /*006c*/ 	.word	0xffffffff


	//   ....[18]....
        /*0070*/ 	.word	0xffffffff


	//   ....[19]....
        /*0074*/ 	.word	0xffffffff


	//   ....[20]....
        /*0078*/ 	.word	0x05000023


	//   ....[21]....
        /*007c*/ 	.word	0x05000023


	//   ....[22]....
        /*0080*/ 	.word	0x05000023


	//   ....[23]....
        /*0084*/ 	.word	0x05000023


	//   ....[24]....
        /*0088*/ 	.word	0x05000023


	//   ....[25]....
        /*008c*/ 	.word	0x05000023


	//   ....[26]....
        /*0090*/ 	.word	0x05000023


	//   ....[27]....
        /*0094*/ 	.word	0x05000023


	//   ....[28]....
        /*0098*/ 	.word	0x05000023


	//   ....[29]....
        /*009c*/ 	.word	0x05000023


	//   ....[30]....
        /*00a0*/ 	.word	0x05000023


	//   ....[31]....
        /*00a4*/ 	.word	0x05000023


	//   ....[32]....
        /*00a8*/ 	.word	0x05000023


	//   ....[33]....
        /*00ac*/ 	.word	0x05000023


	//   ....[34]....
        /*00b0*/ 	.word	0x05000023


	//   ....[35]....
        /*00b4*/ 	.word	0x05000023


	//   ....[36]....
        /*00b8*/ 	.word	0x05000023


	//   ....[37]....
        /*00bc*/ 	.word	0x05000023


	//   ....[38]....
        /*00c0*/ 	.word	0x05000023


	//   ....[39]....
        /*00c4*/ 	.word	0x05000023


	//----- nvinfo : EIATTR_COOP_GROUP_INSTR_OFFSETS
	.align		4
.L_1658:
        /*00c8*/ 	.byte	0x04, 0x28
        /*00ca*/ 	.short	(.L_1660 - .L_1659)


	//   ....[0]....
.L_1659:
        /*00cc*/ 	.word	0x00000960


	//   ....[1]....
        /*00d0*/ 	.word	0x00000990


	//   ....[2]....
        /*00d4*/ 	.word	0x000009b0


	//   ....[3]....
        /*00d8*/ 	.word	0x000009d0


	//   ....[4]....
        /*00dc*/ 	.word	0x000009f0


	//   ....[5]....
        /*00e0*/ 	.word	0x00000b30


	//   ....[6]....
        /*00e4*/ 	.word	0x00000b50


	//   ....[7]....
        /*00e8*/ 	.word	0x00000b70


	//   ....[8]....
        /*00ec*/ 	.word	0x00000b90


	//   ....[9]....
        /*00f0*/ 	.word	0x00000bb0


	//   ....[10]....
        /*00f4*/ 	.word	0x00001560


	//   ....[11]....
        /*00f8*/ 	.word	0x00001590


	//   ....[12]....
        /*00fc*/ 	.word	0x000015b0


	//   ....[13]....
        /*0100*/ 	.word	0x000015d0


	//   ....[14]....
        /*0104*/ 	.word	0x000015f0


	//   ....[15]....
        /*0108*/ 	.word	0x00001730


	//   ....[16]....
        /*010c*/ 	.word	0x00001750


	//   ....[17]....
        /*0110*/ 	.word	0x00001770


	//   ....[18]....
        /*0114*/ 	.word	0x00001790


	//   ....[19]....
        /*0118*/ 	.word	0x000017b0


	//   ....[20]....
        /*011c*/ 	.word	0x00001bd0


	//   ....[21]....
        /*0120*/ 	.word	0x00001c70


	//   ....[22]....
        /*0124*/ 	.word	0x00001cd0


	//   ....[23]....
        /*0128*/ 	.word	0x00001d30


	//   ....[24]....
        /*012c*/ 	.word	0x00001d90


	//   ....[25]....
        /*0130*/ 	.word	0x00001f00


	//   ....[26]....
        /*0134*/ 	.word	0x00001f60


	//   ....[27]....
        /*0138*/ 	.word	0x00001fc0


	//   ....[28]....
        /*013c*/ 	.word	0x00002020


	//   ....[29]....
        /*0140*/ 	.word	0x00002080


	//   ....[30]....
        /*0144*/ 	.word	0x00002100


	//   ....[31]....
        /*0148*/ 	.word	0x000021a0


	//   ....[32]....
        /*014c*/ 	.word	0x00002200


	//   ....[33]....
        /*0150*/ 	.word	0x00002260


	//   ....[34]....
        /*0154*/ 	.word	0x000022c0


	//   ....[35]....
        /*0158*/ 	.word	0x00002430


	//   ....[36]....
        /*015c*/ 	.word	0x00002490


	//   ....[37]....
        /*0160*/ 	.word	0x000024f0


	//   ....[38]....
        /*0164*/ 	.word	0x00002550


	//   ....[39]....
        /*0168*/ 	.word	0x000025b0


	//----- nvinfo : EIATTR_VRC_CTA_INIT_COUNT
	.align		4
.L_1660:
        /*016c*/ 	.byte	0x02, 0x4a
	.zero		1
	.zero		1


	//----- nvinfo : EIATTR_EXIT_INSTR_OFFSETS
	.align		4
        /*0170*/ 	.byte	0x04, 0x1c
        /*0172*/ 	.short	(.L_1662 - .L_1661)


	//   ....[0]....
.L_1661:
        /*0174*/ 	.word	0x00000260


	//   ....[1]....
        /*0178*/ 	.word	0x00000f70


	//   ....[2]....
        /*017c*/ 	.word	0x00001b70


	//----- nvinfo : EIATTR_MAX_THREADS
	.align		4
.L_1662:
        /*0180*/ 	.byte	0x04, 0x05
        /*0182*/ 	.short	(.L_1664 - .L_1663)
.L_1663:
        /*0184*/ 	.word	0x00000080
        /*0188*/ 	.word	0x00000001
        /*018c*/ 	.word	0x00000001


	//----- nvinfo : EIATTR_CRS_STACK_SIZE
	.align		4
.L_1664:
        /*0190*/ 	.byte	0x04, 0x1e
        /*0192*/ 	.short	(.L_1666 - .L_1665)
.L_1665:
        /*0194*/ 	.word	0x00000000


	//----- nvinfo : EIATTR_CBANK_PARAM_SIZE
	.align		4
.L_1666:
        /*0198*/ 	.byte	0x03, 0x19
        /*019a*/ 	.short	0x00e8


	//----- nvinfo : EIATTR_PARAM_CBANK
	.align		4
        /*019c*/ 	.byte	0x04, 0x0a
        /*019e*/ 	.short	(.L_1668 - .L_1667)
	.align		4
.L_1667:
        /*01a0*/ 	.word	index@(.nv.constant0._ZN10layer_norm13ln_fwd_kernelINS_13Kernel_traitsIf13__nv_bfloat16S2_S2_fjLj256ELj1ELj4ELj1ELj16ENS_18Kernel_traits_baseILj256EfS2_S2_S2_fjLj128EEEEELb0ELb1ELb1ELb0EEEvNS_9FwdParamsE)
        /*01a4*/ 	.short	0x0380
        /*01a6*/ 	.short	0x00e8


	//----- nvinfo : EIATTR_SW_WAR
	.align		4
.L_1668:
        /*01a8*/ 	.byte	0x04, 0x36
        /*01aa*/ 	.short	(.L_1670 - .L_1669)
.L_1669:
        /*01ac*/ 	.word	0x00000008
.L_1670:


//--------------------- .nv.info._ZN10layer_norm13ln_fwd_kernelINS_13Kernel_traitsIf13__nv_bfloat16S2_S2_fjLj256ELj1ELj4ELj1ELj16ENS_18Kernel_traits_baseILj256EfS2_S2_S2_fjLj128EEEEELb0ELb1ELb1ELb1EEEvNS_9FwdParamsE --------------------------
	.section	.nv.info._ZN10layer_norm13ln_fwd_kernelINS_13Kernel_traitsIf13__nv_bfloat16S2_S2_fjLj256ELj1ELj4ELj1ELj16ENS_18Kernel_traits_baseILj256EfS2_S2_S2_fjLj128EEEEELb0ELb1ELb1ELb1EEEvNS_9FwdParamsE,"",@"SHT_CUDA_INFO"
	.sectionflags	@""
	.align	4


	//----- nvinfo : EIATTR_CUDA_API_VERSION
	.align		4
        /*0000*/ 	.byte	0x04, 0x37
        /*0002*/ 	.short	(.L_1672 - .L_1671)
.L_1671:
        /*0004*/ 	.word	0x00000082


	//----- nvinfo : EIATTR_KPARAM_INFO
	.align		4
.L_1672:
        /*0008*/ 	.byte	0x04, 0x17
        /*000a*/ 	.short	(.L_1674 - .L_1673)
.L_1673:
        /*000c*/ 	.word	0x00000000
        /*0010*/ 	.short	0x0000
        /*0012*/ 	.short	0x0000
        /*0014*/ 	.byte	0x00, 0xf0, 0xa1, 0x03


	//----- nvinfo : EIATTR_SPARSE_MMA_MASK
	.align		4
.L_1674:
        /*0018*/ 	.byte	0x03, 0x50
        /*001a*/ 	.short	0x0000


	//----- nvinfo : EIATTR_MAXREG_COUNT
	.align		4
        /*001c*/ 	.byte	0x03, 0x1b
        /*001e*/ 	.short	0x00ff


	//----- nvinfo : EIATTR_MERCURY_ISA_VERSION
	.align		4
        /*0020*/ 	.byte	0x03, 0x5f
        /*0022*/ 	.short	0x0101


	//----- nvinfo : EIATTR_COOP_GROUP_MASK_REGIDS
	.align		4
        /*0024*/ 	.byte	0x04, 0x29
        /*0026*/ 	.short	(.L_1676 - .L_1675)


	//   ....[0]....
.L_1675:
        /*0028*/ 	.word	0xffffffff


	//   ....[1]....
        /*002c*/ 	.word	0xffffffff


	//   ....[2]....
        /*0030*/ 	.word	0xffffffff


	//   ....[3]....
        /*0034*/ 	.word	0xffffffff


	//   ....[4]....
        /*0038*/ 	.word	0xffffffff


	//   ....[5]....
        /*003c*/ 	.word	0xffffffff


	//   ....[6]....
        /*0040*/ 	.word	0xffffffff


	//   ....[7]....
        /*0044*/ 	.word	0xffffffff


	//   ....[8]....
        /*0048*/ 	.word	0xffffffff


	//   ....[9]....
        /*004c*/ 	.word	0xffffffff


	//   ....[10]....
        /*0050*/ 	.word	0xffffffff


	//   ....[11]....
        /*0054*/ 	.word	0xffffffff


	//   ....[12]....
        /*0058*/ 	.word	0xffffffff


	//   ....[13]....
        /*005c*/ 	.word	0xffffffff


	//   ....[14]....
        /*0060*/ 	.word	0xffffffff


	//   ....[15]....
        /*0064*/ 	.word	0xffffffff


	//   ....[16]....
        /*0068*/ 	.word	0xffffffff


	//   ....[17]....
        /*006c*/ 	.word	0xffffffff


	//   ....[18]....
        /*0070*/ 	.word	0xffffffff


	//   ....[19]....
        /*0074*/ 	.word	0xffffffff


	//   ....[20]....
        /*0078*/ 	.word	0x05000023


	//   ....[21]....
        /*007c*/ 	.word	0x05000023


	//   ....[22]....
        /*0080*/ 	.word	0x05000023


	//   ....[23]....
        /*0084*/ 	.word	0x05000023


	//   ....[24]....
        /*0088*/ 	.word	0x05000023


	//   ....[25]....
        /*008c*/ 	.word	0x05000023


	//   ....[26]....
        /*0090*/ 	.word	0x05000023


	//   ....[27]....
        /*0094*/ 	.word	0x05000023


	//   ....[28]....
        /*0098*/ 	.word	0x05000023


	//   ....[29]....
        /*009c*/ 	.word	0x05000023


	//   ....[30]....
        /*00a0*/ 	.word	0x05000023


	//   ....[31]....
        /*00a4*/ 	.word	0x05000023


	//   ....[32]....
        /*00a8*/ 	.word	0x05000023


	//   ....[33]....
        /*00ac*/ 	.word	0x05000023


	//   ....[34]....
        /*00b0*/ 	.word	0x05000023


	//   ....[35]....
        /*00b4*/ 	.word	0x05000023


	//   ....[36]....
        /*00b8*/ 	.word	0x05000023


	//   ....[37]....
        /*00bc*/ 	.word	0x05000023


	//   ....[38]....
        /*00c0*/ 	.word	0x05000023


	//   ....[39]....
        /*00c4*/ 	.word	0x05000023


	//----- nvinfo : EIATTR_COOP_GROUP_INSTR_OFFSETS
	.align		4
.L_1676:
        /*00c8*/ 	.byte	0x04, 0x28
        /*00ca*/ 	.short	(.L_1678 - .L_1677)


	//   ....[0]....
.L_1677:
        /*00cc*/ 	.word	0x00000850


	//   ....[1]....
        /*00d0*/ 	.word	0x00000880


	//   ....[2]....
        /*00d4*/ 	.word	0x000008a0


	//   ....[3]....
        /*00d8*/ 	.word	0x000008c0


	//   ....[4]....
        /*00dc*/ 	.word	0x000008e0


	//   ....[5]....
        /*00e0*/ 	.word	0x00000a10


	//   ....[6]....
        /*00e4*/ 	.word	0x00000a30


	//   ....[7]....
        /*00e8*/ 	.word	0x00000a50


	//   ....[8]....
        /*00ec*/ 	.word	0x00000a70


	//   ....[9]....
        /*00f0*/ 	.word	0x00000a90


	//   ....[10]....
        /*00f4*/ 	.word	0x000013b0


	//   ....[11]....
        /*00f8*/ 	.word	0x000013e0


	//   ....[12]....
        /*00fc*/ 	.word	0x00001400


	//   ....[13]....
        /*0100*/ 	.word	0x00001420


	//   ....[14]....
        /*0104*/ 	.word	0x00001440


	//   ....[15]....
        /*0108*/ 	.word	0x00001570


	//   ....[16]....
        /*010c*/ 	.word	0x00001590


	//   ....[17]....
        /*0110*/ 	.word	0x000015b0


	//   ....[18]....
        /*0114*/ 	.word	0x000015d0


	//   ....[19]....
        /*0118*/ 	.word	0x000015f0


	//   ....[20]....
        /*011c*/ 	.word	0x00001a20


	//   ....[21]....
        /*0120*/ 	.word	0x00001ab0


	//   ....[22]....
        /*0124*/ 	.word	0x00001b10


	//   ....[23]....
        /*0128*/ 	.word	0x00001b70


	//   ....[24]....
        /*012c*/ 	.word	0x00001bd0


	//   ....[25]....
        /*0130*/ 	.word	0x00001d30


	//   ....[26]....
        /*0134*/ 	.word	0x00001d90


	//   ....[27]....
        /*0138*/ 	.word	0x00001df0


	//   ....[28]....
        /*013c*/ 	.word	0x00001e50


	//   ....[29]....
        /*0140*/ 	.word	0x00001eb0


	//   ....[30]....
        /*0144*/ 	.word	0x00001f40


	//   ....[31]....
        /*0148*/ 	.word	0x00001fd0


	//   ....[32]....
        /*014c*/ 	.word	0x00002030


	//   ....[33]....
        /*0150*/ 	.word	0x00002090


	//   ....[34]....
        /*0154*/ 	.word	0x000020f0


	//   ....[35]....
        /*0158*/ 	.word	0x00002250


	//   ....[36]....
        /*015c*/ 	.word	0x000022b0


	//   ....[37]....
        /*0160*/ 	.word	0x00002310


	//   ....[38]....
        /*0164*/ 	.word	0x00002370


	//   ....[39]....
        /*0168*/ 	.word	0x000023d0


	//----- nvinfo : EIATTR_VRC_CTA_INIT_COUNT
	.align		4
.L_1678:
        /*016c*/ 	.byte	0x02, 0x4a
	.zero		1
	.zero		1


	//----- nvinfo : EIATTR_EXIT_INSTR_OFFSETS
	.align		4
        /*0170*/ 	.byte	0x04, 0x1c
        /*0172*/ 	.short	(.L_1680 - .L_1679)


	//   ....[0]....
.L_1679:
        /*0174*/ 	.word	0x000001a0


	//   ....[1]....
        /*0178*/ 	.word	0x00000e40


	//   ....[2]....
        /*017c*/ 	.word	0x000019b0


	//----- nvinfo : EIATTR_MAX_THREADS
	.align		4
.L_1680:
        /*0180*/ 	.byte	0x04, 0x05
        /*0182*/ 	.short	(.L_1682 - .L_1681)
.L_1681:
        /*0184*/ 	.word	0x00000080
        /*0188*/ 	.word	0x00000001
        /*018c*/ 	.word	0x00000001


	//----- nvinfo : EIATTR_CRS_STACK_SIZE
	.align		4
.L_1682:
        /*0190*/ 	.byte	0x04, 0x1e
        /*0192*/ 	.short	(.L_1684 - .L_1683)
.L_1683:
        /*0194*/ 	.word	0x00000000


	//----- nvinfo : EIATTR_CBANK_PARAM_SIZE
	.align		4
.L_1684:
        /*0198*/ 	.byte	0x03, 0x19
        /*019a*/ 	.short	0x00e8


	//----- nvinfo : EIATTR_PARAM_CBANK
	.align		4
        /*019c*/ 	.byte	0x04, 0x0a
        /*019e*/ 	.short	(.L_1686 - .L_1685)
	.align		4
.L_1685:
        /*01a0*/ 	.word	index@(.nv.constant0._ZN10layer_norm13ln_fwd_kernelINS_13Kernel_traitsIf13__nv_bfloat16S2_S2_fjLj256ELj1ELj4ELj1ELj16ENS_18Kernel_traits_baseILj256EfS2_S2_S2_fjLj128EEEEELb0ELb1ELb1ELb1EEEvNS_9FwdParamsE)
        /*01a4*/ 	.short	0x0380
        /*01a6*/ 	.short	0x00e8


	//----- nvinfo : EIATTR_SW_WAR
	.align		4
.L_1686:
        /*01a8*/ 	.byte	0x04, 0x36
        /*01aa*/ 	.short	(.L_1688 - .L_1687)
.L_1687:
        /*01ac*/ 	.word	0x00000008
.L_1688:


//--------------------- .nv.info._ZN10layer_norm13ln_fwd_kernelINS_13Kernel_traitsIf13__nv_bfloat16S2_S2_fjLj256ELj1ELj4ELj1ELj16ENS_18Kernel_traits_baseILj256EfS2_S2_S2_fjLj128EEEEELb1ELb0ELb0ELb0EEEvNS_9FwdParamsE --------------------------
	.section	.nv.info._ZN10layer_norm13ln_fwd_kernelINS_13Kernel_traitsIf13__nv_bfloat16S2_S2_fjLj256ELj1ELj4ELj1ELj16ENS_18Kernel_traits_baseILj256EfS2_S2_S2_fjLj128EEEEELb1ELb0ELb0ELb0EEEvNS_9FwdParamsE,"",@"SHT_CUDA_INFO"
	.sectionflags	@""
	.align	4


	//----- nvinfo : EIATTR_CUDA_API_VERSION
	.align		4
        /*0000*/ 	.byte	0x04, 0x37
        /*0002*/ 	.short	(.L_1690 - .L_1689)
.L_1689:
        /*0004*/ 	.word	0x00000082


	//----- nvinfo : EIATTR_KPARAM_INFO
	.align		4
.L_1690:
        /*0008*/ 	.byte	0x04, 0x17
        /*000a*/ 	.short	(.L_1692 - .L_1691)
.L_1691:
        /*000c*/ 	.word	0x00000000
        /*0010*/ 	.short	0x0000
        /*0012*/ 	.short	0x0000
        /*0014*/ 	.byte	0x00, 0xf0, 0xa1, 0x03


	//----- nvinfo : EIATTR_SPARSE_MMA_MASK
	.align		4
.L_1692:
        /*0018*/ 	.byte	0x03, 0x50
        /*001a*/ 	.short	0x0000


	//----- nvinfo : EIATTR_MAXREG_COUNT
	.align		4
        /*001c*/ 	.byte	0x03, 0x1b
        /*001e*/ 	.short	0x00ff


	//----- nvinfo : EIATTR_MERCURY_ISA_VERSION
	.align		4
        /*0020*/ 	.byte	0x03, 0x5f
        /*0022*/ 	.short	0x0101


	//----- nvinfo : EIATTR_COOP_GROUP_MASK_REGIDS
	.align		4
        /*0024*/ 	.byte	0x04, 0x29
        /*0026*/ 	.short	(.L_1694 - .L_1693)


	//   ....[0]....
.L_1693:
        /*0028*/ 	.word	0xffffffff


	//   ....[1]....
        /*002c*/ 	.word	0xffffffff


	//   ....[2]....
        /*0030*/ 	.word	0xffffffff


	//   ....[3]....
        /*0034*/ 	.word	0xffffffff


	//   ....[4]....
        /*0038*/ 	.word	0xffffffff


	//   ....[5]....
        /*003c*/ 	.word	0xffffffff


	//   ....[6]....
        /*0040*/ 	.word	0xffffffff


	//   ....[7]....
        /*0044*/ 	.word	0xffffffff


	//   ....[8]....
        /*0048*/ 	.word	0xffffffff


	//   ....[9]....
        /*004c*/ 	.word	0xffffffff


	//   ....[10]....
        /*0050*/ 	.word	0x0500001e


	//   ....[11]....
        /*0054*/ 	.word	0x0500001e


	//   ....[12]....
        /*0058*/ 	.word	0x0500001e


	//   ....[13]....
        /*005c*/ 	.word	0x0500001e


	//   ....[14]....
        /*0060*/ 	.word	0x0500001e


	//   ....[15]....
        /*0064*/ 	.word	0x0500001e


	//   ....[16]....
        /*0068*/ 	.word	0x0500001e


	//   ....[17]....
        /*006c*/ 	.word	0x0500001e


	//   ....[18]....
        /*0070*/ 	.word	0x0500001e


	//   ....[19]....
        /*0074*/ 	.word	0x0500001e


	//----- nvinfo : EIATTR_COOP_GROUP_INSTR_OFFSETS
	.align		4
.L_1694:
        /*0078*/ 	.byte	0x04, 0x28
        /*007a*/ 	.short	(.L_1696 - .L_1695)


	//   ....[0]....
.L_1695:
        /*007c*/ 	.word	0x000035b0


	//   ....[1]....
        /*0080*/ 	.word	0x000035e0


	//   ....[2]....
        /*0084*/ 	.word	0x00003600


	//   ....[3]....
        /*0088*/ 	.word	0x00003620


	//   ....[4]....
        /*008c*/ 	.word	0x00003640


	//   ....[5]....
        /*0090*/ 	.word	0x00003790


	//   ....[6]....
        /*0094*/ 	.word	0x000037b0


	//   ....[7]....
        /*0098*/ 	.word	0x000037d0


	//   ....[8]....
        /*009c*/ 	.word	0x000037f0


	//   ....[9]....
        /*00a0*/ 	.word	0x00003810


	//   ....[10]....
        /*00a4*/ 	.word	0x00003bf0


	//   ....[11]....
        /*00a8*/ 	.word	0x00003c80


	//   ....[12]....
        /*00ac*/ 	.word	0x00003ce0


	//   ....[13]....
        /*00b0*/ 	.word	0x00003d40


	//   ....[14]....
        /*00b4*/ 	.word	0x00003da0


	//   ....[15]....
        /*00b8*/ 	.word	0x00003f30


	//   ....[16]....
        /*00bc*/ 	.word	0x00003f90


	//   ....[17]....
        /*00c0*/ 	.word	0x00003ff0


	//   ....[18]....
        /*00c4*/ 	.word	0x00004050


	//   ....[19]....
        /*00c8*/ 	.word	0x000040b0


	//----- nvinfo : EIATTR_VRC_CTA_INIT_COUNT
	.align		4
.L_1696:
        /*00cc*/ 	.byte	0x02, 0x4a
	.zero		1
	.zero		1


	//----- nvinfo : EIATTR_EXIT_INSTR_OFFSETS
	.align		4
        /*00d0*/ 	.byte	0x04, 0x1c
        /*00d2*/ 	.short	(.L_1698 - .L_1697)


	//   ....[0]....
.L_1697:
        /*00d4*/ 	.word	0x00000450


	//   ....[1]....
        /*00d8*/ 	.word	0x00003b80


	//----- nvinfo : EIATTR_MAX_THREADS
	.align		4
.L_1698:
        /*00dc*/ 	.byte	0x04, 0x05
        /*00de*/ 	.short	(.L_1700 - .L_1699)
.L_1699:
        /*00e0*/ 	.word	0x00000080
        /*00e4*/ 	.word	0x00000001
        /*00e8*/ 	.word	0x00000001


	//----- nvinfo : EIATTR_CRS_STACK_SIZE
	.align		4
.L_1700:
        /*00ec*/ 	.byte	0x04, 0x1e
        /*00ee*/ 	.short	(.L_1702 - .L_1701)
.L_1701:
        /*00f0*/ 	.word	0x00000000


	//----- nvinfo : EIATTR_CBANK_PARAM_SIZE
	.align		4
.L_1702:
        /*00f4*/ 	.byte	0x03, 0x19
        /*00f6*/ 	.short	0x00e8


	//----- nvinfo : EIATTR_PARAM_CBANK
	.align		4
        /*00f8*/ 	.byte	0x04, 0x0a
        /*00fa*/ 	.short	(.L_1704 - .L_1703)
	.align		4
.L_1703:
        /*00fc*/ 	.word	index@(.nv.constant0._ZN10layer_norm13ln_fwd_kernelINS_13Kernel_traitsIf13__nv_bfloat16S2_S2_fjLj256ELj1ELj4ELj1ELj16ENS_18Kernel_traits_baseILj256EfS2_S2_S2_fjLj128EEEEELb1ELb0ELb0ELb0EEEvNS_9FwdParamsE)
        /*0100*/ 	.short	0x0380
        /*0102*/ 	.short	0x00e8


	//----- nvinfo : EIATTR_SW_WAR
	.align		4
.L_1704:
        /*0104*/ 	.byte	0x04, 0x36
        /*0106*/ 	.short	(.L_1706 - .L_1705)
.L_1705:
        /*0108*/ 	.word	0x00000008
.L_1706:


//--------------------- .nv.info._ZN10layer_norm13ln_fwd_kernelINS_13Kernel_traitsIf13__nv_bfloat16S2_S2_fjLj256ELj1ELj4ELj1ELj16ENS_18Kernel_traits_baseILj256EfS2_S2_S2_fjLj128EEEEELb1ELb0ELb0ELb1EEEvNS_9FwdParamsE --------------------------
	.section	.nv.info._ZN10layer_norm13ln_fwd_kernelINS_13Kernel_traitsIf13__nv_bfloat16S2_S2_fjLj256ELj1ELj4ELj1ELj16ENS_18Kernel_traits_baseILj256EfS2_S2_S2_fjLj128EEEEELb1ELb0ELb0ELb1EEEvNS_9FwdParamsE,"",@"SHT_CUDA_INFO"
	.sectionflags	@""
	.align	4


	//----- nvinfo : EIATTR_CUDA_API_VERSION
	.align		4
        /*0000*/ 	.byte	0x04, 0x37
        /*0002*/ 	.short	(.L_1708 - .L_1707)
.L_1707:
        /*0004*/ 	.word	0x00000082


	//----- nvinfo : EIATTR_KPARAM_INFO
	.align		4
.L_1708:
        /*0008*/ 	.byte	0x04, 0x17
        /*000a*/ 	.short	(.L_1710 - .L_1709)
.L_1709:
        /*000c*/ 	.word	0x00000000
        /*0010*/ 	.short	0x0000
        /*0012*/ 	.short	0x0000
        /*0014*/ 	.byte	0x00, 0xf0, 0xa1, 0x03


	//----- nvinfo : EIATTR_SPARSE_MMA_MASK
	.align		4
.L_1710:
        /*0018*/ 	.byte	0x03, 0x50
        /*001a*/ 	.short	0x0000


	//----- nvinfo : EIATTR_MAXREG_COUNT
	.align		4
        /*001c*/ 	.byte	0x03, 0x1b
        /*001e*/ 	.short	0x00ff


	//----- nvinfo : EIATTR_MERCURY_ISA_VERSION
	.align		4
        /*0020*/ 	.byte	0x03, 0x5f
        /*0022*/ 	.short	0x0101


	//----- nvinfo : EIATTR_COOP_GROUP_MASK_REGIDS
	.align		4
        /*0024*/ 	.byte	0x04, 0x29
        /*0026*/ 	.short	(.L_1712 - .L_1711)


	//   ....[0]....
.L_1711:
        /*0028*/ 	.word	0xffffffff


	//   ....[1]....
        /*002c*/ 	.word	0xffffffff


	//   ....[2]....
        /*0030*/ 	.word	0xffffffff


	//   ....[3]....
        /*0034*/ 	.word	0xffffffff


	//   ....[4]....
        /*0038*/ 	.word	0xffffffff


	//   ....[5]....
        /*003c*/ 	.word	0xffffffff


	//   ....[6]....
        /*0040*/ 	.word	0xffffffff


	//   ....[7]....
        /*0044*/ 	.word	0xffffffff


	//   ....[8]....
        /*0048*/ 	.word	0xffffffff


	//   ....[9]....
        /*004c*/ 	.word	0xffffffff


	//   ....[10]....
        /*0050*/ 	.word	0x0500001e


	//   ....[11]....
        /*0054*/ 	.word	0x0500001e


	//   ....[12]....
        /*0058*/ 	.word	0x0500001e


	//   ....[13]....
        /*005c*/ 	.word	0x0500001e


	//   ....[14]....
        /*0060*/ 	.word	0x0500001e


	//   ....[15]....
        /*0064*/ 	.word	0x0500001e


	//   ....[16]....
        /*0068*/ 	.word	0x0500001e


	//   ....[17]....
        /*006c*/ 	.word	0x0500001e


	//   ....[18]....
        /*0070*/ 	.word	0x0500001e


	//   ....[19]....
        /*0074*/ 	.word	0x0500001e


	//----- nvinfo : EIATTR_COOP_GROUP_INSTR_OFFSETS
	.align		4
.L_1712:
        /*0078*/ 	.byte	0x04, 0x28
        /*007a*/ 	.short	(.L_1714 - .L_1713)


	//   ....[0]....
.L_1713:
        /*007c*/ 	.word	0x00003510


	//   ....[1]....
        /*0080*/ 	.word	0x00003530


	//   ....[2]....
        /*0084*/ 	.word	0x00003550


	//   ....[3]....
        /*0088*/ 	.word	0x00003570


	//   ....[4]....
        /*008c*/ 	.word	0x000035a0


	//   ....[5]....
        /*0090*/ 	.word	0x000036d0


	//   ....[6]....
        /*0094*/ 	.word	0x000036f0


	//   ....[7]....
        /*0098*/ 	.word	0x00003710


	//   ....[8]....
        /*009c*/ 	.word	0x00003730


	//   ....[9]....
        /*00a0*/ 	.word	0x00003750


	//   ....[10]....
        /*00a4*/ 	.word	0x00003b00


	//   ....[11]....
        /*00a8*/ 	.word	0x00003ba0


	//   ....[12]....
        /*00ac*/ 	.word	0x00003c10


	//   ....[13]....
        /*00b0*/ 	.word	0x00003c80


	//   ....[14]....
        /*00b4*/ 	.word	0x00003d00


	//   ....[15]....
        /*00b8*/ 	.word	0x00003e90


	//   ....[16]....
        /*00bc*/ 	.word	0x00003f00


	//   ....[17]....
        /*00c0*/ 	.word	0x00003f70


	//   ....[18]....
        /*00c4*/ 	.word	0x00003fe0


	//   ....[19]....
        /*00c8*/ 	.word	0x00004050


	//----- nvinfo : EIATTR_VRC_CTA_INIT_COUNT
	.align		4
.L_1714:
        /*00cc*/ 	.byte	0x02, 0x4a
	.zero		1
	.zero		1


	//----- nvinfo : EIATTR_EXIT_INSTR_OFFSETS
	.align		4
        /*00d0*/ 	.byte	0x04, 0x1c
        /*00d2*/ 	.short	(.L_1716 - .L_1715)


	//   ....[0]....
.L_1715:
        /*00d4*/ 	.word	0x00000240


	//   ....[1]....
        /*00d8*/ 	.word	0x00003a90


	//----- nvinfo : EIATTR_MAX_THREADS
	.align		4
.L_1716:
        /*00dc*/ 	.byte	0x04, 0x05
        /*00de*/ 	.short	(.L_1718 - .L_1717)
.L_1717:
        /*00e0*/ 	.word	0x00000080
        /*00e4*/ 	.word	0x00000001
        /*00e8*/ 	.word	0x00000001


	//----- nvinfo : EIATTR_CRS_STACK_SIZE
	.align		4
.L_1718:
        /*00ec*/ 	.byte	0x04, 0x1e
        /*00ee*/ 	.short	(.L_1720 - .L_1719)
.L_1719:
        /*00f0*/ 	.word	0x00000000


	//----- nvinfo : EIATTR_CBANK_PARAM_SIZE
	.align		4
.L_1720:
        /*00f4*/ 	.byte	0x03, 0x19
        /*00f6*/ 	.short	0x00e8


	//----- nvinfo : EIATTR_PARAM_CBANK
	.align		4
        /*00f8*/ 	.byte	0x04, 0x0a
        /*00fa*/ 	.short	(.L_1722 - .L_1721)
	.align		4
.L_1721:
        /*00fc*/ 	.word	index@(.nv.constant0._ZN10layer_norm13ln_fwd_kernelINS_13Kernel_traitsIf13__nv_bfloat16S2_S2_fjLj256ELj1ELj4ELj1ELj16ENS_18Kernel_traits_baseILj256EfS2_S2_S2_fjLj128EEEEELb1ELb0ELb0ELb1EEEvNS_9FwdParamsE)
        /*0100*/ 	.short	0x0380
        /*0102*/ 	.short	0x00e8


	//----- nvinfo : EIATTR_SW_WAR
	.align		4
.L_1722:
        /*0104*/ 	.byte	0x04, 0x36
        /*0106*/ 	.short	(.L_1724 - .L_1723)
.L_1723:
        /*0108*/ 	.word	0x00000008
.L_1724:


//--------------------- .nv.info._ZN10layer_norm13ln_fwd_kernelINS_13Kernel_traitsIf13__nv_bfloat16S2_S2_fjLj256ELj1ELj4ELj1ELj16ENS_18Kernel_traits_baseILj256EfS2_S2_S2_fjLj128EEEEELb1ELb0ELb1ELb0EEEvNS_9FwdParamsE --------------------------
	.section	.nv.info._ZN10layer_norm13ln_fwd_kernelINS_13Kernel_traitsIf13__nv_bfloat16S2_S2_fjLj256ELj1ELj4ELj1ELj16ENS_18Kernel_traits_baseILj256EfS2_S2_S2_fjLj128EEEEELb1ELb0ELb1ELb0EEEvNS_9FwdParamsE,"",@"SHT_CUDA_INFO"
	.sectionflags	@""
	.align	4


	//----- nvinfo : EIATTR_CUDA_API_VERSION
	.align		4
        /*0000*/ 	.byte	0x04, 0x37
        /*0002*/ 	.short	(.L_1726 - .L_1725)
.L_1725:
        /*0004*/ 	.word	0x00000082


	//----- nvinfo : EIATTR_KPARAM_INFO
	.align		4
.L_1726:
        /*0008*/ 	.byte	0x04, 0x17
        /*000a*/ 	.short	(.L_1728 - .L_1727)
.L_1727:
        /*000c*/ 	.word	0x00000000
        /*0010*/ 	.short	0x0000
        /*0012*/ 	.short	0x0000
        /*0014*/ 	.byte	0x00, 0xf0, 0xa1, 0x03


	//----- nvinfo : EIATTR_SPARSE_MMA_MASK
	.align		4
.L_1728:
        /*0018*/ 	.byte	0x03, 0x50
        /*001a*/ 	.short	0x0000


	//----- nvinfo : EIATTR_MAXREG_COUNT
	.align		4
        /*001c*/ 	.byte	0x03, 0x1b
        /*001e*/ 	.short	0x00ff


	//----- nvinfo : EIATTR_MERCURY_ISA_VERSION
	.align		4
        /*0020*/ 	.byte	0x03, 0x5f
        /*0022*/ 	.short	0x0101


	//----- nvinfo : EIATTR_COOP_GROUP_MASK_REGIDS
	.align		4
        /*0024*/ 	.byte	0x04, 0x29
        /*0026*/ 	.short	(.L_1730 - .L_1729)


	//   ....[0]....
.L_1729:
        /*0028*/ 	.word	0xffffffff


	//   ....[1]....
        /*002c*/ 	.word	0xffffffff


	//   ....[2]....
        /*0030*/ 	.word	0xffffffff


	//   ....[3]....
        /*0034*/ 	.word	0xffffffff


	//   ....[4]....
        /*0038*/ 	.word	0xffffffff


	//   ....[5]....
        /*003c*/ 	.word	0xffffffff


	//   ....[6]....
        /*0040*/ 	.word	0xffffffff


	//   ....[7]....
        /*0044*/ 	.word	0xffffffff


	//   ....[8]....
        /*0048*/ 	.word	0xffffffff


	//   ....[9]....
        /*004c*/ 	.word	0xffffffff


	//   ....[10]....
        /*0050*/ 	.word	0x05000032


	//   ....[11]....
        /*0054*/ 	.word	0x05000032


	//   ....[12]....
        /*0058*/ 	.word	0x05000032


	//   ....[13]....
        /*005c*/ 	.word	0x05000032


	//   ....[14]....
        /*0060*/ 	.word	0x05000032


	//   ....[15]....
        /*0064*/ 	.word	0x05000032


	//   ....[16]....
        /*0068*/ 	.word	0x05000032


	//   ....[17]....
        /*006c*/ 	.word	0x05000032


	//   ....[18]....
        /*0070*/ 	.word	0x05000032


	//   ....[19]....
        /*0074*/ 	.word	0x05000032


	//----- nvinfo : EIATTR_COOP_GROUP_INSTR_OFFSETS
	.align		4
.L_1730:
        /*0078*/ 	.byte	0x04, 0x28
        /*007a*/ 	.short	(.L_1732 - .L_1731)


	//   ....[0]....
.L_1731:
        /*007c*/ 	.word	0x00003dd0


	//   ....[1]....
        /*0080*/ 	.word	0x00003df0


	//   ....[2]....
        /*0084*/ 	.word	0x00003e10


	//   ....[3]....
        /*0088*/ 	.word	0x00003e30


	//   ....[4]....
        /*008c*/ 	.word	0x00003e60


	//   ....[5]....
        /*0090*/ 	.word	0x00003fb0


	//   ....[6]....
        /*0094*/ 	.word	0x00003fd0


	//   ....[7]....
        /*0098*/ 	.word	0x00003ff0


	//   ....[8]....
        /*009c*/ 	.word	0x00004010


	//   ....[9]....
        /*00a0*/ 	.word	0x00004030


	//   ....[10]....
        /*00a4*/ 	.word	0x00004460


	//   ....[11]....
        /*00a8*/ 	.word	0x00004500


	//   ....[12]....
        /*00ac*/ 	.word	0x00004570


	//   ....[13]....
        /*00b0*/ 	.word	0x000045e0


	//   ....[14]....
        /*00b4*/ 	.word	0x00004660


	//   ....[15]....
        /*00b8*/ 	.word	0x00004810


	//   ....[16]....
        /*00bc*/ 	.word	0x00004880


	//   ....[17]....
        /*00c0*/ 	.word	0x000048f0


	//   ....[18]....
        /*00c4*/ 	.word	0x00004960


	//   ....[19]....
        /*00c8*/ 	.word	0x000049d0


	//----- nvinfo : EIATTR_VRC_CTA_INIT_COUNT
	.align		4
.L_1732:
        /*00cc*/ 	.byte	0x02, 0x4a
	.zero		1
	.zero		1


	//----- nvinfo : EIATTR_EXIT_INSTR_OFFSETS
	.align		4
        /*00d0*/ 	.byte	0x04, 0x1c
        /*00d2*/ 	.short	(.L_1734 - .L_1733)


	//   ....[0]....
.L_1733:
        /*00d4*/ 	.word	0x00000460


	//   ....[1]....
        /*00d8*/ 	.word	0x000043f0


	//----- nvinfo : EIATTR_MAX_THREADS
	.align		4
.L_1734:
        /*00dc*/ 	.byte	0x04, 0x05
        /*00de*/ 	.short	(.L_1736 - .L_1735)
.L_1735:
        /*00e0*/ 	.word	0x00000080
        /*00e4*/ 	.word	0x00000001
        /*00e8*/ 	.word	0x00000001


	//----- nvinfo : EIATTR_CRS_STACK_SIZE
	.align		4
.L_1736:
        /*00ec*/ 	.byte	0x04, 0x1e
        /*00ee*/ 	.short	(.L_1738 - .L_1737)
.L_1737:
        /*00f0*/ 	.word	0x00000000


	//----- nvinfo : EIATTR_CBANK_PARAM_SIZE
	.align		4
.L_1738:
        /*00f4*/ 	.byte	0x03, 0x19
        /*00f6*/ 	.short	0x00e8


	//----- nvinfo : EIATTR_PARAM_CBANK
	.align		4
        /*00f8*/ 	.byte	0x04, 0x0a
        /*00fa*/ 	.short	(.L_1740 - .L_1739)
	.align		4
.L_1739:
        /*00fc*/ 	.word	index@(.nv.constant0._ZN10layer_norm13ln_fwd_kernelINS_13Kernel_traitsIf13__nv_bfloat16S2_S2_fjLj256ELj1ELj4ELj1ELj16ENS_18Kernel_traits_baseILj256EfS2_S2_S2_fjLj128EEEEELb1ELb0ELb1ELb0EEEvNS_9FwdParamsE)
        /*0100*/ 	.short	0x0380
        /*0102*/ 	.short	0x00e8


	//----- nvinfo : EIATTR_SW_WAR
	.align		4
.L_1740:
        /*0104*/ 	.byte	0x04, 0x36
        /*0106*/ 	.short	(.L_1742 - .L_1741)
.L_1741:
        /*0108*/ 	.word	0x00000008
.L_1742:


//--------------------- .nv.info._ZN10layer_norm13ln_fwd_kernelINS_13Kernel_traitsIf13__nv_bfloat16S2_S2_fjLj256ELj1ELj4ELj1ELj16ENS_18Kernel_traits_baseILj256EfS2_S2_S2_fjLj128EEEEELb1ELb0ELb1ELb1EEEvNS_9FwdParamsE --------------------------
	.section	.nv.info._ZN10layer_norm13ln_fwd_kernelINS_13Kernel_traitsIf13__nv_bfloat16S2_S2_fjLj256ELj1ELj4ELj1ELj16ENS_18Kernel_traits_baseILj256EfS2_S2_S2_fjLj128EEEEELb1ELb0ELb1ELb1EEEvNS_9FwdParamsE,"",@"SHT_CUDA_INFO"
	.sectionflags	@""
	.align	4


	//----- nvinfo : EIATTR_CUDA_API_VERSION
	.align		4
        /*0000*/ 	.byte	0x04, 0x37
        /*0002*/ 	.short	(.L_1744 - .L_1743)
.L_1743:
        /*0004*/ 	.word	0x00000082


	//----- nvinfo : EIATTR_KPARAM_INFO
	.align		4
.L_1744:
        /*0008*/ 	.byte	0x04, 0x17
        /*000a*/ 	.short	(.L_1746 - .L_1745)
.L_1745:
        /*000c*/ 	.word	0x00000000
        /*0010*/ 	.short	0x0000
        /*0012*/ 	.short	0x0000
        /*0014*/ 	.byte	0x00, 0xf0, 0xa1, 0x03


	//----- nvinfo : EIATTR_SPARSE_MMA_MASK
	.align		4
.L_1746:
        /*0018*/ 	.byte	0x03, 0x50
        /*001a*/ 	.short	0x0000


	//----- nvinfo : EIATTR_MAXREG_COUNT
	.align		4
        /*001c*/ 	.byte	0x03, 0x1b
        /*001e*/ 	.short	0x00ff


	//----- nvinfo : EIATTR_MERCURY_ISA_VERSION
	.align		4
        /*0020*/ 	.byte	0x03, 0x5f
        /*0022*/ 	.short	0x0101


	//----- nvinfo : EIATTR_COOP_GROUP_MASK_REGIDS
	.align		4
        /*0024*/ 	.byte	0x04, 0x29
        /*0026*/ 	.short	(.L_1748 - .L_1747)


	//   ....[0]....
.L_1747:
        /*0028*/ 	.word	0xffffffff


	//   ....[1]....
        /*002c*/ 	.word	0xffffffff


	//   ....[2]....
        /*0030*/ 	.word	0xffffffff


	//   ....[3]....
        /*0034*/ 	.word	0xffffffff


	//   ....[4]....
        /*0038*/ 	.word	0xffffffff


	//   ....[5]....
        /*003c*/ 	.word	0xffffffff


	//   ....[6]....
        /*0040*/ 	.word	0xffffffff


	//   ....[7]....
        /*0044*/ 	.word	0xffffffff


	//   ....[8]....
        /*0048*/ 	.word	0xffffffff


	//   ....[9]....
        /*004c*/ 	.word	0xffffffff


	//   ....[10]....
        /*0050*/ 	.word	0x05000040


	//   ....[11]....
        /*0054*/ 	.word	0x05000040


	//   ....[12]....
        /*0058*/ 	.word	0x05000040


	//   ....[13]....
        /*005c*/ 	.word	0x05000040


	//   ....[14]....
        /*0060*/ 	.word	0x05000040


	//   ....[15]....
        /*0064*/ 	.word	0x05000040


	//   ....[16]....
        /*0068*/ 	.word	0x05000040


	//   ....[17]....
        /*006c*/ 	.word	0x05000040


	//   ....[18]....
        /*0070*/ 	.word	0x05000040


	//   ....[19]....
        /*0074*/ 	.word	0x05000040


	//----- nvinfo : EIATTR_COOP_GROUP_INSTR_OFFSETS
	.align		4
.L_1748:
        /*0078*/ 	.byte	0x04, 0x28
        /*007a*/ 	.short	(.L_1750 - .L_1749)


	//   ....[0]....
.L_1749:
        /*007c*/ 	.word	0x00003c70


	//   ....[1]....
        /*0080*/ 	.word	0x00003c90


	//   ....[2]....
        /*0084*/ 	.word	0x00003cb0


	//   ....[3]....
        /*0088*/ 	.word	0x00003cd0


	//   ....[4]....
        /*008c*/ 	.word	0x00003d00


	//   ....[5]....
        /*0090*/ 	.word	0x00003e30


	//   ....[6]....
        /*0094*/ 	.word	0x00003e50


	//   ....[7]....
        /*0098*/ 	.word	0x00003e70


	//   ....[8]....
        /*009c*/ 	.word	0x00003e90


	//   ....[9]....
        /*00a0*/ 	.word	0x00003eb0


	//   ....[10]....
        /*00a4*/ 	.word	0x000042d0


	//   ....[11]....
        /*00a8*/ 	.word	0x00004370


	//   ....[12]....
        /*00ac*/ 	.word	0x000043e0


	//   ....[13]....
        /*00b0*/ 	.word	0x00004450


	//   ....[14]....
        /*00b4*/ 	.word	0x000044d0


	//   ....[15]....
        /*00b8*/ 	.word	0x00004650


	//   ....[16]....
        /*00bc*/ 	.word	0x000046c0


	//   ....[17]....
        /*00c0*/ 	.word	0x00004730


	//   ....[18]....
        /*00c4*/ 	.word	0x000047a0


	//   ....[19]....
        /*00c8*/ 	.word	0x00004810


	//----- nvinfo : EIATTR_VRC_CTA_INIT_COUNT
	.align		4
.L_1750:
        /*00cc*/ 	.byte	0x02, 0x4a
	.zero		1
	.zero		1


	//----- nvinfo : EIATTR_EXIT_INSTR_OFFSETS
	.align		4
        /*00d0*/ 	.byte	0x04, 0x1c
        /*00d2*/ 	.short	(.L_1752 - .L_1751)


	//   ....[0]....
.L_1751:
        /*00d4*/ 	.word	0x00000240


	//   ....[1]....
        /*00d8*/ 	.word	0x00004260


	//----- nvinfo : EIATTR_MAX_THREADS
	.align		4
.L_1752:
        /*00dc*/ 	.byte	0x04, 0x05
        /*00de*/ 	.short	(.L_1754 - .L_1753)
.L_1753:
        /*00e0*/ 	.word	0x00000080
        /*00e4*/ 	.word	0x00000001
        /*00e8*/ 	.word	0x00000001


	//----- nvinfo : EIATTR_CRS_STACK_SIZE
	.align		4
.L_1754:
        /*00ec*/ 	.byte	0x04, 0x1e
        /*00ee*/ 	.short	(.L_1756 - .L_1755)
.L_1755:
        /*00f0*/ 	.word	0x00000000


	//----- nvinfo : EIATTR_CBANK_PARAM_SIZE
	.align		4
.L_1756:
        /*00f4*/ 	.byte	0x03, 0x19
        /*00f6*/ 	.short	0x00e8


	//----- nvinfo : EIATTR_PARAM_CBANK
	.align		4
        /*00f8*/ 	.byte	0x04, 0x0a
        /*00fa*/ 	.short	(.L_1758 - .L_1757)
	.align		4
.L_1757:
        /*00fc*/ 	.word	index@(.nv.constant0._ZN10layer_norm13ln_fwd_kernelINS_13Kernel_traitsIf13__nv_bfloat16S2_S2_fjLj256ELj1ELj4ELj1ELj16ENS_18Kernel_traits_baseILj256EfS2_S2_S2_fjLj128EEEEELb1ELb0ELb1ELb1EEEvNS_9FwdParamsE)
        /*0100*/ 	.short	0x0380
        /*0102*/ 	.short	0x00e8


	//----- nvinfo : EIATTR_SW_WAR
	.align		4
.L_1758:
        /*0104*/ 	.byte	0x04, 0x36
        /*0106*/ 	.short	(.L_1760 - .L_1759)
.L_1759:
        /*0108*/ 	.word	0x00000008
.L_1760:


//--------------------- .nv.info._ZN10layer_norm13ln_fwd_kernelINS_13Kernel_traitsIf13__nv_bfloat16S2_S2_fjLj256ELj1ELj4ELj1ELj16ENS_18Kernel_traits_baseILj256EfS2_S2_S2_fjLj128EEEEELb1ELb1ELb0ELb0EEEvNS_9FwdParamsE --------------------------
	.section	.nv.info._ZN10layer_norm13ln_fwd_kernelINS_13Kernel_traitsIf13__nv_bfloat16S2_S2_fjLj256ELj1ELj4ELj1ELj16ENS_18Kernel_traits_baseILj256EfS2_S2_S2_fjLj128EEEEELb1ELb1ELb0ELb0EEEvNS_9FwdParamsE,"",@"SHT_CUDA_INFO"
	.sectionflags	@""
	.align	4


	//----- nvinfo : EIATTR_CUDA_API_VERSION
	.align		4
        /*0000*/ 	.byte	0x04, 0x37
        /*0002*/ 	.short	(.L_1762 - .L_1761)
.L_1761:
        /*0004*/ 	.word	0x00000082


	//----- nvinfo : EIATTR_KPARAM_INFO
	.align		4
.L_1762:
        /*0008*/ 	.byte	0x04, 0x17
        /*000a*/ 	.short	(.L_1764 - .L_1763)
.L_1763:
        /*000c*/ 	.word	0x00000000
        /*0010*/ 	.short	0x0000
        /*0012*/ 	.short	0x0000
        /*0014*/ 	.byte	0x00, 0xf0, 0xa1, 0x03


	//----- nvinfo : EIATTR_SPARSE_MMA_MASK
	.align		4
.L_1764:
        /*0018*/ 	.byte	0x03, 0x50
        /*001a*/ 	.short	0x0000


	//----- nvinfo : EIATTR_MAXREG_COUNT
	.align		4
        /*001c*/ 	.byte	0x03, 0x1b
        /*001e*/ 	.short	0x00ff


	//----- nvinfo : EIATTR_MERCURY_ISA_VERSION
	.align		4
        /*0020*/ 	.byte	0x03, 0x5f
        /*0022*/ 	.short	0x0101


	//----- nvinfo : EIATTR_COOP_GROUP_MASK_REGIDS
	.align		4
        /*0024*/ 	.byte	0x04, 0x29
        /*0026*/ 	.short	(.L_1766 - .L_1765)


	//   ....[0]....
.L_1765:
        /*0028*/ 	.word	0xffffffff


	//   ....[1]....
        /*002c*/ 	.word	0xffffffff


	//   ....[2]....
        /*0030*/ 	.word	0xffffffff


	//   ....[3]....
        /*0034*/ 	.word	0xffffffff


	//   ....[4]....
        /*0038*/ 	.word	0xffffffff


	//   ....[5]....
        /*003c*/ 	.word	0xffffffff


	//   ....[6]....
        /*0040*/ 	.word	0xffffffff


	//   ....[7]....
        /*0044*/ 	.word	0xffffffff


	//   ....[8]....
        /*0048*/ 	.word	0xffffffff


	//   ....[9]....
        /*004c*/ 	.word	0xffffffff


	//   ....[10]....
        /*0050*/ 	.word	0x05000026


	//   ....[11]....
        /*0054*/ 	.word	0x05000026


	//   ....[12]....
        /*0058*/ 	.word	0x05000026


	//   ....[13]....
        /*005c*/ 	.word	0x05000026


	//   ....[14]....
        /*0060*/ 	.word	0x05000026


	//   ....[15]....
        /*0064*/ 	.word	0x05000026


	//   ....[16]....
        /*0068*/ 	.word	0x05000026


	//   ....[17]....
        /*006c*/ 	.word	0x05000026


	//   ....[18]....
        /*0070*/ 	.word	0x05000026


	//   ....[19]....
        /*0074*/ 	.word	0x05000026


	//----- nvinfo : EIATTR_COOP_GROUP_INSTR_OFFSETS
	.align		4
.L_1766:
        /*0078*/ 	.byte	0x04, 0x28
        /*007a*/ 	.short	(.L_1768 - .L_1767)


	//   ....[0]....
.L_1767:
        /*007c*/ 	.word	0x00003670


	//   ....[1]....
        /*0080*/ 	.word	0x000036a0


	//   ....[2]....
        /*0084*/ 	.word	0x000036c0


	//   ....[3]....
        /*0088*/ 	.word	0x000036e0


	//   ....[4]....
        /*008c*/ 	.word	0x00003700


	//   ....[5]....
        /*0090*/ 	.word	0x00003850


	//   ....[6]....
        /*0094*/ 	.word	0x00003870


	//   ....[7]....
        /*0098*/ 	.word	0x00003890


	//   ....[8]....
        /*009c*/ 	.word	0x000038b0


	//   ....[9]....
        /*00a0*/ 	.word	0x000038d0


	//   ....[10]....
        /*00a4*/ 	.word	0x00003cb0


	//   ....[11]....
        /*00a8*/ 	.word	0x00003d40


	//   ....[12]....
        /*00ac*/ 	.word	0x00003da0


	//   ....[13]....
        /*00b0*/ 	.word	0x00003e00


	//   ....[14]....
        /*00b4*/ 	.word	0x00003e60


	//   ....[15]....
        /*00b8*/ 	.word	0x00003ff0


	//   ....[16]....
        /*00bc*/ 	.word	0x00004050


	//   ....[17]....
        /*00c0*/ 	.word	0x000040b0


	//   ....[18]....
        /*00c4*/ 	.word	0x00004110


	//   ....[19]....
        /*00c8*/ 	.word	0x00004170


	//----- nvinfo : EIATTR_VRC_CTA_INIT_COUNT
	.align		4
.L_1768:
        /*00cc*/ 	.byte	0x02, 0x4a
	.zero		1
	.zero		1


	//----- nvinfo : EIATTR_EXIT_INSTR_OFFSETS
	.align		4
        /*00d0*/ 	.byte	0x04, 0x1c
        /*00d2*/ 	.short	(.L_1770 - .L_1769)


	//   ....[0]....
.L_1769:
        /*00d4*/ 	.word	0x00000490


	//   ....[1]....
        /*00d8*/ 	.word	0x00003c40


	//----- nvinfo : EIATTR_MAX_THREADS
	.align		4
.L_1770:
        /*00dc*/ 	.byte	0x04, 0x05
        /*00de*/ 	.short	(.L_1772 - .L_1771)
.L_1771:
        /*00e0*/ 	.word	0x00000080
        /*00e4*/ 	.word	0x00000001
        /*00e8*/ 	.word	0x00000001


	//----- nvinfo : EIATTR_CRS_STACK_SIZE
	.align		4
.L_1772:
        /*00ec*/ 	.byte	0x04, 0x1e
        /*00ee*/ 	.short	(.L_1774 - .L_1773)
.L_1773:
        /*00f0*/ 	.word	0x00000000


	//----- nvinfo : EIATTR_CBANK_PARAM_SIZE
	.align		4
.L_1774:
        /*00f4*/ 	.byte	0x03, 0x19
        /*00f6*/ 	.short	0x00e8


	//----- nvinfo : EIATTR_PARAM_CBANK
	.align		4
        /*00f8*/ 	.byte	0x04, 0x0a
        /*00fa*/ 	.short	(.L_1776 - .L_1775)
	.align		4
.L_1775:
        /*00fc*/ 	.word	index@(.nv.constant0._ZN10layer_norm13ln_fwd_kernelINS_13Kernel_traitsIf13__nv_bfloat16S2_S2_fjLj256ELj1ELj4ELj1ELj16ENS_18Kernel_traits_baseILj256EfS2_S2_S2_fjLj128EEEEELb1ELb1ELb0ELb0EEEvNS_9FwdParamsE)
        /*0100*/ 	.short	0x0380
        /*0102*/ 	.short	0x00e8


	//----- nvinfo : EIATTR_SW_WAR
	.align		4
.L_1776:
        /*0104*/ 	.byte	0x04, 0x36
        /*0106*/ 	.short	(.L_1778 - .L_1777)
.L_1777:
        /*0108*/ 	.word	0x00000008
.L_1778:


//--------------------- .nv.info._ZN10layer_norm13ln_fwd_kernelINS_13Kernel_traitsIf13__nv_bfloat16S2_S2_fjLj256ELj1ELj4ELj1ELj16ENS_18Kernel_traits_baseILj256EfS2_S2_S2_fjLj128EEEEELb1ELb1ELb0ELb1EEEvNS_9FwdParamsE --------------------------
	.section	.nv.info._ZN10layer_norm13ln_fwd_kernelINS_13Kernel_traitsIf13__nv_bfloat16S2_S2_fjLj256ELj1ELj4ELj1ELj16ENS_18Kernel_traits_baseILj256EfS2_S2_S2_fjLj128EEEEELb1ELb1ELb0ELb1EEEvNS_9FwdParamsE,"",@"SHT_CUDA_INFO"
	.sectionflags	@""
	.align	4


	//----- nvinfo : EIATTR_CUDA_API_VERSION
	.align		4
        /*0000*/ 	.byte	0x04, 0x37
        /*0002*/ 	.short	(.L_1780 - .L_1779)
.L_1779:
        /*0004*/ 	.word	0x00000082


	//----- nvinfo : EIATTR_KPARAM_INFO
	.align		4
.L_1780:
        /*0008*/ 	.byte	0x04, 0x17
        /*000a*/ 	.short	(.L_1782 - .L_1781)
.L_1781:
        /*000c*/ 	.word	0x00000000
        /*0010*/ 	.short	0x0000
        /*0012*/ 	.short	0x0000
        /*0014*/ 	.byte	0x00, 0xf0, 0xa1, 0x03


	//----- nvinfo : EIATTR_SPARSE_MMA_MASK
	.align		4
.L_1782:
        /*0018*/ 	.byte	0x03, 0x50
        /*001a*/ 	.short	0x0000


	//----- nvinfo : EIATTR_MAXREG_COUNT
	.align		4
        /*001c*/ 	.byte	0x03, 0x1b
        /*001e*/ 	.short	0x00ff


	//----- nvinfo : EIATTR_MERCURY_ISA_VERSION
	.align		4
        /*0020*/ 	.byte	0x03, 0x5f
        /*0022*/ 	.short	0x0101


	//----- nvinfo : EIATTR_COOP_GROUP_MASK_REGIDS
	.align		4
        /*0024*/ 	.byte	0x04, 0x29
        /*0026*/ 	.short	(.L_1784 - .L_1783)


	//   ....[0]....
.L_1783:
        /*0028*/ 	.word	0xffffffff


	//   ....[1]....
        /*002c*/ 	.word	0xffffffff


	//   ....[2]....
        /*0030*/ 	.word	0xffffffff


	//   ....[3]....
        /*0034*/ 	.word	0xffffffff


	//   ....[4]....
        /*0038*/ 	.word	0xffffffff


	//   ....[5]....
        /*003c*/ 	.word	0xffffffff


	//   ....[6]....
        /*0040*/ 	.word	0xffffffff


	//   ....[7]....
        /*0044*/ 	.word	0xffffffff


	//   ....[8]....
        /*0048*/ 	.word	0xffffffff


	//   ....[9]....
        /*004c*/ 	.word	0xffffffff


	//   ....[10]....
        /*0050*/ 	.word	0x05000026


	//   ....[11]....
        /*0054*/ 	.word	0x05000026


	//   ....[12]....
        /*0058*/ 	.word	0x05000026


	//   ....[13]....
        /*005c*/ 	.word	0x05000026


	//   ....[14]....
        /*0060*/ 	.word	0x05000026


	//   ....[15]....
        /*0064*/ 	.word	0x05000026


	//   ....[16]....
        /*0068*/ 	.word	0x05000026


	//   ....[17]....
        /*006c*/ 	.word	0x05000026


	//   ....[18]....
        /*0070*/ 	.word	0x05000026


	//   ....[19]....
        /*0074*/ 	.word	0x05000026


	//----- nvinfo : EIATTR_COOP_GROUP_INSTR_OFFSETS
	.align		4
.L_1784:
        /*0078*/ 	.byte	0x04, 0x28
        /*007a*/ 	.short	(.L_1786 - .L_1785)


	//   ....[0]....
.L_1785:
        /*007c*/ 	.word	0x000035b0


	//   ....[1]....
        /*0080*/ 	.word	0x000035d0


	//   ....[2]....
        /*0084*/ 	.word	0x000035f0


	//   ....[3]....
        /*0088*/ 	.word	0x00003610


	//   ....[4]....
        /*008c*/ 	.word	0x00003640


	//   ....[5]....
        /*0090*/ 	.word	0x00003770


	//   ....[6]....
        /*0094*/ 	.word	0x00003790


	//   ....[7]....
        /*0098*/ 	.word	0x000037b0


	//   ....[8]....
        /*009c*/ 	.word	0x000037d0


	//   ....[9]....
        /*00a0*/ 	.word	0x000037f0


	//   ....[10]....
        /*00a4*/ 	.word	0x00003ba0


	//   ....[11]....
        /*00a8*/ 	.word	0x00003c40


	//   ....[12]....
        /*00ac*/ 	.word	0x00003cb0


	//   ....[13]....
        /*00b0*/ 	.word	0x00003d20


	//   ....[14]....
        /*00b4*/ 	.word	0x00003da0


	//   ....[15]....
        /*00b8*/ 	.word	0x00003f30


	//   ....[16]....
        /*00bc*/ 	.word	0x00003fa0


	//   ....[17]....
        /*00c0*/ 	.word	0x00004010


	//   ....[18]....
        /*00c4*/ 	.word	0x00004080


	//   ....[19]....
        /*00c8*/ 	.word	0x000040f0


	//----- nvinfo : EIATTR_VRC_CTA_INIT_COUNT
	.align		4
.L_1786:
        /*00cc*/ 	.byte	0x02, 0x4a
	.zero		1
	.zero		1


	//----- nvinfo : EIATTR_EXIT_INSTR_OFFSETS
	.align		4
        /*00d0*/ 	.byte	0x04, 0x1c
        /*00d2*/ 	.short	(.L_1788 - .L_1787)


	//   ....[0]....
.L_1787:
        /*00d4*/ 	.word	0x00000240


	//   ....[1]....
        /*00d8*/ 	.word	0x00003b30


	//----- nvinfo : EIATTR_MAX_THREADS
	.align		4
.L_1788:
        /*00dc*/ 	.byte	0x04, 0x05
        /*00de*/ 	.short	(.L_1790 - .L_1789)
.L_1789:
        /*00e0*/ 	.word	0x00000080
        /*00e4*/ 	.word	0x00000001
        /*00e8*/ 	.word	0x00000001


	//----- nvinfo : EIATTR_CRS_STACK_SIZE
	.align		4
.L_1790:
        /*00ec*/ 	.byte	0x04, 0x1e
        /*00ee*/ 	.short	(.L_1792 - .L_1791)
.L_1791:
        /*00f0*/ 	.word	0x00000000


	//----- nvinfo : EIATTR_CBANK_PARAM_SIZE
	.align		4
.L_1792:
        /*00f4*/ 	.byte	0x03, 0x19
        /*00f6*/ 	.short	0x00e8


	//----- nvinfo : EIATTR_PARAM_CBANK
	.align		4
        /*00f8*/ 	.byte	0x04, 0x0a
        /*00fa*/ 	.short	(.L_1794 - .L_1793)
	.align		4
.L_1793:
        /*00fc*/ 	.word	index@(.nv.constant0._ZN10layer_norm13ln_fwd_kernelINS_13Kernel_traitsIf13__nv_bfloat16S2_S2_fjLj256ELj1ELj4ELj1ELj16ENS_18Kernel_traits_baseILj256EfS2_S2_S2_fjLj128EEEEELb1ELb1ELb0ELb1EEEvNS_9FwdParamsE)
        /*0100*/ 	.short	0x0380
        /*0102*/ 	.short	0x00e8


	//----- nvinfo : EIATTR_SW_WAR
	.align		4
.L_1794:
        /*0104*/ 	.byte	0x04, 0x36
        /*0106*/ 	.short	(.L_1796 - .L_1795)
.L_1795:
        /*0108*/ 	.word	0x00000008
.L_1796:


//--------------------- .nv.info._ZN10layer_norm13ln_fwd_kernelINS_13Kernel_traitsIf13__nv_bfloat16S2_S2_fjLj256ELj1ELj4ELj1ELj16ENS_18Kernel_traits_baseILj256EfS2_S2_S2_fjLj128EEEEELb1ELb1ELb1ELb0EEEvNS_9FwdParamsE --------------------------
	.section	.nv.info._ZN10layer_norm13ln_fwd_kernelINS_13Kernel_traitsIf13__nv_bfloat16S2_S2_fjLj256ELj1ELj4ELj1ELj16ENS_18Kernel_traits_baseILj256EfS2_S2_S2_fjLj128EEEEELb1ELb1ELb1ELb0EEEvNS_9FwdParamsE,"",@"SHT_CUDA_INFO"
	.sectionflags	@""
	.align	4


	//----- nvinfo : EIATTR_CUDA_API_VERSION
	.align		4
        /*0000*/ 	.byte	0x04, 0x37
        /*0002*/ 	.short	(.L_1798 - .L_1797)
.L_1797:
        /*0004*/ 	.word	0x00000082


	//----- nvinfo : EIATTR_KPARAM_INFO
	.align		4
.L_1798:
        /*0008*/ 	.byte	0x04, 0x17
        /*000a*/ 	.short	(.L_1800 - .L_1799)
.L_1799:
        /*000c*/ 	.word	0x00000000
        /*0010*/ 	.short	0x0000
        /*0012*/ 	.short	0x0000
        /*0014*/ 	.byte	0x00, 0xf0, 0xa1, 0x03


	//----- nvinfo : EIATTR_SPARSE_MMA_MASK
	.align		4
.L_1800:
        /*0018*/ 	.byte	0x03, 0x50
        /*001a*/ 	.short	0x0000


	//----- nvinfo : EIATTR_MAXREG_COUNT
	.align		4
        /*001c*/ 	.byte	0x03, 0x1b
        /*001e*/ 	.short	0x00ff


	//----- nvinfo : EIATTR_MERCURY_ISA_VERSION
	.align		4
        /*0020*/ 	.byte	0x03, 0x5f
        /*0022*/ 	.short	0x0101


	//----- nvinfo : EIATTR_COOP_GROUP_MASK_REGIDS
	.align		4
        /*0024*/ 	.byte	0x04, 0x29
        /*0026*/ 	.short	(.L_1802 - .L_1801)


	//   ....[0]....
.L_1801:
        /*0028*/ 	.word	0xffffffff


	//   ....[1]....
        /*002c*/ 	.word	0xffffffff


	//   ....[2]....
        /*0030*/ 	.word	0xffffffff


	//   ....[3]....
        /*0034*/ 	.word	0xffffffff


	//   ....[4]....
        /*0038*/ 	.word	0xffffffff


	//   ....[5]....
        /*003c*/ 	.word	0xffffffff


	//   ....[6]....
        /*0040*/ 	.word	0xffffffff


	//   ....[7]....
        /*0044*/ 	.word	0xffffffff


	//   ....[8]....
        /*0048*/ 	.word	0xffffffff


	//   ....[9]....
        /*004c*/ 	.word	0xffffffff


	//   ....[10]....
        /*0050*/ 	.word	0x0500003a


	//   ....[11]....
        /*0054*/ 	.word	0x0500003a


	//   ....[12]....
        /*0058*/ 	.word	0x0500003a


	//   ....[13]....
        /*005c*/ 	.word	0x0500003a


	//   ....[14]....
        /*0060*/ 	.word	0x0500003a


	//   ....[15]....
        /*0064*/ 	.word	0x0500003a


	//   ....[16]....
        /*0068*/ 	.word	0x0500003a


	//   ....[17]....
        /*006c*/ 	.word	0x0500003a


	//   ....[18]....
        /*0070*/ 	.word	0x0500003a


	//   ....[19]....
        /*0074*/ 	.word	0x0500003a


	//----- nvinfo : EIATTR_COOP_GROUP_INSTR_OFFSETS
	.align		4
.L_1802:
        /*0078*/ 	.byte	0x04, 0x28
        /*007a*/ 	.short	(.L_1804 - .L_1803)


	//   ....[0]....
.L_1803:
        /*007c*/ 	.word	0x00003e80


	//   ....[1]....
        /*0080*/ 	.word	0x00003ea0


	//   ....[2]....
        /*0084*/ 	.word	0x00003ec0


	//   ....[3]....
        /*0088*/ 	.word	0x00003ee0


	//   ....[4]....
        /*008c*/ 	.word	0x00003f10


	//   ....[5]....
        /*0090*/ 	.word	0x00004060


	//   ....[6]....
        /*0094*/ 	.word	0x00004080


	//   ....[7]....
        /*0098*/ 	.word	0x000040a0


	//   ....[8]....
        /*009c*/ 	.word	0x000040c0


	//   ....[9]....
        /*00a0*/ 	.word	0x000040e0


	//   ....[10]....
        /*00a4*/ 	.word	0x00004510


	//   ....[11]....
        /*00a8*/ 	.word	0x000045b0


	//   ....[12]....
        /*00ac*/ 	.word	0x00004620


	//   ....[13]....
        /*00b0*/ 	.word	0x00004690


	//   ....[14]....
        /*00b4*/ 	.word	0x00004710


	//   ....[15]....
        /*00b8*/ 	.word	0x000048c0


	//   ....[16]....
        /*00bc*/ 	.word	0x00004930


	//   ....[17]....
        /*00c0*/ 	.word	0x000049a0


	//   ....[18]....
        /*00c4*/ 	.word	0x00004a10


	//   ....[19]....
        /*00c8*/ 	.word	0x00004a80


	//----- nvinfo : EIATTR_VRC_CTA_INIT_COUNT
	.align		4
.L_1804:
        /*00cc*/ 	.byte	0x02, 0x4a
	.zero		1
	.zero		1


	//----- nvinfo : EIATTR_EXIT_INSTR_OFFSETS
	.align		4
        /*00d0*/ 	.byte	0x04, 0x1c
        /*00d2*/ 	.short	(.L_1806 - .L_1805)


	//   ....[0]....
.L_1805:
        /*00d4*/ 	.word	0x000004a0


	//   ....[1]....
        /*00d8*/ 	.word	0x000044a0


	//----- nvinfo : EIATTR_MAX_THREADS
	.align		4
.L_1806:
        /*00dc*/ 	.byte	0x04, 0x05
        /*00de*/ 	.short	(.L_1808 - .L_1807)
.L_1807:
        /*00e0*/ 	.word	0x00000080
        /*00e4*/ 	.word	0x00000001
        /*00e8*/ 	.word	0x00000001


	//----- nvinfo : EIATTR_CRS_STACK_SIZE
	.align		4
.L_1808:
        /*00ec*/ 	.byte	0x04, 0x1e
        /*00ee*/ 	.short	(.L_1810 - .L_1809)
.L_1809:
        /*00f0*/ 	.word	0x00000000


	//----- nvinfo : EIATTR_CBANK_PARAM_SIZE
	.align		4
.L_1810:
        /*00f4*/ 	.byte	0x03, 0x19
        /*00f6*/ 	.short	0x00e8


	//----- nvinfo : EIATTR_PARAM_CBANK
	.align		4
        /*00f8*/ 	.byte	0x04, 0x0a
        /*00fa*/ 	.short	(.L_1812 - .L_1811)
	.align		4
.L_1811:
        /*00fc*/ 	.word	index@(.nv.constant0._ZN10layer_norm13ln_fwd_kernelINS_13Kernel_traitsIf13__nv_bfloat16S2_S2_fjLj256ELj1ELj4ELj1ELj16ENS_18Kernel_traits_baseILj256EfS2_S2_S2_fjLj128EEEEELb1ELb1ELb1ELb0EEEvNS_9FwdParamsE)
        /*0100*/ 	.short	0x0380
        /*0102*/ 	.short	0x00e8


	//----- nvinfo : EIATTR_SW_WAR
	.align		4
.L_1812:
        /*0104*/ 	.byte	0x04, 0x36
        /*0106*/ 	.short	(.L_1814 - .L_1813)
.L_1813:
        /*0108*/ 	.word	0x00000008
.L_1814:


//--------------------- .nv.info._ZN10layer_norm13ln_fwd_kernelINS_13Kernel_traitsIf13__nv_bfloat16S2_S2_fjLj256ELj1ELj4ELj1ELj16ENS_18Kernel_traits_baseILj256EfS2_S2_S2_fjLj128EEEEELb1ELb1ELb1ELb1EEEvNS_9FwdParamsE --------------------------
	.section	.nv.info._ZN10layer_norm13ln_fwd_kernelINS_13Kernel_traitsIf13__nv_bfloat16S2_S2_fjLj256ELj1ELj4ELj1ELj16ENS_18Kernel_traits_baseILj256EfS2_S2_S2_fjLj128EEEEELb1ELb1ELb1ELb1EEEvNS_9FwdParamsE,"",@"SHT_CUDA_INFO"
	.sectionflags	@""
	.align	4


	//----- nvinfo : EIATTR_CUDA_API_VERSION
	.align		4
        /*0000*/ 	.byte	0x04, 0x37
        /*0002*/ 	.short	(.L_1816 - .L_1815)
.L_1815:
        /*0004*/ 	.word	0x00000082


	//----- nvinfo : EIATTR_KPARAM_INFO
	.align		4
.L_1816:
        /*0008*/ 	.byte	0x04, 0x17
        /*000a*/ 	.short	(.L_1818 - .L_1817)
.L_1817:
        /*000c*/ 	.word	0x00000000
        /*0010*/ 	.short	0x0000
        /*0012*/ 	.short	0x0000
        /*0014*/ 	.byte	0x00, 0xf0, 0xa1, 0x03


	//----- nvinfo : EIATTR_SPARSE_MMA_MASK
	.align		4
.L_1818:
        /*0018*/ 	.byte	0x03, 0x50
        /*001a*/ 	.short	0x0000


	//----- nvinfo : EIATTR_MAXREG_COUNT
	.align		4
        /*001c*/ 	.byte	0x03, 0x1b
        /*001e*/ 	.short	0x00ff


	//----- nvinfo : EIATTR_MERCURY_ISA_VERSION
	.align		4
        /*0020*/ 	.byte	0x03, 0x5f
        /*0022*/ 	.short	0x0101


	//----- nvinfo : EIATTR_COOP_GROUP_MASK_REGIDS
	.align		4
        /*0024*/ 	.byte	0x04, 0x29
        /*0026*/ 	.short	(.L_1820 - .L_1819)


	//   ....[0]....
.L_1819:
        /*0028*/ 	.word	0xffffffff


	//   ....[1]....
        /*002c*/ 	.word	0xffffffff


	//   ....[2]....
        /*0030*/ 	.word	0xffffffff


	//   ....[3]....
        /*0034*/ 	.word	0xffffffff


	//   ....[4]....
        /*0038*/ 	.word	0xffffffff


	//   ....[5]....
        /*003c*/ 	.word	0xffffffff


	//   ....[6]....
        /*0040*/ 	.word	0xffffffff


	//   ....[7]....
        /*0044*/ 	.word	0xffffffff


	//   ....[8]....
        /*0048*/ 	.word	0xffffffff


	//   ....[9]....
        /*004c*/ 	.word	0xffffffff


	//   ....[10]....
        /*0050*/ 	.word	0x05000048


	//   ....[11]....
        /*0054*/ 	.word	0x05000048


	//   ....[12]....
        /*0058*/ 	.word	0x05000048


	//   ....[13]....
        /*005c*/ 	.word	0x05000048


	//   ....[14]....
        /*0060*/ 	.word	0x05000048


	//   ....[15]....
        /*0064*/ 	.word	0x05000048


	//   ....[16]....
        /*0068*/ 	.word	0x05000048


	//   ....[17]....
        /*006c*/ 	.word	0x05000048


	//   ....[18]....
        /*0070*/ 	.word	0x05000048


	//   ....[19]....
        /*0074*/ 	.word	0x05000048


	//----- nvinfo : EIATTR_COOP_GROUP_INSTR_OFFSETS
	.align		4
.L_1820:
        /*0078*/ 	.byte	0x04, 0x28
        /*007a*/ 	.short	(.L_1822 - .L_1821)


	//   ....[0]....
.L_1821:
        /*007c*/ 	.word	0x00003d10


	//   ....[1]....
        /*0080*/ 	.word	0x00003d30


	//   ....[2]....
        /*0084*/ 	.word	0x00003d50


	//   ....[3]....
        /*0088*/ 	.word	0x00003d70


	//   ....[4]....
        /*008c*/ 	.word	0x00003da0


	//   ....[5]....
        /*0090*/ 	.word	0x00003ed0


	//   ....[6]....
        /*0094*/ 	.word	0x00003ef0


	//   ....[7]....
        /*0098*/ 	.word	0x00003f10


	//   ....[8]....
        /*009c*/ 	.word	0x00003f30


	//   ....[9]....
        /*00a0*/ 	.word	0x00003f50


	//   ....[10]....
        /*00a4*/ 	.word	0x00004370


	//   ....[11]....
        /*00a8*/ 	.word	0x00004410


	//   ....[12]....
        /*00ac*/ 	.word	0x00004480


	//   ....[13]....
        /*00b0*/ 	.word	0x000044f0


	//   ....[14]....
        /*00b4*/ 	.word	0x00004570


	//   ....[15]....
        /*00b8*/ 	.word	0x000046f0


	//   ....[16]....
        /*00bc*/ 	.word	0x00004760


	//   ....[17]....
        /*00c0*/ 	.word	0x000047d0


	//   ....[18]....
        /*00c4*/ 	.word	0x00004840


	//   ....[19]....
        /*00c8*/ 	.word	0x000048b0


	//----- nvinfo : EIATTR_VRC_CTA_INIT_COUNT
	.align		4
.L_1822:
        /*00cc*/ 	.byte	0x02, 0x4a
	.zero		1
	.zero		1


	//----- nvinfo : EIATTR_EXIT_INSTR_OFFSETS
	.align		4
        /*00d0*/ 	.byte	0x04, 0x1c
        /*00d2*/ 	.short	(.L_1824 - .L_1823)


	//   ....[0]....
.L_1823:
        /*00d4*/ 	.word	0x00000240


	//   ....[1]....
        /*00d8*/ 	.word	0x00004300


	//----- nvinfo : EIATTR_MAX_THREADS
	.align		4
.L_1824:
        /*00dc*/ 	.byte	0x04, 0x05
        /*00de*/ 	.short	(.L_1826 - .L_1825)
.L_1825:
        /*00e0*/ 	.word	0x00000080
        /*00e4*/ 	.word	0x00000001
        /*00e8*/ 	.word	0x00000001


	//----- nvinfo : EIATTR_CRS_STACK_SIZE
	.align		4
.L_1826:
        /*00ec*/ 	.byte	0x04, 0x1e
        /*00ee*/ 	.short	(.L_1828 - .L_1827)
.L_1827:
        /*00f0*/ 	.word	0x00000000


	//----- nvinfo : EIATTR_CBANK_PARAM_SIZE
	.align		4
.L_1828:
        /*00f4*/ 	.byte	0x03, 0x19
        /*00f6*/ 	.short	0x00e8


	//----- nvinfo : EIATTR_PARAM_CBANK
	.align		4
        /*00f8*/ 	.byte	0x04, 0x0a
        /*00fa*/ 	.short	(.L_1830 - .L_1829)
	.align		4
.L_1829:
        /*00fc*/ 	.word	index@(.nv.constant0._ZN10layer_norm13ln_fwd_kernelINS_13Kernel_traitsIf13__nv_bfloat16S2_S2_fjLj256ELj1ELj4ELj1ELj16ENS_18Kernel_traits_baseILj256EfS2_S2_S2_fjLj128EEEEELb1ELb1ELb1ELb1EEEvNS_9FwdParamsE)
        /*0100*/ 	.short	0x0380
        /*0102*/ 	.short	0x00e8


	//----- nvinfo : EIATTR_SW_WAR
	.align		4
.L_1830:
        /*0104*/ 	.byte	0x04, 0x36
        /*0106*/ 	.short	(.L_1832 - .L_1831)
.L_1831:
        /*0108*/ 	.word	0x00000008
.L_1832:


//--------------------- .nv.info._ZN10layer_norm13ln_fwd_kernelINS_13Kernel_traitsI13__nv_bfloat16S2_fS2_fjLj256ELj1ELj4ELj1ELj16ENS_18Kernel_traits_baseILj256ES2_S2_fS2_fjLj128EEEEELb0ELb0ELb0ELb0EEEvNS_9FwdParamsE --------------------------
	.section	.nv.info._ZN10layer_norm13ln_fwd_kernelINS_13Kernel_traitsI13__nv_bfloat16S2_fS2_fjLj256ELj1ELj4ELj1ELj16ENS_18Kernel_traits_baseILj256ES2_S2_fS2_fjLj128EEEEELb0ELb0ELb0ELb0EEEvNS_9FwdParamsE,"",@"SHT_CUDA_INFO"
	.sectionflags	@""
	.align	4


	//----- nvinfo : EIATTR_CUDA_API_VERSION
	.align		4
        /*0000*/ 	.byte	0x04, 0x37
        /*0002*/ 	.short	(.L_1834 - .L_1833)
.L_1833:
        /*0004*/ 	.word	0x00000082


	//----- nvinfo : EIATTR_KPARAM_INFO
	.align		4
.L_1834:
        /*0008*/ 	.byte	0x04, 0x17
        /*000a*/ 	.short	(.L_1836 - .L_1835)
.L_1835:
        /*000c*/ 	.word	0x00000000
        /*0010*/ 	.short	0x0000
        /*0012*/ 	.short	0x0000
        /*0014*/ 	.byte	0x00, 0xf0, 0xa1, 0x03


	//----- nvinfo : EIATTR_SPARSE_MMA_MASK
	.align		4
.L_1836:
        /*0018*/ 	.byte	0x03, 0x50
        /*001a*/ 	.short	0x0000


	//----- nvinfo : EIATTR_MAXREG_COUNT
	.align		4
        /*001c*/ 	.byte	0x03, 0x1b
        /*001e*/ 	.short	0x00ff


	//----- nvinfo : EIATTR_MERCURY_ISA_VERSION
	.align		4
        /*0020*/ 	.byte	0x03, 0x5f
        /*0022*/ 	.short	0x0101


	//----- nvinfo : EIATTR_COOP_GROUP_MASK_REGIDS
	.align		4
        /*0024*/ 	.byte	0x04, 0x29
        /*0026*/ 	.short	(.L_1838 - .L_1837)


	//   ....[0]....
.L_1837:
        /*0028*/ 	.word	0xffffffff


	//   ....[1]....
        /*002c*/ 	.word	0xffffffff


	//   ....[2]....
        /*0030*/ 	.word	0xffffffff


	//   ....[3]....
        /*0034*/ 	.word	0xffffffff


	//   ....[4]....
        /*0038*/ 	.word	0xffffffff


	//   ....[5]....
        /*003c*/ 	.word	0xffffffff


	//   ....[6]....
        /*0040*/ 	.word	0xffffffff


	//   ....[7]....
        /*0044*/ 	.word	0xffffffff


	//   ....[8]....
        /*0048*/ 	.word	0xffffffff


	//   ....[9]....
        /*004c*/ 	.word	0xffffffff


	//   ....[10]....
        /*0050*/ 	.word	0x0500000e


	//   ....[11]....
        /*0054*/ 	.word	0x0500000e


	//   ....[12]....
        /*0058*/ 	.word	0x0500000e


	//   ....[13]....
        /*005c*/ 	.word	0x0500000e


	//   ....[14]....
        /*0060*/ 	.word	0x0500000e


	//   ....[15]....
        /*0064*/ 	.word	0x0500000e


	//   ....[16]....
        /*0068*/ 	.word	0x0500000e


	//   ....[17]....
        /*006c*/ 	.word	0x0500000e


	//   ....[18]....
        /*0070*/ 	.word	0x0500000e


	//   ....[19]....
        /*0074*/ 	.word	0x0500000e


	//----- nvinfo : EIATTR_COOP_GROUP_INSTR_OFFSETS
	.align		4
.L_1838:
        /*0078*/ 	.byte	0x04, 0x28
        /*007a*/ 	.short	(.L_1840 - .L_1839)


	//   ....[0]....
.L_1839:
        /*007c*/ 	.word	0x000007d0


	//   ....[1]....
        /*0080*/ 	.word	0x000007f0


	//   ....[2]....
        /*0084*/ 	.word	0x00000810


	//   ....[3]....
        /*0088*/ 	.word	0x00000840


	//   ....[4]....
        /*008c*/ 	.word	0x00000860


	//   ....[5]....
        /*0090*/ 	.word	0x000009b0


	//   ....[6]....
        /*0094*/ 	.word	0x000009d0


	//   ....[7]....
        /*0098*/ 	.word	0x000009f0


	//   ....[8]....
        /*009c*/ 	.word	0x00000a10


	//   ....[9]....
        /*00a0*/ 	.word	0x00000a30


	//   ....[10]....
        /*00a4*/ 	.word	0x00000f20


	//   ....[11]....
        /*00a8*/ 	.word	0x00000fc0


	//   ....[12]....
        /*00ac*/ 	.word	0x00001030


	//   ....[13]....
        /*00b0*/ 	.word	0x000010b0


	//   ....[14]....
        /*00b4*/ 	.word	0x00001120


	//   ....[15]....
        /*00b8*/ 	.word	0x000012d0


	//   ....[16]....
        /*00bc*/ 	.word	0x00001340


	//   ....[17]....
        /*00c0*/ 	.word	0x000013b0


	//   ....[18]....
        /*00c4*/ 	.word	0x00001420


	//   ....[19]....
        /*00c8*/ 	.word	0x00001490


	//----- nvinfo : EIATTR_VRC_CTA_INIT_COUNT
	.align		4
.L_1840:
        /*00cc*/ 	.byte	0x02, 0x4a
	.zero		1
	.zero		1


	//----- nvinfo : EIATTR_EXIT_INSTR_OFFSETS
	.align		4
        /*00d0*/ 	.byte	0x04, 0x1c
        /*00d2*/ 	.short	(.L_1842 - .L_1841)


	//   ....[0]....
.L_1841:
        /*00d4*/ 	.word	0x000001e0


	//   ....[1]....
        /*00d8*/ 	.word	0x00000eb0


	//----- nvinfo : EIATTR_MAX_THREADS
	.align		4
.L_1842:
        /*00dc*/ 	.byte	0x04, 0x05
        /*00de*/ 	.short	(.L_1844 - .L_1843)
.L_1843:
        /*00e0*/ 	.word	0x00000080
        /*00e4*/ 	.word	0x00000001
        /*00e8*/ 	.word	0x00000001


	//----- nvinfo : EIATTR_CRS_STACK_SIZE
	.align		4
.L_1844:
        /*00ec*/ 	.byte	0x04, 0x1e
        /*00ee*/ 	.short	(.L_1846 - .L_1845)
.L_1845:
        /*00f0*/ 	.word	0x00000000


	//----- nvinfo : EIATTR_CBANK_PARAM_SIZE
	.align		4
.L_1846:
        /*00f4*/ 	.byte	0x03, 0x19
        /*00f6*/ 	.short	0x00e8


	//----- nvinfo : EIATTR_PARAM_CBANK
	.align		4
        /*00f8*/ 	.byte	0x04, 0x0a
        /*00fa*/ 	.short	(.L_1848 - .L_1847)
	.align		4
.L_1847:
        /*00fc*/ 	.word	index@(.nv.constant0._ZN10layer_norm13ln_fwd_kernelINS_13Kernel_traitsI13__nv_bfloat16S2_fS2_fjLj256ELj1ELj4ELj1ELj16ENS_18Kernel_traits_baseILj256ES2_S2_fS2_fjLj128EEEEELb0ELb0ELb0ELb0EEEvNS_9FwdParamsE)
        /*0100*/ 	.short	0x0380
        /*0102*/ 	.short	0x00e8


	//----- nvinfo : EIATTR_SW_WAR
	.align		4
.L_1848:
        /*0104*/ 	.byte	0x04, 0x36
        /*0106*/ 	.short	(.L_1850 - .L_1849)
.L_1849:
        /*0108*/ 	.word	0x00000008
.L_1850:


//--------------------- .nv.info._ZN10layer_norm13ln_fwd_kernelINS_13Kernel_traitsI13__nv_bfloat16S2_fS2_fjLj256ELj1ELj4ELj1ELj16ENS_18Kernel_traits_baseILj256ES2_S2_fS2_fjLj128EEEEELb0ELb0ELb0ELb1EEEvNS_9FwdParamsE --------------------------
	.section	.nv.info._ZN10layer_norm13ln_fwd_kernelINS_13Kernel_traitsI13__nv_bfloat16S2_fS2_fjLj256ELj1ELj4ELj1ELj16ENS_18Kernel_traits_baseILj256ES2_S2_fS2_fjLj128EEEEELb0ELb0ELb0ELb1EEEvNS_9FwdParamsE,"",@"SHT_CUDA_INFO"
	.sectionflags	@""
	.align	4


	//----- nvinfo : EIATTR_CUDA_API_VERSION
	.align		4
        /*0000*/ 	.byte	0x04, 0x37
        /*0002*/ 	.short	(.L_1852 - .L_1851)
.L_1851:
        /*0004*/ 	.word	0x00000082


	//----- nvinfo : EIATTR_KPARAM_INFO
	.align		4
.L_1852:
        /*0008*/ 	.byte	0x04, 0x17
        /*000a*/ 	.short	(.L_1854 - .L_1853)
.L_1853:
        /*000c*/ 	.word	0x00000000
        /*0010*/ 	.short	0x0000
        /*0012*/ 	.short	0x0000
        /*0014*/ 	.byte	0x00, 0xf0, 0xa1, 0x03


	//----- nvinfo : EIATTR_SPARSE_MMA_MASK
	.align		4
.L_1854:
        /*0018*/ 	.byte	0x03, 0x50
        /*001a*/ 	.short	0x0000


	//----- nvinfo : EIATTR_MAXREG_COUNT
	.align		4
        /*001c*/ 	.byte	0x03, 0x1b
        /*001e*/ 	.short	0x00ff


	//----- nvinfo : EIATTR_MERCURY_ISA_VERSION
	.align		4
        /*0020*/ 	.byte	0x03, 0x5f
        /*0022*/ 	.short	0x0101


	//----- nvinfo : EIATTR_COOP_GROUP_MASK_REGIDS
	.align		4
        /*0024*/ 	.byte	0x04, 0x29
        /*0026*/ 	.short	(.L_1856 - .L_1855)


	//   ....[0]....
.L_1855:
        /*0028*/ 	.word	0xffffffff


	//   ....[1]....
        /*002c*/ 	.word	0xffffffff


	//   ....[2]....
        /*0030*/ 	.word	0xffffffff


	//   ....[3]....
        /*0034*/ 	.word	0xffffffff


	//   ....[4]....
        /*0038*/ 	.word	0xffffffff


	//   ....[5]....
        /*003c*/ 	.word	0xffffffff


	//   ....[6]....
        /*0040*/ 	.word	0xffffffff


	//   ....[7]....
        /*0044*/ 	.word	0xffffffff


	//   ....[8]....
        /*0048*/ 	.word	0xffffffff


	//   ....[9]....
        /*004c*/ 	.word	0xffffffff


	//   ....[10]....
        /*0050*/ 	.word	0xffffffff


	//   ....[11]....
        /*0054*/ 	.word	0xffffffff


	//   ....[12]....
        /*0058*/ 	.word	0xffffffff


	//   ....[13]....
        /*005c*/ 	.word	0xffffffff


	//   ....[14]....
        /*0060*/ 	.word	0xffffffff


	//   ....[15]....
        /*0064*/ 	.word	0xffffffff


	//   ....[16]....
        /*0068*/ 	.word	0xffffffff


	//   ....[17]....
        /*006c*/ 	.word	0xffffffff


	//   ....[18]....
        /*0070*/ 	.word	0xffffffff


	//   ....[19]....
        /*0074*/ 	.word	0xffffffff


	//   ....[20]....
        /*0078*/ 	.word	0xffffffff


	//   ....[21]....
        /*007c*/ 	.word	0xffffffff


	//   ....[22]....
        /*0080*/ 	.word	0xffffffff


	//   ....[23]....
        /*0084*/ 	.word	0xffffffff


	//   ....[24]....
        /*0088*/ 	.word	0xffffffff


	//   ....[25]....
        /*008c*/ 	.word	0xffffffff


	//   ....[26]....
        /*0090*/ 	.word	0xffffffff


	//   ....[27]....
        /*0094*/ 	.word	0xffffffff


	//   ....[28]....
        /*0098*/ 	.word	0xffffffff


	//   ....[29]....
        /*009c*/ 	.word	0xffffffff


	//   ....[30]....
        /*00a0*/ 	.word	0x0500000b


	//   ....[31]....
        /*00a4*/ 	.word	0x0500000b


	//   ....[32]....
        /*00a8*/ 	.word	0x0500000b


	//   ....[33]....
        /*00ac*/ 	.word	0x0500000b


	//   ....[34]....
        /*00b0*/ 	.word	0x0500000b


	//   ....[35]....
        /*00b4*/ 	.word	0x0500000b


	//   ....[36]....
        /*00b8*/ 	.word	0x0500000b


	//   ....[37]....
        /*00bc*/ 	.word	0x0500000b


	//   ....[38]....
        /*00c0*/ 	.word	0x0500000b


	//   ....[39]....
        /*00c4*/ 	.word	0x0500000b


	//   ....[40]....
        /*00c8*/ 	.word	0x0500000b


	//   ....[41]....
        /*00cc*/ 	.word	0x0500000b


	//   ....[42]....
        /*00d0*/ 	.word	0x0500000b


	//   ....[43]....
        /*00d4*/ 	.word	0x0500000b


	//   ....[44]....
        /*00d8*/ 	.word	0x0500000b


	//   ....[45]....
        /*00dc*/ 	.word	0x0500000b


	//   ....[46]....
        /*00e0*/ 	.word	0x0500000b


	//   ....[47]....
        /*00e4*/ 	.word	0x0500000b


	//   ....[48]....
        /*00e8*/ 	.word	0x0500000b


	//   ....[49]....
        /*00ec*/ 	.word	0x0500000b


	//   ....[50]....
        /*00f0*/ 	.word	0x0500000b


	//   ....[51]....
        /*00f4*/ 	.word	0x0500000b


	//   ....[52]....
        /*00f8*/ 	.word	0x0500000b


	//   ....[53]....
        /*00fc*/ 	.word	0x0500000b


	//   ....[54]....
        /*0100*/ 	.word	0x0500000b


	//   ....[55]....
        /*0104*/ 	.word	0x0500000b


	//   ....[56]....
        /*0108*/ 	.word	0x0500000b


	//   ....[57]....
        /*010c*/ 	.word	0x0500000b


	//   ....[58]....
        /*0110*/ 	.word	0x0500000b


	//   ....[59]....
        /*0114*/ 	.word	0x0500000b


	//----- nvinfo : EIATTR_COOP_GROUP_INSTR_OFFSETS
	.align		4
.L_1856:
        /*0118*/ 	.byte	0x04, 0x28
        /*011a*/ 	.short	(.L_1858 - .L_1857)


	//   ....[0]....
.L_1857:
        /*011c*/ 	.word	0x000006a0


	//   ....[1]....
        /*0120*/ 	.word	0x000006d0


	//   ....[2]....
        /*0124*/ 	.word	0x000006f0


	//   ....[3]....
        /*0128*/ 	.word	0x00000710


	//   ....[4]....
        /*012c*/ 	.word	0x00000730


	//   ....[5]....
        /*0130*/ 	.word	0x00000860


	//   ....[6]....
        /*0134*/ 	.word	0x00000880


	//   ....[7]....
        /*0138*/ 	.word	0x000008a0


	//   ....[8]....
        /*013c*/ 	.word	0x000008c0


	//   ....[9]....
        /*0140*/ 	.word	0x000008e0


	//   ....[10]....
        /*0144*/ 	.word	0x000010d0


	//   ....[11]....
        /*0148*/ 	.word	0x00001100


	//   ....[12]....
        /*014c*/ 	.word	0x00001120


	//   ....[13]....
        /*0150*/ 	.word	0x00001140


	//   ....[14]....
        /*0154*/ 	.word	0x00001160


	//   ....[15]....
        /*0158*/ 	.word	0x00001290


	//   ....[16]....
        /*015c*/ 	.word	0x000012b0


	//   ....[17]....
        /*0160*/ 	.word	0x000012d0


	//   ....[18]....
        /*0164*/ 	.word	0x000012f0


	//   ....[19]....
        /*0168*/ 	.word	0x00001310


	//   ....[20]....
        /*016c*/ 	.word	0x00001a80


	//   ....[21]....
        /*0170*/ 	.word	0x00001ab0


	//   ....[22]....
        /*0174*/ 	.word	0x00001ad0


	//   ....[23]....
        /*0178*/ 	.word	0x00001af0


	//   ....[24]....
        /*017c*/ 	.word	0x00001b10


	//   ....[25]....
        /*0180*/ 	.word	0x00001c40


	//   ....[26]....
        /*0184*/ 	.word	0x00001c60


	//   ....[27]....
        /*0188*/ 	.word	0x00001c80


	//   ....[28]....
        /*018c*/ 	.word	0x00001ca0


	//   ....[29]....
        /*0190*/ 	.word	0x00001cc0


	//   ....[30]....
        /*0194*/ 	.word	0x00002050


	//   ....[31]....
        /*0198*/ 	.word	0x000020e0


	//   ....[32]....
        /*019c*/ 	.word	0x00002140


	//   ....[33]....
        /*01a0*/ 	.word	0x000021a0


	//   ....[34]....
        /*01a4*/ 	.word	0x00002200


	//   ....[35]....
        /*01a8*/ 	.word	0x00002360


	//   ....[36]....
        /*01ac*/ 	.word	0x000023c0


	//   ....[37]....
        /*01b0*/ 	.word	0x00002420


	//   ....[38]....
        /*01b4*/ 	.word	0x00002480


	//   ....[39]....
        /*01b8*/ 	.word	0x000024e0


	//   ....[40]....
        /*01bc*/ 	.word	0x00002570


	//   ....[41]....
        /*01c0*/ 	.word	0x00002600


	//   ....[42]....
        /*01c4*/ 	.word	0x00002660


	//   ....[43]....
        /*01c8*/ 	.word	0x000026c0


	//   ....[44]....
        /*01cc*/ 	.word	0x00002720


	//   ....[45]....
        /*01d0*/ 	.word	0x00002880


	//   ....[46]....
        /*01d4*/ 	.word	0x000028e0


	//   ....[47]....
        /*01d8*/ 	.word	0x00002940


	//   ....[48]....
        /*01dc*/ 	.word	0x000029a0


	//   ....[49]....
        /*01e0*/ 	.word	0x00002a00


	//   ....[50]....
        /*01e4*/ 	.word	0x00002a90


	//   ....[51]....
        /*01e8*/ 	.word	0x00002b20


	//   ....[52]....
        /*01ec*/ 	.word	0x00002b80


	//   ....[53]....
        /*01f0*/ 	.word	0x00002be0


	//   ....[54]....
        /*01f4*/ 	.word	0x00002c40


	//   ....[55]....
        /*01f8*/ 	.word	0x00002da0


	//   ....[56]....
        /*01fc*/ 	.word	0x00002e00


	//   ....[57]....
        /*0200*/ 	.word	0x00002e60


	//   ....[58]....
        /*0204*/ 	.word	0x00002ec0


	//   ....[59]....
        /*0208*/ 	.word	0x00002f20


	//----- nvinfo : EIATTR_VRC_CTA_INIT_COUNT
	.align		4
.L_1858:
        /*020c*/ 	.byte	0x02, 0x4a
	.zero		1
	.zero		1


	//----- nvinfo : EIATTR_EXIT_INSTR_OFFSETS
	.align		4
        /*0210*/ 	.byte	0x04, 0x1c
        /*0212*/ 	.short	(.L_1860 - .L_1859)


	//   ....[0]....
.L_1859:
        /*0214*/ 	.word	0x00000170


	//   ....[1]....
        /*0218*/ 	.word	0x00000c00


	//   ....[2]....
        /*021c*/ 	.word	0x00001630


	//   ....[3]....
        /*0220*/ 	.word	0x00001fe0


	//----- nvinfo : EIATTR_MAX_THREADS
	.align		4
.L_1860:
        /*0224*/ 	.byte	0x04, 0x05
        /*0226*/ 	.short	(.L_1862 - .L_1861)
.L_1861:
        /*0228*/ 	.word	0x00000080
        /*022c*/ 	.word	0x00000001
        /*0230*/ 	.word	0x00000001


	//----- nvinfo : EIATTR_CRS_STACK_SIZE
	.align		4
.L_1862:
        /*0234*/ 	.byte	0x04, 0x1e
        /*0236*/ 	.short	(.L_1864 - .L_1863)
.L_1863:
        /*0238*/ 	.word	0x00000000


	//----- nvinfo : EIATTR_CBANK_PARAM_SIZE
	.align		4
.L_1864:
        /*023c*/ 	.byte	0x03, 0x19
        /*023e*/ 	.short	0x00e8


	//----- nvinfo : EIATTR_PARAM_CBANK
	.align		4
        /*0240*/ 	.byte	0x04, 0x0a
        /*0242*/ 	.short	(.L_1866 - .L_1865)
	.align		4
.L_1865:
        /*0244*/ 	.word	index@(.nv.constant0._ZN10layer_norm13ln_fwd_kernelINS_13Kernel_traitsI13__nv_bfloat16S2_fS2_fjLj256ELj1ELj4ELj1ELj16ENS_18Kernel_traits_baseILj256ES2_S2_fS2_fjLj128EEEEELb0ELb0ELb0ELb1EEEvNS_9FwdParamsE)
        /*0248*/ 	.short	0x0380
        /*024a*/ 	.short	0x00e8


	//----- nvinfo : EIATTR_SW_WAR
	.align		4
.L_1866:
        /*024c*/ 	.byte	0x04, 0x36
        /*024e*/ 	.short	(.L_1868 - .L_1867)
.L_1867:
        /*0250*/ 	.word	0x00000008
.L_1868:


//--------------------- .nv.info._ZN10layer_norm13ln_fwd_kernelINS_13Kernel_traitsI13__nv_bfloat16S2_fS2_fjLj256ELj1ELj4ELj1ELj16ENS_18Kernel_traits_baseILj256ES2_S2_fS2_fjLj128EEEEELb0ELb0ELb1ELb0EEEvNS_9FwdParamsE --------------------------
	.section	.nv.info._ZN10layer_norm13ln_fwd_kernelINS_13Kernel_traitsI13__nv_bfloat16S2_fS2_fjLj256ELj1ELj4ELj1ELj16ENS_18Kernel_traits_baseILj256ES2_S2_fS2_fjLj128EEEEELb0ELb0ELb1ELb0EEEvNS_9FwdParamsE,"",@"SHT_CUDA_INFO"
	.sectionflags	@""
	.align	4


	//----- nvinfo : EIATTR_CUDA_API_VERSION
	.align		4
        /*0000*/ 	.byte	0x04, 0x37
        /*0002*/ 	.short	(.L_1870 - .L_1869)
.L_1869:
        /*0004*/ 	.word	0x00000082


	//----- nvinfo : EIATTR_KPARAM_INFO
	.align		4
.L_1870:
        /*0008*/ 	.byte	0x04, 0x17
        /*000a*/ 	.short	(.L_1872 - .L_1871)
.L_1871:
        /*000c*/ 	.word	0x00000000
        /*0010*/ 	.short	0x0000
        /*0012*/ 	.short	0x0000
        /*0014*/ 	.byte	0x00, 0xf0, 0xa1, 0x03


	//----- nvinfo : EIATTR_SPARSE_MMA_MASK
	.align		4
.L_1872:
        /*0018*/ 	.byte	0x03, 0x50
        /*001a*/ 	.short	0x0000


	//----- nvinfo : EIATTR_MAXREG_COUNT
	.align		4
        /*001c*/ 	.byte	0x03, 0x1b
        /*001e*/ 	.short	0x00ff


	//----- nvinfo : EIATTR_MERCURY_ISA_VERSION
	.align		4
        /*0020*/ 	.byte	0x03, 0x5f
        /*0022*/ 	.short	0x0101


	//----- nvinfo : EIATTR_COOP_GROUP_MASK_REGIDS
	.align		4
        /*0024*/ 	.byte	0x04, 0x29
        /*0026*/ 	.short	(.L_1874 - .L_1873)


	//   ....[0]....
.L_1873:
        /*0028*/ 	.word	0xffffffff


	//   ....[1]....
        /*002c*/ 	.word	0xffffffff


	//   ....[2]....
        /*0030*/ 	.word	0xffffffff


	//   ....[3]....
        /*0034*/ 	.word	0xffffffff


	//   ....[4]....
        /*0038*/ 	.word	0xffffffff


	//   ....[5]....
        /*003c*/ 	.word	0xffffffff


	//   ....[6]....
        /*0040*/ 	.word	0xffffffff


	//   ....[7]....
        /*0044*/ 	.word	0xffffffff


	//   ....[8]....
        /*0048*/ 	.word	0xffffffff


	//   ....[9]....
        /*004c*/ 	.word	0xffffffff


	//   ....[10]....
        /*0050*/ 	.word	0xffffffff


	//   ....[11]....
        /*0054*/ 	.word	0xffffffff


	//   ....[12]....
        /*0058*/ 	.word	0xffffffff


	//   ....[13]....
        /*005c*/ 	.word	0xffffffff


	//   ....[14]....
        /*0060*/ 	.word	0xffffffff


	//   ....[15]....
        /*0064*/ 	.word	0xffffffff


	//   ....[16]....
        /*0068*/ 	.word	0xffffffff


	//   ....[17]....
        /*006c*/ 	.word	0xffffffff


	//   ....[18]....
        /*0070*/ 	.word	0xffffffff


	//   ....[19]....
        /*0074*/ 	.word	0xffffffff


	//   ....[20]....
        /*0078*/ 	.word	0x0500001f


	//   ....[21]....
        /*007c*/ 	.word	0x0500001f


	//   ....[22]....
        /*0080*/ 	.word	0x0500001f


	//   ....[23]....
        /*0084*/ 	.word	0x0500001f


	//   ....[24]....
        /*0088*/ 	.word	0x0500001f


	//   ....[25]....
        /*008c*/ 	.word	0x0500001f


	//   ....[26]....
        /*0090*/ 	.word	0x0500001f


	//   ....[27]....
        /*0094*/ 	.word	0x0500001f


	//   ....[28]....
        /*0098*/ 	.word	0x0500001f


	//   ....[29]....
        /*009c*/ 	.word	0x0500001f


	//   ....[30]....
        /*00a0*/ 	.word	0x0500001f


	//   ....[31]....
        /*00a4*/ 	.word	0x0500001f


	//   ....[32]....
        /*00a8*/ 	.word	0x0500001f


	//   ....[33]....
        /*00ac*/ 	.word	0x0500001f


	//   ....[34]....
        /*00b0*/ 	.word	0x0500001f


	//   ....[35]....
        /*00b4*/ 	.word	0x0500001f


	//   ....[36]....
        /*00b8*/ 	.word	0x0500001f


	//   ....[37]....
        /*00bc*/ 	.word	0x0500001f


	//   ....[38]....
        /*00c0*/ 	.word	0x0500001f


	//   ....[39]....
        /*00c4*/ 	.word	0x0500001f


	//----- nvinfo : EIATTR_COOP_GROUP_INSTR_OFFSETS
	.align		4
.L_1874:
        /*00c8*/ 	.byte	0x04, 0x28
        /*00ca*/ 	.short	(.L_1876 - .L_1875)


	//   ....[0]....
.L_1875:
        /*00cc*/ 	.word	0x000007d0


	//   ....[1]....
        /*00d0*/ 	.word	0x00000800


	//   ....[2]....
        /*00d4*/ 	.word	0x00000820


	//   ....[3]....
        /*00d8*/ 	.word	0x00000840


	//   ....[4]....
        /*00dc*/ 	.word	0x00000860


	//   ....[5]....
        /*00e0*/ 	.word	0x000009a0


	//   ....[6]....
        /*00e4*/ 	.word	0x000009c0


	//   ....[7]....
        /*00e8*/ 	.word	0x000009e0


	//   ....[8]....
        /*00ec*/ 	.word	0x00000a00


	//   ....[9]....
        /*00f0*/ 	.word	0x00000a20


	//   ....[10]....
        /*00f4*/ 	.word	0x000014b0


	//   ....[11]....
        /*00f8*/ 	.word	0x000014e0


	//   ....[12]....
        /*00fc*/ 	.word	0x00001500


	//   ....[13]....
        /*0100*/ 	.word	0x00001520


	//   ....[14]....
        /*0104*/ 	.word	0x00001540


	//   ....[15]....
        /*0108*/ 	.word	0x00001680


	//   ....[16]....
        /*010c*/ 	.word	0x000016a0


	//   ....[17]....
        /*0110*/ 	.word	0x000016c0


	//   ....[18]....
        /*0114*/ 	.word	0x000016e0


	//   ....[19]....
        /*0118*/ 	.word	0x00001700


	//   ....[20]....
        /*011c*/ 	.word	0x00001c20


	//   ....[21]....
        /*0120*/ 	.word	0x00001cc0


	//   ....[22]....
        /*0124*/ 	.word	0x00001d20


	//   ....[23]....
        /*0128*/ 	.word	0x00001d80


	//   ....[24]....
        /*012c*/ 	.word	0x00001de0


	//   ....[25]....
        /*0130*/ 	.word	0x00001f50


	//   ....[26]....
        /*0134*/ 	.word	0x00001fb0


	//   ....[27]....
        /*0138*/ 	.word	0x00002010


	//   ....[28]....
        /*013c*/ 	.word	0x00002070


	//   ....[29]....
        /*0140*/ 	.word	0x000020d0


	//   ....[30]....
        /*0144*/ 	.word	0x00002150


	//   ....[31]....
        /*0148*/ 	.word	0x000021e0


	//   ....[32]....
        /*014c*/ 	.word	0x00002240


	//   ....[33]....
        /*0150*/ 	.word	0x000022a0


	//   ....[34]....
        /*0154*/ 	.word	0x00002300


	//   ....[35]....
        /*0158*/ 	.word	0x00002470


	//   ....[36]....
        /*015c*/ 	.word	0x000024d0


	//   ....[37]....
        /*0160*/ 	.word	0x00002530


	//   ....[38]....
        /*0164*/ 	.word	0x00002590


	//   ....[39]....
        /*0168*/ 	.word	0x000025f0


	//----- nvinfo : EIATTR_VRC_CTA_INIT_COUNT
	.align		4
.L_1876:
        /*016c*/ 	.byte	0x02, 0x4a
	.zero		1
	.zero		1


	//----- nvinfo : EIATTR_EXIT_INSTR_OFFSETS
	.align		4
        /*0170*/ 	.byte	0x04, 0x1c
        /*0172*/ 	.short	(.L_1878 - .L_1877)


	//   ....[0]....
.L_1877:
        /*0174*/ 	.word	0x000001e0


	//   ....[1]....
        /*0178*/ 	.word	0x00000ee0


	//   ....[2]....
        /*017c*/ 	.word	0x00001bc0


	//----- nvinfo : EIATTR_MAX_THREADS
	.align		4
.L_1878:
        /*0180*/ 	.byte	0x04, 0x05
        /*0182*/ 	.short	(.L_1880 - .L_1879)
.L_1879:
        /*0184*/ 	.word	0x00000080
        /*0188*/ 	.word	0x00000001
        /*018c*/ 	.word	0x00000001


	//----- nvinfo : EIATTR_CRS_STACK_SIZE
	.align		4
.L_1880:
        /*0190*/ 	.byte	0x04, 0x1e
        /*0192*/ 	.short	(.L_1882 - .L_1881)
.L_1881:
        /*0194*/ 	.word	0x00000000


	//----- nvinfo : EIATTR_CBANK_PARAM_SIZE
	.align		4
.L_1882:
        /*0198*/ 	.byte	0x03, 0x19
        /*019a*/ 	.short	0x00e8


	//----- nvinfo : EIATTR_PARAM_CBANK
	.align		4
        /*019c*/ 	.byte	0x04, 0x0a
        /*019e*/ 	.short	(.L_1884 - .L_1883)
	.align		4
.L_1883:
        /*01a0*/ 	.word	index@(.nv.constant0._ZN10layer_norm13ln_fwd_kernelINS_13Kernel_traitsI13__nv_bfloat16S2_fS2_fjLj256ELj1ELj4ELj1ELj16ENS_18Kernel_traits_baseILj256ES2_S2_fS2_fjLj128EEEEELb0ELb0ELb1ELb0EEEvNS_9FwdParamsE)
        /*01a4*/ 	.short	0x0380
        /*01a6*/ 	.short	0x00e8


	//----- nvinfo : EIATTR_SW_WAR
	.align		4
.L_1884:
        /*01a8*/ 	.byte	0x04, 0x36
        /*01aa*/ 	.short	(.L_1886 - .L_1885)
.L_1885:
        /*01ac*/ 	.word	0x00000008
.L_1886:


//--------------------- .nv.info._ZN10layer_norm13ln_fwd_kernelINS_13Kernel_traitsI13__nv_bfloat16S2_fS2_fjLj256ELj1ELj4ELj1ELj16ENS_18Kernel_traits_baseILj256ES2_S2_fS2_fjLj128EEEEELb0ELb0ELb1ELb1EEEvNS_9FwdParamsE --------------------------
	.section	.nv.info._ZN10layer_norm13ln_fwd_kernelINS_13Kernel_traitsI13__nv_bfloat16S2_fS2_fjLj256ELj1ELj4ELj1ELj16ENS_18Kernel_traits_baseILj256ES2_S2_fS2_fjLj128EEEEELb0ELb0ELb1ELb1EEEvNS_9FwdParamsE,"",@"SHT_CUDA_INFO"
	.sectionflags	@""
	.align	4


	//----- nvinfo : EIATTR_CUDA_API_VERSION
	.align		4
        /*0000*/ 	.byte	0x04, 0x37
        /*0002*/ 	.short	(.L_1888 - .L_1887)
.L_1887:
        /*0004*/ 	.word	0x00000082


	//----- nvinfo : EIATTR_KPARAM_INFO
	.align		4
.L_1888:
        /*0008*/ 	.byte	0x04, 0x17
        /*000a*/ 	.short	(.L_1890 - .L_1889)
.L_1889:
        /*000c*/ 	.word	0x00000000
        /*0010*/ 	.short	0x0000
        /*0012*/ 	.short	0x0000
        /*0014*/ 	.byte	0x00, 0xf0, 0xa1, 0x03


	//----- nvinfo : EIATTR_SPARSE_MMA_MASK
	.align		4
.L_1890:
        /*0018*/ 	.byte	0x03, 0x50
        /*001a*/ 	.short	0x0000


	//----- nvinfo : EIATTR_MAXREG_COUNT
	.align		4
        /*001c*/ 	.byte	0x03, 0x1b
        /*001e*/ 	.short	0x00ff


	//----- nvinfo : EIATTR_MERCURY_ISA_VERSION
	.align		4
        /*0020*/ 	.byte	0x03, 0x5f
        /*0022*/ 	.short	0x0101


	//----- nvinfo : EIATTR_COOP_GROUP_MASK_REGIDS
	.align		4
        /*0024*/ 	.byte	0x04, 0x29
        /*0026*/ 	.short	(.L_1892 - .L_1891)


	//   ....[0]....
.L_1891:
        /*0028*/ 	.word	0xffffffff


	//   ....[1]....
        /*002c*/ 	.word	0xffffffff


	//   ....[2]....
        /*0030*/ 	.word	0xffffffff


	//   ....[3]....
        /*0034*/ 	.word	0xffffffff


	//   ....[4]....
        /*0038*/ 	.word	0xffffffff


	//   ....[5]....
        /*003c*/ 	.word	0xffffffff


	//   ....[6]....
        /*0040*/ 	.word	0xffffffff


	//   ....[7]....
        /*0044*/ 	.word	0xffffffff


	//   ....[8]....
        /*0048*/ 	.word	0xffffffff


	//   ....[9]....
        /*004c*/ 	.word	0xffffffff


	//   ....[10]....
        /*0050*/ 	.word	0xffffffff


	//   ....[11]....
        /*0054*/ 	.word	0xffffffff


	//   ....[12]....
        /*0058*/ 	.word	0xffffffff


	//   ....[13]....
        /*005c*/ 	.word	0xffffffff


	//   ....[14]....
        /*0060*/ 	.word	0xffffffff


	//   ....[15]....
        /*0064*/ 	.word	0xffffffff


	//   ....[16]....
        /*0068*/ 	.word	0xffffffff


	//   ....[17]....
        /*006c*/ 	.word	0xffffffff


	//   ....[18]....
        /*0070*/ 	.word	0xffffffff


	//   ....[19]....
        /*0074*/ 	.word	0xffffffff


	//   ....[20]....
        /*0078*/ 	.word	0x0500001e


	//   ....[21]....
        /*007c*/ 	.word	0x0500001e


	//   ....[22]....
        /*0080*/ 	.word	0x0500001e


	//   ....[23]....
        /*0084*/ 	.word	0x0500001e


	//   ....[24]....
        /*0088*/ 	.word	0x0500001e


	//   ....[25]....
        /*008c*/ 	.word	0x0500001e


	//   ....[26]....
        /*0090*/ 	.word	0x0500001e


	//   ....[27]....
        /*0094*/ 	.word	0x0500001e


	//   ....[28]....
        /*0098*/ 	.word	0x0500001e


	//   ....[29]....
        /*009c*/ 	.word	0x0500001e


	//   ....[30]....
        /*00a0*/ 	.word	0x0500001e


	//   ....[31]....
        /*00a4*/ 	.word	0x0500001e


	//   ....[32]....
        /*00a8*/ 	.word	0x0500001e


	//   ....[33]....
        /*00ac*/ 	.word	0x0500001e


	//   ....[34]....
        /*00b0*/ 	.word	0x0500001e


	//   ....[35]....
        /*00b4*/ 	.word	0x0500001e


	//   ....[36]....
        /*00b8*/ 	.word	0x0500001e


	//   ....[37]....
        /*00bc*/ 	.word	0x0500001e


	//   ....[38]....
        /*00c0*/ 	.word	0x0500001e


	//   ....[39]....
        /*00c4*/ 	.word	0x0500001e


	//----- nvinfo : EIATTR_COOP_GROUP_INSTR_OFFSETS
	.align		4
.L_1892:
        /*00c8*/ 	.byte	0x04, 0x28
        /*00ca*/ 	.short	(.L_1894 - .L_1893)


	//   ....[0]....
.L_1893:
        /*00cc*/ 	.word	0x000006d0


	//   ....[1]....
        /*00d0*/ 	.word	0x000006f0


	//   ....[2]....
        /*00d4*/ 	.word	0x00000710


	//   ....[3]....
        /*00d8*/ 	.word	0x00000730


	//   ....[4]....
        /*00dc*/ 	.word	0x00000760


	//   ....[5]....
        /*00e0*/ 	.word	0x00000890


	//   ....[6]....
        /*00e4*/ 	.word	0x000008b0


	//   ....[7]....
        /*00e8*/ 	.word	0x000008d0


	//   ....[8]....
        /*00ec*/ 	.word	0x000008f0


	//   ....[9]....
        /*00f0*/ 	.word	0x00000910


	//   ....[10]....
        /*00f4*/ 	.word	0x000012c0


	//   ....[11]....
        /*00f8*/ 	.word	0x000012e0


	//   ....[12]....
        /*00fc*/ 	.word	0x00001300


	//   ....[13]....
        /*0100*/ 	.word	0x00001320


	//   ....[14]....
        /*0104*/ 	.word	0x00001350


	//   ....[15]....
        /*0108*/ 	.word	0x00001480


	//   ....[16]....
        /*010c*/ 	.word	0x000014a0


	//   ....[17]....
        /*0110*/ 	.word	0x000014c0


	//   ....[18]....
        /*0114*/ 	.word	0x000014e0


	//   ....[19]....
        /*0118*/ 	.word	0x00001500


	//   ....[20]....
        /*011c*/ 	.word	0x00001a70


	//   ....[21]....
        /*0120*/ 	.word	0x00001af0


	//   ....[22]....
        /*0124*/ 	.word	0x00001b50


	//   ....[23]....
        /*0128*/ 	.word	0x00001bb0


	//   ....[24]....
        /*012c*/ 	.word	0x00001c20


	//   ....[25]....
        /*0130*/ 	.word	0x00001d80


	//   ....[26]....
        /*0134*/ 	.word	0x00001dd0


	//   ....[27]....
        /*0138*/ 	.word	0x00001e20


	//   ....[28]....
        /*013c*/ 	.word	0x00001e70


	//   ....[29]....
        /*0140*/ 	.word	0x00001ec0


	//   ....[30]....
        /*0144*/ 	.word	0x00001f50


	//   ....[31]....
        /*0148*/ 	.word	0x00001fd0


	//   ....[32]....
        /*014c*/ 	.word	0x00002030


	//   ....[33]....
        /*0150*/ 	.word	0x00002090


	//   ....[34]....
        /*0154*/ 	.word	0x00002100


	//   ....[35]....
        /*0158*/ 	.word	0x00002260


	//   ....[36]....
        /*015c*/ 	.word	0x000022b0


	//   ....[37]....
        /*0160*/ 	.word	0x00002300


	//   ....[38]....
        /*0164*/ 	.word	0x00002350


	//   ....[39]....
        /*0168*/ 	.word	0x000023a0


	//----- nvinfo : EIATTR_VRC_CTA_INIT_COUNT
	.align		4
.L_1894:
        /*016c*/ 	.byte	0x02, 0x4a
	.zero		1
	.zero		1


	//----- nvinfo : EIATTR_EXIT_INSTR_OFFSETS
	.align		4
        /*0170*/ 	.byte	0x04, 0x1c
        /*0172*/ 	.short	(.L_1896 - .L_1895)


	//   ....[0]....
.L_1895:
        /*0174*/ 	.word	0x00000170


	//   ....[1]....
        /*0178*/ 	.word	0x00000de0


	//   ....[2]....
        /*017c*/ 	.word	0x00001a00


	//----- nvinfo : EIATTR_MAX_THREADS
	.align		4
.L_1896:
        /*0180*/ 	.byte	0x04, 0x05
        /*0182*/ 	.short	(.L_1898 - .L_1897)
.L_1897:
        /*0184*/ 	.word	0x00000080
        /*0188*/ 	.word	0x00000001
        /*018c*/ 	.word	0x00000001


	//----- nvinfo : EIATTR_CRS_STACK_SIZE
	.align		4
.L_1898:
        /*0190*/ 	.byte	0x04, 0x1e
        /*0192*/ 	.short	(.L_1900 - .L_1899)
.L_1899:
        /*0194*/ 	.word	0x00000000


	//----- nvinfo : EIATTR_CBANK_PARAM_SIZE
	.align		4
.L_1900:
        /*0198*/ 	.byte	0x03, 0x19
        /*019a*/ 	.short	0x00e8


	//----- nvinfo : EIATTR_PARAM_CBANK
	.align		4
        /*019c*/ 	.byte	0x04, 0x0a
        /*019e*/ 	.short	(.L_1902 - .L_1901)
	.align		4
.L_1901:
        /*01a0*/ 	.word	index@(.nv.constant0._ZN10layer_norm13ln_fwd_kernelINS_13Kernel_traitsI13__nv_bfloat16S2_fS2_fjLj256ELj1ELj4ELj1ELj16ENS_18Kernel_traits_baseILj256ES2_S2_fS2_fjLj128EEEEELb0ELb0ELb1ELb1EEEvNS_9FwdParamsE)
        /*01a4*/ 	.short	0x0380
        /*01a6*/ 	.short	0x00e8


	//----- nvinfo : EIATTR_SW_WAR
	.align		4
.L_1902:
        /*01a8*/ 	.byte	0x04, 0x36
        /*01aa*/ 	.short	(.L_1904 - .L_1903)
.L_1903:
        /*01ac*/ 	.word	0x00000008
.L_1904:


//--------------------- .nv.info._ZN10layer_norm13ln_fwd_kernelINS_13Kernel_traitsI13__nv_bfloat16S2_fS2_fjLj256ELj1ELj4ELj1ELj16ENS_18Kernel_traits_baseILj256ES2_S2_fS2_fjLj128EEEEELb0ELb1ELb0ELb0EEEvNS_9FwdParamsE --------------------------
	.section	.nv.info._ZN10layer_norm13ln_fwd_kernelINS_13Kernel_traitsI13__nv_bfloat16S2_fS2_fjLj256ELj1ELj4ELj1ELj16ENS_18Kernel_traits_baseILj256ES2_S2_fS2_fjLj128EEEEELb0ELb1ELb0ELb0EEEvNS_9FwdParamsE,"",@"SHT_CUDA_INFO"
	.sectionflags	@""
	.align	4


	//----- nvinfo : EIATTR_CUDA_API_VERSION
	.align		4
        /*0000*/ 	.byte	0x04, 0x37
        /*0002*/ 	.short	(.L_1906 - .L_1905)
.L_1905:
        /*0004*/ 	.word	0x00000082


	//----- nvinfo : EIATTR_KPARAM_INFO
	.align		4
.L_1906:
        /*0008*/ 	.byte	0x04, 0x17
        /*000a*/ 	.short	(.L_1908 - .L_1907)
.L_1907:
        /*000c*/ 	.word	0x00000000
        /*0010*/ 	.short	0x0000
        /*0012*/ 	.short	0x0000
        /*0014*/ 	.byte	0x00, 0xf0, 0xa1, 0x03


	//----- nvinfo : EIATTR_SPARSE_MMA_MASK
	.align		4
.L_1908:
        /*0018*/ 	.byte	0x03, 0x50
        /*001a*/ 	.short	0x0000


	//----- nvinfo : EIATTR_MAXREG_COUNT
	.align		4
        /*001c*/ 	.byte	0x03, 0x1b
        /*001e*/ 	.short	0x00ff


	//----- nvinfo : EIATTR_MERCURY_ISA_VERSION
	.align		4
        /*0020*/ 	.byte	0x03, 0x5f
        /*0022*/ 	.short	0x0101


	//----- nvinfo : EIATTR_COOP_GROUP_MASK_REGIDS
	.align		4
        /*0024*/ 	.byte	0x04, 0x29
        /*0026*/ 	.short	(.L_1910 - .L_1909)


	//   ....[0]....
.L_1909:
        /*0028*/ 	.word	0xffffffff


	//   ....[1]....
        /*002c*/ 	.word	0xffffffff


	//   ....[2]....
        /*0030*/ 	.word	0xffffffff


	//   ....[3]....
        /*0034*/ 	.word	0xffffffff


	//   ....[4]....
        /*0038*/ 	.word	0xffffffff


	//   ....[5]....
        /*003c*/ 	.word	0xffffffff


	//   ....[6]....
        /*0040*/ 	.word	0xffffffff


	//   ....[7]....
        /*0044*/ 	.word	0xffffffff


	//   ....[8]....
        /*0048*/ 	.word	0xffffffff


	//   ....[9]....
        /*004c*/ 	.word	0xffffffff


	//   ....[10]....
        /*0050*/ 	.word	0x05000016


	//   ....[11]....
        /*0054*/ 	.word	0x05000016


	//   ....[12]....
        /*0058*/ 	.word	0x05000016


	//   ....[13]....
        /*005c*/ 	.word	0x05000016


	//   ....[14]....
        /*0060*/ 	.word	0x05000016


	//   ....[15]....
        /*0064*/ 	.word	0x05000016


	//   ....[16]....
        /*0068*/ 	.word	0x05000016


	//   ....[17]....
        /*006c*/ 	.word	0x05000016


	//   ....[18]....
        /*0070*/ 	.word	0x05000016


	//   ....[19]....
        /*0074*/ 	.word	0x05000016


	//----- nvinfo : EIATTR_COOP_GROUP_INSTR_OFFSETS
	.align		4
.L_1910:
        /*0078*/ 	.byte	0x04, 0x28
        /*007a*/ 	.short	(.L_1912 - .L_1911)


	//   ....[0]....
.L_1911:
        /*007c*/ 	.word	0x00000a40


	//   ....[1]....
        /*0080*/ 	.word	0x00000a60


	//   ....[2]....
        /*0084*/ 	.word	0x00000a80


	//   ....[3]....
        /*0088*/ 	.word	0x00000ab0


	//   ....[4]....
        /*008c*/ 	.word	0x00000ad0


	//   ....[5]....
        /*0090*/ 	.word	0x00000c20


	//   ....[6]....
        /*0094*/ 	.word	0x00000c40


	//   ....[7]....
        /*0098*/ 	.word	0x00000c60


	//   ....[8]....
        /*009c*/ 	.word	0x00000c80


	//   ....[9]....
        /*00a0*/ 	.word	0x00000ca0


	//   ....[10]....
        /*00a4*/ 	.word	0x00001190


	//   ....[11]....
        /*00a8*/ 	.word	0x00001230


	//   ....[12]....
        /*00ac*/ 	.word	0x000012a0


	//   ....[13]....
        /*00b0*/ 	.word	0x00001320


	//   ....[14]....
        /*00b4*/ 	.word	0x00001390


	//   ....[15]....
        /*00b8*/ 	.word	0x00001540


	//   ....[16]....
        /*00bc*/ 	.word	0x000015b0


	//   ....[17]....
        /*00c0*/ 	.word	0x00001620


	//   ....[18]....
        /*00c4*/ 	.word	0x00001690


	//   ....[19]....
        /*00c8*/ 	.word	0x00001700


	//----- nvinfo : EIATTR_VRC_CTA_INIT_COUNT
	.align		4
.L_1912:
        /*00cc*/ 	.byte	0x02, 0x4a
	.zero		1
	.zero		1


	//----- nvinfo : EIATTR_EXIT_INSTR_OFFSETS
	.align		4
        /*00d0*/ 	.byte	0x04, 0x1c
        /*00d2*/ 	.short	(.L_1914 - .L_1913)


	//   ....[0]....
.L_1913:
        /*00d4*/ 	.word	0x00000210


	//   ....[1]....
        /*00d8*/ 	.word	0x00001120


	//----- nvinfo : EIATTR_MAX_THREADS
	.align		4
.L_1914:
        /*00dc*/ 	.byte	0x04, 0x05
        /*00de*/ 	.short	(.L_1916 - .L_1915)
.L_1915:
        /*00e0*/ 	.word	0x00000080
        /*00e4*/ 	.word	0x00000001
        /*00e8*/ 	.word	0x00000001


	//----- nvinfo : EIATTR_CRS_STACK_SIZE
	.align		4
.L_1916:
        /*00ec*/ 	.byte	0x04, 0x1e
        /*00ee*/ 	.short	(.L_1918 - .L_1917)
.L_1917:
        /*00f0*/ 	.word	0x00000000


	//----- nvinfo : EIATTR_CBANK_PARAM_SIZE
	.align		4
.L_1918:
        /*00f4*/ 	.byte	0x03, 0x19
        /*00f6*/ 	.short	0x00e8


	//----- nvinfo : EIATTR_PARAM_CBANK
	.align		4
        /*00f8*/ 	.byte	0x04, 0x0a
        /*00fa*/ 	.short	(.L_1920 - .L_1919)
	.align		4
.L_1919:
        /*00fc*/ 	.word	index@(.nv.constant0._ZN10layer_norm13ln_fwd_kernelINS_13Kernel_traitsI13__nv_bfloat16S2_fS2_fjLj256ELj1ELj4ELj1ELj16ENS_18Kernel_traits_baseILj256ES2_S2_fS2_fjLj128EEEEELb0ELb1ELb0ELb0EEEvNS_9FwdParamsE)
        /*0100*/ 	.short	0x0380
        /*0102*/ 	.short	0x00e8


	//----- nvinfo : EIATTR_SW_WAR
	.align		4
.L_1920:
        /*0104*/ 	.byte	0x04, 0x36
        /*0106*/ 	.short	(.L_1922 - .L_1921)
.L_1921:
        /*0108*/ 	.word	0x00000008
.L_1922:


//--------------------- .nv.info._ZN10layer_norm13ln_fwd_kernelINS_13Kernel_traitsI13__nv_bfloat16S2_fS2_fjLj256ELj1ELj4ELj1ELj16ENS_18Kernel_traits_baseILj256ES2_S2_fS2_fjLj128EEEEELb0ELb1ELb0ELb1EEEvNS_9FwdParamsE --------------------------
	.section	.nv.info._ZN10layer_norm13ln_fwd_kernelINS_13Kernel_traitsI13__nv_bfloat16S2_fS2_fjLj256ELj1ELj4ELj1ELj16ENS_18Kernel_traits_baseILj256ES2_S2_fS2_fjLj128EEEEELb0ELb1ELb0ELb1EEEvNS_9FwdParamsE,"",@"SHT_CUDA_INFO"
	.sectionflags	@""
	.align	4


	//----- nvinfo : EIATTR_CUDA_API_VERSION
	.align		4
        /*0000*/ 	.byte	0x04, 0x37
        /*0002*/ 	.short	(.L_1924 - .L_1923)
.L_1923:
        /*0004*/ 	.word	0x00000082


	//----- nvinfo : EIATTR_KPARAM_INFO
	.align		4
.L_1924:
        /*0008*/ 	.byte	0x04, 0x17
        /*000a*/ 	.short	(.L_1926 - .L_1925)
.L_1925:
        /*000c*/ 	.word	0x00000000
        /*0010*/ 	.short	0x0000
        /*0012*/ 	.short	0x0000
        /*0014*/ 	.byte	0x00, 0xf0, 0xa1, 0x03


	//----- nvinfo : EIATTR_SPARSE_MMA_MASK
	.align		4
.L_1926:
        /*0018*/ 	.byte	0x03, 0x50
        /*001a*/ 	.short	0x0000


	//----- nvinfo : EIATTR_MAXREG_COUNT
	.align		4
        /*001c*/ 	.byte	0x03, 0x1b
        /*001e*/ 	.short	0x00ff


	//----- nvinfo : EIATTR_MERCURY_ISA_VERSION
	.align		4
        /*0020*/ 	.byte	0x03, 0x5f
        /*0022*/ 	.short	0x0101


	//----- nvinfo : EIATTR_COOP_GROUP_MASK_REGIDS
	.align		4
        /*0024*/ 	.byte	0x04, 0x29
        /*0026*/ 	.short	(.L_1928 - .L_1927)


	//   ....[0]....
.L_1927:
        /*0028*/ 	.word	0xffffffff


	//   ....[1]....
        /*002c*/ 	.word	0xffffffff


	//   ....[2]....
        /*0030*/ 	.word	0xffffffff


	//   ....[3]....
        /*0034*/ 	.word	0xffffffff


	//   ....[4]....
        /*0038*/ 	.word	0xffffffff


	//   ....[5]....
        /*003c*/ 	.word	0xffffffff


	//   ....[6]....
        /*0040*/ 	.word	0xffffffff


	//   ....[7]....
        /*0044*/ 	.word	0xffffffff


	//   ....[8]....
        /*0048*/ 	.word	0xffffffff


	//   ....[9]....
        /*004c*/ 	.word	0xffffffff


	//   ....[10]....
        /*0050*/ 	.word	0xffffffff


	//   ....[11]....
        /*0054*/ 	.word	0xffffffff


	//   ....[12]....
        /*0058*/ 	.word	0xffffffff


	//   ....[13]....
        /*005c*/ 	.word	0xffffffff


	//   ....[14]....
        /*0060*/ 	.word	0xffffffff


	//   ....[15]....
        /*0064*/ 	.word	0xffffffff


	//   ....[16]....
        /*0068*/ 	.word	0xffffffff


	//   ....[17]....
        /*006c*/ 	.word	0xffffffff


	//   ....[18]....
        /*0070*/ 	.word	0xffffffff


	//   ....[19]....
        /*0074*/ 	.word	0xffffffff


	//   ....[20]....
        /*0078*/ 	.word	0xffffffff


	//   ....[21]....
        /*007c*/ 	.word	0xffffffff


	//   ....[22]....
        /*0080*/ 	.word	0xffffffff


	//   ....[23]....
        /*0084*/ 	.word	0xffffffff


	//   ....[24]....
        /*0088*/ 	.word	0xffffffff


	//   ....[25]....
        /*008c*/ 	.word	0xffffffff


	//   ....[26]....
        /*0090*/ 	.word	0xffffffff


	//   ....[27]....
        /*0094*/ 	.word	0xffffffff


	//   ....[28]....
        /*0098*/ 	.word	0xffffffff


	//   ....[29]....
        /*009c*/ 	.word	0xffffffff


	//   ....[30]....
        /*00a0*/ 	.word	0x05000008


	//   ....[31]....
        /*00a4*/ 	.word	0x05000008


	//   ....[32]....
        /*00a8*/ 	.word	0x05000008


	//   ....[33]....
        /*00ac*/ 	.word	0x05000008


	//   ....[34]....
        /*00b0*/ 	.word	0x05000008


	//   ....[35]....
        /*00b4*/ 	.word	0x05000008


	//   ....[36]....
        /*00b8*/ 	.word	0x05000008


	//   ....[37]....
        /*00bc*/ 	.word	0x05000008


	//   ....[38]....
        /*00c0*/ 	.word	0x05000008


	//   ....[39]....
        /*00c4*/ 	.word	0x05000008


	//   ....[40]....
        /*00c8*/ 	.word	0x05000008


	//   ....[41]....
        /*00cc*/ 	.word	0x05000008


	//   ....[42]....
        /*00d0*/ 	.word	0x05000008


	//   ....[43]....
        /*00d4*/ 	.word	0x05000008


	//   ....[44]....
        /*00d8*/ 	.word	0x05000008


	//   ....[45]....
        /*00dc*/ 	.word	0x05000008


	//   ....[46]....
        /*00e0*/ 	.word	0x05000008


	//   ....[47]....
        /*00e4*/ 	.word	0x05000008


	//   ....[48]....
        /*00e8*/ 	.word	0x05000008


	//   ....[49]....
        /*00ec*/ 	.word	0x05000008


	//   ....[50]....
        /*00f0*/ 	.word	0x05000008


	//   ....[51]....
        /*00f4*/ 	.word	0x05000008


	//   ....[52]....
        /*00f8*/ 	.word	0x05000008


	//   ....[53]....
        /*00fc*/ 	.word	0x05000008


	//   ....[54]....
        /*0100*/ 	.word	0x05000008


	//   ....[55]....
        /*0104*/ 	.word	0x05000008


	//   ....[56]....
        /*0108*/ 	.word	0x05000008


	//   ....[57]....
        /*010c*/ 	.word	0x05000008


	//   ....[58]....
        /*0110*/ 	.word	0x05000008


	//   ....[59]....
        /*0114*/ 	.word	0x05000008


	//----- nvinfo : EIATTR_COOP_GROUP_INSTR_OFFSETS
	.align		4
.L_1928:
        /*0118*/ 	.byte	0x04, 0x28
        /*011a*/ 	.short	(.L_1930 - .L_1929)


	//   ....[0]....
.L_1929:
        /*011c*/ 	.word	0x00000810


	//   ....[1]....
        /*0120*/ 	.word	0x00000840


	//   ....[2]....
        /*0124*/ 	.word	0x00000860


	//   ....[3]....
        /*0128*/ 	.word	0x00000880


	//   ....[4]....
        /*012c*/ 	.word	0x000008a0


	//   ....[5]....
        /*0130*/ 	.word	0x000009d0


	//   ....[6]....
        /*0134*/ 	.word	0x000009f0


	//   ....[7]....
        /*0138*/ 	.word	0x00000a10


	//   ....[8]....
        /*013c*/ 	.word	0x00000a30


	//   ....[9]....
        /*0140*/ 	.word	0x00000a50


	//   ....[10]....
        /*0144*/ 	.word	0x00001380


	//   ....[11]....
        /*0148*/ 	.word	0x000013b0


	//   ....[12]....
        /*014c*/ 	.word	0x000013d0


	//   ....[13]....
        /*0150*/ 	.word	0x000013f0


	//   ....[14]....
        /*0154*/ 	.word	0x00001410


	//   ....[15]....
        /*0158*/ 	.word	0x00001540


	//   ....[16]....
        /*015c*/ 	.word	0x00001560


	//   ....[17]....
        /*0160*/ 	.word	0x00001580


	//   ....[18]....
        /*0164*/ 	.word	0x000015a0


	//   ....[19]....
        /*0168*/ 	.word	0x000015c0


	//   ....[20]....
        /*016c*/ 	.word	0x00001df0


	//   ....[21]....
        /*0170*/ 	.word	0x00001e20


	//   ....[22]....
        /*0174*/ 	.word	0x00001e40


	//   ....[23]....
        /*0178*/ 	.word	0x00001e60


	//   ....[24]....
        /*017c*/ 	.word	0x00001e80


	//   ....[25]....
        /*0180*/ 	.word	0x00001fb0


	//   ....[26]....
        /*0184*/ 	.word	0x00001fd0


	//   ....[27]....
        /*0188*/ 	.word	0x00001ff0


	//   ....[28]....
        /*018c*/ 	.word	0x00002010


	//   ....[29]....
        /*0190*/ 	.word	0x00002030


	//   ....[30]....
        /*0194*/ 	.word	0x000023b0


	//   ....[31]....
        /*0198*/ 	.word	0x00002440


	//   ....[32]....
        /*019c*/ 	.word	0x000024a0


	//   ....[33]....
        /*01a0*/ 	.word	0x00002500


	//   ....[34]....
        /*01a4*/ 	.word	0x00002560


	//   ....[35]....
        /*01a8*/ 	.word	0x000026d0


	//   ....[36]....
        /*01ac*/ 	.word	0x00002730


	//   ....[37]....
        /*01b0*/ 	.word	0x00002790


	//   ....[38]....
        /*01b4*/ 	.word	0x000027f0


	//   ....[39]....
        /*01b8*/ 	.word	0x00002850


	//   ....[40]....
        /*01bc*/ 	.word	0x000028d0


	//   ....[41]....
        /*01c0*/ 	.word	0x00002960


	//   ....[42]....
        /*01c4*/ 	.word	0x000029c0


	//   ....[43]....
        /*01c8*/ 	.word	0x00002a20


	//   ....[44]....
        /*01cc*/ 	.word	0x00002a80


	//   ....[45]....
        /*01d0*/ 	.word	0x00002bf0


	//   ....[46]....
        /*01d4*/ 	.word	0x00002c50


	//   ....[47]....
        /*01d8*/ 	.word	0x00002cb0


	//   ....[48]....
        /*01dc*/ 	.word	0x00002d10


	//   ....[49]....
        /*01e0*/ 	.word	0x00002d70


	//   ....[50]....
        /*01e4*/ 	.word	0x00002df0


	//   ....[51]....
        /*01e8*/ 	.word	0x00002e80


	//   ....[52]....
        /*01ec*/ 	.word	0x00002ee0


	//   ....[53]....
        /*01f0*/ 	.word	0x00002f40


	//   ....[54]....
        /*01f4*/ 	.word	0x00002fa0


	//   ....[55]....
        /*01f8*/ 	.word	0x00003110


	//   ....[56]....
        /*01fc*/ 	.word	0x00003170


	//   ....[57]....
        /*0200*/ 	.word	0x000031d0


	//   ....[58]....
        /*0204*/ 	.word	0x00003230


	//   ....[59]....
        /*0208*/ 	.word	0x00003290


	//----- nvinfo : EIATTR_VRC_CTA_INIT_COUNT
	.align		4
.L_1930:
        /*020c*/ 	.byte	0x02, 0x4a
	.zero		1
	.zero		1


	//----- nvinfo : EIATTR_EXIT_INSTR_OFFSETS
	.align		4
        /*0210*/ 	.byte	0x04, 0x1c
        /*0212*/ 	.short	(.L_1932 - .L_1931)


	//   ....[0]....
.L_1931:
        /*0214*/ 	.word	0x00000170


	//   ....[1]....
        /*0218*/ 	.word	0x00000d70


	//   ....[2]....
        /*021c*/ 	.word	0x000018e0


	//   ....[3]....
        /*0220*/ 	.word	0x00002350


	//----- nvinfo : EIATTR_MAX_THREADS
	.align		4
.L_1932:
        /*0224*/ 	.byte	0x04, 0x05
        /*0226*/ 	.short	(.L_1934 - .L_1933)
.L_1933:
        /*0228*/ 	.word	0x00000080
        /*022c*/ 	.word	0x00000001
        /*0230*/ 	.word	0x00000001


	//----- nvinfo : EIATTR_CRS_STACK_SIZE
	.align		4
.L_1934:
        /*0234*/ 	.byte	0x04, 0x1e
        /*0236*/ 	.short	(.L_1936 - .L_1935)
.L_1935:
        /*0238*/ 	.word	0x00000000


	//----- nvinfo : EIATTR_CBANK_PARAM_SIZE
	.align		4
.L_1936:
        /*023c*/ 	.byte	0x03, 0x19
        /*023e*/ 	.short	0x00e8


	//----- nvinfo : EIATTR_PARAM_CBANK
	.align		4
        /*0240*/ 	.byte	0x04, 0x0a
        /*0242*/ 	.short	(.L_1938 - .L_1937)
	.align		4
.L_1937:
        /*0244*/ 	.word	index@(.nv.constant0._ZN10layer_norm13ln_fwd_kernelINS_13Kernel_traitsI13__nv_bfloat16S2_fS2_fjLj256ELj1ELj4ELj1ELj16ENS_18Kernel_traits_baseILj256ES2_S2_fS2_fjLj128EEEEELb0ELb1ELb0ELb1EEEvNS_9FwdParamsE)
        /*0248*/ 	.short	0x0380
        /*024a*/ 	.short	0x00e8


	//----- nvinfo : EIATTR_SW_WAR
	.align		4
.L_1938:
        /*024c*/ 	.byte	0x04, 0x36
        /*024e*/ 	.short	(.L_1940 - .L_1939)
.L_1939:
        /*0250*/ 	.word	0x00000008
.L_1940:


//--------------------- .nv.info._ZN10layer_norm13ln_fwd_kernelINS_13Kernel_traitsI13__nv_bfloat16S2_fS2_fjLj256ELj1ELj4ELj1ELj16ENS_18Kernel_traits_baseILj256ES2_S2_fS2_fjLj128EEEEELb0ELb1ELb1ELb0EEEvNS_9FwdParamsE --------------------------
	.section	.nv.info._ZN10layer_norm13ln_fwd_kernelINS_13Kernel_traitsI13__nv_bfloat16S2_fS2_fjLj256ELj1ELj4ELj1ELj16ENS_18Kernel_traits_baseILj256ES2_S2_fS2_fjLj128EEEEELb0ELb1ELb1ELb0EEEvNS_9FwdParamsE,"",@"SHT_CUDA_INFO"
	.sectionflags	@""
	.align	4


	//----- nvinfo : EIATTR_CUDA_API_VERSION
	.align		4
        /*0000*/ 	.byte	0x04, 0x37
        /*0002*/ 	.short	(.L_1942 - .L_1941)
.L_1941:
        /*0004*/ 	.word	0x00000082


	//----- nvinfo : EIATTR_KPARAM_INFO
	.align		4
.L_1942:
        /*0008*/ 	.byte	0x04, 0x17
        /*000a*/ 	.short	(.L_1944 - .L_1943)
.L_1943:
        /*000c*/ 	.word	0x00000000
        /*0010*/ 	.short	0x0000
        /*0012*/ 	.short	0x0000
        /*0014*/ 	.byte	0x00, 0xf0, 0xa1, 0x03


	//----- nvinfo : EIATTR_SPARSE_MMA_MASK
	.align		4
.L_1944:
        /*0018*/ 	.byte	0x03, 0x50
        /*001a*/ 	.short	0x0000


	//----- nvinfo : EIATTR_MAXREG_COUNT
	.align		4
        /*001c*/ 	.byte	0x03, 0x1b
        /*001e*/ 	.short	0x00ff


	//----- nvinfo : EIATTR_MERCURY_ISA_VERSION
	.align		4
        /*0020*/ 	.byte	0x03, 0x5f
        /*0022*/ 	.short	0x0101


	//----- nvinfo : EIATTR_COOP_GROUP_MASK_REGIDS
	.align		4
        /*0024*/ 	.byte	0x04, 0x29
        /*0026*/ 	.short	(.L_1946 - .L_1945)


	//   ....[0]....
.L_1945:
        /*0028*/ 	.word	0xffffffff


	//   ....[1]....
        /*002c*/ 	.word	0xffffffff


	//   ....[2]....
        /*0030*/ 	.word	0xffffffff


	//   ....[3]....
        /*0034*/ 	.word	0xffffffff


	//   ....[4]....
        /*0038*/ 	.word	0xffffffff


	//   ....[5]....
        /*003c*/ 	.word	0xffffffff


	//   ....[6]....
        /*0040*/ 	.word	0xffffffff


	//   ....[7]....
        /*0044*/ 	.word	0xffffffff


	//   ....[8]....
        /*0048*/ 	.word	0xffffffff


	//   ....[9]....
        /*004c*/ 	.word	0xffffffff


	//   ....[10]....
        /*0050*/ 	.word	0xffffffff


	//   ....[11]....
        /*0054*/ 	.word	0xffffffff


	//   ....[12]....
        /*0058*/ 	.word	0xffffffff


	//   ....[13]....
        /*005c*/ 	.word	0xffffffff


	//   ....[14]....
        /*0060*/ 	.word	0xffffffff


	//   ....[15]....
        /*0064*/ 	.word	0xffffffff


	//   ....[16]....
        /*0068*/ 	.word	0xffffffff


	//   ....[17]....
        /*006c*/ 	.word	0xffffffff


	//   ....[18]....
        /*0070*/ 	.word	0xffffffff


	//   ....[19]....
        /*0074*/ 	.word	0xffffffff


	//   ....[20]....
        /*0078*/ 	.word	0x0500002a


	//   ....[21]....
        /*007c*/ 	.word	0x0500002a


	//   ....[22]....
        /*0080*/ 	.word	0x0500002a


	//   ....[23]....
        /*0084*/ 	.word	0x0500002a


	//   ....[24]....
        /*0088*/ 	.word	0x0500002a


	//   ....[25]....
        /*008c*/ 	.word	0x0500002a


	//   ....[26]....
        /*0090*/ 	.word	0x0500002a


	//   ....[27]....
        /*0094*/ 	.word	0x0500002a


	//   ....[28]....
        /*0098*/ 	.word	0x0500002a


	//   ....[29]....
        /*009c*/ 	.word	0x0500002a


	//   ....[30]....
        /*00a0*/ 	.word	0x0500002a


	//   ....[31]....
        /*00a4*/ 	.word	0x0500002a


	//   ....[32]....
        /*00a8*/ 	.word	0x0500002a


	//   ....[33]....
        /*00ac*/ 	.word	0x0500002a


	//   ....[34]....
        /*00b0*/ 	.word	0x0500002a


	//   ....[35]....
        /*00b4*/ 	.word	0x0500002a


	//   ....[36]....
        /*00b8*/ 	.word	0x0500002a


	//   ....[37]....
        /*00bc*/ 	.word	0x0500002a


	//   ....[38]....
        /*00c0*/ 	.word	0x0500002a


	//   ....[39]....
        /*00c4*/ 	.word	0x0500002a


	//----- nvinfo : EIATTR_COOP_GROUP_INSTR_OFFSETS
	.align		4
.L_1946:
        /*00c8*/ 	.byte	0x04, 0x28
        /*00ca*/ 	.short	(.L_1948 - .L_1947)


	//   ....[0]....
.L_1947:
        /*00cc*/ 	.word	0x00000930


	//   ....[1]....
        /*00d0*/ 	.word	0x00000960


	//   ....[2]....
        /*00d4*/ 	.word	0x00000980


	//   ....[3]....
        /*00d8*/ 	.word	0x000009a0


	//   ....[4]....
        /*00dc*/ 	.word	0x000009c0


	//   ....[5]....
        /*00e0*/ 	.word	0x00000b00


	//   ....[6]....
        /*00e4*/ 	.word	0x00000b20


	//   ....[7]....
        /*00e8*/ 	.word	0x00000b40


	//   ....[8]....
        /*00ec*/ 	.word	0x00000b60


	//   ....[9]....
        /*00f0*/ 	.word	0x00000b80


	//   ....[10]....
        /*00f4*/ 	.word	0x000016c0


	//   ....[11]....
        /*00f8*/ 	.word	0x000016f0


	//   ....[12]....
        /*00fc*/ 	.word	0x00001710


	//   ....[13]....
        /*0100*/ 	.word	0x00001730


	//   ....[14]....
        /*0104*/ 	.word	0x00001750


	//   ....[15]....
        /*0108*/ 	.word	0x00001890


	//   ....[16]....
        /*010c*/ 	.word	0x000018b0


	//   ....[17]....
        /*0110*/ 	.word	0x000018d0


	//   ....[18]....
        /*0114*/ 	.word	0x000018f0


	//   ....[19]....
        /*0118*/ 	.word	0x00001910


	//   ....[20]....
        /*011c*/ 	.word	0x00001e70


	//   ....[21]....
        /*0120*/ 	.word	0x00001f10


	//   ....[22]....
        /*0124*/ 	.word	0x00001f70


	//   ....[23]....
        /*0128*/ 	.word	0x00001fd0


	//   ....[24]....
        /*012c*/ 	.word	0x00002030


	//   ....[25]....
        /*0130*/ 	.word	0x000021a0


	//   ....[26]....
        /*0134*/ 	.word	0x00002200


	//   ....[27]....
        /*0138*/ 	.word	0x00002260


	//   ....[28]....
        /*013c*/ 	.word	0x000022c0


	//   ....[29]....
        /*0140*/ 	.word	0x00002320


	//   ....[30]....
        /*0144*/ 	.word	0x000023a0


	//   ....[31]....
        /*0148*/ 	.word	0x00002430


	//   ....[32]....
        /*014c*/ 	.word	0x00002490


	//   ....[33]....
        /*0150*/ 	.word	0x000024f0


	//   ....[34]....
        /*0154*/ 	.word	0x00002550


	//   ....[35]....
        /*0158*/ 	.word	0x000026c0


	//   ....[36]....
        /*015c*/ 	.word	0x00002720


	//   ....[37]....
        /*0160*/ 	.word	0x00002780


	//   ....[38]....
        /*0164*/ 	.word	0x000027e0


	//   ....[39]....
        /*0168*/ 	.word	0x00002840


	//----- nvinfo : EIATTR_VRC_CTA_INIT_COUNT
	.align		4
.L_1948:
        /*016c*/ 	.byte	0x02, 0x4a
	.zero		1
	.zero		1


	//----- nvinfo : EIATTR_EXIT_INSTR_OFFSETS
	.align		4
        /*0170*/ 	.byte	0x04, 0x1c
        /*0172*/ 	.short	(.L_1950 - .L_1949)


	//   ....[0]....
.L_1949:
        /*0174*/ 	.word	0x00000210


	//   ....[1]....
        /*0178*/ 	.word	0x00001070


	//   ....[2]....
        /*017c*/ 	.word	0x00001e10


	//----- nvinfo : EIATTR_MAX_THREADS
	.align		4
.L_1950:
        /*0180*/ 	.byte	0x04, 0x05
        /*0182*/ 	.short	(.L_1952 - .L_1951)
.L_1951:
        /*0184*/ 	.word	0x00000080
        /*0188*/ 	.word	0x00000001
        /*018c*/ 	.word	0x00000001


	//----- nvinfo : EIATTR_CRS_STACK_SIZE
	.align		4
.L_1952:
        /*0190*/ 	.byte	0x04, 0x1e
        /*0192*/ 	.short	(.L_1954 - .L_1953)
.L_1953:
        /*0194*/ 	.word	0x00000000


	//----- nvinfo : EIATTR_CBANK_PARAM_SIZE
	.align		4
.L_1954:
        /*0198*/ 	.byte	0x03, 0x19
        /*019a*/ 	.short	0x00e8


	//----- nvinfo : EIATTR_PARAM_CBANK
	.align		4
        /*019c*/ 	.byte	0x04, 0x0a
        /*019e*/ 	.short	(.L_1956 - .L_1955)
	.align		4
.L_1955:
        /*01a0*/ 	.word	index@(.nv.constant0._ZN10layer_norm13ln_fwd_kernelINS_13Kernel_traitsI13__nv_bfloat16S2_fS2_fjLj256ELj1ELj4ELj1ELj16ENS_18Kernel_traits_baseILj256ES2_S2_fS2_fjLj128EEEEELb0ELb1ELb1ELb0EEEvNS_9FwdParamsE)
        /*01a4*/ 	.short	0x0380
        /*01a6*/ 	.short	0x00e8


	//----- nvinfo : EIATTR_SW_WAR
	.align		4
.L_1956:
        /*01a8*/ 	.byte	0x04, 0x36
        /*01aa*/ 	.short	(.L_1958 - .L_1957)
.L_1957:
        /*01ac*/ 	.word	0x00000008
.L_1958:


//--------------------- .nv.info._ZN10layer_norm13ln_fwd_kernelINS_13Kernel_traitsI13__nv_bfloat16S2_fS2_fjLj256ELj1ELj4ELj1ELj16ENS_18Kernel_traits_baseILj256ES2_S2_fS2_fjLj128EEEEELb0ELb1ELb1ELb1EEEvNS_9FwdParamsE --------------------------
	.section	.nv.info._ZN10layer_norm13ln_fwd_kernelINS_13Kernel_traitsI13__nv_bfloat16S2_fS2_fjLj256ELj1ELj4ELj1ELj16ENS_18Kernel_traits_baseILj256ES2_S2_fS2_fjLj128EEEEELb0ELb1ELb1ELb1EEEvNS_9FwdParamsE,"",@"SHT_CUDA_INFO"
	.sectionflags	@""
	.align	4


	//----- nvinfo : EIATTR_CUDA_API_VERSION
	.align		4
        /*0000*/ 	.byte	0x04, 0x37
        /*0002*/ 	.short	(.L_1960 - .L_1959)
.L_1959:
        /*0004*/ 	.word	0x00000082


	//----- nvinfo : EIATTR_KPARAM_INFO
	.align		4
.L_1960:
        /*0008*/ 	.byte	0x04, 0x17
        /*000a*/ 	.short	(.L_1962 - .L_1961)
.L_1961:
        /*000c*/ 	.word	0x00000000
        /*0010*/ 	.short	0x0000
        /*0012*/ 	.short	0x0000
        /*0014*/ 	.byte	0x00, 0xf0, 0xa1, 0x03


	//----- nvinfo : EIATTR_SPARSE_MMA_MASK
	.align		4
.L_1962:
        /*0018*/ 	.byte	0x03, 0x50
        /*001a*/ 	.short	0x0000


	//----- nvinfo : EIATTR_MAXREG_COUNT
	.align		4
        /*001c*/ 	.byte	0x03, 0x1b
        /*001e*/ 	.short	0x00ff


	//----- nvinfo : EIATTR_MERCURY_ISA_VERSION
	.align		4
        /*0020*/ 	.byte	0x03, 0x5f
        /*0022*/ 	.short	0x0101


	//----- nvinfo : EIATTR_COOP_GROUP_MASK_REGIDS
	.align		4
        /*0024*/ 	.byte	0x04, 0x29
        /*0026*/ 	.short	(.L_1964 - .L_1963)


	//   ....[0]....
.L_1963:
        /*0028*/ 	.word	0xffffffff


	//   ....[1]....
        /*002c*/ 	.word	0xffffffff


	//   ....[2]....
        /*0030*/ 	.word	0xffffffff


	//   ....[3]....
        /*0034*/ 	.word	0xffffffff


	//   ....[4]....
        /*0038*/ 	.word	0xffffffff


	//   ....[5]....
        /*003c*/ 	.word	0xffffffff


	//   ....[6]....
        /*0040*/ 	.word	0xffffffff


	//   ....[7]....
        /*0044*/ 	.word	0xffffffff


	//   ....[8]....
        /*0048*/ 	.word	0xffffffff


	//   ....[9]....
        /*004c*/ 	.word	0xffffffff


	//   ....[10]....
        /*0050*/ 	.word	0xffffffff


	//   ....[11]....
        /*0054*/ 	.word	0xffffffff


	//   ....[12]....
        /*0058*/ 	.word	0xffffffff


	//   ....[13]....
        /*005c*/ 	.word	0xffffffff


	//   ....[14]....
        /*0060*/ 	.word	0xffffffff


	//   ....[15]....
        /*0064*/ 	.word	0xffffffff


	//   ....[16]....
        /*0068*/ 	.word	0xffffffff


	//   ....[17]....
        /*006c*/ 	.word	0xffffffff


	//   ....[18]....
        /*0070*/ 	.word	0xffffffff


	//   ....[19]....
        /*0074*/ 	.word	0xffffffff


	//   ....[20]....
        /*0078*/ 	.word	0x05000022


	//   ....[21]....
        /*007c*/ 	.word	0x05000022


	//   ....[22]....
        /*0080*/ 	.word	0x05000022


	//   ....[23]....
        /*0084*/ 	.word	0x05000022


	//   ....[24]....
        /*0088*/ 	.word	0x05000022


	//   ....[25]....
        /*008c*/ 	.word	0x05000022


	//   ....[26]....
        /*0090*/ 	.word	0x05000022


	//   ....[27]....
        /*0094*/ 	.word	0x05000022


	//   ....[28]....
        /*0098*/ 	.word	0x05000022


	//   ....[29]....
        /*009c*/ 	.word	0x05000022


	//   ....[30]....
        /*00a0*/ 	.word	0x05000022


	//   ....[31]....
        /*00a4*/ 	.word	0x05000022


	//   ....[32]....
        /*00a8*/ 	.word	0x05000022


	//   ....[33]....
        /*00ac*/ 	.word	0x05000022


	//   ....[34]....
        /*00b0*/ 	.word	0x05000022


	//   ....[35]....
        /*00b4*/ 	.word	0x05000022


	//   ....[36]....
        /*00b8*/ 	.word	0x05000022


	//   ....[37]....
        /*00bc*/ 	.word	0x05000022


	//   ....[38]....
        /*00c0*/ 	.word	0x05000022


	//   ....[39]....
        /*00c4*/ 	.word	0x05000022


	//----- nvinfo : EIATTR_COOP_GROUP_INSTR_OFFSETS
	.align		4
.L_1964:
        /*00c8*/ 	.byte	0x04, 0x28
        /*00ca*/ 	.short	(.L_1966 - .L_1965)


	//   ....[0]....
.L_1965:
        /*00cc*/ 	.word	0x00000850


	//   ....[1]....
        /*00d0*/ 	.word	0x00000880


	//   ....[2]....
        /*00d4*/ 	.word	0x000008a0


	//   ....[3]....
        /*00d8*/ 	.word	0x000008c0


	//   ....[4]....
        /*00dc*/ 	.word	0x000008e0


	//   ....[5]....
        /*00e0*/ 	.word	0x00000a10


	//   ....[6]....
        /*00e4*/ 	.word	0x00000a30


	//   ....[7]....
        /*00e8*/ 	.word	0x00000a50


	//   ....[8]....
        /*00ec*/ 	.word	0x00000a70


	//   ....[9]....
        /*00f0*/ 	.word	0x00000a90


	//   ....[10]....
        /*00f4*/ 	.word	0x000015b0


	//   ....[11]....
        /*00f8*/ 	.word	0x000015d0


	//   ....[12]....
        /*00fc*/ 	.word	0x000015f0


	//   ....[13]....
        /*0100*/ 	.word	0x00001610


	//   ....[14]....
        /*0104*/ 	.word	0x00001640


	//   ....[15]....
        /*0108*/ 	.word	0x00001770


	//   ....[16]....
        /*010c*/ 	.word	0x00001790


	//   ....[17]....
        /*0110*/ 	.word	0x000017b0


	//   ....[18]....
        /*0114*/ 	.word	0x000017d0


	//   ....[19]....
        /*0118*/ 	.word	0x000017f0


	//   ....[20]....
        /*011c*/ 	.word	0x00001d20


	//   ....[21]....
        /*0120*/ 	.word	0x00001db0


	//   ....[22]....
        /*0124*/ 	.word	0x00001e10


	//   ....[23]....
        /*0128*/ 	.word	0x00001e70


	//   ....[24]....
        /*012c*/ 	.word	0x00001ed0


	//   ....[25]....
        /*0130*/ 	.word	0x00002030


	//   ....[26]....
        /*0134*/ 	.word	0x00002090


	//   ....[27]....
        /*0138*/ 	.word	0x000020f0


	//   ....[28]....
        /*013c*/ 	.word	0x00002150


	//   ....[29]....
        /*0140*/ 	.word	0x000021b0


	//   ....[30]....
        /*0144*/ 	.word	0x00002240


	//   ....[31]....
        /*0148*/ 	.word	0x000022c0


	//   ....[32]....
        /*014c*/ 	.word	0x00002320


	//   ....[33]....
        /*0150*/ 	.word	0x00002380


	//   ....[34]....
        /*0154*/ 	.word	0x000023f0


	//   ....[35]....
        /*0158*/ 	.word	0x00002550


	//   ....[36]....
        /*015c*/ 	.word	0x000025a0


	//   ....[37]....
        /*0160*/ 	.word	0x000025f0


	//   ....[38]....
        /*0164*/ 	.word	0x00002640


	//   ....[39]....
        /*0168*/ 	.word	0x00002690


	//----- nvinfo : EIATTR_VRC_CTA_INIT_COUNT
	.align		4
.L_1966:
        /*016c*/ 	.byte	0x02, 0x4a
	.zero		1
	.zero		1


	//----- nvinfo : EIATTR_EXIT_INSTR_OFFSETS
	.align		4
        /*0170*/ 	.byte	0x04, 0x1c
        /*0172*/ 	.short	(.L_1968 - .L_1967)


	//   ....[0]....
.L_1967:
        /*0174*/ 	.word	0x00000170


	//   ....[1]....
        /*0178*/ 	.word	0x00000f40


	//   ....[2]....
        /*017c*/ 	.word	0x00001cb0


	//----- nvinfo : EIATTR_MAX_THREADS
	.align		4
.L_1968:
        /*0180*/ 	.byte	0x04, 0x05
        /*0182*/ 	.short	(.L_1970 - .L_1969)
.L_1969:
        /*0184*/ 	.word	0x00000080
        /*0188*/ 	.word	0x00000001
        /*018c*/ 	.word	0x00000001


	//----- nvinfo : EIATTR_CRS_STACK_SIZE
	.align		4
.L_1970:
        /*0190*/ 	.byte	0x04, 0x1e
        /*0192*/ 	.short	(.L_1972 - .L_1971)
.L_1971:
        /*0194*/ 	.word	0x00000000


	//----- nvinfo : EIATTR_CBANK_PARAM_SIZE
	.align		4
.L_1972:
        /*0198*/ 	.byte	0x03, 0x19
        /*019a*/ 	.short	0x00e8


	//----- nvinfo : EIATTR_PARAM_CBANK
	.align		4
        /*019c*/ 	.byte	0x04, 0x0a
        /*019e*/ 	.short	(.L_1974 - .L_1973)
	.align		4
.L_1973:
        /*01a0*/ 	.word	index@(.nv.constant0._ZN10layer_norm13ln_fwd_kernelINS_13Kernel_traitsI13__nv_bfloat16S2_fS2_fjLj256ELj1ELj4ELj1ELj16ENS_18Kernel_traits_baseILj256ES2_S2_fS2_fjLj128EEEEELb0ELb1ELb1ELb1EEEvNS_9FwdParamsE)
        /*01a4*/ 	.short	0x0380
        /*01a6*/ 	.short	0x00e8


	//----- nvinfo : EIATTR_SW_WAR
	.align		4
.L_1974:
        /*01a8*/ 	.byte	0x04, 0x36
        /*01aa*/ 	.short	(.L_1976 - .L_1975)
.L_1975:
        /*01ac*/ 	.word	0x00000008
.L_1976:


//--------------------- .nv.info._ZN10layer_norm13ln_fwd_kernelINS_13Kernel_traitsI13__nv_bfloat16S2_fS2_fjLj256ELj1ELj4ELj1ELj16ENS_18Kernel_traits_baseILj256ES2_S2_fS2_fjLj128EEEEELb1ELb0ELb0ELb0EEEvNS_9FwdParamsE --------------------------
	.section	.nv.info._ZN10layer_norm13ln_fwd_kernelINS_13Kernel_traitsI13__nv_bfloat16S2_fS2_fjLj256ELj1ELj4ELj1ELj16ENS_18Kernel_traits_baseILj256ES2_S2_fS2_fjLj128EEEEELb1ELb0ELb0ELb0EEEvNS_9FwdParamsE,"",@"SHT_CUDA_INFO"
	.sectionflags	@""
	.align	4


	//----- nvinfo : EIATTR_CUDA_API_VERSION
	.align		4
        /*0000*/ 	.byte	0x04, 0x37
        /*0002*/ 	.short	(.L_1978 - .L_1977)
.L_1977:
        /*0004*/ 	.word	0x00000082


	//----- nvinfo : EIATTR_KPARAM_INFO
	.align		4
.L_1978:
        /*0008*/ 	.byte	0x04, 0x17
        /*000a*/ 	.short	(.L_1980 - .L_1979)
.L_1979:
        /*000c*/ 	.word	0x00000000
        /*0010*/ 	.short	0x0000
        /*0012*/ 	.short	0x0000
        /*0014*/ 	.byte	0x00, 0xf0, 0xa1, 0x03


	//----- nvinfo : EIATTR_SPARSE_MMA_MASK
	.align		4
.L_1980:
        /*0018*/ 	.byte	0x03, 0x50
        /*001a*/ 	.short	0x0000


	//----- nvinfo : EIATTR_MAXREG_COUNT
	.align		4
        /*001c*/ 	.byte	0x03, 0x1b
        /*001e*/ 	.short	0x00ff


	//----- nvinfo : EIATTR_MERCURY_ISA_VERSION
	.align		4
        /*0020*/ 	.byte	0x03, 0x5f
        /*0022*/ 	.short	0x0101


	//----- nvinfo : EIATTR_COOP_GROUP_MASK_REGIDS
	.align		4
        /*0024*/ 	.byte	0x04, 0x29
        /*0026*/ 	.short	(.L_1982 - .L_1981)


	//   ....[0]....
.L_1981:
        /*0028*/ 	.word	0xffffffff


	//   ....[1]....
        /*002c*/ 	.word	0xffffffff


	//   ....[2]....
        /*0030*/ 	.word	0xffffffff


	//   ....[3]....
        /*0034*/ 	.word	0xffffffff


	//   ....[4]....
        /*0038*/ 	.word	0xffffffff


	//   ....[5]....
        /*003c*/ 	.word	0xffffffff


	//   ....[6]....
        /*0040*/ 	.word	0xffffffff


	//   ....[7]....
        /*0044*/ 	.word	0xffffffff


	//   ....[8]....
        /*0048*/ 	.word	0xffffffff


	//   ....[9]....
        /*004c*/ 	.word	0xffffffff


	//   ....[10]....
        /*0050*/ 	.word	0x05000036


	//   ....[11]....
        /*0054*/ 	.word	0x05000036


	//   ....[12]....
        /*0058*/ 	.word	0x05000036


	//   ....[13]....
        /*005c*/ 	.word	0x05000036


	//   ....[14]....
        /*0060*/ 	.word	0x05000036


	//   ....[15]....
        /*0064*/ 	.word	0x05000036


	//   ....[16]....
        /*0068*/ 	.word	0x05000036


	//   ....[17]....
        /*006c*/ 	.word	0x05000036


	//   ....[18]....
        /*0070*/ 	.word	0x05000036


	//   ....[19]....
        /*0074*/ 	.word	0x05000036


	//----- nvinfo : EIATTR_COOP_GROUP_INSTR_OFFSETS
	.align		4
.L_1982:
        /*0078*/ 	.byte	0x04, 0x28
        /*007a*/ 	.short	(.L_1984 - .L_1983)


	//   ....[0]....
.L_1983:
        /*007c*/ 	.word	0x00003530


	//   ....[1]....
        /*0080*/ 	.word	0x00003560


	//   ....[2]....
        /*0084*/ 	.word	0x00003580


	//   ....[3]....
        /*0088*/ 	.word	0x000035a0


	//   ....[4]....
        /*008c*/ 	.word	0x000035c0


	//   ....[5]....
        /*0090*/ 	.word	0x00003710


	//   ....[6]....
        /*0094*/ 	.word	0x00003730


	//   ....[7]....
        /*0098*/ 	.word	0x00003750


	//   ....[8]....
        /*009c*/ 	.word	0x00003770


	//   ....[9]....
        /*00a0*/ 	.word	0x00003790


	//   ....[10]....
        /*00a4*/ 	.word	0x00003c70


	//   ....[11]....
        /*00a8*/ 	.word	0x00003d20


	//   ....[12]....
        /*00ac*/ 	.word	0x00003d90


	//   ....[13]....
        /*00b0*/ 	.word	0x00003e00


	//   ....[14]....
        /*00b4*/ 	.word	0x00003e70


	//   ....[15]....
        /*00b8*/ 	.word	0x00004010


	//   ....[16]....
        /*00bc*/ 	.word	0x00004080


	//   ....[17]....
        /*00c0*/ 	.word	0x000040f0


	//   ....[18]....
        /*00c4*/ 	.word	0x00004160


	//   ....[19]....
        /*00c8*/ 	.word	0x000041d0


	//----- nvinfo : EIATTR_VRC_CTA_INIT_COUNT
	.align		4
.L_1984:
        /*00cc*/ 	.byte	0x02, 0x4a
	.zero		1
	.zero		1


	//----- nvinfo : EIATTR_EXIT_INSTR_OFFSETS
	.align		4
        /*00d0*/ 	.byte	0x04, 0x1c
        /*00d2*/ 	.short	(.L_1986 - .L_1985)


	//   ....[0]....
.L_1985:
        /*00d4*/ 	.word	0x00000410


	//   ....[1]....
        /*00d8*/ 	.word	0x00003c00


	//----- nvinfo : EIATTR_MAX_THREADS
	.align		4
.L_1986:
        /*00dc*/ 	.byte	0x04, 0x05
        /*00de*/ 	.short	(.L_1988 - .L_1987)
.L_1987:
        /*00e0*/ 	.word	0x00000080
        /*00e4*/ 	.word	0x00000001
        /*00e8*/ 	.word	0x00000001


	//----- nvinfo : EIATTR_CRS_STACK_SIZE
	.align		4
.L_1988:
        /*00ec*/ 	.byte	0x04, 0x1e
        /*00ee*/ 	.short	(.L_1990 - .L_1989)
.L_1989:
        /*00f0*/ 	.word	0x00000000


	//----- nvinfo : EIATTR_CBANK_PARAM_SIZE
	.align		4
.L_1990:
        /*00f4*/ 	.byte	0x03, 0x19
        /*00f6*/ 	.short	0x00e8


	//----- nvinfo : EIATTR_PARAM_CBANK
	.align		4
        /*00f8*/ 	.byte	0x04, 0x0a
        /*00fa*/ 	.short	(.L_1992 - .L_1991)
	.align		4
.L_1991:
        /*00fc*/ 	.word	index@(.nv.constant0._ZN10layer_norm13ln_fwd_kernelINS_13Kernel_traitsI13__nv_bfloat16S2_fS2_fjLj256ELj1ELj4ELj1ELj16ENS_18Kernel_traits_baseILj256ES2_S2_fS2_fjLj128EEEEELb1ELb0ELb0ELb0EEEvNS_9FwdParamsE)
        /*0100*/ 	.short	0x0380
        /*0102*/ 	.short	0x00e8


	//----- nvinfo : EIATTR_SW_WAR
	.align		4
.L_1992:
        /*0104*/ 	.byte	0x04, 0x36
        /*0106*/ 	.short	(.L_1994 - .L_1993)
.L_1993:
        /*0108*/ 	.word	0x00000008
.L_1994:


//--------------------- .nv.info._ZN10layer_norm13ln_fwd_kernelINS_13Kernel_traitsI13__nv_bfloat16S2_fS2_fjLj256ELj1ELj4ELj1ELj16ENS_18Kernel_traits_baseILj256ES2_S2_fS2_fjLj128EEEEELb1ELb0ELb0ELb1EEEvNS_9FwdParamsE --------------------------
	.section	.nv.info._ZN10layer_norm13ln_fwd_kernelINS_13Kernel_traitsI13__nv_bfloat16S2_fS2_fjLj256ELj1ELj4ELj1ELj16ENS_18Kernel_traits_baseILj256ES2_S2_fS2_fjLj128EEEEELb1ELb0ELb0ELb1EEEvNS_9FwdParamsE,"",@"SHT_CUDA_INFO"
	.sectionflags	@""
	.align	4


	//----- nvinfo : EIATTR_CUDA_API_VERSION
	.align		4
        /*0000*/ 	.byte	0x04, 0x37
        /*0002*/ 	.short	(.L_1996 - .L_1995)
.L_1995:
        /*0004*/ 	.word	0x00000082


	//----- nvinfo : EIATTR_KPARAM_INFO
	.align		4
.L_1996:
        /*0008*/ 	.byte	0x04, 0x17
        /*000a*/ 	.short	(.L_1998 - .L_1997)
.L_1997:
        /*000c*/ 	.word	0x00000000
        /*0010*/ 	.short	0x0000
        /*0012*/ 	.short	0x0000
        /*0014*/ 	.byte	0x00, 0xf0, 0xa1, 0x03


	//----- nvinfo : EIATTR_SPARSE_MMA_MASK
	.align		4
.L_1998:
        /*0018*/ 	.byte	0x03, 0x50
        /*001a*/ 	.short	0x0000


	//----- nvinfo : EIATTR_MAXREG_COUNT
	.align		4
        /*001c*/ 	.byte	0x03, 0x1b
        /*001e*/ 	.short	0x00ff


	//----- nvinfo : EIATTR_MERCURY_ISA_VERSION
	.align		4
        /*0020*/ 	.byte	0x03, 0x5f
        /*0022*/ 	.short	0x0101


	//----- nvinfo : EIATTR_COOP_GROUP_MASK_REGIDS
	.align		4
        /*0024*/ 	.byte	0x04, 0x29
        /*0026*/ 	.short	(.L_2000 - .L_1999)


	//   ....[0]....
.L_1999:
        /*0028*/ 	.word	0xffffffff


	//   ....[1]....
        /*002c*/ 	.word	0xffffffff


	//   ....[2]....
        /*0030*/ 	.word	0xffffffff


	//   ....[3]....
        /*0034*/ 	.word	0xffffffff


	//   ....[4]....
        /*0038*/ 	.word	0xffffffff


	//   ....[5]....
        /*003c*/ 	.word	0xffffffff


	//   ....[6]....
        /*0040*/ 	.word	0xffffffff


	//   ....[7]....
        /*0044*/ 	.word	0xffffffff


	//   ....[8]....
        /*0048*/ 	.word	0xffffffff


	//   ....[9]....
        /*004c*/ 	.word	0xffffffff


	//   ....[10]....
        /*0050*/ 	.word	0x0500002e


	//   ....[11]....
        /*0054*/ 	.word	0x0500002e


	//   ....[12]....
        /*0058*/ 	.word	0x0500002e


	//   ....[13]....
        /*005c*/ 	.word	0x0500002e


	//   ....[14]....
        /*0060*/ 	.word	0x0500002e


	//   ....[15]....
        /*0064*/ 	.word	0x0500002e


	//   ....[16]....
        /*0068*/ 	.word	0x0500002e


	//   ....[17]....
        /*006c*/ 	.word	0x0500002e


	//   ....[18]....
        /*0070*/ 	.word	0x0500002e


	//   ....[19]....
        /*0074*/ 	.word	0x0500002e


	//----- nvinfo : EIATTR_COOP_GROUP_INSTR_OFFSETS
	.align		4
.L_2000:
        /*0078*/ 	.byte	0x04, 0x28
        /*007a*/ 	.short	(.L_2002 - .L_2001)


	//   ....[0]....
.L_2001:
        /*007c*/ 	.word	0x00003500


	//   ....[1]....
        /*0080*/ 	.word	0x00003530


	//   ....[2]....
        /*0084*/ 	.word	0x00003550


	//   ....[3]....
        /*0088*/ 	.word	0x00003570


	//   ....[4]....
        /*008c*/ 	.word	0x00003590


	//   ....[5]....
        /*0090*/ 	.word	0x000036c0


	//   ....[6]....
        /*0094*/ 	.word	0x000036e0


	//   ....[7]....
        /*0098*/ 	.word	0x00003700


	//   ....[8]....
        /*009c*/ 	.word	0x00003720


	//   ....[9]....
        /*00a0*/ 	.word	0x00003740


	//   ....[10]....
        /*00a4*/ 	.word	0x00003ae0


	//   ....[11]....
        /*00a8*/ 	.word	0x00003b80


	//   ....[12]....
        /*00ac*/ 	.word	0x00003be0


	//   ....[13]....
        /*00b0*/ 	.word	0x00003c40


	//   ....[14]....
        /*00b4*/ 	.word	0x00003ca0


	//   ....[15]....
        /*00b8*/ 	.word	0x00003e10


	//   ....[16]....
        /*00bc*/ 	.word	0x00003e70


	//   ....[17]....
        /*00c0*/ 	.word	0x00003ed0


	//   ....[18]....
        /*00c4*/ 	.word	0x00003f30


	//   ....[19]....
        /*00c8*/ 	.word	0x00003f90


	//----- nvinfo : EIATTR_VRC_CTA_INIT_COUNT
	.align		4
.L_2002:
        /*00cc*/ 	.byte	0x02, 0x4a
	.zero		1
	.zero		1


	//----- nvinfo : EIATTR_EXIT_INSTR_OFFSETS
	.align		4
        /*00d0*/ 	.byte	0x04, 0x1c
        /*00d2*/ 	.short	(.L_2004 - .L_2003)


	//   ....[0]....
.L_2003:
        /*00d4*/ 	.word	0x000001f0


	//   ....[1]....
        /*00d8*/ 	.word	0x00003a80


	//----- nvinfo : EIATTR_MAX_THREADS
	.align		4
.L_2004:
        /*00dc*/ 	.byte	0x04, 0x05
        /*00de*/ 	.short	(.L_2006 - .L_2005)
.L_2005:
        /*00e0*/ 	.word	0x00000080
        /*00e4*/ 	.word	0x00000001
        /*00e8*/ 	.word	0x00000001


	//----- nvinfo : EIATTR_CRS_STACK_SIZE
	.align		4
.L_2006:
        /*00ec*/ 	.byte	0x04, 0x1e
        /*00ee*/ 	.short	(.L_2008 - .L_2007)
.L_2007:
        /*00f0*/ 	.word	0x00000000


	//----- nvinfo : EIATTR_CBANK_PARAM_SIZE
	.align		4
.L_2008:
        /*00f4*/ 	.byte	0x03, 0x19
        /*00f6*/ 	.short	0x00e8


	//----- nvinfo : EIATTR_PARAM_CBANK
	.align		4
        /*00f8*/ 	.byte	0x04, 0x0a
        /*00fa*/ 	.short	(.L_2010 - .L_2009)
	.align		4
.L_2009:
        /*00fc*/ 	.word	index@(.nv.constant0._ZN10layer_norm13ln_fwd_kernelINS_13Kernel_traitsI13__nv_bfloat16S2_fS2_fjLj256ELj1ELj4ELj1ELj16ENS_18Kernel_traits_baseILj256ES2_S2_fS2_fjLj128EEEEELb1ELb0ELb0ELb1EEEvNS_9FwdParamsE)
        /*0100*/ 	.short	0x0380
        /*0102*/ 	.short	0x00e8


	//----- nvinfo : EIATTR_SW_WAR
	.align		4
.L_2010:
        /*0104*/ 	.byte	0x04, 0x36
        /*0106*/ 	.short	(.L_2012 - .L_2011)
.L_2011:
        /*0108*/ 	.word	0x00000008
.L_2012:


//--------------------- .nv.info._ZN10layer_norm13ln_fwd_kernelINS_13Kernel_traitsI13__nv_bfloat16S2_fS2_fjLj256ELj1ELj4ELj1ELj16ENS_18Kernel_traits_baseILj256ES2_S2_fS2_fjLj128EEEEELb1ELb0ELb1ELb0EEEvNS_9FwdParamsE --------------------------
	.section	.nv.info._ZN10layer_norm13ln_fwd_kernelINS_13Kernel_traitsI13__nv_bfloat16S2_fS2_fjLj256ELj1ELj4ELj1ELj16ENS_18Kernel_traits_baseILj256ES2_S2_fS2_fjLj128EEEEELb1ELb0ELb1ELb0EEEvNS_9FwdParamsE,"",@"SHT_CUDA_INFO"
	.sectionflags	@""
	.align	4


	//----- nvinfo : EIATTR_CUDA_API_VERSION
	.align		4
        /*0000*/ 	.byte	0x04, 0x37
        /*0002*/ 	.short	(.L_2014 - .L_2013)
.L_2013:
        /*0004*/ 	.word	0x00000082


	//----- nvinfo : EIATTR_KPARAM_INFO
	.align		4
.L_2014:
        /*0008*/ 	.byte	0x04, 0x17
        /*000a*/ 	.short	(.L_2016 - .L_2015)
.L_2015:
        /*000c*/ 	.word	0x00000000
        /*0010*/ 	.short	0x0000
        /*0012*/ 	.short	0x0000
        /*0014*/ 	.byte	0x00, 0xf0, 0xa1, 0x03


	//----- nvinfo : EIATTR_SPARSE_MMA_MASK
	.align		4
.L_2016:
        /*0018*/ 	.byte	0x03, 0x50
        /*001a*/ 	.short	0x0000


	//----- nvinfo : EIATTR_MAXREG_COUNT
	.align		4
        /*001c*/ 	.byte	0x03, 0x1b
        /*001e*/ 	.short	0x00ff


	//----- nvinfo : EIATTR_MERCURY_ISA_VERSION
	.align		4
        /*0020*/ 	.byte	0x03, 0x5f
        /*0022*/ 	.short	0x0101


	//----- nvinfo : EIATTR_COOP_GROUP_MASK_REGIDS
	.align		4
        /*0024*/ 	.byte	0x04, 0x29
        /*0026*/ 	.short	(.L_2018 - .L_2017)


	//   ....[0]....
.L_2017:
        /*0028*/ 	.word	0xffffffff


	//   ....[1]....
        /*002c*/ 	.word	0xffffffff


	//   ....[2]....
        /*0030*/ 	.word	0xffffffff


	//   ....[3]....
        /*0034*/ 	.word	0xffffffff


	//   ....[4]....
        /*0038*/ 	.word	0xffffffff


	//   ....[5]....
        /*003c*/ 	.word	0xffffffff


	//   ....[6]....
        /*0040*/ 	.word	0xffffffff


	//   ....[7]....
        /*0044*/ 	.word	0xffffffff


	//   ....[8]....
        /*0048*/ 	.word	0xffffffff


	//   ....[9]....
        /*004c*/ 	.word	0xffffffff


	//   ....[10]....
        /*0050*/ 	.word	0x0500002a


	//   ....[11]....
        /*0054*/ 	.word	0x0500002a


	//   ....[12]....
        /*0058*/ 	.word	0x0500002a


	//   ....[13]....
        /*005c*/ 	.word	0x0500002a


	//   ....[14]....
        /*0060*/ 	.word	0x0500002a


	//   ....[15]....
        /*0064*/ 	.word	0x0500002a


	//   ....[16]....
        /*0068*/ 	.word	0x0500002a


	//   ....[17]....
        /*006c*/ 	.word	0x0500002a


	//   ....[18]....
        /*0070*/ 	.word	0x0500002a


	//   ....[19]....
        /*0074*/ 	.word	0x0500002a


	//----- nvinfo : EIATTR_COOP_GROUP_INSTR_OFFSETS
	.align		4
.L_2018:
        /*0078*/ 	.byte	0x04, 0x28
        /*007a*/ 	.short	(.L_2020 - .L_2019)


	//   ....[0]....
.L_2019:
        /*007c*/ 	.word	0x000038d0


	//   ....[1]....
        /*0080*/ 	.word	0x00003900


	//   ....[2]....
        /*0084*/ 	.word	0x00003920


	//   ....[3]....
        /*0088*/ 	.word	0x00003940


	//   ....[4]....
        /*008c*/ 	.word	0x00003960


	//   ....[5]....
        /*0090*/ 	.word	0x00003ab0


	//   ....[6]....
        /*0094*/ 	.word	0x00003ad0


	//   ....[7]....
        /*0098*/ 	.word	0x00003af0


	//   ....[8]....
        /*009c*/ 	.word	0x00003b10


	//   ....[9]....
        /*00a0*/ 	.word	0x00003b30


	//   ....[10]....
        /*00a4*/ 	.word	0x00004060


	//   ....[11]....
        /*00a8*/ 	.word	0x000040f0


	//   ....[12]....
        /*00ac*/ 	.word	0x00004150


	//   ....[13]....
        /*00b0*/ 	.word	0x000041b0


	//   ....[14]....
        /*00b4*/ 	.word	0x00004210


	//   ....[15]....
        /*00b8*/ 	.word	0x000043a0


	//   ....[16]....
        /*00bc*/ 	.word	0x00004400


	//   ....[17]....
        /*00c0*/ 	.word	0x00004460


	//   ....[18]....
        /*00c4*/ 	.word	0x000044c0


	//   ....[19]....
        /*00c8*/ 	.word	0x00004520


	//----- nvinfo : EIATTR_VRC_CTA_INIT_COUNT
	.align		4
.L_2020:
        /*00cc*/ 	.byte	0x02, 0x4a
	.zero		1
	.zero		1


	//----- nvinfo : EIATTR_EXIT_INSTR_OFFSETS
	.align		4
        /*00d0*/ 	.byte	0x04, 0x1c
        /*00d2*/ 	.short	(.L_2022 - .L_2021)


	//   ....[0]....
.L_2021:
        /*00d4*/ 	.word	0x00000410


	//   ....[1]....
        /*00d8*/ 	.word	0x00003ff0


	//----- nvinfo : EIATTR_MAX_THREADS
	.align		4
.L_2022:
        /*00dc*/ 	.byte	0x04, 0x05
        /*00de*/ 	.short	(.L_2024 - .L_2023)
.L_2023:
        /*00e0*/ 	.word	0x00000080
        /*00e4*/ 	.word	0x00000001
        /*00e8*/ 	.word	0x00000001


	//----- nvinfo : EIATTR_CRS_STACK_SIZE
	.align		4
.L_2024:
        /*00ec*/ 	.byte	0x04, 0x1e
        /*00ee*/ 	.short	(.L_2026 - .L_2025)
.L_2025:
        /*00f0*/ 	.word	0x00000000


	//----- nvinfo : EIATTR_CBANK_PARAM_SIZE
	.align		4
.L_2026:
        /*00f4*/ 	.byte	0x03, 0x19
        /*00f6*/ 	.short	0x00e8


	//----- nvinfo : EIATTR_PARAM_CBANK
	.align		4
        /*00f8*/ 	.byte	0x04, 0x0a
        /*00fa*/ 	.short	(.L_2028 - .L_2027)
	.align		4
.L_2027:
        /*00fc*/ 	.word	index@(.nv.constant0._ZN10layer_norm13ln_fwd_kernelINS_13Kernel_traitsI13__nv_bfloat16S2_fS2_fjLj256ELj1ELj4ELj1ELj16ENS_18Kernel_traits_baseILj256ES2_S2_fS2_fjLj128EEEEELb1ELb0ELb1ELb0EEEvNS_9FwdParamsE)
        /*0100*/ 	.short	0x0380
        /*0102*/ 	.short	0x00e8


	//----- nvinfo : EIATTR_SW_WAR
	.align		4
.L_2028:
        /*0104*/ 	.byte	0x04, 0x36
        /*0106*/ 	.short	(.L_2030 - .L_2029)
.L_2029:
        /*0108*/ 	.word	0x00000008
.L_2030:


//--------------------- .nv.info._ZN10layer_norm13ln_fwd_kernelINS_13Kernel_traitsI13__nv_bfloat16S2_fS2_fjLj256ELj1ELj4ELj1ELj16ENS_18Kernel_traits_baseILj256ES2_S2_fS2_fjLj128EEEEELb1ELb0ELb1ELb1EEEvNS_9FwdParamsE --------------------------
	.section	.nv.info._ZN10layer_norm13ln_fwd_kernelINS_13Kernel_traitsI13__nv_bfloat16S2_fS2_fjLj256ELj1ELj4ELj1ELj16ENS_18Kernel_traits_baseILj256ES2_S2_fS2_fjLj128EEEEELb1ELb0ELb1ELb1EEEvNS_9FwdParamsE,"",@"SHT_CUDA_INFO"
	.sectionflags	@""
	.align	4


	//----- nvinfo : EIATTR_CUDA_API_VERSION
	.align		4
        /*0000*/ 	.byte	0x04, 0x37
        /*0002*/ 	.short	(.L_2032 - .L_2031)
.L_2031:
        /*0004*/ 	.word	0x00000082


	//----- nvinfo : EIATTR_KPARAM_INFO
	.align		4
.L_2032:
        /*0008*/ 	.byte	0x04, 0x17
        /*000a*/ 	.short	(.L_2034 - .L_2033)
.L_2033:
        /*000c*/ 	.word	0x00000000
        /*0010*/ 	.short	0x0000
        /*0012*/ 	.short	0x0000
        /*0014*/ 	.byte	0x00, 0xf0, 0xa1, 0x03


	//----- nvinfo : EIATTR_SPARSE_MMA_MASK
	.align		4
.L_2034:
        /*0018*/ 	.byte	0x03, 0x50
        /*001a*/ 	.short	0x0000


	//----- nvinfo : EIATTR_MAXREG_COUNT
	.align		4
        /*001c*/ 	.byte	0x03, 0x1b
        /*001e*/ 	.short	0x00ff


	//----- nvinfo : EIATTR_MERCURY_ISA_VERSION
	.align		4
        /*0020*/ 	.byte	0x03, 0x5f
        /*0022*/ 	.short	0x0101


	//----- nvinfo : EIATTR_COOP_GROUP_MASK_REGIDS
	.align		4
        /*0024*/ 	.byte	0x04, 0x29
        /*0026*/ 	.short	(.L_2036 - .L_2035)


	//   ....[0]....
.L_2035:
        /*0028*/ 	.word	0xffffffff


	//   ....[1]....
        /*002c*/ 	.word	0xffffffff


	//   ....[2]....
        /*0030*/ 	.word	0xffffffff


	//   ....[3]....
        /*0034*/ 	.word	0xffffffff


	//   ....[4]....
        /*0038*/ 	.word	0xffffffff


	//   ....[5]....
        /*003c*/ 	.word	0xffffffff


	//   ....[6]....
        /*0040*/ 	.word	0xffffffff


	//   ....[7]....
        /*0044*/ 	.word	0xffffffff


	//   ....[8]....
        /*0048*/ 	.word	0xffffffff


	//   ....[9]....
        /*004c*/ 	.word	0xffffffff


	//   ....[10]....
        /*0050*/ 	.word	0x05000030


	//   ....[11]....
        /*0054*/ 	.word	0x05000030


	//   ....[12]....
        /*0058*/ 	.word	0x05000030


	//   ....[13]....
        /*005c*/ 	.word	0x05000030


	//   ....[14]....
        /*0060*/ 	.word	0x05000030


	//   ....[15]....
        /*0064*/ 	.word	0x05000030


	//   ....[16]....
        /*0068*/ 	.word	0x05000030


	//   ....[17]....
        /*006c*/ 	.word	0x05000030


	//   ....[18]....
        /*0070*/ 	.word	0x05000030


	//   ....[19]....
        /*0074*/ 	.word	0x05000030


	//----- nvinfo : EIATTR_COOP_GROUP_INSTR_OFFSETS
	.align		4
.L_2036:
        /*0078*/ 	.byte	0x04, 0x28
        /*007a*/ 	.short	(.L_2038 - .L_2037)


	//   ....[0]....
.L_2037:
        /*007c*/ 	.word	0x000037e0


	//   ....[1]....
        /*0080*/ 	.word	0x00003810


	//   ....[2]....
        /*0084*/ 	.word	0x00003830


	//   ....[3]....
        /*0088*/ 	.word	0x00003850


	//   ....[4]....
        /*008c*/ 	.word	0x00003870


	//   ....[5]....
        /*0090*/ 	.word	0x000039a0


	//   ....[6]....
        /*0094*/ 	.word	0x000039c0


	//   ....[7]....
        /*0098*/ 	.word	0x000039e0


	//   ....[8]....
        /*009c*/ 	.word	0x00003a00


	//   ....[9]....
        /*00a0*/ 	.word	0x00003a20


	//   ....[10]....
        /*00a4*/ 	.word	0x00003f40


	//   ....[11]....
        /*00a8*/ 	.word	0x00003fe0


	//   ....[12]....
        /*00ac*/ 	.word	0x00004040


	//   ....[13]....
        /*00b0*/ 	.word	0x000040a0


	//   ....[14]....
        /*00b4*/ 	.word	0x00004100


	//   ....[15]....
        /*00b8*/ 	.word	0x00004280


	//   ....[16]....
        /*00bc*/ 	.word	0x000042e0


	//   ....[17]....
        /*00c0*/ 	.word	0x00004340


	//   ....[18]....
        /*00c4*/ 	.word	0x000043a0


	//   ....[19]....
        /*00c8*/ 	.word	0x00004400


	//----- nvinfo : EIATTR_VRC_CTA_INIT_COUNT
	.align		4
.L_2038:
        /*00cc*/ 	.byte	0x02, 0x4a
	.zero		1
	.zero		1


	//----- nvinfo : EIATTR_EXIT_INSTR_OFFSETS
	.align		4
        /*00d0*/ 	.byte	0x04, 0x1c
        /*00d2*/ 	.short	(.L_2040 - .L_2039)


	//   ....[0]....
.L_2039:
        /*00d4*/ 	.word	0x000001f0


	//   ....[1]....
        /*00d8*/ 	.word	0x00003ed0


	//----- nvinfo : EIATTR_MAX_THREADS
	.align		4
.L_2040:
        /*00dc*/ 	.byte	0x04, 0x05
        /*00de*/ 	.short	(.L_2042 - .L_2041)
.L_2041:
        /*00e0*/ 	.word	0x00000080
        /*00e4*/ 	.word	0x00000001
        /*00e8*/ 	.word	0x00000001


	//----- nvinfo : EIATTR_CRS_STACK_SIZE
	.align		4
.L_2042:
        /*00ec*/ 	.byte	0x04, 0x1e
        /*00ee*/ 	.short	(.L_2044 - .L_2043)
.L_2043:
        /*00f0*/ 	.word	0x00000000


	//----- nvinfo : EIATTR_CBANK_PARAM_SIZE
	.align		4
.L_2044:
        /*00f4*/ 	.byte	0x03, 0x19
        /*00f6*/ 	.short	0x00e8


	//----- nvinfo : EIATTR_PARAM_CBANK
	.align		4
        /*00f8*/ 	.byte	0x04, 0x0a
        /*00fa*/ 	.short	(.L_2046 - .L_2045)
	.align		4
.L_2045:
        /*00fc*/ 	.word	index@(.nv.constant0._ZN10layer_norm13ln_fwd_kernelINS_13Kernel_traitsI13__nv_bfloat16S2_fS2_fjLj256ELj1ELj4ELj1ELj16ENS_18Kernel_traits_baseILj256ES2_S2_fS2_fjLj128EEEEELb1ELb0ELb1ELb1EEEvNS_9FwdParamsE)
        /*0100*/ 	.short	0x0380
        /*0102*/ 	.short	0x00e8


	//----- nvinfo : EIATTR_SW_WAR
	.align		4
.L_2046:
        /*0104*/ 	.byte	0x04, 0x36
        /*0106*/ 	.short	(.L_2048 - .L_2047)
.L_2047:
        /*0108*/ 	.word	0x00000008
.L_2048:


//--------------------- .nv.info._ZN10layer_norm13ln_fwd_kernelINS_13Kernel_traitsI13__nv_bfloat16S2_fS2_fjLj256ELj1ELj4ELj1ELj16ENS_18Kernel_traits_baseILj256ES2_S2_fS2_fjLj128EEEEELb1ELb1ELb0ELb0EEEvNS_9FwdParamsE --------------------------
	.section	.nv.info._ZN10layer_norm13ln_fwd_kernelINS_13Kernel_traitsI13__nv_bfloat16S2_fS2_fjLj256ELj1ELj4ELj1ELj16ENS_18Kernel_traits_baseILj256ES2_S2_fS2_fjLj128EEEEELb1ELb1ELb0ELb0EEEvNS_9FwdParamsE,"",@"SHT_CUDA_INFO"
	.sectionflags	@""
	.align	4


	//----- nvinfo : EIATTR_CUDA_API_VERSION
	.align		4
        /*0000*/ 	.byte	0x04, 0x37
        /*0002*/ 	.short	(.L_2050 - .L_2049)
.L_2049:
        /*0004*/ 	.word	0x00000082


	//----- nvinfo : EIATTR_KPARAM_INFO
	.align		4
.L_2050:
        /*0008*/ 	.byte	0x04, 0x17
        /*000a*/ 	.short	(.L_2052 - .L_2051)
.L_2051:
        /*000c*/ 	.word	0x00000000
        /*0010*/ 	.short	0x0000
        /*0012*/ 	.short	0x0000
        /*0014*/ 	.byte	0x00, 0xf0, 0xa1, 0x03


	//----- nvinfo : EIATTR_SPARSE_MMA_MASK
	.align		4
.L_2052:
        /*0018*/ 	.byte	0x03, 0x50
        /*001a*/ 	.short	0x0000


	//----- nvinfo : EIATTR_MAXREG_COUNT
	.align		4
        /*001c*/ 	.byte	0x03, 0x1b
        /*001e*/ 	.short	0x00ff


	//----- nvinfo : EIATTR_MERCURY_ISA_VERSION
	.align		4
        /*0020*/ 	.byte	0x03, 0x5f
        /*0022*/ 	.short	0x0101


	//----- nvinfo : EIATTR_COOP_GROUP_MASK_REGIDS
	.align		4
        /*0024*/ 	.byte	0x04, 0x29
        /*0026*/ 	.short	(.L_2054 - .L_2053)


	//   ....[0]....
.L_2053:
        /*0028*/ 	.word	0xffffffff


	//   ....[1]....
        /*002c*/ 	.word	0xffffffff


	//   ....[2]....
        /*0030*/ 	.word	0xffffffff


	//   ....[3]....
        /*0034*/ 	.word	0xffffffff


	//   ....[4]....
        /*0038*/ 	.word	0xffffffff


	//   ....[5]....
        /*003c*/ 	.word	0xffffffff


	//   ....[6]....
        /*0040*/ 	.word	0xffffffff


	//   ....[7]....
        /*0044*/ 	.word	0xffffffff


	//   ....[8]....
        /*0048*/ 	.word	0xffffffff


	//   ....[9]....
        /*004c*/ 	.word	0xffffffff


	//   ....[10]....
        /*0050*/ 	.word	0x0500003f


	//   ....[11]....
        /*0054*/ 	.word	0x0500003f


	//   ....[12]....
        /*0058*/ 	.word	0x0500003f


	//   ....[13]....
        /*005c*/ 	.word	0x0500003f


	//   ....[14]....
        /*0060*/ 	.word	0x0500003f


	//   ....[15]....
        /*0064*/ 	.word	0x0500003f


	//   ....[16]....
        /*0068*/ 	.word	0x0500003f


	//   ....[17]....
        /*006c*/ 	.word	0x0500003f


	//   ....[18]....
        /*0070*/ 	.word	0x0500003f


	//   ....[19]....
        /*0074*/ 	.word	0x0500003f


	//----- nvinfo : EIATTR_COOP_GROUP_INSTR_OFFSETS
	.align		4
.L_2054:
        /*0078*/ 	.byte	0x04, 0x28
        /*007a*/ 	.short	(.L_2056 - .L_2055)


	//   ....[0]....
.L_2055:
        /*007c*/ 	.word	0x000036c0


	//   ....[1]....
        /*0080*/ 	.word	0x000036e0


	//   ....[2]....
        /*0084*/ 	.word	0x00003700


	//   ....[3]....
        /*0088*/ 	.word	0x00003720


	//   ....[4]....
        /*008c*/ 	.word	0x00003750


	//   ....[5]....
        /*0090*/ 	.word	0x000038a0


	//   ....[6]....
        /*0094*/ 	.word	0x000038c0


	//   ....[7]....
        /*0098*/ 	.word	0x000038e0


	//   ....[8]....
        /*009c*/ 	.word	0x00003900


	//   ....[9]....
        /*00a0*/ 	.word	0x00003920


	//   ....[10]....
        /*00a4*/ 	.word	0x00003e00


	//   ....[11]....
        /*00a8*/ 	.word	0x00003ea0


	//   ....[12]....
        /*00ac*/ 	.word	0x00003f10


	//   ....[13]....
        /*00b0*/ 	.word	0x00003f80


	//   ....[14]....
        /*00b4*/ 	.word	0x00004000


	//   ....[15]....
        /*00b8*/ 	.word	0x000041a0


	//   ....[16]....
        /*00bc*/ 	.word	0x00004210


	//   ....[17]....
        /*00c0*/ 	.word	0x00004280


	//   ....[18]....
        /*00c4*/ 	.word	0x000042f0


	//   ....[19]....
        /*00c8*/ 	.word	0x00004360


	//----- nvinfo : EIATTR_VRC_CTA_INIT_COUNT
	.align		4
.L_2056:
        /*00cc*/ 	.byte	0x02, 0x4a
	.zero		1
	.zero		1


	//----- nvinfo : EIATTR_EXIT_INSTR_OFFSETS
	.align		4
        /*00d0*/ 	.byte	0x04, 0x1c
        /*00d2*/ 	.short	(.L_2058 - .L_2057)


	//   ....[0]....
.L_2057:
        /*00d4*/ 	.word	0x00000450


	//   ....[1]....
        /*00d8*/ 	.word	0x00003d90


	//----- nvinfo : EIATTR_MAX_THREADS
	.align		4
.L_2058:
        /*00dc*/ 	.byte	0x04, 0x05
        /*00de*/ 	.short	(.L_2060 - .L_2059)
.L_2059:
        /*00e0*/ 	.word	0x00000080
        /*00e4*/ 	.word	0x00000001
        /*00e8*/ 	.word	0x00000001


	//----- nvinfo : EIATTR_CRS_STACK_SIZE
	.align		4
.L_2060:
        /*00ec*/ 	.byte	0x04, 0x1e
        /*00ee*/ 	.short	(.L_2062 - .L_2061)
.L_2061:
        /*00f0*/ 	.word	0x00000000


	//----- nvinfo : EIATTR_CBANK_PARAM_SIZE
	.align		4
.L_2062:
        /*00f4*/ 	.byte	0x03, 0x19
        /*00f6*/ 	.short	0x00e8


	//----- nvinfo : EIATTR_PARAM_CBANK
	.align		4
        /*00f8*/ 	.byte	0x04, 0x0a
        /*00fa*/ 	.short	(.L_2064 - .L_2063)
	.align		4
.L_2063:
        /*00fc*/ 	.word	index@(.nv.constant0._ZN10layer_norm13ln_fwd_kernelINS_13Kernel_traitsI13__nv_bfloat16S2_fS2_fjLj256ELj1ELj4ELj1ELj16ENS_18Kernel_traits_baseILj256ES2_S2_fS2_fjLj128EEEEELb1ELb1ELb0ELb0EEEvNS_9FwdParamsE)
        /*0100*/ 	.short	0x0380
        /*0102*/ 	.short	0x00e8


	//----- nvinfo : EIATTR_SW_WAR
	.align		4
.L_2064:
        /*0104*/ 	.byte	0x04, 0x36
        /*0106*/ 	.short	(.L_2066 - .L_2065)
.L_2065:
        /*0108*/ 	.word	0x00000008
.L_2066:


//--------------------- .nv.info._ZN10layer_norm13ln_fwd_kernelINS_13Kernel_traitsI13__nv_bfloat16S2_fS2_fjLj256ELj1ELj4ELj1ELj16ENS_18Kernel_traits_baseILj256ES2_S2_fS2_fjLj128EEEEELb1ELb1ELb0ELb1EEEvNS_9FwdParamsE --------------------------
	.section	.nv.info._ZN10layer_norm13ln_fwd_kernelINS_13Kernel_traitsI13__nv_bfloat16S2_fS2_fjLj256ELj1ELj4ELj1ELj16ENS_18Kernel_traits_baseILj256ES2_S2_fS2_fjLj128EEEEELb1ELb1ELb0ELb1EEEvNS_9FwdParamsE,"",@"SHT_CUDA_INFO"
	.sectionflags	@""
	.align	4


	//----- nvinfo : EIATTR_CUDA_API_VERSION
	.align		4
        /*0000*/ 	.byte	0x04, 0x37
        /*0002*/ 	.short	(.L_2068 - .L_2067)
.L_2067:
        /*0004*/ 	.word	0x00000082


	//----- nvinfo : EIATTR_KPARAM_INFO
	.align		4
.L_2068:
        /*0008*/ 	.byte	0x04, 0x17
        /*000a*/ 	.short	(.L_2070 - .L_2069)
.L_2069:
        /*000c*/ 	.word	0x00000000
        /*0010*/ 	.short	0x0000
        /*0012*/ 	.short	0x0000
        /*0014*/ 	.byte	0x00, 0xf0, 0xa1, 0x03


	//----- nvinfo : EIATTR_SPARSE_MMA_MASK
	.align		4
.L_2070:
        /*0018*/ 	.byte	0x03, 0x50
        /*001a*/ 	.short	0x0000


	//----- nvinfo : EIATTR_MAXREG_COUNT
	.align		4
        /*001c*/ 	.byte	0x03, 0x1b
        /*001e*/ 	.short	0x00ff


	//----- nvinfo : EIATTR_MERCURY_ISA_VERSION
	.align		4
        /*0020*/ 	.byte	0x03, 0x5f
        /*0022*/ 	.short	0x0101


	//----- nvinfo : EIATTR_COOP_GROUP_MASK_REGIDS
	.align		4
        /*0024*/ 	.byte	0x04, 0x29
        /*0026*/ 	.short	(.L_2072 - .L_2071)


	//   ....[0]....
.L_2071:
        /*0028*/ 	.word	0xffffffff


	//   ....[1]....
        /*002c*/ 	.word	0xffffffff


	//   ....[2]....
        /*0030*/ 	.word	0xffffffff


	//   ....[3]....
        /*0034*/ 	.word	0xffffffff


	//   ....[4]....
        /*0038*/ 	.word	0xffffffff


	//   ....[5]....
        /*003c*/ 	.word	0xffffffff


	//   ....[6]....
        /*0040*/ 	.word	0xffffffff


	//   ....[7]....
        /*0044*/ 	.word	0xffffffff


	//   ....[8]....
        /*0048*/ 	.word	0xffffffff


	//   ....[9]....
        /*004c*/ 	.word	0xffffffff


	//   ....[10]....
        /*0050*/ 	.word	0x05000022


	//   ....[11]....
        /*0054*/ 	.word	0x05000022


	//   ....[12]....
        /*0058*/ 	.word	0x05000022


	//   ....[13]....
        /*005c*/ 	.word	0x05000022


	//   ....[14]....
        /*0060*/ 	.word	0x05000022


	//   ....[15]....
        /*0064*/ 	.word	0x05000022


	//   ....[16]....
        /*0068*/ 	.word	0x05000022


	//   ....[17]....
        /*006c*/ 	.word	0x05000022


	//   ....[18]....
        /*0070*/ 	.word	0x05000022


	//   ....[19]....
        /*0074*/ 	.word	0x05000022


	//----- nvinfo : EIATTR_COOP_GROUP_INSTR_OFFSETS
	.align		4
.L_2072:
        /*0078*/ 	.byte	0x04, 0x28
        /*007a*/ 	.short	(.L_2074 - .L_2073)


	//   ....[0]....
.L_2073:
        /*007c*/ 	.word	0x00003680


	//   ....[1]....
        /*0080*/ 	.word	0x000036b0


	//   ....[2]....
        /*0084*/ 	.word	0x000036d0


	//   ....[3]....
        /*0088*/ 	.word	0x000036f0


	//   ....[4]....
        /*008c*/ 	.word	0x00003710


	//   ....[5]....
        /*0090*/ 	.word	0x00003840


	//   ....[6]....
        /*0094*/ 	.word	0x00003860


	//   ....[7]....
        /*0098*/ 	.word	0x00003880


	//   ....[8]....
        /*009c*/ 	.word	0x000038a0


	//   ....[9]....
        /*00a0*/ 	.word	0x000038c0


	//   ....[10]....
        /*00a4*/ 	.word	0x00003c70


	//   ....[11]....
        /*00a8*/ 	.word	0x00003d00


	//   ....[12]....
        /*00ac*/ 	.word	0x00003d60


	//   ....[13]....
        /*00b0*/ 	.word	0x00003dc0


	//   ....[14]....
        /*00b4*/ 	.word	0x00003e20


	//   ....[15]....
        /*00b8*/ 	.word	0x00003f90


	//   ....[16]....
        /*00bc*/ 	.word	0x00003ff0


	//   ....[17]....
        /*00c0*/ 	.word	0x00004050


	//   ....[18]....
        /*00c4*/ 	.word	0x000040b0


	//   ....[19]....
        /*00c8*/ 	.word	0x00004110


	//----- nvinfo : EIATTR_VRC_CTA_INIT_COUNT
	.align		4
.L_2074:
        /*00cc*/ 	.byte	0x02, 0x4a
	.zero		1
	.zero		1


	//----- nvinfo : EIATTR_EXIT_INSTR_OFFSETS
	.align		4
        /*00d0*/ 	.byte	0x04, 0x1c
        /*00d2*/ 	.short	(.L_2076 - .L_2075)


	//   ....[0]....
.L_2075:
        /*00d4*/ 	.word	0x00000200


	//   ....[1]....
        /*00d8*/ 	.word	0x00003c00


	//----- nvinfo : EIATTR_MAX_THREADS
	.align		4
.L_2076:
        /*00dc*/ 	.byte	0x04, 0x05
        /*00de*/ 	.short	(.L_2078 - .L_2077)
.L_2077:
        /*00e0*/ 	.word	0x00000080
        /*00e4*/ 	.word	0x00000001
        /*00e8*/ 	.word	0x00000001


	//----- nvinfo : EIATTR_CRS_STACK_SIZE
	.align		4
.L_2078:
        /*00ec*/ 	.byte	0x04, 0x1e
        /*00ee*/ 	.short	(.L_2080 - .L_2079)
.L_2079:
        /*00f0*/ 	.word	0x00000000


	//----- nvinfo : EIATTR_CBANK_PARAM_SIZE
	.align		4
.L_2080:
        /*00f4*/ 	.byte	0x03, 0x19
        /*00f6*/ 	.short	0x00e8


	//----- nvinfo : EIATTR_PARAM_CBANK
	.align		4
        /*00f8*/ 	.byte	0x04, 0x0a
        /*00fa*/ 	.short	(.L_2082 - .L_2081)
	.align		4
.L_2081:
        /*00fc*/ 	.word	index@(.nv.constant0._ZN10layer_norm13ln_fwd_kernelINS_13Kernel_traitsI13__nv_bfloat16S2_fS2_fjLj256ELj1ELj4ELj1ELj16ENS_18Kernel_traits_baseILj256ES2_S2_fS2_fjLj128EEEEELb1ELb1ELb0ELb1EEEvNS_9FwdParamsE)
        /*0100*/ 	.short	0x0380
        /*0102*/ 	.short	0x00e8


	//----- nvinfo : EIATTR_SW_WAR
	.align		4
.L_2082:
        /*0104*/ 	.byte	0x04, 0x36
        /*0106*/ 	.short	(.L_2084 - .L_2083)
.L_2083:
        /*0108*/ 	.word	0x00000008
.L_2084:


//--------------------- .nv.info._ZN10layer_norm13ln_fwd_kernelINS_13Kernel_traitsI13__nv_bfloat16S2_fS2_fjLj256ELj1ELj4ELj1ELj16ENS_18Kernel_traits_baseILj256ES2_S2_fS2_fjLj128EEEEELb1ELb1ELb1ELb0EEEvNS_9FwdParamsE --------------------------
	.section	.nv.info._ZN10layer_norm13ln_fwd_kernelINS_13Kernel_traitsI13__nv_bfloat16S2_fS2_fjLj256ELj1ELj4ELj1ELj16ENS_18Kernel_traits_baseILj256ES2_S2_fS2_fjLj128EEEEELb1ELb1ELb1ELb0EEEvNS_9FwdParamsE,"",@"SHT_CUDA_INFO"
	.sectionflags	@""
	.align	4


	//----- nvinfo : EIATTR_CUDA_API_VERSION
	.align		4
        /*0000*/ 	.byte	0x04, 0x37
        /*0002*/ 	.short	(.L_2086 - .L_2085)
.L_2085:
        /*0004*/ 	.word	0x00000082


	//----- nvinfo : EIATTR_KPARAM_INFO
	.align		4
.L_2086:
        /*0008*/ 	.byte	0x04, 0x17
        /*000a*/ 	.short	(.L_2088 - .L_2087)
.L_2087:
        /*000c*/ 	.word	0x00000000
        /*0010*/ 	.short	0x0000
        /*0012*/ 	.short	0x0000
        /*0014*/ 	.byte	0x00, 0xf0, 0xa1, 0x03


	//----- nvinfo : EIATTR_SPARSE_MMA_MASK
	.align		4
.L_2088:
        /*0018*/ 	.byte	0x03, 0x50
        /*001a*/ 	.short	0x0000


	//----- nvinfo : EIATTR_MAXREG_COUNT
	.align		4
        /*001c*/ 	.byte	0x03, 0x1b
        /*001e*/ 	.short	0x00ff


	//----- nvinfo : EIATTR_MERCURY_ISA_VERSION
	.align		4
        /*0020*/ 	.byte	0x03, 0x5f
        /*0022*/ 	.short	0x0101


	//----- nvinfo : EIATTR_COOP_GROUP_MASK_REGIDS
	.align		4
        /*0024*/ 	.byte	0x04, 0x29
        /*0026*/ 	.short	(.L_2090 - .L_2089)


	//   ....[0]....
.L_2089:
        /*0028*/ 	.word	0xffffffff


	//   ....[1]....
        /*002c*/ 	.word	0xffffffff


	//   ....[2]....
        /*0030*/ 	.word	0xffffffff


	//   ....[3]....
        /*0034*/ 	.word	0xffffffff


	//   ....[4]....
        /*0038*/ 	.word	0xffffffff


	//   ....[5]....
        /*003c*/ 	.word	0xffffffff


	//   ....[6]....
        /*0040*/ 	.word	0xffffffff


	//   ....[7]....
        /*0044*/ 	.word	0xffffffff


	//   ....[8]....
        /*0048*/ 	.word	0xffffffff


	//   ....[9]....
        /*004c*/ 	.word	0xffffffff


	//   ....[10]....
        /*0050*/ 	.word	0x0500002e


	//   ....[11]....
        /*0054*/ 	.word	0x0500002e


	//   ....[12]....
        /*0058*/ 	.word	0x0500002e


	//   ....[13]....
        /*005c*/ 	.word	0x0500002e


	//   ....[14]....
        /*0060*/ 	.word	0x0500002e


	//   ....[15]....
        /*0064*/ 	.word	0x0500002e


	//   ....[16]....
        /*0068*/ 	.word	0x0500002e


	//   ....[17]....
        /*006c*/ 	.word	0x0500002e


	//   ....[18]....
        /*0070*/ 	.word	0x0500002e


	//   ....[19]....
        /*0074*/ 	.word	0x0500002e


	//----- nvinfo : EIATTR_COOP_GROUP_INSTR_OFFSETS
	.align		4
.L_2090:
        /*0078*/ 	.byte	0x04, 0x28
        /*007a*/ 	.short	(.L_2092 - .L_2091)


	//   ....[0]....
.L_2091:
        /*007c*/ 	.word	0x00003cb0


	//   ....[1]....
        /*0080*/ 	.word	0x00003ce0


	//   ....[2]....
        /*0084*/ 	.word	0x00003d00


	//   ....[3]....
        /*0088*/ 	.word	0x00003d20


	//   ....[4]....
        /*008c*/ 	.word	0x00003d40


	//   ....[5]....
        /*0090*/ 	.word	0x00003e90


	//   ....[6]....
        /*0094*/ 	.word	0x00003eb0


	//   ....[7]....
        /*0098*/ 	.word	0x00003ed0


	//   ....[8]....
        /*009c*/ 	.word	0x00003ef0


	//   ....[9]....
        /*00a0*/ 	.word	0x00003f10


	//   ....[10]....
        /*00a4*/ 	.word	0x00004450


	//   ....[11]....
        /*00a8*/ 	.word	0x000044e0


	//   ....[12]....
        /*00ac*/ 	.word	0x00004540


	//   ....[13]....
        /*00b0*/ 	.word	0x000045a0


	//   ....[14]....
        /*00b4*/ 	.word	0x00004600


	//   ....[15]....
        /*00b8*/ 	.word	0x00004790


	//   ....[16]....
        /*00bc*/ 	.word	0x000047f0


	//   ....[17]....
        /*00c0*/ 	.word	0x00004850


	//   ....[18]....
        /*00c4*/ 	.word	0x000048b0


	//   ....[19]....
        /*00c8*/ 	.word	0x00004910


	//----- nvinfo : EIATTR_VRC_CTA_INIT_COUNT
	.align		4
.L_2092:
        /*00cc*/ 	.byte	0x02, 0x4a
	.zero		1
	.zero		1


	//----- nvinfo : EIATTR_EXIT_INSTR_OFFSETS
	.align		4
        /*00d0*/ 	.byte	0x04, 0x1c
        /*00d2*/ 	.short	(.L_2094 - .L_2093)


	//   ....[0]....
.L_2093:
        /*00d4*/ 	.word	0x00000450


	//   ....[1]....
        /*00d8*/ 	.word	0x000043e0


	//----- nvinfo : EIATTR_MAX_THREADS
	.align		4
.L_2094:
        /*00dc*/ 	.byte	0x04, 0x05
        /*00de*/ 	.short	(.L_2096 - .L_2095)
.L_2095:
        /*00e0*/ 	.word	0x00000080
        /*00e4*/ 	.word	0x00000001
        /*00e8*/ 	.word	0x00000001


	//----- nvinfo : EIATTR_CRS_STACK_SIZE
	.align		4
.L_2096:
        /*00ec*/ 	.byte	0x04, 0x1e
        /*00ee*/ 	.short	(.L_2098 - .L_2097)
.L_2097:
        /*00f0*/ 	.word	0x00000000


	//----- nvinfo : EIATTR_CBANK_PARAM_SIZE
	.align		4
.L_2098:
        /*00f4*/ 	.byte	0x03, 0x19
        /*00f6*/ 	.short	0x00e8


	//----- nvinfo : EIATTR_PARAM_CBANK
	.align		4
        /*00f8*/ 	.byte	0x04, 0x0a
        /*00fa*/ 	.short	(.L_2100 - .L_2099)
	.align		4
.L_2099:
        /*00fc*/ 	.word	index@(.nv.constant0._ZN10layer_norm13ln_fwd_kernelINS_13Kernel_traitsI13__nv_bfloat16S2_fS2_fjLj256ELj1ELj4ELj1ELj16ENS_18Kernel_traits_baseILj256ES2_S2_fS2_fjLj128EEEEELb1ELb1ELb1ELb0EEEvNS_9FwdParamsE)
        /*0100*/ 	.short	0x0380
        /*0102*/ 	.short	0x00e8


	//----- nvinfo : EIATTR_SW_WAR
	.align		4
.L_2100:
        /*0104*/ 	.byte	0x04, 0x36
        /*0106*/ 	.short	(.L_2102 - .L_2101)
.L_2101:
        /*0108*/ 	.word	0x00000008
.L_2102:


//--------------------- .nv.info._ZN10layer_norm13ln_fwd_kernelINS_13Kernel_traitsI13__nv_bfloat16S2_fS2_fjLj256ELj1ELj4ELj1ELj16ENS_18Kernel_traits_baseILj256ES2_S2_fS2_fjLj128EEEEELb1ELb1ELb1ELb1EEEvNS_9FwdParamsE --------------------------
	.section	.nv.info._ZN10layer_norm13ln_fwd_kernelINS_13Kernel_traitsI13__nv_bfloat16S2_fS2_fjLj256ELj1ELj4ELj1ELj16ENS_18Kernel_traits_baseILj256ES2_S2_fS2_fjLj128EEEEELb1ELb1ELb1ELb1EEEvNS_9FwdParamsE,"",@"SHT_CUDA_INFO"
	.sectionflags	@""
	.align	4


	//----- nvinfo : EIATTR_CUDA_API_VERSION
	.align		4
        /*0000*/ 	.byte	0x04, 0x37
        /*0002*/ 	.short	(.L_2104 - .L_2103)
.L_2103:
        /*0004*/ 	.word	0x00000082


	//----- nvinfo : EIATTR_KPARAM_INFO
	.align		4
.L_2104:
        /*0008*/ 	.byte	0x04, 0x17
        /*000a*/ 	.short	(.L_2106 - .L_2105)
.L_2105:
        /*000c*/ 	.word	0x00000000
        /*0010*/ 	.short	0x0000
        /*0012*/ 	.short	0x0000
        /*0014*/ 	.byte	0x00, 0xf0, 0xa1, 0x03


	//----- nvinfo : EIATTR_SPARSE_MMA_MASK
	.align		4
.L_2106:
        /*0018*/ 	.byte	0x03, 0x50
        /*001a*/ 	.short	0x0000


	//----- nvinfo : EIATTR_MAXREG_COUNT
	.align		4
        /*001c*/ 	.byte	0x03, 0x1b
        /*001e*/ 	.short	0x00ff


	//----- nvinfo : EIATTR_MERCURY_ISA_VERSION
	.align		4
        /*0020*/ 	.byte	0x03, 0x5f
        /*0022*/ 	.short	0x0101


	//----- nvinfo : EIATTR_COOP_GROUP_MASK_REGIDS
	.align		4
        /*0024*/ 	.byte	0x04, 0x29
        /*0026*/ 	.short	(.L_2108 - .L_2107)


	//   ....[0]....
.L_2107:
        /*0028*/ 	.word	0xffffffff


	//   ....[1]....
        /*002c*/ 	.word	0xffffffff


	//   ....[2]....
        /*0030*/ 	.word	0xffffffff


	//   ....[3]....
        /*0034*/ 	.word	0xffffffff


	//   ....[4]....
        /*0038*/ 	.word	0xffffffff


	//   ....[5]....
        /*003c*/ 	.word	0xffffffff


	//   ....[6]....
        /*0040*/ 	.word	0xffffffff


	//   ....[7]....
        /*0044*/ 	.word	0xffffffff


	//   ....[8]....
        /*0048*/ 	.word	0xffffffff


	//   ....[9]....
        /*004c*/ 	.word	0xffffffff


	//   ....[10]....
        /*0050*/ 	.word	0x05000036


	//   ....[11]....
        /*0054*/ 	.word	0x05000036


	//   ....[12]....
        /*0058*/ 	.word	0x05000036


	//   ....[13]....
        /*005c*/ 	.word	0x05000036


	//   ....[14]....
        /*0060*/ 	.word	0x05000036


	//   ....[15]....
        /*0064*/ 	.word	0x05000036


	//   ....[16]....
        /*0068*/ 	.word	0x05000036


	//   ....[17]....
        /*006c*/ 	.word	0x05000036


	//   ....[18]....
        /*0070*/ 	.word	0x05000036


	//   ....[19]....
        /*0074*/ 	.word	0x05000036


	//----- nvinfo : EIATTR_COOP_GROUP_INSTR_OFFSETS
	.align		4
.L_2108:
        /*0078*/ 	.byte	0x04, 0x28
        /*007a*/ 	.short	(.L_2110 - .L_2109)


	//   ....[0]....
.L_2109:
        /*007c*/ 	.word	0x00003b40


	//   ....[1]....
        /*0080*/ 	.word	0x00003b70


	//   ....[2]....
        /*0084*/ 	.word	0x00003b90


	//   ....[3]....
        /*0088*/ 	.word	0x00003bb0


	//   ....[4]....
        /*008c*/ 	.word	0x00003bd0


	//   ....[5]....
        /*0090*/ 	.word	0x00003d00


	//   ....[6]....
        /*0094*/ 	.word	0x00003d20


	//   ....[7]....
        /*0098*/ 	.word	0x00003d40


	//   ....[8]....
        /*009c*/ 	.word	0x00003d60


	//   ....[9]....
        /*00a0*/ 	.word	0x00003d80


	//   ....[10]....
        /*00a4*/ 	.word	0x000042b0


	//   ....[11]....
        /*00a8*/ 	.word	0x00004350


	//   ....[12]....
        /*00ac*/ 	.word	0x000043b0


	//   ....[13]....
        /*00b0*/ 	.word	0x00004410


	//   ....[14]....
        /*00b4*/ 	.word	0x00004470


	//   ....[15]....
        /*00b8*/ 	.word	0x000045f0


	//   ....[16]....
        /*00bc*/ 	.word	0x00004650


	//   ....[17]....
        /*00c0*/ 	.word	0x000046b0


	//   ....[18]....
        /*00c4*/ 	.word	0x00004710


	//   ....[19]....
        /*00c8*/ 	.word	0x00004770


	//----- nvinfo : EIATTR_VRC_CTA_INIT_COUNT
	.align		4
.L_2110:
        /*00cc*/ 	.byte	0x02, 0x4a
	.zero		1
	.zero		1


	//----- nvinfo : EIATTR_EXIT_INSTR_OFFSETS
	.align		4
        /*00d0*/ 	.byte	0x04, 0x1c
        /*00d2*/ 	.short	(.L_2112 - .L_2111)


	//   ....[0]....
.L_2111:
        /*00d4*/ 	.word	0x000001f0


	//   ....[1]....
        /*00d8*/ 	.word	0x00004240


	//----- nvinfo : EIATTR_MAX_THREADS
	.align		4
.L_2112:
        /*00dc*/ 	.byte	0x04, 0x05
        /*00de*/ 	.short	(.L_2114 - .L_2113)
.L_2113:
        /*00e0*/ 	.word	0x00000080
        /*00e4*/ 	.word	0x00000001
        /*00e8*/ 	.word	0x00000001


	//----- nvinfo : EIATTR_CRS_STACK_SIZE
	.align		4
.L_2114:
        /*00ec*/ 	.byte	0x04, 0x1e
        /*00ee*/ 	.short	(.L_2116 - .L_2115)
.L_2115:
        /*00f0*/ 	.word	0x00000000


	//----- nvinfo : EIATTR_CBANK_PARAM_SIZE
	.align		4
.L_2116:
        /*00f4*/ 	.byte	0x03, 0x19
        /*00f6*/ 	.short	0x00e8


	//----- nvinfo : EIATTR_PARAM_CBANK
	.align		4
        /*00f8*/ 	.byte	0x04, 0x0a
        /*00fa*/ 	.short	(.L_2118 - .L_2117)
	.align		4
.L_2117:
        /*00fc*/ 	.word	index@(.nv.constant0._ZN10layer_norm13ln_fwd_kernelINS_13Kernel_traitsI13__nv_bfloat16S2_fS2_fjLj256ELj1ELj4ELj1ELj16ENS_18Kernel_traits_baseILj256ES2_S2_fS2_fjLj128EEEEELb1ELb1ELb1ELb1EEEvNS_9FwdParamsE)
        /*0100*/ 	.short	0x0380
        /*0102*/ 	.short	0x00e8


	//----- nvinfo : EIATTR_SW_WAR
	.align		4
.L_2118:
        /*0104*/ 	.byte	0x04, 0x36
        /*0106*/ 	.short	(.L_2120 - .L_2119)
.L_2119:
        /*0108*/ 	.word	0x00000008
.L_2120:


//--------------------- .nv.info._ZN10layer_norm13ln_fwd_kernelINS_13Kernel_traitsIf13__nv_bfloat16fS2_fjLj256ELj1ELj4ELj1ELj16ENS_18Kernel_traits_baseILj256EfS2_fS2_fjLj128EEEEELb0ELb0ELb0ELb0EEEvNS_9FwdParamsE --------------------------
	.section	.nv.info._ZN10layer_norm13ln_fwd_kernelINS_13Kernel_traitsIf13__nv_bfloat16fS2_fjLj256ELj1ELj4ELj1ELj16ENS_18Kernel_traits_baseILj256EfS2_fS2_fjLj128EEEEELb0ELb0ELb0ELb0EEEvNS_9FwdParamsE,"",@"SHT_CUDA_INFO"
	.sectionflags	@""
	.align	4


	//----- nvinfo : EIATTR_CUDA_API_VERSION
	.align		4
        /*0000*/ 	.byte	0x04, 0x37
        /*0002*/ 	.short	(.L_2122 - .L_2121)
.L_2121:
        /*0004*/ 	.word	0x00000082


	//----- nvinfo : EIATTR_KPARAM_INFO
	.align		4
.L_2122:
        /*0008*/ 	.byte	0x04, 0x17
        /*000a*/ 	.short	(.L_2124 - .L_2123)
.L_2123:
        /*000c*/ 	.word	0x00000000
        /*0010*/ 	.short	0x0000
        /*0012*/ 	.short	0x0000
        /*0014*/ 	.byte	0x00, 0xf0, 0xa1, 0x03


	//----- nvinfo : EIATTR_SPARSE_MMA_MASK
	.align		4
.L_2124:
        /*0018*/ 	.byte	0x03, 0x50
        /*001a*/ 	.short	0x0000


	//----- nvinfo : EIATTR_MAXREG_COUNT
	.align		4
        /*001c*/ 	.byte	0x03, 0x1b
        /*001e*/ 	.short	0x00ff


	//----- nvinfo : EIATTR_MERCURY_ISA_VERSION
	.align		4
        /*0020*/ 	.byte	0x03, 0x5f
        /*0022*/ 	.short	0x0101


	//----- nvinfo : EIATTR_COOP_GROUP_MASK_REGIDS
	.align		4
        /*0024*/ 	.byte	0x04, 0x29
        /*0026*/ 	.short	(.L_2126 - .L_2125)


	//   ....[0]....
.L_2125:
        /*0028*/ 	.word	0xffffffff


	//   ....[1]....
        /*002c*/ 	.word	0xffffffff


	//   ....[2]....
        /*0030*/ 	.word	0xffffffff


	//   ....[3]....
        /*0034*/ 	.word	0xffffffff


	//   ....[4]....
        /*0038*/ 	.word	0xffffffff


	//   ....[5]....
        /*003c*/ 	.word	0xffffffff


	//   ....[6]....
        /*0040*/ 	.word	0xffffffff


	//   ....[7]....
        /*0044*/ 	.word	0xffffffff


	//   ....[8]....
        /*0048*/ 	.word	0xffffffff


	//   ....[9]....
        /*004c*/ 	.word	0xffffffff


	//   ....[10]....
        /*0050*/ 	.word	0x05000015


	//   ....[11]....
        /*0054*/ 	.word	0x05000015


	//   ....[12]....
        /*0058*/ 	.word	0x05000015


	//   ....[13]....
        /*005c*/ 	.word	0x05000015


	//   ....[14]....
        /*0060*/ 	.word	0x05000015


	//   ....[15]....
        /*0064*/ 	.word	0x05000015


	//   ....[16]....
        /*0068*/ 	.word	0x05000015


	//   ....[17]....
        /*006c*/ 	.word	0x05000015


	//   ....[18]....
        /*0070*/ 	.word	0x05000015


	//   ....[19]....
        /*0074*/ 	.word	0x05000015


	//----- nvinfo : EIATTR_COOP_GROUP_INSTR_OFFSETS
	.align		4
.L_2126:
        /*0078*/ 	.byte	0x04, 0x28
        /*007a*/ 	.short	(.L_2128 - .L_2127)


	//   ....[0]....
.L_2127:
        /*007c*/ 	.word	0x000007d0


	//   ....[1]....
        /*0080*/ 	.word	0x00000800


	//   ....[2]....
        /*0084*/ 	.word	0x00000820


	//   ....[3]....
        /*0088*/ 	.word	0x00000840


	//   ....[4]....
        /*008c*/ 	.word	0x00000860


	//   ....[5]....
        /*0090*/ 	.word	0x000009b0


	//   ....[6]....
        /*0094*/ 	.word	0x000009d0


	//   ....[7]....
        /*0098*/ 	.word	0x000009f0


	//   ....[8]....
        /*009c*/ 	.word	0x00000a10


	//   ....[9]....
        /*00a0*/ 	.word	0x00000a30


	//   ....[10]....
        /*00a4*/ 	.word	0x00000de0


	//   ....[11]....
        /*00a8*/ 	.word	0x00000e80


	//   ....[12]....
        /*00ac*/ 	.word	0x00000ed0


	//   ....[13]....
        /*00b0*/ 	.word	0x00000f30


	//   ....[14]....
        /*00b4*/ 	.word	0x00000f90


	//   ....[15]....
        /*00b8*/ 	.word	0x00001130


	//   ....[16]....
        /*00bc*/ 	.word	0x00001180


	//   ....[17]....
        /*00c0*/ 	.word	0x000011e0


	//   ....[18]....
        /*00c4*/ 	.word	0x00001240


	//   ....[19]....
        /*00c8*/ 	.word	0x000012a0


	//----- nvinfo : EIATTR_VRC_CTA_INIT_COUNT
	.align		4
.L_2128:
        /*00cc*/ 	.byte	0x02, 0x4a
	.zero		1
	.zero		1


	//----- nvinfo : EIATTR_EXIT_INSTR_OFFSETS
	.align		4
        /*00d0*/ 	.byte	0x04, 0x1c
        /*00d2*/ 	.short	(.L_2130 - .L_2129)


	//   ....[0]....
.L_2129:
        /*00d4*/ 	.word	0x00000220


	//   ....[1]....
        /*00d8*/ 	.word	0x00000d70


	//----- nvinfo : EIATTR_MAX_THREADS
	.align		4
.L_2130:
        /*00dc*/ 	.byte	0x04, 0x05
        /*00de*/ 	.short	(.L_2132 - .L_2131)
.L_2131:
        /*00e0*/ 	.word	0x00000080
        /*00e4*/ 	.word	0x00000001
        /*00e8*/ 	.word	0x00000001


	//----- nvinfo : EIATTR_CRS_STACK_SIZE
	.align		4
.L_2132:
        /*00ec*/ 	.byte	0x04, 0x1e
        /*00ee*/ 	.short	(.L_2134 - .L_2133)
.L_2133:
        /*00f0*/ 	.word	0x00000000


	//----- nvinfo : EIATTR_CBANK_PARAM_SIZE
	.align		4
.L_2134:
        /*00f4*/ 	.byte	0x03, 0x19
        /*00f6*/ 	.short	0x00e8


	//----- nvinfo : EIATTR_PARAM_CBANK
	.align		4
        /*00f8*/ 	.byte	0x04, 0x0a
        /*00fa*/ 	.short	(.L_2136 - .L_2135)
	.align		4
.L_2135:
        /*00fc*/ 	.word	index@(.nv.constant0._ZN10layer_norm13ln_fwd_kernelINS_13Kernel_traitsIf13__nv_bfloat16fS2_fjLj256ELj1ELj4ELj1ELj16ENS_18Kernel_traits_baseILj256EfS2_fS2_fjLj128EEEEELb0ELb0ELb0ELb0EEEvNS_9FwdParamsE)
        /*0100*/ 	.short	0x0380
        /*0102*/ 	.short	0x00e8


	//----- nvinfo : EIATTR_SW_WAR
	.align		4
.L_2136:
        /*0104*/ 	.byte	0x04, 0x36
        /*0106*/ 	.short	(.L_2138 - .L_2137)
.L_2137:
        /*0108*/ 	.word	0x00000008
.L_2138:


//--------------------- .nv.info._ZN10layer_norm13ln_fwd_kernelINS_13Kernel_traitsIf13__nv_bfloat16fS2_fjLj256ELj1ELj4ELj1ELj16ENS_18Kernel_traits_baseILj256EfS2_fS2_fjLj128EEEEELb0ELb0ELb0ELb1EEEvNS_9FwdParamsE --------------------------
	.section	.nv.info._ZN10layer_norm13ln_fwd_kernelINS_13Kernel_traitsIf13__nv_bfloat16fS2_fjLj256ELj1ELj4ELj1ELj16ENS_18Kernel_traits_baseILj256EfS2_fS2_fjLj128EEEEELb0ELb0ELb0ELb1EEEvNS_9FwdParamsE,"",@"SHT_CUDA_INFO"
	.sectionflags	@""
	.align	4


	//----- nvinfo : EIATTR_CUDA_API_VERSION
	.align		4
        /*0000*/ 	.byte	0x04, 0x37
        /*0002*/ 	.short	(.L_2140 - .L_2139)
.L_2139:
        /*0004*/ 	.word	0x00000082


	//----- nvinfo : EIATTR_KPARAM_INFO
	.align		4
.L_2140:
        /*0008*/ 	.byte	0x04, 0x17
        /*000a*/ 	.short	(.L_2142 - .L_2141)
.L_2141:
        /*000c*/ 	.word	0x00000000
        /*0010*/ 	.short	0x0000
        /*0012*/ 	.short	0x0000
        /*0014*/ 	.byte	0x00, 0xf0, 0xa1, 0x03


	//----- nvinfo : EIATTR_SPARSE_MMA_MASK
	.align		4
.L_2142:
        /*0018*/ 	.byte	0x03, 0x50
        /*001a*/ 	.short	0x0000


	//----- nvinfo : EIATTR_MAXREG_COUNT
	.align		4
        /*001c*/ 	.byte	0x03, 0x1b
        /*001e*/ 	.short	0x00ff


	//----- nvinfo : EIATTR_MERCURY_ISA_VERSION
	.align		4
        /*0020*/ 	.byte	0x03, 0x5f
        /*0022*/ 	.short	0x0101


	//----- nvinfo : EIATTR_COOP_GROUP_MASK_REGIDS
	.align		4
        /*0024*/ 	.byte	0x04, 0x29
        /*0026*/ 	.short	(.L_2144 - .L_2143)


	//   ....[0]....
.L_2143:
        /*0028*/ 	.word	0xffffffff


	//   ....[1]....
        /*002c*/ 	.word	0xffffffff


	//   ....[2]....
        /*0030*/ 	.word	0xffffffff


	//   ....[3]....
        /*0034*/ 	.word	0xffffffff


	//   ....[4]....
        /*0038*/ 	.word	0xffffffff


	//   ....[5]....
        /*003c*/ 	.word	0xffffffff


	//   ....[6]....
        /*0040*/ 	.word	0xffffffff


	//   ....[7]....
        /*0044*/ 	.word	0xffffffff


	//   ....[8]....
        /*0048*/ 	.word	0xffffffff


	//   ....[9]....
        /*004c*/ 	.word	0xffffffff


	//   ....[10]....
        /*0050*/ 	.word	0xffffffff


	//   ....[11]....
        /*0054*/ 	.word	0xffffffff


	//   ....[12]....
        /*0058*/ 	.word	0xffffffff


	//   ....[13]....
        /*005c*/ 	.word	0xffffffff


	//   ....[14]....
        /*0060*/ 	.word	0xffffffff


	//   ....[15]....
        /*0064*/ 	.word	0xffffffff


	//   ....[16]....
        /*0068*/ 	.word	0xffffffff


	//   ....[17]....
        /*006c*/ 	.word	0xffffffff


	//   ....[18]....
        /*0070*/ 	.word	0xffffffff


	//   ....[19]....
        /*0074*/ 	.word	0xffffffff


	//   ....[20]....
        /*0078*/ 	.word	0xffffffff


	//   ....[21]....
        /*007c*/ 	.word	0xffffffff


	//   ....[22]....
        /*0080*/ 	.word	0xffffffff


	//   ....[23]....
        /*0084*/ 	.word	0xffffffff


	//   ....[24]....
        /*0088*/ 	.word	0xffffffff


	//   ....[25]....
        /*008c*/ 	.word	0xffffffff


	//   ....[26]....
        /*0090*/ 	.word	0xffffffff


	//   ....[27]....
        /*0094*/ 	.word	0xffffffff


	//   ....[28]....
        /*0098*/ 	.word	0xffffffff


	//   ....[29]....
        /*009c*/ 	.word	0xffffffff


	//   ....[30]....
        /*00a0*/ 	.word	0x05000022


	//   ....[31]....
        /*00a4*/ 	.word	0x05000022


	//   ....[32]....
        /*00a8*/ 	.word	0x05000022


	//   ....[33]....
        /*00ac*/ 	.word	0x05000022


	//   ....[34]....
        /*00b0*/ 	.word	0x05000022


	//   ....[35]....
        /*00b4*/ 	.word	0x05000022


	//   ....[36]....
        /*00b8*/ 	.word	0x05000022


	//   ....[37]....
        /*00bc*/ 	.word	0x05000022


	//   ....[38]....
        /*00c0*/ 	.word	0x05000022


	//   ....[39]....
        /*00c4*/ 	.word	0x05000022


	//   ....[40]....
        /*00c8*/ 	.word	0x05000022


	//   ....[41]....
        /*00cc*/ 	.word	0x05000022


	//   ....[42]....
        /*00d0*/ 	.word	0x05000022


	//   ....[43]....
        /*00d4*/ 	.word	0x05000022


	//   ....[44]....
        /*00d8*/ 	.word	0x05000022


	//   ....[45]....
        /*00dc*/ 	.word	0x05000022


	//   ....[46]....
        /*00e0*/ 	.word	0x05000022


	//   ....[47]....
        /*00e4*/ 	.word	0x05000022


	//   ....[48]....
        /*00e8*/ 	.word	0x05000022


	//   ....[49]....
        /*00ec*/ 	.word	0x05000022


	//   ....[50]....
        /*00f0*/ 	.word	0x05000022


	//   ....[51]....
        /*00f4*/ 	.word	0x05000022


	//   ....[52]....
        /*00f8*/ 	.word	0x05000022


	//   ....[53]....
        /*00fc*/ 	.word	0x05000022


	//   ....[54]....
        /*0100*/ 	.word	0x05000022


	//   ....[55]....
        /*0104*/ 	.word	0x05000022


	//   ....[56]....
        /*0108*/ 	.word	0x05000022


	//   ....[57]....
        /*010c*/ 	.word	0x05000022


	//   ....[58]....
        /*0110*/ 	.word	0x05000022


	//   ....[59]....
        /*0114*/ 	.word	0x05000022


	//----- nvinfo : EIATTR_COOP_GROUP_INSTR_OFFSETS
	.align		4
.L_2144:
        /*0118*/ 	.byte	0x04, 0x28
        /*011a*/ 	.short	(.L_2146 - .L_2145)


	//   ....[0]....
.L_2145:
        /*011c*/ 	.word	0x00000560


	//   ....[1]....
        /*0120*/ 	.word	0x00000590


	//   ....[2]....
        /*0124*/ 	.word	0x000005b0


	//   ....[3]....
        /*0128*/ 	.word	0x000005d0


	//   ....[4]....
        /*012c*/ 	.word	0x000005f0


	//   ....[5]....
        /*0130*/ 	.word	0x00000720


	//   ....[6]....
        /*0134*/ 	.word	0x00000740


	//   ....[7]....
        /*0138*/ 	.word	0x00000760


	//   ....[8]....
        /*013c*/ 	.word	0x00000780


	//   ....[9]....
        /*0140*/ 	.word	0x000007a0


	//   ....[10]....
        /*0144*/ 	.word	0x00000e70


	//   ....[11]....
        /*0148*/ 	.word	0x00000ea0


	//   ....[12]....
        /*014c*/ 	.word	0x00000ec0


	//   ....[13]....
        /*0150*/ 	.word	0x00000ee0


	//   ....[14]....
        /*0154*/ 	.word	0x00000f00


	//   ....[15]....
        /*0158*/ 	.word	0x00001030


	//   ....[16]....
        /*015c*/ 	.word	0x00001050


	//   ....[17]....
        /*0160*/ 	.word	0x00001070


	//   ....[18]....
        /*0164*/ 	.word	0x00001090


	//   ....[19]....
        /*0168*/ 	.word	0x000010b0


	//   ....[20]....
        /*016c*/ 	.word	0x000016c0


	//   ....[21]....
        /*0170*/ 	.word	0x000016f0


	//   ....[22]....
        /*0174*/ 	.word	0x00001710


	//   ....[23]....
        /*0178*/ 	.word	0x00001730


	//   ....[24]....
        /*017c*/ 	.word	0x00001750


	//   ....[25]....
        /*0180*/ 	.word	0x00001880


	//   ....[26]....
        /*0184*/ 	.word	0x000018a0


	//   ....[27]....
        /*0188*/ 	.word	0x000018c0


	//   ....[28]....
        /*018c*/ 	.word	0x000018e0


	//   ....[29]....
        /*0190*/ 	.word	0x00001900


	//   ....[30]....
        /*0194*/ 	.word	0x00001c80


	//   ....[31]....
        /*0198*/ 	.word	0x00001d10


	//   ....[32]....
        /*019c*/ 	.word	0x00001d70


	//   ....[33]....
        /*01a0*/ 	.word	0x00001dd0


	//   ....[34]....
        /*01a4*/ 	.word	0x00001e30


	//   ....[35]....
        /*01a8*/ 	.word	0x00001fa0


	//   ....[36]....
        /*01ac*/ 	.word	0x00002000


	//   ....[37]....
        /*01b0*/ 	.word	0x00002060


	//   ....[38]....
        /*01b4*/ 	.word	0x000020c0


	//   ....[39]....
        /*01b8*/ 	.word	0x00002120


	//   ....[40]....
        /*01bc*/ 	.word	0x000021a0


	//   ....[41]....
        /*01c0*/ 	.word	0x00002230


	//   ....[42]....
        /*01c4*/ 	.word	0x00002290


	//   ....[43]....
        /*01c8*/ 	.word	0x000022f0


	//   ....[44]....
        /*01cc*/ 	.word	0x00002350


	//   ....[45]....
        /*01d0*/ 	.word	0x000024c0


	//   ....[46]....
        /*01d4*/ 	.word	0x00002520


	//   ....[47]....
        /*01d8*/ 	.word	0x00002580


	//   ....[48]....
        /*01dc*/ 	.word	0x000025e0


	//   ....[49]....
        /*01e0*/ 	.word	0x00002640


	//   ....[50]....
        /*01e4*/ 	.word	0x000026c0


	//   ....[51]....
        /*01e8*/ 	.word	0x00002750


	//   ....[52]....
        /*01ec*/ 	.word	0x000027b0


	//   ....[53]....
        /*01f0*/ 	.word	0x00002810


	//   ....[54]....
        /*01f4*/ 	.word	0x00002870


	//   ....[55]....
        /*01f8*/ 	.word	0x000029e0


	//   ....[56]....
        /*01fc*/ 	.word	0x00002a40


	//   ....[57]....
        /*0200*/ 	.word	0x00002aa0


	//   ....[58]....
        /*0204*/ 	.word	0x00002b00


	//   ....[59]....
        /*0208*/ 	.word	0x00002b60


	//----- nvinfo : EIATTR_VRC_CTA_INIT_COUNT
	.align		4
.L_2146:
        /*020c*/ 	.byte	0x02, 0x4a
	.zero		1
	.zero		1


	//----- nvinfo : EIATTR_EXIT_INSTR_OFFSETS
	.align		4
        /*0210*/ 	.byte	0x04, 0x1c
        /*0212*/ 	.short	(.L_2148 - .L_2147)


	//   ....[0]....
.L_2147:
        /*0214*/ 	.word	0x000001a0


	//   ....[1]....
        /*0218*/ 	.word	0x00000ac0


	//   ....[2]....
        /*021c*/ 	.word	0x000013d0


	//   ....[3]....
        /*0220*/ 	.word	0x00001c20


	//----- nvinfo : EIATTR_MAX_THREADS
	.align		4
.L_2148:
        /*0224*/ 	.byte	0x04, 0x05
        /*0226*/ 	.short	(.L_2150 - .L_2149)
.L_2149:
        /*0228*/ 	.word	0x00000080
        /*022c*/ 	.word	0x00000001
        /*0230*/ 	.word	0x00000001


	//----- nvinfo : EIATTR_CRS_STACK_SIZE
	.align		4
.L_2150:
        /*0234*/ 	.byte	0x04, 0x1e
        /*0236*/ 	.short	(.L_2152 - .L_2151)
.L_2151:
        /*0238*/ 	.word	0x00000000


	//----- nvinfo : EIATTR_CBANK_PARAM_SIZE
	.align		4
.L_2152:
        /*023c*/ 	.byte	0x03, 0x19
        /*023e*/ 	.short	0x00e8


	//----- nvinfo : EIATTR_PARAM_CBANK
	.align		4
        /*0240*/ 	.byte	0x04, 0x0a
        /*0242*/ 	.short	(.L_2154 - .L_2153)
	.align		4
.L_2153:
        /*0244*/ 	.word	index@(.nv.constant0._ZN10layer_norm13ln_fwd_kernelINS_13Kernel_traitsIf13__nv_bfloat16fS2_fjLj256ELj1ELj4ELj1ELj16ENS_18Kernel_traits_baseILj256EfS2_fS2_fjLj128EEEEELb0ELb0ELb0ELb1EEEvNS_9FwdParamsE)
        /*0248*/ 	.short	0x0380
        /*024a*/ 	.short	0x00e8


	//----- nvinfo : EIATTR_SW_WAR
	.align		4
.L_2154:
        /*024c*/ 	.byte	0x04, 0x36
        /*024e*/ 	.short	(.L_2156 - .L_2155)
.L_2155:
        /*0250*/ 	.word	0x00000008
.L_2156:


//--------------------- .nv.info._ZN10layer_norm13ln_fwd_kernelINS_13Kernel_traitsIf13__nv_bfloat16fS2_fjLj256ELj1ELj4ELj1ELj16ENS_18Kernel_traits_baseILj256EfS2_fS2_fjLj128EEEEELb0ELb0ELb1ELb0EEEvNS_9FwdParamsE --------------------------
	.section	.nv.info._ZN10layer_norm13ln_fwd_kernelINS_13Kernel_traitsIf13__nv_bfloat16fS2_fjLj256ELj1ELj4ELj1ELj16ENS_18Kernel_traits_baseILj256EfS2_fS2_fjLj128EEEEELb0ELb0ELb1ELb0EEEvNS_9FwdParamsE,"",@"SHT_CUDA_INFO"
	.sectionflags	@""
	.align	4


	//----- nvinfo : EIATTR_CUDA_API_VERSION
	.align		4
        /*0000*/ 	.byte	0x04, 0x37
        /*0002*/ 	.short	(.L_2158 - .L_2157)
.L_2157:
        /*0004*/ 	.word	0x00000082


	//----- nvinfo : EIATTR_KPARAM_INFO
	.align		4
.L_2158:
        /*0008*/ 	.byte	0x04, 0x17
        /*000a*/ 	.short	(.L_2160 - .L_2159)
.L_2159:
        /*000c*/ 	.word	0x00000000
        /*0010*/ 	.short	0x0000
        /*0012*/ 	.short	0x0000
        /*0014*/ 	.byte	0x00, 0xf0, 0xa1, 0x03


	//----- nvinfo : EIATTR_SPARSE_MMA_MASK
	.align		4
.L_2160:
        /*0018*/ 	.byte	0x03, 0x50
        /*001a*/ 	.short	0x0000


	//----- nvinfo : EIATTR_MAXREG_COUNT
	.align		4
        /*001c*/ 	.byte	0x03, 0x1b
        /*001e*/ 	.short	0x00ff


	//----- nvinfo : EIATTR_MERCURY_ISA_VERSION
	.align		4
        /*0020*/ 	.byte	0x03, 0x5f
        /*0022*/ 	.short	0x0101


	//----- nvinfo : EIATTR_COOP_GROUP_MASK_REGIDS
	.align		4
        /*0024*/ 	.byte	0x04, 0x29
        /*0026*/ 	.short	(.L_2162 - .L_2161)


	//   ....[0]....
.L_2161:
        /*0028*/ 	.word	0xffffffff


	//   ....[1]....
        /*002c*/ 	.word	0xffffffff


	//   ....[2]....
        /*0030*/ 	.word	0xffffffff


	//   ....[3]....
        /*0034*/ 	.word	0xffffffff


	//   ....[4]....
        /*0038*/ 	.word	0xffffffff


	//   ....[5]....
        /*003c*/ 	.word	0xffffffff


	//   ....[6]....
        /*0040*/ 	.word	0xffffffff


	//   ....[7]....
        /*0044*/ 	.word	0xffffffff


	//   ....[8]....
        /*0048*/ 	.word	0xffffffff


	//   ....[9]....
        /*004c*/ 	.word	0xffffffff


	//   ....[10]....
        /*0050*/ 	.word	0xffffffff


	//   ....[11]....
        /*0054*/ 	.word	0xffffffff


	//   ....[12]....
        /*0058*/ 	.word	0xffffffff


	//   ....[13]....
        /*005c*/ 	.word	0xffffffff


	//   ....[14]....
        /*0060*/ 	.word	0xffffffff


	//   ....[15]....
        /*0064*/ 	.word	0xffffffff


	//   ....[16]....
        /*0068*/ 	.word	0xffffffff


	//   ....[17]....
        /*006c*/ 	.word	0xffffffff


	//   ....[18]....
        /*0070*/ 	.word	0xffffffff


	//   ....[19]....
        /*0074*/ 	.word	0xffffffff


	//   ....[20]....
        /*0078*/ 	.word	0x05000025


	//   ....[21]....
        /*007c*/ 	.word	0x05000025


	//   ....[22]....
        /*0080*/ 	.word	0x05000025


	//   ....[23]....
        /*0084*/ 	.word	0x05000025


	//   ....[24]....
        /*0088*/ 	.word	0x05000025


	//   ....[25]....
        /*008c*/ 	.word	0x05000025


	//   ....[26]....
        /*0090*/ 	.word	0x05000025


	//   ....[27]....
        /*0094*/ 	.word	0x05000025


	//   ....[28]....
        /*0098*/ 	.word	0x05000025


	//   ....[29]....
        /*009c*/ 	.word	0x05000025


	//   ....[30]....
        /*00a0*/ 	.word	0x05000025


	//   ....[31]....
        /*00a4*/ 	.word	0x05000025


	//   ....[32]....
        /*00a8*/ 	.word	0x05000025


	//   ....[33]....
        /*00ac*/ 	.word	0x05000025


	//   ....[34]....
        /*00b0*/ 	.word	0x05000025


	//   ....[35]....
        /*00b4*/ 	.word	0x05000025


	//   ....[36]....
        /*00b8*/ 	.word	0x05000025


	//   ....[37]....
        /*00bc*/ 	.word	0x05000025


	//   ....[38]....
        /*00c0*/ 	.word	0x05000025


	//   ....[39]....
        /*00c4*/ 	.word	0x05000025


	//----- nvinfo : EIATTR_COOP_GROUP_INSTR_OFFSETS
	.align		4
.L_2162:
        /*00c8*/ 	.byte	0x04, 0x28
        /*00ca*/ 	.short	(.L_2164 - .L_2163)


	//   ....[0]....
.L_2163:
        /*00cc*/ 	.word	0x000007d0


	//   ....[1]....
        /*00d0*/ 	.word	0x00000800


	//   ....[2]....
        /*00d4*/ 	.word	0x00000820


	//   ....[3]....
        /*00d8*/ 	.word	0x00000840


	//   ....[4]....
        /*00dc*/ 	.word	0x00000860


	//   ....[5]....
        /*00e0*/ 	.word	0x000009a0


	//   ....[6]....
        /*00e4*/ 	.word	0x000009c0


	//   ....[7]....
        /*00e8*/ 	.word	0x000009e0


	//   ....[8]....
        /*00ec*/ 	.word	0x00000a00


	//   ....[9]....
        /*00f0*/ 	.word	0x00000a20


	//   ....[10]....
        /*00f4*/ 	.word	0x00001330


	//   ....[11]....
        /*00f8*/ 	.word	0x00001360


	//   ....[12]....
        /*00fc*/ 	.word	0x00001380


	//   ....[13]....
        /*0100*/ 	.word	0x000013a0


	//   ....[14]....
        /*0104*/ 	.word	0x000013c0


	//   ....[15]....
        /*0108*/ 	.word	0x00001500


	//   ....[16]....
        /*010c*/ 	.word	0x00001520


	//   ....[17]....
        /*0110*/ 	.word	0x00001540


	//   ....[18]....
        /*0114*/ 	.word	0x00001560


	//   ....[19]....
        /*0118*/ 	.word	0x00001580


	//   ....[20]....
        /*011c*/ 	.word	0x000019a0


	//   ....[21]....
        /*0120*/ 	.word	0x00001a30


	//   ....[22]....
        /*0124*/ 	.word	0x00001a90


	//   ....[23]....
        /*0128*/ 	.word	0x00001af0


	//   ....[24]....
        /*012c*/ 	.word	0x00001b50


	//   ....[25]....
        /*0130*/ 	.word	0x00001cc0


	//   ....[26]....
        /*0134*/ 	.word	0x00001d20


	//   ....[27]....
        /*0138*/ 	.word	0x00001d80


	//   ....[28]....
        /*013c*/ 	.word	0x00001de0


	//   ....[29]....
        /*0140*/ 	.word	0x00001e40


	//   ....[30]....
        /*0144*/ 	.word	0x00001ec0


	//   ....[31]....
        /*0148*/ 	.word	0x00001f50


	//   ....[32]....
        /*014c*/ 	.word	0x00001fb0


	//   ....[33]....
        /*0150*/ 	.word	0x00002010


	//   ....[34]....
        /*0154*/ 	.word	0x00002070


	//   ....[35]....
        /*0158*/ 	.word	0x000021e0


	//   ....[36]....
        /*015c*/ 	.word	0x00002240


	//   ....[37]....
        /*0160*/ 	.word	0x000022a0


	//   ....[38]....
        /*0164*/ 	.word	0x00002300


	//   ....[39]....
        /*0168*/ 	.word	0x00002360


	//----- nvinfo : EIATTR_VRC_CTA_INIT_COUNT
	.align		4
.L_2164:
        /*016c*/ 	.byte	0x02, 0x4a
	.zero		1
	.zero		1


	//----- nvinfo : EIATTR_EXIT_INSTR_OFFSETS
	.align		4
        /*0170*/ 	.byte	0x04, 0x1c
        /*0172*/ 	.short	(.L_2166 - .L_2165)


	//   ....[0]....
.L_2165:
        /*0174*/ 	.word	0x00000220


	//   ....[1]....
        /*0178*/ 	.word	0x00000de0


	//   ....[2]....
        /*017c*/ 	.word	0x00001940


	//----- nvinfo : EIATTR_MAX_THREADS
	.align		4
.L_2166:
        /*0180*/ 	.byte	0x04, 0x05
        /*0182*/ 	.short	(.L_2168 - .L_2167)
.L_2167:
        /*0184*/ 	.word	0x00000080
        /*0188*/ 	.word	0x00000001
        /*018c*/ 	.word	0x00000001


	//----- nvinfo : EIATTR_CRS_STACK_SIZE
	.align		4
.L_2168:
        /*0190*/ 	.byte	0x04, 0x1e
        /*0192*/ 	.short	(.L_2170 - .L_2169)
.L_2169:
        /*0194*/ 	.word	0x00000000


	//----- nvinfo : EIATTR_CBANK_PARAM_SIZE
	.align		4
.L_2170:
        /*0198*/ 	.byte	0x03, 0x19
        /*019a*/ 	.short	0x00e8


	//----- nvinfo : EIATTR_PARAM_CBANK
	.align		4
        /*019c*/ 	.byte	0x04, 0x0a
        /*019e*/ 	.short	(.L_2172 - .L_2171)
	.align		4
.L_2171:
        /*01a0*/ 	.word	index@(.nv.constant0._ZN10layer_norm13ln_fwd_kernelINS_13Kernel_traitsIf13__nv_bfloat16fS2_fjLj256ELj1ELj4ELj1ELj16ENS_18Kernel_traits_baseILj256EfS2_fS2_fjLj128EEEEELb0ELb0ELb1ELb0EEEvNS_9FwdParamsE)
        /*01a4*/ 	.short	0x0380
        /*01a6*/ 	.short	0x00e8


	//----- nvinfo : EIATTR_SW_WAR
	.align		4
.L_2172:
        /*01a8*/ 	.byte	0x04, 0x36
        /*01aa*/ 	.short	(.L_2174 - .L_2173)
.L_2173:
        /*01ac*/ 	.word	0x00000008
.L_2174:


//--------------------- .nv.info._ZN10layer_norm13ln_fwd_kernelINS_13Kernel_traitsIf13__nv_bfloat16fS2_fjLj256ELj1ELj4ELj1ELj16ENS_18Kernel_traits_baseILj256EfS2_fS2_fjLj128EEEEELb0ELb0ELb1ELb1EEEvNS_9FwdParamsE --------------------------
	.section	.nv.info._ZN10layer_norm13ln_fwd_kernelINS_13Kernel_traitsIf13__nv_bfloat16fS2_fjLj256ELj1ELj4ELj1ELj16ENS_18Kernel_traits_baseILj256EfS2_fS2_fjLj128EEEEELb0ELb0ELb1ELb1EEEvNS_9FwdParamsE,"",@"SHT_CUDA_INFO"
	.sectionflags	@""
	.align	4


	//----- nvinfo : EIATTR_CUDA_API_VERSION
	.align		4
        /*0000*/ 	.byte	0x04, 0x37
        /*0002*/ 	.short	(.L_2176 - .L_2175)
.L_2175:
        /*0004*/ 	.word	0x00000082


	//----- nvinfo : EIATTR_KPARAM_INFO
	.align		4
.L_2176:
        /*0008*/ 	.byte	0x04, 0x17
        /*000a*/ 	.short	(.L_2178 - .L_2177)
.L_2177:
        /*000c*/ 	.word	0x00000000
        /*0010*/ 	.short	0x0000
        /*0012*/ 	.short	0x0000
        /*0014*/ 	.byte	0x00, 0xf0, 0xa1, 0x03


	//----- nvinfo : EIATTR_SPARSE_MMA_MASK
	.align		4
.L_2178:
        /*0018*/ 	.byte	0x03, 0x50
        /*001a*/ 	.short	0x0000


	//----- nvinfo : EIATTR_MAXREG_COUNT
	.align		4
        /*001c*/ 	.byte	0x03, 0x1b
        /*001e*/ 	.short	0x00ff


	//----- nvinfo : EIATTR_MERCURY_ISA_VERSION
	.align		4
        /*0020*/ 	.byte	0x03, 0x5f
        /*0022*/ 	.short	0x0101


	//----- nvinfo : EIATTR_COOP_GROUP_MASK_REGIDS
	.align		4
        /*0024*/ 	.byte	0x04, 0x29
        /*0026*/ 	.short	(.L_2180 - .L_2179)


	//   ....[0]....
.L_2179:
        /*0028*/ 	.word	0xffffffff


	//   ....[1]....
        /*002c*/ 	.word	0xffffffff


	//   ....[2]....
        /*0030*/ 	.word	0xffffffff


	//   ....[3]....
        /*0034*/ 	.word	0xffffffff


	//   ....[4]....
        /*0038*/ 	.word	0xffffffff


	//   ....[5]....
        /*003c*/ 	.word	0xffffffff


	//   ....[6]....
        /*0040*/ 	.word	0xffffffff


	//   ....[7]....
        /*0044*/ 	.word	0xffffffff


	//   ....[8]....
        /*0048*/ 	.word	0xffffffff


	//   ....[9]....
        /*004c*/ 	.word	0xffffffff


	//   ....[10]....
        /*0050*/ 	.word	0xffffffff


	//   ....[11]....
        /*0054*/ 	.word	0xffffffff


	//   ....[12]....
        /*0058*/ 	.word	0xffffffff


	//   ....[13]....
        /*005c*/ 	.word	0xffffffff


	//   ....[14]....
        /*0060*/ 	.word	0xffffffff


	//   ....[15]....
        /*0064*/ 	.word	0xffffffff


	//   ....[16]....
        /*0068*/ 	.word	0xffffffff


	//   ....[17]....
        /*006c*/ 	.word	0xffffffff


	//   ....[18]....
        /*0070*/ 	.word	0xffffffff


	//   ....[19]....
        /*0074*/ 	.word	0xffffffff


	//   ....[20]....
        /*0078*/ 	.word	0x05000003


	//   ....[21]....
        /*007c*/ 	.word	0x05000003


	//   ....[22]....
        /*0080*/ 	.word	0x05000003


	//   ....[23]....
        /*0084*/ 	.word	0x05000003


	//   ....[24]....
        /*0088*/ 	.word	0x05000003


	//   ....[25]....
        /*008c*/ 	.word	0x05000003


	//   ....[26]....
        /*0090*/ 	.word	0x05000003


	//   ....[27]....
        /*0094*/ 	.word	0x05000003


	//   ....[28]....
        /*0098*/ 	.word	0x05000003


	//   ....[29]....
        /*009c*/ 	.word	0x05000003


	//   ....[30]....
        /*00a0*/ 	.word	0x05000003


	//   ....[31]....
        /*00a4*/ 	.word	0x05000003


	//   ....[32]....
        /*00a8*/ 	.word	0x05000003


	//   ....[33]....
        /*00ac*/ 	.word	0x05000003


	//   ....[34]....
        /*00b0*/ 	.word	0x05000003


	//   ....[35]....
        /*00b4*/ 	.word	0x05000003


	//   ....[36]....
        /*00b8*/ 	.word	0x05000003


	//   ....[37]....
        /*00bc*/ 	.word	0x05000003


	//   ....[38]....
        /*00c0*/ 	.word	0x05000003


	//   ....[39]....
        /*00c4*/ 	.word	0x05000003


	//----- nvinfo : EIATTR_COOP_GROUP_INSTR_OFFSETS
	.align		4
.L_2180:
        /*00c8*/ 	.byte	0x04, 0x28
        /*00ca*/ 	.short	(.L_2182 - .L_2181)


	//   ....[0]....
.L_2181:
        /*00cc*/ 	.word	0x000006b0


	//   ....[1]....
        /*00d0*/ 	.word	0x000006e0


	//   ....[2]....
        /*00d4*/ 	.word	0x00000700


	//   ....[3]....
        /*00d8*/ 	.word	0x00000720


	//   ....[4]....
        /*00dc*/ 	.word	0x00000740


	//   ....[5]....
        /*00e0*/ 	.word	0x00000870


	//   ....[6]....
        /*00e4*/ 	.word	0x00000890


	//   ....[7]....
        /*00e8*/ 	.word	0x000008b0


	//   ....[8]....
        /*00ec*/ 	.word	0x000008d0


	//   ....[9]....
        /*00f0*/ 	.word	0x000008f0


	//   ....[10]....
        /*00f4*/ 	.word	0x00001170


	//   ....[11]....
        /*00f8*/ 	.word	0x000011a0


	//   ....[12]....
        /*00fc*/ 	.word	0x000011c0


	//   ....[13]....
        /*0100*/ 	.word	0x000011e0


	//   ....[14]....
        /*0104*/ 	.word	0x00001200


	//   ....[15]....
        /*0108*/ 	.word	0x00001330


	//   ....[16]....
        /*010c*/ 	.word	0x00001350


	//   ....[17]....
        /*0110*/ 	.word	0x00001370


	//   ....[18]....
        /*0114*/ 	.word	0x00001390


	//   ....[19]....
        /*0118*/ 	.word	0x000013b0


	//   ....[20]....
        /*011c*/ 	.word	0x000017d0


	//   ....[21]....
        /*0120*/ 	.word	0x00001860


	//   ....[22]....
        /*0124*/ 	.word	0x000018c0


	//   ....[23]....
        /*0128*/ 	.word	0x00001920


	//   ....[24]....
        /*012c*/ 	.word	0x00001980


	//   ....[25]....
        /*0130*/ 	.word	0x00001af0


	//   ....[26]....
        /*0134*/ 	.word	0x00001b50


	//   ....[27]....
        /*0138*/ 	.word	0x00001bb0


	//   ....[28]....
        /*013c*/ 	.word	0x00001c10


	//   ....[29]....
        /*0140*/ 	.word	0x00001c70


	//   ....[30]....
        /*0144*/ 	.word	0x00001cf0


	//   ....[31]....
        /*0148*/ 	.word	0x00001d80


	//   ....[32]....
        /*014c*/ 	.word	0x00001de0


	//   ....[33]....
        /*0150*/ 	.word	0x00001e40


	//   ....[34]....
        /*0154*/ 	.word	0x00001ea0


	//   ....[35]....
        /*0158*/ 	.word	0x00002010


	//   ....[36]....
        /*015c*/ 	.word	0x00002070


	//   ....[37]....
        /*0160*/ 	.word	0x000020d0


	//   ....[38]....
        /*0164*/ 	.word	0x00002130


	//   ....[39]....
        /*0168*/ 	.word	0x00002190


	//----- nvinfo : EIATTR_VRC_CTA_INIT_COUNT
	.align		4
.L_2182:
        /*016c*/ 	.byte	0x02, 0x4a
	.zero		1
	.zero		1


	//----- nvinfo : EIATTR_EXIT_INSTR_OFFSETS
	.align		4
        /*0170*/ 	.byte	0x04, 0x1c
        /*0172*/ 	.short	(.L_2184 - .L_2183)


	//   ....[0]....
.L_2183:
        /*0174*/ 	.word	0x000001a0


	//   ....[1]....
        /*0178*/ 	.word	0x00000ca0


	//   ....[2]....
        /*017c*/ 	.word	0x00001770


	//----- nvinfo : EIATTR_MAX_THREADS
	.align		4
.L_2184:
        /*0180*/ 	.byte	0x04, 0x05
        /*0182*/ 	.short	(.L_2186 - .L_2185)
.L_2185:
        /*0184*/ 	.word	0x00000080
        /*0188*/ 	.word	0x00000001
        /*018c*/ 	.word	0x00000001


	//----- nvinfo : EIATTR_CRS_STACK_SIZE
	.align		4
.L_2186:
        /*0190*/ 	.byte	0x04, 0x1e
        /*0192*/ 	.short	(.L_2188 - .L_2187)
.L_2187:
        /*0194*/ 	.word	0x00000000


	//----- nvinfo : EIATTR_CBANK_PARAM_SIZE
	.align		4
.L_2188:
        /*0198*/ 	.byte	0x03, 0x19
        /*019a*/ 	.short	0x00e8


	//----- nvinfo : EIATTR_PARAM_CBANK
	.align		4
        /*019c*/ 	.byte	0x04, 0x0a
        /*019e*/ 	.short	(.L_2190 - .L_2189)
	.align		4
.L_2189:
        /*01a0*/ 	.word	index@(.nv.constant0._ZN10layer_norm13ln_fwd_kernelINS_13Kernel_traitsIf13__nv_bfloat16fS2_fjLj256ELj1ELj4ELj1ELj16ENS_18Kernel_traits_baseILj256EfS2_fS2_fjLj128EEEEELb0ELb0ELb1ELb1EEEvNS_9FwdParamsE)
        /*01a4*/ 	.short	0x0380
        /*01a6*/ 	.short	0x00e8


	//----- nvinfo : EIATTR_SW_WAR
	.align		4
.L_2190:
        /*01a8*/ 	.byte	0x04, 0x36
        /*01aa*/ 	.short	(.L_2192 - .L_2191)
.L_2191:
        /*01ac*/ 	.word	0x00000008
.L_2192:


//--------------------- .nv.info._ZN10layer_norm13ln_fwd_kernelINS_13Kernel_traitsIf13__nv_bfloat16fS2_fjLj256ELj1ELj4ELj1ELj16ENS_18Kernel_traits_baseILj256EfS2_fS2_fjLj128EEEEELb0ELb1ELb0ELb0EEEvNS_9FwdParamsE --------------------------
	.section	.nv.info._ZN10layer_norm13ln_fwd_kernelINS_13Kernel_traitsIf13__nv_bfloat16fS2_fjLj256ELj1ELj4ELj1ELj16ENS_18Kernel_traits_baseILj256EfS2_fS2_fjLj128EEEEELb0ELb1ELb0ELb0EEEvNS_9FwdParamsE,"",@"SHT_CUDA_INFO"
	.sectionflags	@""
	.align	4


	//----- nvinfo : EIATTR_CUDA_API_VERSION
	.align		4
        /*0000*/ 	.byte	0x04, 0x37
        /*0002*/ 	.short	(.L_2194 - .L_2193)
.L_2193:
        /*0004*/ 	.word	0x00000082


	//----- nvinfo : EIATTR_KPARAM_INFO
	.align		4
.L_2194:
        /*0008*/ 	.byte	0x04, 0x17
        /*000a*/ 	.short	(.L_2196 - .L_2195)
.L_2195:
        /*000c*/ 	.word	0x00000000
        /*0010*/ 	.short	0x0000
        /*0012*/ 	.short	0x0000
        /*0014*/ 	.byte	0x00, 0xf0, 0xa1, 0x03


	//----- nvinfo : EIATTR_SPARSE_MMA_MASK
	.align		4
.L_2196:
        /*0018*/ 	.byte	0x03, 0x50
        /*001a*/ 	.short	0x0000


	//----- nvinfo : EIATTR_MAXREG_COUNT
	.align		4
        /*001c*/ 	.byte	0x03, 0x1b
        /*001e*/ 	.short	0x00ff


	//----- nvinfo : EIATTR_MERCURY_ISA_VERSION
	.align		4
        /*0020*/ 	.byte	0x03, 0x5f
        /*0022*/ 	.short	0x0101


	//----- nvinfo : EIATTR_COOP_GROUP_MASK_REGIDS
	.align		4
        /*0024*/ 	.byte	0x04, 0x29
        /*0026*/ 	.short	(.L_2198 - .L_2197)


	//   ....[0]....
.L_2197:
        /*0028*/ 	.word	0xffffffff


	//   ....[1]....
        /*002c*/ 	.word	0xffffffff


	//   ....[2]....
        /*0030*/ 	.word	0xffffffff


	//   ....[3]....
        /*0034*/ 	.word	0xffffffff


	//   ....[4]....
        /*0038*/ 	.word	0xffffffff


	//   ....[5]....
        /*003c*/ 	.word	0xffffffff


	//   ....[6]....
        /*0040*/ 	.word	0xffffffff


	//   ....[7]....
        /*0044*/ 	.word	0xffffffff


	//   ....[8]....
        /*0048*/ 	.word	0xffffffff


	//   ....[9]....
        /*004c*/ 	.word	0xffffffff


	//   ....[10]....
        /*0050*/ 	.word	0x05000025


	//   ....[11]....
        /*0054*/ 	.word	0x05000025


	//   ....[12]....
        /*0058*/ 	.word	0x05000025


	//   ....[13]....
        /*005c*/ 	.word	0x05000025


	//   ....[14]....
        /*0060*/ 	.word	0x05000025


	//   ....[15]....
        /*0064*/ 	.word	0x05000025


	//   ....[16]....
        /*0068*/ 	.word	0x05000025


	//   ....[17]....
        /*006c*/ 	.word	0x05000025


	//   ....[18]....
        /*0070*/ 	.word	0x05000025


	//   ....[19]....
        /*0074*/ 	.word	0x05000025


	//----- nvinfo : EIATTR_COOP_GROUP_INSTR_OFFSETS
	.align		4
.L_2198:
        /*0078*/ 	.byte	0x04, 0x28
        /*007a*/ 	.short	(.L_2200 - .L_2199)


	//   ....[0]....
.L_2199:
        /*007c*/ 	.word	0x00000910


	//   ....[1]....
        /*0080*/ 	.word	0x00000940


	//   ....[2]....
        /*0084*/ 	.word	0x00000960


	//   ....[3]....
        /*0088*/ 	.word	0x00000980


	//   ....[4]....
        /*008c*/ 	.word	0x000009a0


	//   ....[5]....
        /*0090*/ 	.word	0x00000af0


	//   ....[6]....
        /*0094*/ 	.word	0x00000b10


	//   ....[7]....
        /*0098*/ 	.word	0x00000b30


	//   ....[8]....
        /*009c*/ 	.word	0x00000b50


	//   ....[9]....
        /*00a0*/ 	.word	0x00000b70


	//   ....[10]....
        /*00a4*/ 	.word	0x00000f20


	//   ....[11]....
        /*00a8*/ 	.word	0x00000fc0


	//   ....[12]....
        /*00ac*/ 	.word	0x00001010


	//   ....[13]....
        /*00b0*/ 	.word	0x00001070


	//   ....[14]....
        /*00b4*/ 	.word	0x000010d0


	//   ....[15]....
        /*00b8*/ 	.word	0x00001270


	//   ....[16]....
        /*00bc*/ 	.word	0x000012c0


	//   ....[17]....
        /*00c0*/ 	.word	0x00001320


	//   ....[18]....
        /*00c4*/ 	.word	0x00001380


	//   ....[19]....
        /*00c8*/ 	.word	0x000013e0


	//----- nvinfo : EIATTR_VRC_CTA_INIT_COUNT
	.align		4
.L_2200:
        /*00cc*/ 	.byte	0x02, 0x4a
	.zero		1
	.zero		1


	//----- nvinfo : EIATTR_EXIT_INSTR_OFFSETS
	.align		4
        /*00d0*/ 	.byte	0x04, 0x1c
        /*00d2*/ 	.short	(.L_2202 - .L_2201)


	//   ....[0]....
.L_2201:
        /*00d4*/ 	.word	0x00000260


	//   ....[1]....
        /*00d8*/ 	.word	0x00000eb0


	//----- nvinfo : EIATTR_MAX_THREADS
	.align		4
.L_2202:
        /*00dc*/ 	.byte	0x04, 0x05
        /*00de*/ 	.short	(.L_2204 - .L_2203)
.L_2203:
        /*00e0*/ 	.word	0x00000080
        /*00e4*/ 	.word	0x00000001
        /*00e8*/ 	.word	0x00000001


	//----- nvinfo : EIATTR_CRS_STACK_SIZE
	.align		4
.L_2204:
        /*00ec*/ 	.byte	0x04, 0x1e
        /*00ee*/ 	.short	(.L_2206 - .L_2205)
.L_2205:
        /*00f0*/ 	.word	0x00000000


	//----- nvinfo : EIATTR_CBANK_PARAM_SIZE
	.align		4
.L_2206:
        /*00f4*/ 	.byte	0x03, 0x19
        /*00f6*/ 	.short	0x00e8


	//----- nvinfo : EIATTR_PARAM_CBANK
	.align		4
        /*00f8*/ 	.byte	0x04, 0x0a
        /*00fa*/ 	.short	(.L_2208 - .L_2207)
	.align		4
.L_2207:
        /*00fc*/ 	.word	index@(.nv.constant0._ZN10layer_norm13ln_fwd_kernelINS_13Kernel_traitsIf13__nv_bfloat16fS2_fjLj256ELj1ELj4ELj1ELj16ENS_18Kernel_traits_baseILj256EfS2_fS2_fjLj128EEEEELb0ELb1ELb0ELb0EEEvNS_9FwdParamsE)
        /*0100*/ 	.short	0x0380
        /*0102*/ 	.short	0x00e8


	//----- nvinfo : EIATTR_SW_WAR
	.align		4
.L_2208:
        /*0104*/ 	.byte	0x04, 0x36
        /*0106*/ 	.short	(.L_2210 - .L_2209)
.L_2209:
        /*0108*/ 	.word	0x00000008
.L_2210:


//--------------------- .nv.info._ZN10layer_norm13ln_fwd_kernelINS_13Kernel_traitsIf13__nv_bfloat16fS2_fjLj256ELj1ELj4ELj1ELj16ENS_18Kernel_traits_baseILj256EfS2_fS2_fjLj128EEEEELb0ELb1ELb0ELb1EEEvNS_9FwdParamsE --------------------------
	.section	.nv.info._ZN10layer_norm13ln_fwd_kernelINS_13Kernel_traitsIf13__nv_bfloat16fS2_fjLj256ELj1ELj4ELj1ELj16ENS_18Kernel_traits_baseILj256EfS2_fS2_fjLj128EEEEELb0ELb1ELb0ELb1EEEvNS_9FwdParamsE,"",@"SHT_CUDA_INFO"
	.sectionflags	@""
	.align	4


	//----- nvinfo : EIATTR_CUDA_API_VERSION
	.align		4
        /*0000*/ 	.byte	0x04, 0x37
        /*0002*/ 	.short	(.L_2212 - .L_2211)
.L_2211:
        /*0004*/ 	.word	0x00000082


	//----- nvinfo : EIATTR_KPARAM_INFO
	.align		4
.L_2212:
        /*0008*/ 	.byte	0x04, 0x17
        /*000a*/ 	.short	(.L_2214 - .L_2213)
.L_2213:
        /*000c*/ 	.word	0x00000000
        /*0010*/ 	.short	0x0000
        /*0012*/ 	.short	0x0000
        /*0014*/ 	.byte	0x00, 0xf0, 0xa1, 0x03


	//----- nvinfo : EIATTR_SPARSE_MMA_MASK
	.align		4
.L_2214:
        /*0018*/ 	.byte	0x03, 0x50
        /*001a*/ 	.short	0x0000


	//----- nvinfo : EIATTR_MAXREG_COUNT
	.align		4
        /*001c*/ 	.byte	0x03, 0x1b
        /*001e*/ 	.short	0x00ff


	//----- nvinfo : EIATTR_MERCURY_ISA_VERSION
	.align		4
        /*0020*/ 	.byte	0x03, 0x5f
        /*0022*/ 	.short	0x0101


	//----- nvinfo : EIATTR_COOP_GROUP_MASK_REGIDS
	.align		4
        /*0024*/ 	.byte	0x04, 0x29
        /*0026*/ 	.short	(.L_2216 - .L_2215)


	//   ....[0]....
.L_2215:
        /*0028*/ 	.word	0xffffffff


	//   ....[1]....
        /*002c*/ 	.word	0xffffffff


	//   ....[2]....
        /*0030*/ 	.word	0xffffffff


	//   ....[3]....
        /*0034*/ 	.word	0xffffffff


	//   ....[4]....
        /*0038*/ 	.word	0xffffffff


	//   ....[5]....
        /*003c*/ 	.word	0xffffffff


	//   ....[6]....
        /*0040*/ 	.word	0xffffffff


	//   ....[7]....
        /*0044*/ 	.word	0xffffffff


	//   ....[8]....
        /*0048*/ 	.word	0xffffffff


	//   ....[9]....
        /*004c*/ 	.word	0xffffffff


	//   ....[10]....
        /*0050*/ 	.word	0xffffffff


	//   ....[11]....
        /*0054*/ 	.word	0xffffffff


	//   ....[12]....
        /*0058*/ 	.word	0xffffffff


	//   ....[13]....
        /*005c*/ 	.word	0xffffffff


	//   ....[14]....
        /*0060*/ 	.word	0xffffffff


	//   ....[15]....
        /*0064*/ 	.word	0xffffffff


	//   ....[16]....
        /*0068*/ 	.word	0xffffffff


	//   ....[17]....
        /*006c*/ 	.word	0xffffffff


	//   ....[18]....
        /*0070*/ 	.word	0xffffffff


	//   ....[19]....
        /*0074*/ 	.word	0xffffffff


	//   ....[20]....
        /*0078*/ 	.word	0xffffffff


	//   ....[21]....
        /*007c*/ 	.word	0xffffffff


	//   ....[22]....
        /*0080*/ 	.word	0xffffffff


	//   ....[23]....
        /*0084*/ 	.word	0xffffffff


	//   ....[24]....
        /*0088*/ 	.word	0xffffffff


	//   ....[25]....
        /*008c*/ 	.word	0xffffffff


	//   ....[26]....
        /*0090*/ 	.word	0xffffffff


	//   ....[27]....
        /*0094*/ 	.word	0xffffffff


	//   ....[28]....
        /*0098*/ 	.word	0xffffffff


	//   ....[29]....
        /*009c*/ 	.word	0xffffffff


	//   ....[30]....
        /*00a0*/ 	.word	0x0500002a


	//   ....[31]....
        /*00a4*/ 	.word	0x0500002a


	//   ....[32]....
        /*00a8*/ 	.word	0x0500002a


	//   ....[33]....
        /*00ac*/ 	.word	0x0500002a


	//   ....[34]....
        /*00b0*/ 	.word	0x0500002a


	//   ....[35]....
        /*00b4*/ 	.word	0x0500002a


	//   ....[36]....
        /*00b8*/ 	.word	0x0500002a


	//   ....[37]....
        /*00bc*/ 	.word	0x0500002a


	//   ....[38]....
        /*00c0*/ 	.word	0x0500002a


	//   ....[39]....
        /*00c4*/ 	.word	0x0500002a


	//   ....[40]....
        /*00c8*/ 	.word	0x0500002a


	//   ....[41]....
        /*00cc*/ 	.word	0x0500002a


	//   ....[42]....
        /*00d0*/ 	.word	0x0500002a


	//   ....[43]....
        /*00d4*/ 	.word	0x0500002a


	//   ....[44]....
        /*00d8*/ 	.word	0x0500002a


	//   ....[45]....
        /*00dc*/ 	.word	0x0500002a


	//   ....[46]....
        /*00e0*/ 	.word	0x0500002a


	//   ....[47]....
        /*00e4*/ 	.word	0x0500002a


	//   ....[48]....
        /*00e8*/ 	.word	0x0500002a


	//   ....[49]....
        /*00ec*/ 	.word	0x0500002a


	//   ....[50]....
        /*00f0*/ 	.word	0x0500002a


	//   ....[51]....
        /*00f4*/ 	.word	0x0500002a


	//   ....[52]....
        /*00f8*/ 	.word	0x0500002a


	//   ....[53]....
        /*00fc*/ 	.word	0x0500002a


	//   ....[54]....
        /*0100*/ 	.word	0x0500002a


	//   ....[55]....
        /*0104*/ 	.word	0x0500002a


	//   ....[56]....
        /*0108*/ 	.word	0x0500002a


	//   ....[57]....
        /*010c*/ 	.word	0x0500002a


	//   ....[58]....
        /*0110*/ 	.word	0x0500002a


	//   ....[59]....
        /*0114*/ 	.word	0x0500002a


	//----- nvinfo : EIATTR_COOP_GROUP_INSTR_OFFSETS
	.align		4
.L_2216:
        /*0118*/ 	.byte	0x04, 0x28
        /*011a*/ 	.short	(.L_2218 - .L_2217)


	//   ....[0]....
.L_2217:
        /*011c*/ 	.word	0x00000620


	//   ....[1]....
        /*0120*/ 	.word	0x00000650


	//   ....[2]....
        /*0124*/ 	.word	0x00000670


	//   ....[3]....
        /*0128*/ 	.word	0x00000690


	//   ....[4]....
        /*012c*/ 	.word	0x000006b0


	//   ....[5]....
        /*0130*/ 	.word	0x000007e0


	//   ....[6]....
        /*0134*/ 	.word	0x00000800


	//   ....[7]....
        /*0138*/ 	.word	0x00000820


	//   ....[8]....
        /*013c*/ 	.word	0x00000840


	//   ....[9]....
        /*0140*/ 	.word	0x00000860


	//   ....[10]....
        /*0144*/ 	.word	0x00000fb0


	//   ....[11]....
        /*0148*/ 	.word	0x00000fe0


	//   ....[12]....
        /*014c*/ 	.word	0x00001000


	//   ....[13]....
        /*0150*/ 	.word	0x00001020


	//   ....[14]....
        /*0154*/ 	.word	0x00001040


	//   ....[15]....
        /*0158*/ 	.word	0x00001170


	//   ....[16]....
        /*015c*/ 	.word	0x00001190


	//   ....[17]....
        /*0160*/ 	.word	0x000011b0


	//   ....[18]....
        /*0164*/ 	.word	0x000011d0


	//   ....[19]....
        /*0168*/ 	.word	0x000011f0


	//   ....[20]....
        /*016c*/ 	.word	0x00001800


	//   ....[21]....
        /*0170*/ 	.word	0x00001830


	//   ....[22]....
        /*0174*/ 	.word	0x00001850


	//   ....[23]....
        /*0178*/ 	.word	0x00001870


	//   ....[24]....
        /*017c*/ 	.word	0x00001890


	//   ....[25]....
        /*0180*/ 	.word	0x000019c0


	//   ....[26]....
        /*0184*/ 	.word	0x000019e0


	//   ....[27]....
        /*0188*/ 	.word	0x00001a00


	//   ....[28]....
        /*018c*/ 	.word	0x00001a20


	//   ....[29]....
        /*0190*/ 	.word	0x00001a40


	//   ....[30]....
        /*0194*/ 	.word	0x00001dc0


	//   ....[31]....
        /*0198*/ 	.word	0x00001e50


	//   ....[32]....
        /*019c*/ 	.word	0x00001eb0


	//   ....[33]....
        /*01a0*/ 	.word	0x00001f10


	//   ....[34]....
        /*01a4*/ 	.word	0x00001f70


	//   ....[35]....
        /*01a8*/ 	.word	0x000020e0


	//   ....[36]....
        /*01ac*/ 	.word	0x00002140


	//   ....[37]....
        /*01b0*/ 	.word	0x000021a0


	//   ....[38]....
        /*01b4*/ 	.word	0x00002200


	//   ....[39]....
        /*01b8*/ 	.word	0x00002260


	//   ....[40]....
        /*01bc*/ 	.word	0x000022e0


	//   ....[41]....
        /*01c0*/ 	.word	0x00002370


	//   ....[42]....
        /*01c4*/ 	.word	0x000023d0


	//   ....[43]....
        /*01c8*/ 	.word	0x00002430


	//   ....[44]....
        /*01cc*/ 	.word	0x00002490


	//   ....[45]....
        /*01d0*/ 	.word	0x00002600


	//   ....[46]....
        /*01d4*/ 	.word	0x00002660


	//   ....[47]....
        /*01d8*/ 	.word	0x000026c0


	//   ....[48]....
        /*01dc*/ 	.word	0x00002720


	//   ....[49]....
        /*01e0*/ 	.word	0x00002780


	//   ....[50]....
        /*01e4*/ 	.word	0x00002800


	//   ....[51]....
        /*01e8*/ 	.word	0x00002890


	//   ....[52]....
        /*01ec*/ 	.word	0x000028f0


	//   ....[53]....
        /*01f0*/ 	.word	0x00002950


	//   ....[54]....
        /*01f4*/ 	.word	0x000029b0


	//   ....[55]....
        /*01f8*/ 	.word	0x00002b20


	//   ....[56]....
        /*01fc*/ 	.word	0x00002b80


	//   ....[57]....
        /*0200*/ 	.word	0x00002be0


	//   ....[58]....
        /*0204*/ 	.word	0x00002c40


	//   ....[59]....
        /*0208*/ 	.word	0x00002ca0


	//----- nvinfo : EIATTR_VRC_CTA_INIT_COUNT
	.align		4
.L_2218:
        /*020c*/ 	.byte	0x02, 0x4a
	.zero		1
	.zero		1


	//----- nvinfo : EIATTR_EXIT_INSTR_OFFSETS
	.align		4
        /*0210*/ 	.byte	0x04, 0x1c
        /*0212*/ 	.short	(.L_2220 - .L_2219)


	//   ....[0]....
.L_2219:
        /*0214*/ 	.word	0x000001a0


	//   ....[1]....
        /*0218*/ 	.word	0x00000b80


	//   ....[2]....
        /*021c*/ 	.word	0x00001510


	//   ....[3]....
        /*0220*/ 	.word	0x00001d60


	//----- nvinfo : EIATTR_MAX_THREADS
	.align		4
.L_2220:
        /*0224*/ 	.byte	0x04, 0x05
        /*0226*/ 	.short	(.L_2222 - .L_2221)
.L_2221:
        /*0228*/ 	.word	0x00000080
        /*022c*/ 	.word	0x00000001
        /*0230*/ 	.word	0x00000001


	//----- nvinfo : EIATTR_CRS_STACK_SIZE
	.align		4
.L_2222:
        /*0234*/ 	.byte	0x04, 0x1e
        /*0236*/ 	.short	(.L_2224 - .L_2223)
.L_2223:
        /*0238*/ 	.word	0x00000000


	//----- nvinfo : EIATTR_CBANK_PARAM_SIZE
	.align		4
.L_2224:
        /*023c*/ 	.byte	0x03, 0x19
        /*023e*/ 	.short	0x00e8


	//----- nvinfo : EIATTR_PARAM_CBANK
	.align		4
        /*0240*/ 	.byte	0x04, 0x0a
        /*0242*/ 	.short	(.L_2226 - .L_2225)
	.align		4
.L_2225:
        /*0244*/ 	.word	index@(.nv.constant0._ZN10layer_norm13ln_fwd_kernelINS_13Kernel_traitsIf13__nv_bfloat16fS2_fjLj256ELj1ELj4ELj1ELj16ENS_18Kernel_traits_baseILj256EfS2_fS2_fjLj128EEEEELb0ELb1ELb0ELb1EEEvNS_9FwdParamsE)
        /*0248*/ 	.short	0x0380
        /*024a*/ 	.short	0x00e8


	//----- nvinfo : EIATTR_SW_WAR
	.align		4
.L_2226:
        /*024c*/ 	.byte	0x04, 0x36
        /*024e*/ 	.short	(.L_2228 - .L_2227)
.L_2227:
        /*0250*/ 	.word	0x00000008
.L_2228:


//--------------------- .nv.info._ZN10layer_norm13ln_fwd_kernelINS_13Kernel_traitsIf13__nv_bfloat16fS2_fjLj256ELj1ELj4ELj1ELj16ENS_18Kernel_traits_baseILj256EfS2_fS2_fjLj128EEEEELb0ELb1ELb1ELb0EEEvNS_9FwdParamsE --------------------------
	.section	.nv.info._ZN10layer_norm13ln_fwd_kernelINS_13Kernel_traitsIf13__nv_bfloat16fS2_fjLj256ELj1ELj4ELj1ELj16ENS_18Kernel_traits_baseILj256EfS2_fS2_fjLj128EEEEELb0ELb1ELb1ELb0EEEvNS_9FwdParamsE,"",@"SHT_CUDA_INFO"
	.sectionflags	@""
	.align	4


	//----- nvinfo : EIATTR_CUDA_API_VERSION
	.align		4
        /*0000*/ 	.byte	0x04, 0x37
        /*0002*/ 	.short	(.L_2230 - .L_2229)
.L_2229:
        /*0004*/ 	.word	0x00000082


	//----- nvinfo : EIATTR_KPARAM_INFO
	.align		4
.L_2230:
        /*0008*/ 	.byte	0x04, 0x17
        /*000a*/ 	.short	(.L_2232 - .L_2231)
.L_2231:
        /*000c*/ 	.word	0x00000000
        /*0010*/ 	.short	0x0000
        /*0012*/ 	.short	0x0000
        /*0014*/ 	.byte	0x00, 0xf0, 0xa1, 0x03


	//----- nvinfo : EIATTR_SPARSE_MMA_MASK
	.align		4
.L_2232:
        /*0018*/ 	.byte	0x03, 0x50
        /*001a*/ 	.short	0x0000


	//----- nvinfo : EIATTR_MAXREG_COUNT
	.align		4
        /*001c*/ 	.byte	0x03, 0x1b
        /*001e*/ 	.short	0x00ff


	//----- nvinfo : EIATTR_MERCURY_ISA_VERSION
	.align		4
        /*0020*/ 	.byte	0x03, 0x5f
        /*0022*/ 	.short	0x0101


	//----- nvinfo : EIATTR_COOP_GROUP_MASK_REGIDS
	.align		4
        /*0024*/ 	.byte	0x04, 0x29
        /*0026*/ 	.short	(.L_2234 - .L_2233)


	//   ....[0]....
.L_2233:
        /*0028*/ 	.word	0xffffffff


	//   ....[1]....
        /*002c*/ 	.word	0xffffffff


	//   ....[2]....
        /*0030*/ 	.word	0xffffffff


	//   ....[3]....
        /*0034*/ 	.word	0xffffffff


	//   ....[4]....
        /*0038*/ 	.word	0xffffffff


	//   ....[5]....
        /*003c*/ 	.word	0xffffffff


	//   ....[6]....
        /*0040*/ 	.word	0xffffffff


	//   ....[7]....
        /*0044*/ 	.word	0xffffffff


	//   ....[8]....
        /*0048*/ 	.word	0xffffffff


	//   ....[9]....
        /*004c*/ 	.word	0xffffffff


	//   ....[10]....
        /*0050*/ 	.word	0xffffffff


	//   ....[11]....
        /*0054*/ 	.word	0xffffffff


	//   ....[12]....
        /*0058*/ 	.word	0xffffffff


	//   ....[13]....
        /*005c*/ 	.word	0xffffffff


	//   ....[14]....
        /*0060*/ 	.word	0xffffffff


	//   ....[15]....
        /*0064*/ 	.word	0xffffffff


	//   ....[16]....
        /*0068*/ 	.word	0xffffffff


	//   ....[17]....
        /*006c*/ 	.word	0xffffffff


	//   ....[18]....
        /*0070*/ 	.word	0xffffffff


	//   ....[19]....
        /*0074*/ 	.word	0xffffffff


	//   ....[20]....
        /*0078*/ 	.word	0x0500002d


	//   ....[21]....
        /*007c*/ 	.word	0x0500002d


	//   ....[22]....
        /*0080*/ 	.word	0x0500002d


	//   ....[23]....
        /*0084*/ 	.word	0x0500002d


	//   ....[24]....
        /*0088*/ 	.word	0x0500002d


	//   ....[25]....
        /*008c*/ 	.word	0x0500002d


	//   ....[26]....
        /*0090*/ 	.word	0x0500002d


	//   ....[27]....
        /*0094*/ 	.word	0x0500002d


	//   ....[28]....
        /*0098*/ 	.word	0x0500002d


	//   ....[29]....
        /*009c*/ 	.word	0x0500002d


	//   ....[30]....
        /*00a0*/ 	.word	0x0500002d


	//   ....[31]....
        /*00a4*/ 	.word	0x0500002d


	//   ....[32]....
        /*00a8*/ 	.word	0x0500002d


	//   ....[33]....
        /*00ac*/ 	.word	0x0500002d


	//   ....[34]....
        /*00b0*/ 	.word	0x0500002d


	//   ....[35]....
        /*00b4*/ 	.word	0x0500002d


	//   ....[36]....
        /*00b8*/ 	.word	0x0500002d


	//   ....[37]....
        /*00bc*/ 	.word	0x0500002d


	//   ....[38]....
        /*00c0*/ 	.word	0x0500002d


	//   ....[39]....
        /*00c4*/ 	.word	0x0500002d


	//----- nvinfo : EIATTR_COOP_GROUP_INSTR_OFFSETS
	.align		4
.L_2234:
        /*00c8*/ 	.byte	0x04, 0x28
        /*00ca*/ 	.short	(.L_2236 - .L_2235)


	//   ....[0]....
.L_2235:
        /*00cc*/ 	.word	0x000008a0


	//   ....[1]....
        /*00d0*/ 	.word	0x000008d0


	//   ....[2]....
        /*00d4*/ 	.word	0x000008f0


	//   ....[3]....
        /*00d8*/ 	.word	0x00000910


	//   ....[4]....
        /*00dc*/ 	.word	0x00000930


	//   ....[5]....
        /*00e0*/ 	.word	0x00000a70


	//   ....[6]....
        /*00e4*/ 	.word	0x00000a90


	//   ....[7]....
        /*00e8*/ 	.word	0x00000ab0


	//   ....[8]....
        /*00ec*/ 	.word	0x00000ad0


	//   ....[9]....
        /*00f0*/ 	.word	0x00000af0


	//   ....[10]....
        /*00f4*/ 	.word	0x00001460


	//   ....[11]....
        /*00f8*/ 	.word	0x00001490


	//   ....[12]....
        /*00fc*/ 	.word	0x000014b0


	//   ....[13]....
        /*0100*/ 	.word	0x000014d0


	//   ....[14]....
        /*0104*/ 	.word	0x000014f0


	//   ....[15]....
        /*0108*/ 	.word	0x00001630


	//   ....[16]....
        /*010c*/ 	.word	0x00001650


	//   ....[17]....
        /*0110*/ 	.word	0x00001670


	//   ....[18]....
        /*0114*/ 	.word	0x00001690


	//   ....[19]....
        /*0118*/ 	.word	0x000016b0


	//   ....[20]....
        /*011c*/ 	.word	0x00001ad0


	//   ....[21]....
        /*0120*/ 	.word	0x00001b60


	//   ....[22]....
        /*0124*/ 	.word	0x00001bc0


	//   ....[23]....
        /*0128*/ 	.word	0x00001c20


	//   ....[24]....
        /*012c*/ 	.word	0x00001c80


	//   ....[25]....
        /*0130*/ 	.word	0x00001df0


	//   ....[26]....
        /*0134*/ 	.word	0x00001e50


	//   ....[27]....
        /*0138*/ 	.word	0x00001eb0


	//   ....[28]....
        /*013c*/ 	.word	0x00001f10


	//   ....[29]....
        /*0140*/ 	.word	0x00001f70


	//   ....[30]....
        /*0144*/ 	.word	0x00001ff0


	//   ....[31]....
        /*0148*/ 	.word	0x00002080


	//   ....[32]....
        /*014c*/ 	.word	0x000020e0


	//   ....[33]....
        /*0150*/ 	.word	0x00002140


	//   ....[34]....
        /*0154*/ 	.word	0x000021a0


	//   ....[35]....
        /*0158*/ 	.word	0x00002310


	//   ....[36]....
        /*015c*/ 	.word	0x00002370


	//   ....[37]....
        /*0160*/ 	.word	0x000023d0


	//   ....[38]....
        /*0164*/ 	.word	0x00002430


	//   ....[39]....
        /*0168*/ 	.word	0x00002490


	//----- nvinfo : EIATTR_VRC_CTA_INIT_COUNT
	.align		4
.L_2236:
        /*016c*/ 	.byte	0x02, 0x4a
	.zero		1
	.zero		1


	//----- nvinfo : EIATTR_EXIT_INSTR_OFFSETS
	.align		4
        /*0170*/ 	.byte	0x04, 0x1c
        /*0172*/ 	.short	(.L_2238 - .L_2237)


	//   ....[0]....
.L_2237:
        /*0174*/ 	.word	0x00000260


	//   ....[1]....
        /*0178*/ 	.word	0x00000eb0


	//   ....[2]....
        /*017c*/ 	.word	0x00001a70


	//----- nvinfo : EIATTR_MAX_THREADS
	.align		4
.L_2238:
        /*0180*/ 	.byte	0x04, 0x05
        /*0182*/ 	.short	(.L_2240 - .L_2239)
.L_2239:
        /*0184*/ 	.word	0x00000080
        /*0188*/ 	.word	0x00000001
        /*018c*/ 	.word	0x00000001


	//----- nvinfo : EIATTR_CRS_STACK_SIZE
	.align		4
.L_2240:
        /*0190*/ 	.byte	0x04, 0x1e
        /*0192*/ 	.short	(.L_2242 - .L_2241)
.L_2241:
        /*0194*/ 	.word	0x00000000


	//----- nvinfo : EIATTR_CBANK_PARAM_SIZE
	.align		4
.L_2242:
        /*0198*/ 	.byte	0x03, 0x19
        /*019a*/ 	.short	0x00e8


	//----- nvinfo : EIATTR_PARAM_CBANK
	.align		4
        /*019c*/ 	.byte	0x04, 0x0a
        /*019e*/ 	.short	(.L_2244 - .L_2243)
	.align		4
.L_2243:
        /*01a0*/ 	.word	index@(.nv.constant0._ZN10layer_norm13ln_fwd_kernelINS_13Kernel_traitsIf13__nv_bfloat16fS2_fjLj256ELj1ELj4ELj1ELj16ENS_18Kernel_traits_baseILj256EfS2_fS2_fjLj128EEEEELb0ELb1ELb1ELb0EEEvNS_9FwdParamsE)
        /*01a4*/ 	.short	0x0380
        /*01a6*/ 	.short	0x00e8


	//----- nvinfo : EIATTR_SW_WAR
	.align		4
.L_2244:
        /*01a8*/ 	.byte	0x04, 0x36
        /*01aa*/ 	.short	(.L_2246 - .L_2245)
.L_2245:
        /*01ac*/ 	.word	0x00000008
.L_2246:


//--------------------- .nv.info._ZN10layer_norm13ln_fwd_kernelINS_13Kernel_traitsIf13__nv_bfloat16fS2_fjLj256ELj1ELj4ELj1ELj16ENS_18Kernel_traits_baseILj256EfS2_fS2_fjLj128EEEEELb0ELb1ELb1ELb1EEEvNS_9FwdParamsE --------------------------
	.section	.nv.info._ZN10layer_norm13ln_fwd_kernelINS_13Kernel_traitsIf13__nv_bfloat16fS2_fjLj256ELj1ELj4ELj1ELj16ENS_18Kernel_traits_baseILj256EfS2_fS2_fjLj128EEEEELb0ELb1ELb1ELb1EEEvNS_9FwdParamsE,"",@"SHT_CUDA_INFO"
	.sectionflags	@""
	.align	4


	//----- nvinfo : EIATTR_CUDA_API_VERSION
	.align		4
        /*0000*/ 	.byte	0x04, 0x37
        /*0002*/ 	.short	(.L_2248 - .L_2247)
.L_2247:
        /*0004*/ 	.word	0x00000082


	//----- nvinfo : EIATTR_KPARAM_INFO
	.align		4
.L_2248:
        /*0008*/ 	.byte	0x04, 0x17
        /*000a*/ 	.short	(.L_2250 - .L_2249)
.L_2249:
        /*000c*/ 	.word	0x00000000
        /*0010*/ 	.short	0x0000
        /*0012*/ 	.short	0x0000
        /*0014*/ 	.byte	0x00, 0xf0, 0xa1, 0x03


	//----- nvinfo : EIATTR_SPARSE_MMA_MASK
	.align		4
.L_2250:
        /*0018*/ 	.byte	0x03, 0x50
        /*001a*/ 	.short	0x0000


	//----- nvinfo : EIATTR_MAXREG_COUNT
	.align		4
        /*001c*/ 	.byte	0x03, 0x1b
        /*001e*/ 	.short	0x00ff


	//----- nvinfo : EIATTR_MERCURY_ISA_VERSION
	.align		4
        /*0020*/ 	.byte	0x03, 0x5f
        /*0022*/ 	.short	0x0101


	//----- nvinfo : EIATTR_COOP_GROUP_MASK_REGIDS
	.align		4
        /*0024*/ 	.byte	0x04, 0x29
        /*0026*/ 	.short	(.L_2252 - .L_2251)


	//   ....[0]....
.L_2251:
        /*0028*/ 	.word	0xffffffff


	//   ....[1]....
        /*002c*/ 	.word	0xffffffff


	//   ....[2]....
        /*0030*/ 	.word	0xffffffff


	//   ....[3]....
        /*0034*/ 	.word	0xffffffff


	//   ....[4]....
        /*0038*/ 	.word	0xffffffff


	//   ....[5]....
        /*003c*/ 	.word	0xffffffff


	//   ....[6]....
        /*0040*/ 	.word	0xffffffff


	//   ....[7]....
        /*0044*/ 	.word	0xffffffff


	//   ....[8]....
        /*0048*/ 	.word	0xffffffff


	//   ....[9]....
        /*004c*/ 	.word	0xffffffff


	//   ....[10]....
        /*0050*/ 	.word	0xffffffff


	//   ....[11]....
        /*0054*/ 	.word	0xffffffff


	//   ....[12]....
        /*0058*/ 	.word	0xffffffff


	//   ....[13]....
        /*005c*/ 	.word	0xffffffff


	//   ....[14]....
        /*0060*/ 	.word	0xffffffff


	//   ....[15]....
        /*0064*/ 	.word	0xffffffff


	//   ....[16]....
        /*0068*/ 	.word	0xffffffff


	//   ....[17]....
        /*006c*/ 	.word	0xffffffff


	//   ....[18]....
        /*0070*/ 	.word	0xffffffff


	//   ....[19]....
        /*0074*/ 	.word	0xffffffff


	//   ....[20]....
        /*0078*/ 	.word	0x05000003


	//   ....[21]....
        /*007c*/ 	.word	0x05000003


	//   ....[22]....
        /*0080*/ 	.word	0x05000003


	//   ....[23]....
        /*0084*/ 	.word	0x05000003


	//   ....[24]....
        /*0088*/ 	.word	0x05000003


	//   ....[25]....
        /*008c*/ 	.word	0x05000003


	//   ....[26]....
        /*0090*/ 	.word	0x05000003


	//   ....[27]....
        /*0094*/ 	.word	0x05000003


	//   ....[28]....
        /*0098*/ 	.word	0x05000003


	//   ....[29]....
        /*009c*/ 	.word	0x05000003


	//   ....[30]....
        /*00a0*/ 	.word	0x05000003


	//   ....[31]....
        /*00a4*/ 	.word	0x05000003


	//   ....[32]....
        /*00a8*/ 	.word	0x05000003


	//   ....[33]....
        /*00ac*/ 	.word	0x05000003


	//   ....[34]....
        /*00b0*/ 	.word	0x05000003


	//   ....[35]....
        /*00b4*/ 	.word	0x05000003


	//   ....[36]....
        /*00b8*/ 	.word	0x05000003


	//   ....[37]....
        /*00bc*/ 	.word	0x05000003


	//   ....[38]....
        /*00c0*/ 	.word	0x05000003


	//   ....[39]....
        /*00c4*/ 	.word	0x05000003


	//----- nvinfo : EIATTR_COOP_GROUP_INSTR_OFFSETS
	.align		4
.L_2252:
        /*00c8*/ 	.byte	0x04, 0x28
        /*00ca*/ 	.short	(.L_2254 - .L_2253)


	//   ....[0]....
.L_2253:
        /*00cc*/ 	.word	0x00000770


	//   ....[1]....
        /*00d0*/ 	.word	0x000007a0


	//   ....[2]....
        /*00d4*/ 	.word	0x000007c0


	//   ....[3]....
        /*00d8*/ 	.word	0x000007e0


	//   ....[4]....
        /*00dc*/ 	.word	0x00000800


	//   ....[5]....
        /*00e0*/ 	.word	0x00000930


	//   ....[6]....
        /*00e4*/ 	.word	0x00000950


	//   ....[7]....
        /*00e8*/ 	.word	0x00000970


	//   ....[8]....
        /*00ec*/ 	.word	0x00000990


	//   ....[9]....
        /*00f0*/ 	.word	0x000009b0


	//   ....[10]....
        /*00f4*/ 	.word	0x000012c0


	//   ....[11]....
        /*00f8*/ 	.word	0x000012f0


	//   ....[12]....
        /*00fc*/ 	.word	0x00001310


	//   ....[13]....
        /*0100*/ 	.word	0x00001330


	//   ....[14]....
        /*0104*/ 	.word	0x00001350


	//   ....[15]....
        /*0108*/ 	.word	0x00001480


	//   ....[16]....
        /*010c*/ 	.word	0x000014a0


	//   ....[17]....
        /*0110*/ 	.word	0x000014c0


	//   ....[18]....
        /*0114*/ 	.word	0x000014e0


	//   ....[19]....
        /*0118*/ 	.word	0x00001500


	//   ....[20]....
        /*011c*/ 	.word	0x00001920


	//   ....[21]....
        /*0120*/ 	.word	0x000019b0


	//   ....[22]....
        /*0124*/ 	.word	0x00001a10


	//   ....[23]....
        /*0128*/ 	.word	0x00001a70


	//   ....[24]....
        /*012c*/ 	.word	0x00001ad0


	//   ....[25]....
        /*0130*/ 	.word	0x00001c40


	//   ....[26]....
        /*0134*/ 	.word	0x00001ca0


	//   ....[27]....
        /*0138*/ 	.word	0x00001d00


	//   ....[28]....
        /*013c*/ 	.word	0x00001d60


	//   ....[29]....
        /*0140*/ 	.word	0x00001dc0


	//   ....[30]....
        /*0144*/ 	.word	0x00001e40


	//   ....[31]....
        /*0148*/ 	.word	0x00001ed0


	//   ....[32]....
        /*014c*/ 	.word	0x00001f30


	//   ....[33]....
        /*0150*/ 	.word	0x00001f90


	//   ....[34]....
        /*0154*/ 	.word	0x00001ff0


	//   ....[35]....
        /*0158*/ 	.word	0x00002160


	//   ....[36]....
        /*015c*/ 	.word	0x000021c0


	//   ....[37]....
        /*0160*/ 	.word	0x00002220


	//   ....[38]....
        /*0164*/ 	.word	0x00002280


	//   ....[39]....
        /*0168*/ 	.word	0x000022e0


	//----- nvinfo : EIATTR_VRC_CTA_INIT_COUNT
	.align		4
.L_2254:
        /*016c*/ 	.byte	0x02, 0x4a
	.zero		1
	.zero		1


	//----- nvinfo : EIATTR_EXIT_INSTR_OFFSETS
	.align		4
        /*0170*/ 	.byte	0x04, 0x1c
        /*0172*/ 	.short	(.L_2256 - .L_2255)


	//   ....[0]....
.L_2255:
        /*0174*/ 	.word	0x000001a0


	//   ....[1]....
        /*0178*/ 	.word	0x00000d60


	//   ....[2]....
        /*017c*/ 	.word	0x000018c0


	//----- nvinfo : EIATTR_MAX_THREADS
	.align		4
.L_2256:
        /*0180*/ 	.byte	0x04, 0x05
        /*0182*/ 	.short	(.L_2258 - .L_2257)
.L_2257:
        /*0184*/ 	.word	0x00000080
        /*0188*/ 	.word	0x00000001
        /*018c*/ 	.word	0x00000001


	//----- nvinfo : EIATTR_CRS_STACK_SIZE
	.align		4
.L_2258:
        /*0190*/ 	.byte	0x04, 0x1e
        /*0192*/ 	.short	(.L_2260 - .L_2259)
.L_2259:
        /*0194*/ 	.word	0x00000000


	//----- nvinfo : EIATTR_CBANK_PARAM_SIZE
	.align		4
.L_2260:
        /*0198*/ 	.byte	0x03, 0x19
        /*019a*/ 	.short	0x00e8


	//----- nvinfo : EIATTR_PARAM_CBANK
	.align		4
        /*019c*/ 	.byte	0x04, 0x0a
        /*019e*/ 	.short	(.L_2262 - .L_2261)
	.align		4
.L_2261:
        /*01a0*/ 	.word	index@(.nv.constant0._ZN10layer_norm13ln_fwd_kernelINS_13Kernel_traitsIf13__nv_bfloat16fS2_fjLj256ELj1ELj4ELj1ELj16ENS_18Kernel_traits_baseILj256EfS2_fS2_fjLj128EEEEELb0ELb1ELb1ELb1EEEvNS_9FwdParamsE)
        /*01a4*/ 	.short	0x0380
        /*01a6*/ 	.short	0x00e8


	//----- nvinfo : EIATTR_SW_WAR
	.align		4
.L_2262:
        /*01a8*/ 	.byte	0x04, 0x36
        /*01aa*/ 	.short	(.L_2264 - .L_2263)
.L_2263:
        /*01ac*/ 	.word	0x00000008
.L_2264:


//--------------------- .nv.info._ZN10layer_norm13ln_fwd_kernelINS_13Kernel_traitsIf13__nv_bfloat16fS2_fjLj256ELj1ELj4ELj1ELj16ENS_18Kernel_traits_baseILj256EfS2_fS2_fjLj128EEEEELb1ELb0ELb0ELb0EEEvNS_9FwdParamsE --------------------------
	.section	.nv.info._ZN10layer_norm13ln_fwd_kernelINS_13Kernel_traitsIf13__nv_bfloat16fS2_fjLj256ELj1ELj4ELj1ELj16ENS_18Kernel_traits_baseILj256EfS2_fS2_fjLj128EEEEELb1ELb0ELb0ELb0EEEvNS_9FwdParamsE,"",@"SHT_CUDA_INFO"
	.sectionflags	@""
	.align	4


	//----- nvinfo : EIATTR_CUDA_API_VERSION
	.align		4
        /*0000*/ 	.byte	0x04, 0x37
        /*0002*/ 	.short	(.L_2266 - .L_2265)
.L_2265:
        /*0004*/ 	.word	0x00000082


	//----- nvinfo : EIATTR_KPARAM_INFO
	.align		4
.L_2266:
        /*0008*/ 	.byte	0x04, 0x17
        /*000a*/ 	.short	(.L_2268 - .L_2267)
.L_2267:
        /*000c*/ 	.word	0x00000000
        /*0010*/ 	.short	0x0000
        /*0012*/ 	.short	0x0000
        /*0014*/ 	.byte	0x00, 0xf0, 0xa1, 0x03


	//----- nvinfo : EIATTR_SPARSE_MMA_MASK
	.align		4
.L_2268:
        /*0018*/ 	.byte	0x03, 0x50
        /*001a*/ 	.short	0x0000


	//----- nvinfo : EIATTR_MAXREG_COUNT
	.align		4
        /*001c*/ 	.byte	0x03, 0x1b
        /*001e*/ 	.short	0x00ff


	//----- nvinfo : EIATTR_MERCURY_ISA_VERSION
	.align		4
        /*0020*/ 	.byte	0x03, 0x5f
        /*0022*/ 	.short	0x0101


	//----- nvinfo : EIATTR_COOP_GROUP_MASK_REGIDS
	.align		4
        /*0024*/ 	.byte	0x04, 0x29
        /*0026*/ 	.short	(.L_2270 - .L_2269)


	//   ....[0]....
.L_2269:
        /*0028*/ 	.word	0xffffffff


	//   ....[1]....
        /*002c*/ 	.word	0xffffffff


	//   ....[2]....
        /*0030*/ 	.word	0xffffffff


	//   ....[3]....
        /*0034*/ 	.word	0xffffffff


	//   ....[4]....
        /*0038*/ 	.word	0xffffffff


	//   ....[5]....
        /*003c*/ 	.word	0xffffffff


	//   ....[6]....
        /*0040*/ 	.word	0xffffffff


	//   ....[7]....
        /*0044*/ 	.word	0xffffffff


	//   ....[8]....
        /*0048*/ 	.word	0xffffffff


	//   ....[9]....
        /*004c*/ 	.word	0xffffffff


	//   ....[10]....
        /*0050*/ 	.word	0x05000037


	//   ....[11]....
        /*0054*/ 	.word	0x05000037


	//   ....[12]....
        /*0058*/ 	.word	0x05000037


	//   ....[13]....
        /*005c*/ 	.word	0x05000037


	//   ....[14]....
        /*0060*/ 	.word	0x05000037


	//   ....[15]....
        /*0064*/ 	.word	0x05000037


	//   ....[16]....
        /*0068*/ 	.word	0x05000037


	//   ....[17]....
        /*006c*/ 	.word	0x05000037


	//   ....[18]....
        /*0070*/ 	.word	0x05000037


	//   ....[19]....
        /*0074*/ 	.word	0x05000037


	//----- nvinfo : EIATTR_COOP_GROUP_INSTR_OFFSETS
	.align		4
.L_2270:
        /*0078*/ 	.byte	0x04, 0x28
        /*007a*/ 	.short	(.L_2272 - .L_2271)


	//   ....[0]....
.L_2271:
        /*007c*/ 	.word	0x00003480


	//   ....[1]....
        /*0080*/ 	.word	0x000034a0


	//   ....[2]....
        /*0084*/ 	.word	0x000034c0


	//   ....[3]....
        /*0088*/ 	.word	0x000034e0


	//   ....[4]....
        /*008c*/ 	.word	0x00003510


	//   ....[5]....
        /*0090*/ 	.word	0x00003660


	//   ....[6]....
        /*0094*/ 	.word	0x00003680


	//   ....[7]....
        /*0098*/ 	.word	0x000036a0


	//   ....[8]....
        /*009c*/ 	.word	0x000036c0


	//   ....[9]....
        /*00a0*/ 	.word	0x000036e0


	//   ....[10]....
        /*00a4*/ 	.word	0x00003ac0


	//   ....[11]....
        /*00a8*/ 	.word	0x00003b60


	//   ....[12]....
        /*00ac*/ 	.word	0x00003bd0


	//   ....[13]....
        /*00b0*/ 	.word	0x00003c40


	//   ....[14]....
        /*00b4*/ 	.word	0x00003cc0


	//   ....[15]....
        /*00b8*/ 	.word	0x00003e50


	//   ....[16]....
        /*00bc*/ 	.word	0x00003ec0


	//   ....[17]....
        /*00c0*/ 	.word	0x00003f30


	//   ....[18]....
        /*00c4*/ 	.word	0x00003fa0


	//   ....[19]....
        /*00c8*/ 	.word	0x00004010


	//----- nvinfo : EIATTR_VRC_CTA_INIT_COUNT
	.align		4
.L_2272:
        /*00cc*/ 	.byte	0x02, 0x4a
	.zero		1
	.zero		1


	//----- nvinfo : EIATTR_EXIT_INSTR_OFFSETS
	.align		4
        /*00d0*/ 	.byte	0x04, 0x1c
        /*00d2*/ 	.short	(.L_2274 - .L_2273)


	//   ....[0]....
.L_2273:
        /*00d4*/ 	.word	0x00000450


	//   ....[1]....
        /*00d8*/ 	.word	0x00003a50


	//----- nvinfo : EIATTR_MAX_THREADS
	.align		4
.L_2274:
        /*00dc*/ 	.byte	0x04, 0x05
        /*00de*/ 	.short	(.L_2276 - .L_2275)
.L_2275:
        /*00e0*/ 	.word	0x00000080
        /*00e4*/ 	.word	0x00000001
        /*00e8*/ 	.word	0x00000001


	//----- nvinfo : EIATTR_CRS_STACK_SIZE
	.align		4
.L_2276:
        /*00ec*/ 	.byte	0x04, 0x1e
        /*00ee*/ 	.short	(.L_2278 - .L_2277)
.L_2277:
        /*00f0*/ 	.word	0x00000000


	//----- nvinfo : EIATTR_CBANK_PARAM_SIZE
	.align		4
.L_2278:
        /*00f4*/ 	.byte	0x03, 0x19
        /*00f6*/ 	.short	0x00e8


	//----- nvinfo : EIATTR_PARAM_CBANK
	.align		4
        /*00f8*/ 	.byte	0x04, 0x0a
        /*00fa*/ 	.short	(.L_2280 - .L_2279)
	.align		4
.L_2279:
        /*00fc*/ 	.word	index@(.nv.constant0._ZN10layer_norm13ln_fwd_kernelINS_13Kernel_traitsIf13__nv_bfloat16fS2_fjLj256ELj1ELj4ELj1ELj16ENS_18Kernel_traits_baseILj256EfS2_fS2_fjLj128EEEEELb1ELb0ELb0ELb0EEEvNS_9FwdParamsE)
        /*0100*/ 	.short	0x0380
        /*0102*/ 	.short	0x00e8


	//----- nvinfo : EIATTR_SW_WAR
	.align		4
.L_2280:
        /*0104*/ 	.byte	0x04, 0x36
        /*0106*/ 	.short	(.L_2282 - .L_2281)
.L_2281:
        /*0108*/ 	.word	0x00000008
.L_2282:


//--------------------- .nv.info._ZN10layer_norm13ln_fwd_kernelINS_13Kernel_traitsIf13__nv_bfloat16fS2_fjLj256ELj1ELj4ELj1ELj16ENS_18Kernel_traits_baseILj256EfS2_fS2_fjLj128EEEEELb1ELb0ELb0ELb1EEEvNS_9FwdParamsE --------------------------
	.section	.nv.info._ZN10layer_norm13ln_fwd_kernelINS_13Kernel_traitsIf13__nv_bfloat16fS2_fjLj256ELj1ELj4ELj1ELj16ENS_18Kernel_traits_baseILj256EfS2_fS2_fjLj128EEEEELb1ELb0ELb0ELb1EEEvNS_9FwdParamsE,"",@"SHT_CUDA_INFO"
	.sectionflags	@""
	.align	4


	//----- nvinfo : EIATTR_CUDA_API_VERSION
	.align		4
        /*0000*/ 	.byte	0x04, 0x37
        /*0002*/ 	.short	(.L_2284 - .L_2283)
.L_2283:
        /*0004*/ 	.word	0x00000082


	//----- nvinfo : EIATTR_KPARAM_INFO
	.align		4
.L_2284:
        /*0008*/ 	.byte	0x04, 0x17
        /*000a*/ 	.short	(.L_2286 - .L_2285)
.L_2285:
        /*000c*/ 	.word	0x00000000
        /*0010*/ 	.short	0x0000
        /*0012*/ 	.short	0x0000
        /*0014*/ 	.byte	0x00, 0xf0, 0xa1, 0x03


	//----- nvinfo : EIATTR_SPARSE_MMA_MASK
	.align		4
.L_2286:
        /*0018*/ 	.byte	0x03, 0x50
        /*001a*/ 	.short	0x0000


	//----- nvinfo : EIATTR_MAXREG_COUNT
	.align		4
        /*001c*/ 	.byte	0x03, 0x1b
        /*001e*/ 	.short	0x00ff


	//----- nvinfo : EIATTR_MERCURY_ISA_VERSION
	.align		4
        /*0020*/ 	.byte	0x03, 0x5f
        /*0022*/ 	.short	0x0101


	//----- nvinfo : EIATTR_COOP_GROUP_MASK_REGIDS
	.align		4
        /*0024*/ 	.byte	0x04, 0x29
        /*0026*/ 	.short	(.L_2288 - .L_2287)


	//   ....[0]....
.L_2287:
        /*0028*/ 	.word	0xffffffff


	//   ....[1]....
        /*002c*/ 	.word	0xffffffff


	//   ....[2]....
        /*0030*/ 	.word	0xffffffff


	//   ....[3]....
        /*0034*/ 	.word	0xffffffff


	//   ....[4]....
        /*0038*/ 	.word	0xffffffff


	//   ....[5]....
        /*003c*/ 	.word	0xffffffff


	//   ....[6]....
        /*0040*/ 	.word	0xffffffff


	//   ....[7]....
        /*0044*/ 	.word	0xffffffff


	//   ....[8]....
        /*0048*/ 	.word	0xffffffff


	//   ....[9]....
        /*004c*/ 	.word	0xffffffff


	//   ....[10]....
        /*0050*/ 	.word	0x0500002e


	//   ....[11]....
        /*0054*/ 	.word	0x0500002e


	//   ....[12]....
        /*0058*/ 	.word	0x0500002e


	//   ....[13]....
        /*005c*/ 	.word	0x0500002e


	//   ....[14]....
        /*0060*/ 	.word	0x0500002e


	//   ....[15]....
        /*0064*/ 	.word	0x0500002e


	//   ....[16]....
        /*0068*/ 	.word	0x0500002e


	//   ....[17]....
        /*006c*/ 	.word	0x0500002e


	//   ....[18]....
        /*0070*/ 	.word	0x0500002e


	//   ....[19]....
        /*0074*/ 	.word	0x0500002e


	//----- nvinfo : EIATTR_COOP_GROUP_INSTR_OFFSETS
	.align		4
.L_2288:
        /*0078*/ 	.byte	0x04, 0x28
        /*007a*/ 	.short	(.L_2290 - .L_2289)


	//   ....[0]....
.L_2289:
        /*007c*/ 	.word	0x00003400


	//   ....[1]....
        /*0080*/ 	.word	0x00003430


	//   ....[2]....
        /*0084*/ 	.word	0x00003450


	//   ....[3]....
        /*0088*/ 	.word	0x00003470


	//   ....[4]....
        /*008c*/ 	.word	0x00003490


	//   ....[5]....
        /*0090*/ 	.word	0x000035c0


	//   ....[6]....
        /*0094*/ 	.word	0x000035e0


	//   ....[7]....
        /*0098*/ 	.word	0x00003600


	//   ....[8]....
        /*009c*/ 	.word	0x00003620


	//   ....[9]....
        /*00a0*/ 	.word	0x00003640


	//   ....[10]....
        /*00a4*/ 	.word	0x000039e0


	//   ....[11]....
        /*00a8*/ 	.word	0x00003a80


	//   ....[12]....
        /*00ac*/ 	.word	0x00003ae0


	//   ....[13]....
        /*00b0*/ 	.word	0x00003b40


	//   ....[14]....
        /*00b4*/ 	.word	0x00003ba0


	//   ....[15]....
        /*00b8*/ 	.word	0x00003d10


	//   ....[16]....
        /*00bc*/ 	.word	0x00003d70


	//   ....[17]....
        /*00c0*/ 	.word	0x00003dd0


	//   ....[18]....
        /*00c4*/ 	.word	0x00003e30


	//   ....[19]....
        /*00c8*/ 	.word	0x00003e90


	//----- nvinfo : EIATTR_VRC_CTA_INIT_COUNT
	.align		4
.L_2290:
        /*00cc*/ 	.byte	0x02, 0x4a
	.zero		1
	.zero		1


	//----- nvinfo : EIATTR_EXIT_INSTR_OFFSETS
	.align		4
        /*00d0*/ 	.byte	0x04, 0x1c
        /*00d2*/ 	.short	(.L_2292 - .L_2291)


	//   ....[0]....
.L_2291:
        /*00d4*/ 	.word	0x00000230


	//   ....[1]....
        /*00d8*/ 	.word	0x00003980


	//----- nvinfo : EIATTR_MAX_THREADS
	.align		4
.L_2292:
        /*00dc*/ 	.byte	0x04, 0x05
        /*00de*/ 	.short	(.L_2294 - .L_2293)
.L_2293:
        /*00e0*/ 	.word	0x00000080
        /*00e4*/ 	.word	0x00000001
        /*00e8*/ 	.word	0x00000001


	//----- nvinfo : EIATTR_CRS_STACK_SIZE
	.align		4
.L_2294:
        /*00ec*/ 	.byte	0x04, 0x1e
        /*00ee*/ 	.short	(.L_2296 - .L_2295)
.L_2295:
        /*00f0*/ 	.word	0x00000000


	//----- nvinfo : EIATTR_CBANK_PARAM_SIZE
	.align		4
.L_2296:
        /*00f4*/ 	.byte	0x03, 0x19
        /*00f6*/ 	.short	0x00e8


	//----- nvinfo : EIATTR_PARAM_CBANK
	.align		4
        /*00f8*/ 	.byte	0x04, 0x0a
        /*00fa*/ 	.short	(.L_2298 - .L_2297)
	.align		4
.L_2297:
        /*00fc*/ 	.word	index@(.nv.constant0._ZN10layer_norm13ln_fwd_kernelINS_13Kernel_traitsIf13__nv_bfloat16fS2_fjLj256ELj1ELj4ELj1ELj16ENS_18Kernel_traits_baseILj256EfS2_fS2_fjLj128EEEEELb1ELb0ELb0ELb1EEEvNS_9FwdParamsE)
        /*0100*/ 	.short	0x0380
        /*0102*/ 	.short	0x00e8


	//----- nvinfo : EIATTR_SW_WAR
	.align		4
.L_2298:
        /*0104*/ 	.byte	0x04, 0x36
        /*0106*/ 	.short	(.L_2300 - .L_2299)
.L_2299:
        /*0108*/ 	.word	0x00000008
.L_2300:


//--------------------- .nv.info._ZN10layer_norm13ln_fwd_kernelINS_13Kernel_traitsIf13__nv_bfloat16fS2_fjLj256ELj1ELj4ELj1ELj16ENS_18Kernel_traits_baseILj256EfS2_fS2_fjLj128EEEEELb1ELb0ELb1ELb0EEEvNS_9FwdParamsE --------------------------
	.section	.nv.info._ZN10layer_norm13ln_fwd_kernelINS_13Kernel_traitsIf13__nv_bfloat16fS2_fjLj256ELj1ELj4ELj1ELj16ENS_18Kernel_traits_baseILj256EfS2_fS2_fjLj128EEEEELb1ELb0ELb1ELb0EEEvNS_9FwdParamsE,"",@"SHT_CUDA_INFO"
	.sectionflags	@""
	.align	4


	//----- nvinfo : EIATTR_CUDA_API_VERSION
	.align		4
        /*0000*/ 	.byte	0x04, 0x37
        /*0002*/ 	.short	(.L_2302 - .L_2301)
.L_2301:
        /*0004*/ 	.word	0x00000082


	//----- nvinfo : EIATTR_KPARAM_INFO
	.align		4
.L_2302:
        /*0008*/ 	.byte	0x04, 0x17
        /*000a*/ 	.short	(.L_2304 - .L_2303)
.L_2303:
        /*000c*/ 	.word	0x00000000
        /*0010*/ 	.short	0x0000
        /*0012*/ 	.short	0x0000
        /*0014*/ 	.byte	0x00, 0xf0, 0xa1, 0x03


	//----- nvinfo : EIATTR_SPARSE_MMA_MASK
	.align		4
.L_2304:
        /*0018*/ 	.byte	0x03, 0x50
        /*001a*/ 	.short	0x0000


	//----- nvinfo : EIATTR_MAXREG_COUNT
	.align		4
        /*001c*/ 	.byte	0x03, 0x1b
        /*001e*/ 	.short	0x00ff


	//----- nvinfo : EIATTR_MERCURY_ISA_VERSION
	.align		4
        /*0020*/ 	.byte	0x03, 0x5f
        /*0022*/ 	.short	0x0101


	//----- nvinfo : EIATTR_COOP_GROUP_MASK_REGIDS
	.align		4
        /*0024*/ 	.byte	0x04, 0x29
        /*0026*/ 	.short	(.L_2306 - .L_2305)


	//   ....[0]....
.L_2305:
        /*0028*/ 	.word	0xffffffff


	//   ....[1]....
        /*002c*/ 	.word	0xffffffff


	//   ....[2]....
        /*0030*/ 	.word	0xffffffff


	//   ....[3]....
        /*0034*/ 	.word	0xffffffff


	//   ....[4]....
        /*0038*/ 	.word	0xffffffff


	//   ....[5]....
        /*003c*/ 	.word	0xffffffff


	//   ....[6]....
        /*0040*/ 	.word	0xffffffff


	//   ....[7]....
        /*0044*/ 	.word	0xffffffff


	//   ....[8]....
        /*0048*/ 	.word	0xffffffff


	//   ....[9]....
        /*004c*/ 	.word	0xffffffff


	//   ....[10]....
        /*0050*/ 	.word	0x0500002e


	//   ....[11]....
        /*0054*/ 	.word	0x0500002e


	//   ....[12]....
        /*0058*/ 	.word	0x0500002e


	//   ....[13]....
        /*005c*/ 	.word	0x0500002e


	//   ....[14]....
        /*0060*/ 	.word	0x0500002e


	//   ....[15]....
        /*0064*/ 	.word	0x0500002e


	//   ....[16]....
        /*0068*/ 	.word	0x0500002e


	//   ....[17]....
        /*006c*/ 	.word	0x0500002e


	//   ....[18]....
        /*0070*/ 	.word	0x0500002e


	//   ....[19]....
        /*0074*/ 	.word	0x0500002e


	//----- nvinfo : EIATTR_COOP_GROUP_INSTR_OFFSETS
	.align		4
.L_2306:
        /*0078*/ 	.byte	0x04, 0x28
        /*007a*/ 	.short	(.L_2308 - .L_2307)


	//   ....[0]....
.L_2307:
        /*007c*/ 	.word	0x00003890


	//   ....[1]....
        /*0080*/ 	.word	0x000038c0


	//   ....[2]....
        /*0084*/ 	.word	0x000038e0


	//   ....[3]....
        /*0088*/ 	.word	0x00003900


	//   ....[4]....
        /*008c*/ 	.word	0x00003920


	//   ....[5]....
        /*0090*/ 	.word	0x00003a70


	//   ....[6]....
        /*0094*/ 	.word	0x00003a90


	//   ....[7]....
        /*0098*/ 	.word	0x00003ab0


	//   ....[8]....
        /*009c*/ 	.word	0x00003ad0


	//   ....[9]....
        /*00a0*/ 	.word	0x00003af0


	//   ....[10]....
        /*00a4*/ 	.word	0x00003f20


	//   ....[11]....
        /*00a8*/ 	.word	0x00003fb0


	//   ....[12]....
        /*00ac*/ 	.word	0x00004010


	//   ....[13]....
        /*00b0*/ 	.word	0x00004070


	//   ....[14]....
        /*00b4*/ 	.word	0x000040d0


	//   ....[15]....
        /*00b8*/ 	.word	0x00004260


	//   ....[16]....
        /*00bc*/ 	.word	0x000042c0


	//   ....[17]....
        /*00c0*/ 	.word	0x00004320


	//   ....[18]....
        /*00c4*/ 	.word	0x00004380


	//   ....[19]....
        /*00c8*/ 	.word	0x000043e0


	//----- nvinfo : EIATTR_VRC_CTA_INIT_COUNT
	.align		4
.L_2308:
        /*00cc*/ 	.byte	0x02, 0x4a
	.zero		1
	.zero		1


	//----- nvinfo : EIATTR_EXIT_INSTR_OFFSETS
	.align		4
        /*00d0*/ 	.byte	0x04, 0x1c
        /*00d2*/ 	.short	(.L_2310 - .L_2309)


	//   ....[0]....
.L_2309:
        /*00d4*/ 	.word	0x00000460


	//   ....[1]....
        /*00d8*/ 	.word	0x00003eb0


	//----- nvinfo : EIATTR_MAX_THREADS
	.align		4
.L_2310:
        /*00dc*/ 	.byte	0x04, 0x05
        /*00de*/ 	.short	(.L_2312 - .L_2311)
.L_2311:
        /*00e0*/ 	.word	0x00000080
        /*00e4*/ 	.word	0x00000001
        /*00e8*/ 	.word	0x00000001


	//----- nvinfo : EIATTR_CRS_STACK_SIZE
	.align		4
.L_2312:
        /*00ec*/ 	.byte	0x04, 0x1e
        /*00ee*/ 	.short	(.L_2314 - .L_2313)
.L_2313:
        /*00f0*/ 	.word	0x00000000


	//----- nvinfo : EIATTR_CBANK_PARAM_SIZE
	.align		4
.L_2314:
        /*00f4*/ 	.byte	0x03, 0x19
        /*00f6*/ 	.short	0x00e8


	//----- nvinfo : EIATTR_PARAM_CBANK
	.align		4
        /*00f8*/ 	.byte	0x04, 0x0a
        /*00fa*/ 	.short	(.L_2316 - .L_2315)
	.align		4
.L_2315:
        /*00fc*/ 	.word	index@(.nv.constant0._ZN10layer_norm13ln_fwd_kernelINS_13Kernel_traitsIf13__nv_bfloat16fS2_fjLj256ELj1ELj4ELj1ELj16ENS_18Kernel_traits_baseILj256EfS2_fS2_fjLj128EEEEELb1ELb0ELb1ELb0EEEvNS_9FwdParamsE)
        /*0100*/ 	.short	0x0380
        /*0102*/ 	.short	0x00e8


	//----- nvinfo : EIATTR_SW_WAR
	.align		4
.L_2316:
        /*0104*/ 	.byte	0x04, 0x36
        /*0106*/ 	.short	(.L_2318 - .L_2317)
.L_2317:
        /*0108*/ 	.word	0x00000008
.L_2318:


//--------------------- .nv.info._ZN10layer_norm13ln_fwd_kernelINS_13Kernel_traitsIf13__nv_bfloat16fS2_fjLj256ELj1ELj4ELj1ELj16ENS_18Kernel_traits_baseILj256EfS2_fS2_fjLj128EEEEELb1ELb0ELb1ELb1EEEvNS_9FwdParamsE --------------------------
	.section	.nv.info._ZN10layer_norm13ln_fwd_kernelINS_13Kernel_traitsIf13__nv_bfloat16fS2_fjLj256ELj1ELj4ELj1ELj16ENS_18Kernel_traits_baseILj256EfS2_fS2_fjLj128EEEEELb1ELb0ELb1ELb1EEEvNS_9FwdParamsE,"",@"SHT_CUDA_INFO"
	.sectionflags	@""
	.align	4


	//----- nvinfo : EIATTR_CUDA_API_VERSION
	.align		4
        /*0000*/ 	.byte	0x04, 0x37
        /*0002*/ 	.short	(.L_2320 - .L_2319)
.L_2319:
        /*0004*/ 	.word	0x00000082


	//----- nvinfo : EIATTR_KPARAM_INFO
	.align		4
.L_2320:
        /*0008*/ 	.byte	0x04, 0x17
        /*000a*/ 	.short	(.L_2322 - .L_2321)
.L_2321:
        /*000c*/ 	.word	0x00000000
        /*0010*/ 	.short	0x0000
        /*0012*/ 	.short	0x0000
        /*0014*/ 	.byte	0x00, 0xf0, 0xa1, 0x03


	//----- nvinfo : EIATTR_SPARSE_MMA_MASK
	.align		4
.L_2322:
        /*0018*/ 	.byte	0x03, 0x50
        /*001a*/ 	.short	0x0000


	//----- nvinfo : EIATTR_MAXREG_COUNT
	.align		4
        /*001c*/ 	.byte	0x03, 0x1b
        /*001e*/ 	.short	0x00ff


	//----- nvinfo : EIATTR_MERCURY_ISA_VERSION
	.align		4
        /*0020*/ 	.byte	0x03, 0x5f
        /*0022*/ 	.short	0x0101


	//----- nvinfo : EIATTR_COOP_GROUP_MASK_REGIDS
	.align		4
        /*0024*/ 	.byte	0x04, 0x29
        /*0026*/ 	.short	(.L_2324 - .L_2323)


	//   ....[0]....
.L_2323:
        /*0028*/ 	.word	0xffffffff


	//   ....[1]....
        /*002c*/ 	.word	0xffffffff


	//   ....[2]....
        /*0030*/ 	.word	0xffffffff


	//   ....[3]....
        /*0034*/ 	.word	0xffffffff


	//   ....[4]....
        /*0038*/ 	.word	0xffffffff


	//   ....[5]....
        /*003c*/ 	.word	0xffffffff


	//   ....[6]....
        /*0040*/ 	.word	0xffffffff


	//   ....[7]....
        /*0044*/ 	.word	0xffffffff


	//   ....[8]....
        /*0048*/ 	.word	0xffffffff


	//   ....[9]....
        /*004c*/ 	.word	0xffffffff


	//   ....[10]....
        /*0050*/ 	.word	0x05000034


	//   ....[11]....
        /*0054*/ 	.word	0x05000034


	//   ....[12]....
        /*0058*/ 	.word	0x05000034


	//   ....[13]....
        /*005c*/ 	.word	0x05000034


	//   ....[14]....
        /*0060*/ 	.word	0x05000034


	//   ....[15]....
        /*0064*/ 	.word	0x05000034


	//   ....[16]....
        /*0068*/ 	.word	0x05000034


	//   ....[17]....
        /*006c*/ 	.word	0x05000034


	//   ....[18]....
        /*0070*/ 	.word	0x05000034


	//   ....[19]....
        /*0074*/ 	.word	0x05000034


	//----- nvinfo : EIATTR_COOP_GROUP_INSTR_OFFSETS
	.align		4
.L_2324:
        /*0078*/ 	.byte	0x04, 0x28
        /*007a*/ 	.short	(.L_2326 - .L_2325)


	//   ....[0]....
.L_2325:
        /*007c*/ 	.word	0x000037a0


	//   ....[1]....
        /*0080*/ 	.word	0x000037d0


	//   ....[2]....
        /*0084*/ 	.word	0x000037f0


	//   ....[3]....
        /*0088*/ 	.word	0x00003810


	//   ....[4]....
        /*008c*/ 	.word	0x00003830


	//   ....[5]....
        /*0090*/ 	.word	0x00003960


	//   ....[6]....
        /*0094*/ 	.word	0x00003980


	//   ....[7]....
        /*0098*/ 	.word	0x000039a0


	//   ....[8]....
        /*009c*/ 	.word	0x000039c0


	//   ....[9]....
        /*00a0*/ 	.word	0x000039e0


	//   ....[10]....
        /*00a4*/ 	.word	0x00003e00


	//   ....[11]....
        /*00a8*/ 	.word	0x00003e90


	//   ....[12]....
        /*00ac*/ 	.word	0x00003ef0


	//   ....[13]....
        /*00b0*/ 	.word	0x00003f50


	//   ....[14]....
        /*00b4*/ 	.word	0x00003fb0


	//   ....[15]....
        /*00b8*/ 	.word	0x00004120


	//   ....[16]....
        /*00bc*/ 	.word	0x00004180


	//   ....[17]....
        /*00c0*/ 	.word	0x000041e0


	//   ....[18]....
        /*00c4*/ 	.word	0x00004240


	//   ....[19]....
        /*00c8*/ 	.word	0x000042a0


	//----- nvinfo : EIATTR_VRC_CTA_INIT_COUNT
	.align		4
.L_2326:
        /*00cc*/ 	.byte	0x02, 0x4a
	.zero		1
	.zero		1


	//----- nvinfo : EIATTR_EXIT_INSTR_OFFSETS
	.align		4
        /*00d0*/ 	.byte	0x04, 0x1c
        /*00d2*/ 	.short	(.L_2328 - .L_2327)


	//   ....[0]....
.L_2327:
        /*00d4*/ 	.word	0x00000220


	//   ....[1]....
        /*00d8*/ 	.word	0x00003d90


	//----- nvinfo : EIATTR_MAX_THREADS
	.align		4
.L_2328:
        /*00dc*/ 	.byte	0x04, 0x05
        /*00de*/ 	.short	(.L_2330 - .L_2329)
.L_2329:
        /*00e0*/ 	.word	0x00000080
        /*00e4*/ 	.word	0x00000001
        /*00e8*/ 	.word	0x00000001


	//----- nvinfo : EIATTR_CRS_STACK_SIZE
	.align		4
.L_2330:
        /*00ec*/ 	.byte	0x04, 0x1e
        /*00ee*/ 	.short	(.L_2332 - .L_2331)
.L_2331:
        /*00f0*/ 	.word	0x00000000


	//----- nvinfo : EIATTR_CBANK_PARAM_SIZE
	.align		4
.L_2332:
        /*00f4*/ 	.byte	0x03, 0x19
        /*00f6*/ 	.short	0x00e8


	//----- nvinfo : EIATTR_PARAM_CBANK
	.align		4
        /*00f8*/ 	.byte	0x04, 0x0a
        /*00fa*/ 	.short	(.L_2334 - .L_2333)
	.align		4
.L_2333:
        /*00fc*/ 	.word	index@(.nv.constant0._ZN10layer_norm13ln_fwd_kernelINS_13Kernel_traitsIf13__nv_bfloat16fS2_fjLj256ELj1ELj4ELj1ELj16ENS_18Kernel_traits_baseILj256EfS2_fS2_fjLj128EEEEELb1ELb0ELb1ELb1EEEvNS_9FwdParamsE)
        /*0100*/ 	.short	0x0380
        /*0102*/ 	.short	0x00e8


	//----- nvinfo : EIATTR_SW_WAR
	.align		4
.L_2334:
        /*0104*/ 	.byte	0x04, 0x36
        /*0106*/ 	.short	(.L_2336 - .L_2335)
.L_2335:
        /*0108*/ 	.word	0x00000008
.L_2336:


//--------------------- .nv.info._ZN10layer_norm13ln_fwd_kernelINS_13Kernel_traitsIf13__nv_bfloat16fS2_fjLj256ELj1ELj4ELj1ELj16ENS_18Kernel_traits_baseILj256EfS2_fS2_fjLj128EEEEELb1ELb1ELb0ELb0EEEvNS_9FwdParamsE --------------------------
	.section	.nv.info._ZN10layer_norm13ln_fwd_kernelINS_13Kernel_traitsIf13__nv_bfloat16fS2_fjLj256ELj1ELj4ELj1ELj16ENS_18Kernel_traits_baseILj256EfS2_fS2_fjLj128EEEEELb1ELb1ELb0ELb0EEEvNS_9FwdParamsE,"",@"SHT_CUDA_INFO"
	.sectionflags	@""
	.align	4


	//----- nvinfo : EIATTR_CUDA_API_VERSION
	.align		4
        /*0000*/ 	.byte	0x04, 0x37
        /*0002*/ 	.short	(.L_2338 - .L_2337)
.L_2337:
        /*0004*/ 	.word	0x00000082


	//----- nvinfo : EIATTR_KPARAM_INFO
	.align		4
.L_2338:
        /*0008*/ 	.byte	0x04, 0x17
        /*000a*/ 	.short	(.L_2340 - .L_2339)
.L_2339:
        /*000c*/ 	.word	0x00000000
        /*0010*/ 	.short	0x0000
        /*0012*/ 	.short	0x0000
        /*0014*/ 	.byte	0x00, 0xf0, 0xa1, 0x03


	//----- nvinfo : EIATTR_SPARSE_MMA_MASK
	.align		4
.L_2340:
        /*0018*/ 	.byte	0x03, 0x50
        /*001a*/ 	.short	0x0000


	//----- nvinfo : EIATTR_MAXREG_COUNT
	.align		4
        /*001c*/ 	.byte	0x03, 0x1b
        /*001e*/ 	.short	0x00ff


	//----- nvinfo : EIATTR_MERCURY_ISA_VERSION
	.align		4
        /*0020*/ 	.byte	0x03, 0x5f
        /*0022*/ 	.short	0x0101


	//----- nvinfo : EIATTR_COOP_GROUP_MASK_REGIDS
	.align		4
        /*0024*/ 	.byte	0x04, 0x29
        /*0026*/ 	.short	(.L_2342 - .L_2341)


	//   ....[0]....
.L_2341:
        /*0028*/ 	.word	0xffffffff


	//   ....[1]....
        /*002c*/ 	.word	0xffffffff


	//   ....[2]....
        /*0030*/ 	.word	0xffffffff


	//   ....[3]....
        /*0034*/ 	.word	0xffffffff


	//   ....[4]....
        /*0038*/ 	.word	0xffffffff


	//   ....[5]....
        /*003c*/ 	.word	0xffffffff


	//   ....[6]....
        /*0040*/ 	.word	0xffffffff


	//   ....[7]....
        /*0044*/ 	.word	0xffffffff


	//   ....[8]....
        /*0048*/ 	.word	0xffffffff


	//   ....[9]....
        /*004c*/ 	.word	0xffffffff


	//   ....[10]....
        /*0050*/ 	.word	0x0500003d


	//   ....[11]....
        /*0054*/ 	.word	0x0500003d


	//   ....[12]....
        /*0058*/ 	.word	0x0500003d


	//   ....[13]....
        /*005c*/ 	.word	0x0500003d


	//   ....[14]....
        /*0060*/ 	.word	0x0500003d


	//   ....[15]....
        /*0064*/ 	.word	0x0500003d


	//   ....[16]....
        /*0068*/ 	.word	0x0500003d


	//   ....[17]....
        /*006c*/ 	.word	0x0500003d


	//   ....[18]....
        /*0070*/ 	.word	0x0500003d


	//   ....[19]....
        /*0074*/ 	.word	0x0500003d


	//----- nvinfo : EIATTR_COOP_GROUP_INSTR_OFFSETS
	.align		4
.L_2342:
        /*0078*/ 	.byte	0x04, 0x28
        /*007a*/ 	.short	(.L_2344 - .L_2343)


	//   ....[0]....
.L_2343:
        /*007c*/ 	.word	0x00003560


	//   ....[1]....
        /*0080*/ 	.word	0x00003580


	//   ....[2]....
        /*0084*/ 	.word	0x000035a0


	//   ....[3]....
        /*0088*/ 	.word	0x000035c0


	//   ....[4]....
        /*008c*/ 	.word	0x000035f0


	//   ....[5]....
        /*0090*/ 	.word	0x00003740


	//   ....[6]....
        /*0094*/ 	.word	0x00003760


	//   ....[7]....
        /*0098*/ 	.word	0x00003780


	//   ....[8]....
        /*009c*/ 	.word	0x000037a0


	//   ....[9]....
        /*00a0*/ 	.word	0x000037c0


	//   ....[10]....
        /*00a4*/ 	.word	0x00003ba0


	//   ....[11]....
        /*00a8*/ 	.word	0x00003c40


	//   ....[12]....
        /*00ac*/ 	.word	0x00003cb0


	//   ....[13]....
        /*00b0*/ 	.word	0x00003d20


	//   ....[14]....
        /*00b4*/ 	.word	0x00003da0


	//   ....[15]....
        /*00b8*/ 	.word	0x00003f40


	//   ....[16]....
        /*00bc*/ 	.word	0x00003fb0


	//   ....[17]....
        /*00c0*/ 	.word	0x00004020


	//   ....[18]....
        /*00c4*/ 	.word	0x00004090


	//   ....[19]....
        /*00c8*/ 	.word	0x00004100


	//----- nvinfo : EIATTR_VRC_CTA_INIT_COUNT
	.align		4
.L_2344:
        /*00cc*/ 	.byte	0x02, 0x4a
	.zero		1
	.zero		1


	//----- nvinfo : EIATTR_EXIT_INSTR_OFFSETS
	.align		4
        /*00d0*/ 	.byte	0x04, 0x1c
        /*00d2*/ 	.short	(.L_2346 - .L_2345)


	//   ....[0]....
.L_2345:
        /*00d4*/ 	.word	0x00000490


	//   ....[1]....
        /*00d8*/ 	.word	0x00003b30


	//----- nvinfo : EIATTR_MAX_THREADS
	.align		4
.L_2346:
        /*00dc*/ 	.byte	0x04, 0x05
        /*00de*/ 	.short	(.L_2348 - .L_2347)
.L_2347:
        /*00e0*/ 	.word	0x00000080
        /*00e4*/ 	.word	0x00000001
        /*00e8*/ 	.word	0x00000001


	//----- nvinfo : EIATTR_CRS_STACK_SIZE
	.align		4
.L_2348:
        /*00ec*/ 	.byte	0x04, 0x1e
        /*00ee*/ 	.short	(.L_2350 - .L_2349)
.L_2349:
        /*00f0*/ 	.word	0x00000000


	//----- nvinfo : EIATTR_CBANK_PARAM_SIZE
	.align		4
.L_2350:
        /*00f4*/ 	.byte	0x03, 0x19
        /*00f6*/ 	.short	0x00e8


	//----- nvinfo : EIATTR_PARAM_CBANK
	.align		4
        /*00f8*/ 	.byte	0x04, 0x0a
        /*00fa*/ 	.short	(.L_2352 - .L_2351)
	.align		4
.L_2351:
        /*00fc*/ 	.word	index@(.nv.constant0._ZN10layer_norm13ln_fwd_kernelINS_13Kernel_traitsIf13__nv_bfloat16fS2_fjLj256ELj1ELj4ELj1ELj16ENS_18Kernel_traits_baseILj256EfS2_fS2_fjLj128EEEEELb1ELb1ELb0ELb0EEEvNS_9FwdParamsE)
        /*0100*/ 	.short	0x0380
        /*0102*/ 	.short	0x00e8


	//----- nvinfo : EIATTR_SW_WAR
	.align		4
.L_2352:
        /*0104*/ 	.byte	0x04, 0x36
        /*0106*/ 	.short	(.L_2354 - .L_2353)
.L_2353:
        /*0108*/ 	.word	0x00000008
.L_2354:


//--------------------- .nv.info._ZN10layer_norm13ln_fwd_kernelINS_13Kernel_traitsIf13__nv_bfloat16fS2_fjLj256ELj1ELj4ELj1ELj16ENS_18Kernel_traits_baseILj256EfS2_fS2_fjLj128EEEEELb1ELb1ELb0ELb1EEEvNS_9FwdParamsE --------------------------
	.section	.nv.info._ZN10layer_norm13ln_fwd_kernelINS_13Kernel_traitsIf13__nv_bfloat16fS2_fjLj256ELj1ELj4ELj1ELj16ENS_18Kernel_traits_baseILj256EfS2_fS2_fjLj128EEEEELb1ELb1ELb0ELb1EEEvNS_9FwdParamsE,"",@"SHT_CUDA_INFO"
	.sectionflags	@""
	.align	4


	//----- nvinfo : EIATTR_CUDA_API_VERSION
	.align		4
        /*0000*/ 	.byte	0x04, 0x37
        /*0002*/ 	.short	(.L_2356 - .L_2355)
.L_2355:
        /*0004*/ 	.word	0x00000082


	//----- nvinfo : EIATTR_KPARAM_INFO
	.align		4
.L_2356:
        /*0008*/ 	.byte	0x04, 0x17
        /*000a*/ 	.short	(.L_2358 - .L_2357)
.L_2357:
        /*000c*/ 	.word	0x00000000
        /*0010*/ 	.short	0x0000
        /*0012*/ 	.short	0x0000
        /*0014*/ 	.byte	0x00, 0xf0, 0xa1, 0x03


	//----- nvinfo : EIATTR_SPARSE_MMA_MASK
	.align		4
.L_2358:
        /*0018*/ 	.byte	0x03, 0x50
        /*001a*/ 	.short	0x0000


	//----- nvinfo : EIATTR_MAXREG_COUNT
	.align		4
        /*001c*/ 	.byte	0x03, 0x1b
        /*001e*/ 	.short	0x00ff


	//----- nvinfo : EIATTR_MERCURY_ISA_VERSION
	.align		4
        /*0020*/ 	.byte	0x03, 0x5f
        /*0022*/ 	.short	0x0101


	//----- nvinfo : EIATTR_COOP_GROUP_MASK_REGIDS
	.align		4
        /*0024*/ 	.byte	0x04, 0x29
        /*0026*/ 	.short	(.L_2360 - .L_2359)


	//   ....[0]....
.L_2359:
        /*0028*/ 	.word	0xffffffff


	//   ....[1]....
        /*002c*/ 	.word	0xffffffff


	//   ....[2]....
        /*0030*/ 	.word	0xffffffff


	//   ....[3]....
        /*0034*/ 	.word	0xffffffff


	//   ....[4]....
        /*0038*/ 	.word	0xffffffff


	//   ....[5]....
        /*003c*/ 	.word	0xffffffff


	//   ....[6]....
        /*0040*/ 	.word	0xffffffff


	//   ....[7]....
        /*0044*/ 	.word	0xffffffff


	//   ....[8]....
        /*0048*/ 	.word	0xffffffff


	//   ....[9]....
        /*004c*/ 	.word	0xffffffff


	//   ....[10]....
        /*0050*/ 	.word	0x05000031


	//   ....[11]....
        /*0054*/ 	.word	0x05000031


	//   ....[12]....
        /*0058*/ 	.word	0x05000031


	//   ....[13]....
        /*005c*/ 	.word	0x05000031


	//   ....[14]....
        /*0060*/ 	.word	0x05000031


	//   ....[15]....
        /*0064*/ 	.word	0x05000031


	//   ....[16]....
        /*0068*/ 	.word	0x05000031


	//   ....[17]....
        /*006c*/ 	.word	0x05000031


	//   ....[18]....
        /*0070*/ 	.word	0x05000031


	//   ....[19]....
        /*0074*/ 	.word	0x05000031


	//----- nvinfo : EIATTR_COOP_GROUP_INSTR_OFFSETS
	.align		4
.L_2360:
        /*0078*/ 	.byte	0x04, 0x28
        /*007a*/ 	.short	(.L_2362 - .L_2361)


	//   ....[0]....
.L_2361:
        /*007c*/ 	.word	0x00003520


	//   ....[1]....
        /*0080*/ 	.word	0x00003550


	//   ....[2]....
        /*0084*/ 	.word	0x00003570


	//   ....[3]....
        /*0088*/ 	.word	0x00003590


	//   ....[4]....
        /*008c*/ 	.word	0x000035b0


	//   ....[5]....
        /*0090*/ 	.word	0x000036e0


	//   ....[6]....
        /*0094*/ 	.word	0x00003700


	//   ....[7]....
        /*0098*/ 	.word	0x00003720


	//   ....[8]....
        /*009c*/ 	.word	0x00003740


	//   ....[9]....
        /*00a0*/ 	.word	0x00003760


	//   ....[10]....
        /*00a4*/ 	.word	0x00003b00


	//   ....[11]....
        /*00a8*/ 	.word	0x00003ba0


	//   ....[12]....
        /*00ac*/ 	.word	0x00003c00


	//   ....[13]....
        /*00b0*/ 	.word	0x00003c60


	//   ....[14]....
        /*00b4*/ 	.word	0x00003cc0


	//   ....[15]....
        /*00b8*/ 	.word	0x00003e30


	//   ....[16]....
        /*00bc*/ 	.word	0x00003e90


	//   ....[17]....
        /*00c0*/ 	.word	0x00003ef0


	//   ....[18]....
        /*00c4*/ 	.word	0x00003f50


	//   ....[19]....
        /*00c8*/ 	.word	0x00003fb0


	//----- nvinfo : EIATTR_VRC_CTA_INIT_COUNT
	.align		4
.L_2362:
        /*00cc*/ 	.byte	0x02, 0x4a
	.zero		1
	.zero		1


	//----- nvinfo : EIATTR_EXIT_INSTR_OFFSETS
	.align		4
        /*00d0*/ 	.byte	0x04, 0x1c
        /*00d2*/ 	.short	(.L_2364 - .L_2363)


	//   ....[0]....
.L_2363:
        /*00d4*/ 	.word	0x00000220


	//   ....[1]....
        /*00d8*/ 	.word	0x00003aa0


	//----- nvinfo : EIATTR_MAX_THREADS
	.align		4
.L_2364:
        /*00dc*/ 	.byte	0x04, 0x05
        /*00de*/ 	.short	(.L_2366 - .L_2365)
.L_2365:
        /*00e0*/ 	.word	0x00000080
        /*00e4*/ 	.word	0x00000001
        /*00e8*/ 	.word	0x00000001


	//----- nvinfo : EIATTR_CRS_STACK_SIZE
	.align		4
.L_2366:
        /*00ec*/ 	.byte	0x04, 0x1e
        /*00ee*/ 	.short	(.L_2368 - .L_2367)
.L_2367:
        /*00f0*/ 	.word	0x00000000


	//----- nvinfo : EIATTR_CBANK_PARAM_SIZE
	.align		4
.L_2368:
        /*00f4*/ 	.byte	0x03, 0x19
        /*00f6*/ 	.short	0x00e8


	//----- nvinfo : EIATTR_PARAM_CBANK
	.align		4
        /*00f8*/ 	.byte	0x04, 0x0a
        /*00fa*/ 	.short	(.L_2370 - .L_2369)
	.align		4
.L_2369:
        /*00fc*/ 	.word	index@(.nv.constant0._ZN10layer_norm13ln_fwd_kernelINS_13Kernel_traitsIf13__nv_bfloat16fS2_fjLj256ELj1ELj4ELj1ELj16ENS_18Kernel_traits_baseILj256EfS2_fS2_fjLj128EEEEELb1ELb1ELb0ELb1EEEvNS_9FwdParamsE)
        /*0100*/ 	.short	0x0380
        /*0102*/ 	.short	0x00e8


	//----- nvinfo : EIATTR_SW_WAR
	.align		4
.L_2370:
        /*0104*/ 	.byte	0x04, 0x36
        /*0106*/ 	.short	(.L_2372 - .L_2371)
.L_2371:
        /*0108*/ 	.word	0x00000008
.L_2372:


//--------------------- .nv.info._ZN10layer_norm13ln_fwd_kernelINS_13Kernel_traitsIf13__nv_bfloat16fS2_fjLj256ELj1ELj4ELj1ELj16ENS_18Kernel_traits_baseILj256EfS2_fS2_fjLj128EEEEELb1ELb1ELb1ELb0EEEvNS_9FwdParamsE --------------------------
	.section	.nv.info._ZN10layer_norm13ln_fwd_kernelINS_13Kernel_traitsIf13__nv_bfloat16fS2_fjLj256ELj1ELj4ELj1ELj16ENS_18Kernel_traits_baseILj256EfS2_fS2_fjLj128EEEEELb1ELb1ELb1ELb0EEEvNS_9FwdParamsE,"",@"SHT_CUDA_INFO"
	.sectionflags	@""
	.align	4


	//----- nvinfo : EIATTR_CUDA_API_VERSION
	.align		4
        /*0000*/ 	.byte	0x04, 0x37
        /*0002*/ 	.short	(.L_2374 - .L_2373)
.L_2373:
        /*0004*/ 	.word	0x00000082


	//----- nvinfo : EIATTR_KPARAM_INFO
	.align		4
.L_2374:
        /*0008*/ 	.byte	0x04, 0x17
        /*000a*/ 	.short	(.L_2376 - .L_2375)
.L_2375:
        /*000c*/ 	.word	0x00000000
        /*0010*/ 	.short	0x0000
        /*0012*/ 	.short	0x0000
        /*0014*/ 	.byte	0x00, 0xf0, 0xa1, 0x03


	//----- nvinfo : EIATTR_SPARSE_MMA_MASK
	.align		4
.L_2376:
        /*0018*/ 	.byte	0x03, 0x50
        /*001a*/ 	.short	0x0000


	//----- nvinfo : EIATTR_MAXREG_COUNT
	.align		4
        /*001c*/ 	.byte	0x03, 0x1b
        /*001e*/ 	.short	0x00ff


	//----- nvinfo : EIATTR_MERCURY_ISA_VERSION
	.align		4
        /*0020*/ 	.byte	0x03, 0x5f
        /*0022*/ 	.short	0x0101


	//----- nvinfo : EIATTR_COOP_GROUP_MASK_REGIDS
	.align		4
        /*0024*/ 	.byte	0x04, 0x29
        /*0026*/ 	.short	(.L_2378 - .L_2377)


	//   ....[0]....
.L_2377:
        /*0028*/ 	.word	0xffffffff


	//   ....[1]....
        /*002c*/ 	.word	0xffffffff


	//   ....[2]....
        /*0030*/ 	.word	0xffffffff


	//   ....[3]....
        /*0034*/ 	.word	0xffffffff


	//   ....[4]....
        /*0038*/ 	.word	0xffffffff


	//   ....[5]....
        /*003c*/ 	.word	0xffffffff


	//   ....[6]....
        /*0040*/ 	.word	0xffffffff


	//   ....[7]....
        /*0044*/ 	.word	0xffffffff


	//   ....[8]....
        /*0048*/ 	.word	0xffffffff


	//   ....[9]....
        /*004c*/ 	.word	0xffffffff


	//   ....[10]....
        /*0050*/ 	.word	0x05000036


	//   ....[11]....
        /*0054*/ 	.word	0x05000036


	//   ....[12]....
        /*0058*/ 	.word	0x05000036


	//   ....[13]....
        /*005c*/ 	.word	0x05000036


	//   ....[14]....
        /*0060*/ 	.word	0x05000036


	//   ....[15]....
        /*0064*/ 	.word	0x05000036


	//   ....[16]....
        /*0068*/ 	.word	0x05000036


	//   ....[17]....
        /*006c*/ 	.word	0x05000036


	//   ....[18]....
        /*0070*/ 	.word	0x05000036


	//   ....[19]....
        /*0074*/ 	.word	0x05000036


	//----- nvinfo : EIATTR_COOP_GROUP_INSTR_OFFSETS
	.align		4
.L_2378:
        /*0078*/ 	.byte	0x04, 0x28
        /*007a*/ 	.short	(.L_2380 - .L_2379)


	//   ....[0]....
.L_2379:
        /*007c*/ 	.word	0x00003bc0


	//   ....[1]....
        /*0080*/ 	.word	0x00003bf0


	//   ....[2]....
        /*0084*/ 	.word	0x00003c10


	//   ....[3]....
        /*0088*/ 	.word	0x00003c30


	//   ....[4]....
        /*008c*/ 	.word	0x00003c50


	//   ....[5]....
        /*0090*/ 	.word	0x00003da0


	//   ....[6]....
        /*0094*/ 	.word	0x00003dc0


	//   ....[7]....
        /*0098*/ 	.word	0x00003de0


	//   ....[8]....
        /*009c*/ 	.word	0x00003e00


	//   ....[9]....
        /*00a0*/ 	.word	0x00003e20


	//   ....[10]....
        /*00a4*/ 	.word	0x00004260


	//   ....[11]....
        /*00a8*/ 	.word	0x000042f0


	//   ....[12]....
        /*00ac*/ 	.word	0x00004350


	//   ....[13]....
        /*00b0*/ 	.word	0x000043b0


	//   ....[14]....
        /*00b4*/ 	.word	0x00004410


	//   ....[15]....
        /*00b8*/ 	.word	0x000045a0


	//   ....[16]....
        /*00bc*/ 	.word	0x00004600


	//   ....[17]....
        /*00c0*/ 	.word	0x00004660


	//   ....[18]....
        /*00c4*/ 	.word	0x000046c0


	//   ....[19]....
        /*00c8*/ 	.word	0x00004720


	//----- nvinfo : EIATTR_VRC_CTA_INIT_COUNT
	.align		4
.L_2380:
        /*00cc*/ 	.byte	0x02, 0x4a
	.zero		1
	.zero		1


	//----- nvinfo : EIATTR_EXIT_INSTR_OFFSETS
	.align		4
        /*00d0*/ 	.byte	0x04, 0x1c
        /*00d2*/ 	.short	(.L_2382 - .L_2381)


	//   ....[0]....
.L_2381:
        /*00d4*/ 	.word	0x000004a0


	//   ....[1]....
        /*00d8*/ 	.word	0x000041f0


	//----- nvinfo : EIATTR_MAX_THREADS
	.align		4
.L_2382:
        /*00dc*/ 	.byte	0x04, 0x05
        /*00de*/ 	.short	(.L_2384 - .L_2383)
.L_2383:
        /*00e0*/ 	.word	0x00000080
        /*00e4*/ 	.word	0x00000001
        /*00e8*/ 	.word	0x00000001


	//----- nvinfo : EIATTR_CRS_STACK_SIZE
	.align		4
.L_2384:
        /*00ec*/ 	.byte	0x04, 0x1e
        /*00ee*/ 	.short	(.L_2386 - .L_2385)
.L_2385:
        /*00f0*/ 	.word	0x00000000


	//----- nvinfo : EIATTR_CBANK_PARAM_SIZE
	.align		4
.L_2386:
        /*00f4*/ 	.byte	0x03, 0x19
        /*00f6*/ 	.short	0x00e8


	//----- nvinfo : EIATTR_PARAM_CBANK
	.align		4
        /*00f8*/ 	.byte	0x04, 0x0a
        /*00fa*/ 	.short	(.L_2388 - .L_2387)
	.align		4
.L_2387:
        /*00fc*/ 	.word	index@(.nv.constant0._ZN10layer_norm13ln_fwd_kernelINS_13Kernel_traitsIf13__nv_bfloat16fS2_fjLj256ELj1ELj4ELj1ELj16ENS_18Kernel_traits_baseILj256EfS2_fS2_fjLj128EEEEELb1ELb1ELb1ELb0EEEvNS_9FwdParamsE)
        /*0100*/ 	.short	0x0380
        /*0102*/ 	.short	0x00e8


	//----- nvinfo : EIATTR_SW_WAR
	.align		4
.L_2388:
        /*0104*/ 	.byte	0x04, 0x36
        /*0106*/ 	.short	(.L_2390 - .L_2389)
.L_2389:
        /*0108*/ 	.word	0x00000008
.L_2390:


//--------------------- .nv.info._ZN10layer_norm13ln_fwd_kernelINS_13Kernel_traitsIf13__nv_bfloat16fS2_fjLj256ELj1ELj4ELj1ELj16ENS_18Kernel_traits_baseILj256EfS2_fS2_fjLj128EEEEELb1ELb1ELb1ELb1EEEvNS_9FwdParamsE --------------------------
	.section	.nv.info._ZN10layer_norm13ln_fwd_kernelINS_13Kernel_traitsIf13__nv_bfloat16fS2_fjLj256ELj1ELj4ELj1ELj16ENS_18Kernel_traits_baseILj256EfS2_fS2_fjLj128EEEEELb1ELb1ELb1ELb1EEEvNS_9FwdParamsE,"",@"SHT_CUDA_INFO"
	.sectionflags	@""
	.align	4


	//----- nvinfo : EIATTR_CUDA_API_VERSION
	.align		4
        /*0000*/ 	.byte	0x04, 0x37
        /*0002*/ 	.short	(.L_2392 - .L_2391)
.L_2391:
        /*0004*/ 	.word	0x00000082


	//----- nvinfo : EIATTR_KPARAM_INFO
	.align		4
.L_2392:
        /*0008*/ 	.byte	0x04, 0x17
        /*000a*/ 	.short	(.L_2394 - .L_2393)
.L_2393:
        /*000c*/ 	.word	0x00000000
        /*0010*/ 	.short	0x0000
        /*0012*/ 	.short	0x0000
        /*0014*/ 	.byte	0x00, 0xf0, 0xa1, 0x03


	//----- nvinfo : EIATTR_SPARSE_MMA_MASK
	.align		4
.L_2394:
        /*0018*/ 	.byte	0x03, 0x50
        /*001a*/ 	.short	0x0000


	//----- nvinfo : EIATTR_MAXREG_COUNT
	.align		4
        /*001c*/ 	.byte	0x03, 0x1b
        /*001e*/ 	.short	0x00ff


	//----- nvinfo : EIATTR_MERCURY_ISA_VERSION
	.align		4
        /*0020*/ 	.byte	0x03, 0x5f
        /*0022*/ 	.short	0x0101


	//----- nvinfo : EIATTR_COOP_GROUP_MASK_REGIDS
	.align		4
        /*0024*/ 	.byte	0x04, 0x29
        /*0026*/ 	.short	(.L_2396 - .L_2395)


	//   ....[0]....
.L_2395:
        /*0028*/ 	.word	0xffffffff


	//   ....[1]....
        /*002c*/ 	.word	0xffffffff


	//   ....[2]....
        /*0030*/ 	.word	0xffffffff


	//   ....[3]....
        /*0034*/ 	.word	0xffffffff


	//   ....[4]....
        /*0038*/ 	.word	0xffffffff


	//   ....[5]....
        /*003c*/ 	.word	0xffffffff


	//   ....[6]....
        /*0040*/ 	.word	0xffffffff


	//   ....[7]....
        /*0044*/ 	.word	0xffffffff


	//   ....[8]....
        /*0048*/ 	.word	0xffffffff


	//   ....[9]....
        /*004c*/ 	.word	0xffffffff


	//   ....[10]....
        /*0050*/ 	.word	0x0500003c


	//   ....[11]....
        /*0054*/ 	.word	0x0500003c


	//   ....[12]....
        /*0058*/ 	.word	0x0500003c


	//   ....[13]....
        /*005c*/ 	.word	0x0500003c


	//   ....[14]....
        /*0060*/ 	.word	0x0500003c


	//   ....[15]....
        /*0064*/ 	.word	0x0500003c


	//   ....[16]....
        /*0068*/ 	.word	0x0500003c


	//   ....[17]....
        /*006c*/ 	.word	0x0500003c


	//   ....[18]....
        /*0070*/ 	.word	0x0500003c


	//   ....[19]....
        /*0074*/ 	.word	0x0500003c


	//----- nvinfo : EIATTR_COOP_GROUP_INSTR_OFFSETS
	.align		4
.L_2396:
        /*0078*/ 	.byte	0x04, 0x28
        /*007a*/ 	.short	(.L_2398 - .L_2397)


	//   ....[0]....
.L_2397:
        /*007c*/ 	.word	0x00003a50


	//   ....[1]....
        /*0080*/ 	.word	0x00003a80


	//   ....[2]....
        /*0084*/ 	.word	0x00003aa0


	//   ....[3]....
        /*0088*/ 	.word	0x00003ac0


	//   ....[4]....
        /*008c*/ 	.word	0x00003ae0


	//   ....[5]....
        /*0090*/ 	.word	0x00003c10


	//   ....[6]....
        /*0094*/ 	.word	0x00003c30


	//   ....[7]....
        /*0098*/ 	.word	0x00003c50


	//   ....[8]....
        /*009c*/ 	.word	0x00003c70


	//   ....[9]....
        /*00a0*/ 	.word	0x00003c90


	//   ....[10]....
        /*00a4*/ 	.word	0x000040c0


	//   ....[11]....
        /*00a8*/ 	.word	0x00004150


	//   ....[12]....
        /*00ac*/ 	.word	0x000041b0


	//   ....[13]....
        /*00b0*/ 	.word	0x00004210


	//   ....[14]....
        /*00b4*/ 	.word	0x00004270


	//   ....[15]....
        /*00b8*/ 	.word	0x000043e0


	//   ....[16]....
        /*00bc*/ 	.word	0x00004440


	//   ....[17]....
        /*00c0*/ 	.word	0x000044a0


	//   ....[18]....
        /*00c4*/ 	.word	0x00004500


	//   ....[19]....
        /*00c8*/ 	.word	0x00004560


	//----- nvinfo : EIATTR_VRC_CTA_INIT_COUNT
	.align		4
.L_2398:
        /*00cc*/ 	.byte	0x02, 0x4a
	.zero		1
	.zero		1


	//----- nvinfo : EIATTR_EXIT_INSTR_OFFSETS
	.align		4
        /*00d0*/ 	.byte	0x04, 0x1c
        /*00d2*/ 	.short	(.L_2400 - .L_2399)


	//   ....[0]....
.L_2399:
        /*00d4*/ 	.word	0x00000220


	//   ....[1]....
        /*00d8*/ 	.word	0x00004050


	//----- nvinfo : EIATTR_MAX_THREADS
	.align		4
.L_2400:
        /*00dc*/ 	.byte	0x04, 0x05
        /*00de*/ 	.short	(.L_2402 - .L_2401)
.L_2401:
        /*00e0*/ 	.word	0x00000080
        /*00e4*/ 	.word	0x00000001
        /*00e8*/ 	.word	0x00000001


	//----- nvinfo : EIATTR_CRS_STACK_SIZE
	.align		4
.L_2402:
        /*00ec*/ 	.byte	0x04, 0x1e
        /*00ee*/ 	.short	(.L_2404 - .L_2403)
.L_2403:
        /*00f0*/ 	.word	0x00000000


	//----- nvinfo : EIATTR_CBANK_PARAM_SIZE
	.align		4
.L_2404:
        /*00f4*/ 	.byte	0x03, 0x19
        /*00f6*/ 	.short	0x00e8


	//----- nvinfo : EIATTR_PARAM_CBANK
	.align		4
        /*00f8*/ 	.byte	0x04, 0x0a
        /*00fa*/ 	.short	(.L_2406 - .L_2405)
	.align		4
.L_2405:
        /*00fc*/ 	.word	index@(.nv.constant0._ZN10layer_norm13ln_fwd_kernelINS_13Kernel_traitsIf13__nv_bfloat16fS2_fjLj256ELj1ELj4ELj1ELj16ENS_18Kernel_traits_baseILj256EfS2_fS2_fjLj128EEEEELb1ELb1ELb1ELb1EEEvNS_9FwdParamsE)
        /*0100*/ 	.short	0x0380
        /*0102*/ 	.short	0x00e8


	//----- nvinfo : EIATTR_SW_WAR
	.align		4
.L_2406:
        /*0104*/ 	.byte	0x04, 0x36
        /*0106*/ 	.short	(.L_2408 - .L_2407)
.L_2407:
        /*0108*/ 	.word	0x00000008
.L_2408:


//--------------------- .nv.info._ZN10layer_norm13ln_fwd_kernelINS_13Kernel_traitsIf6__halfS2_S2_fjLj256ELj1ELj4ELj1ELj16ENS_18Kernel_traits_baseILj256EfS2_S2_S2_fjLj128EEEEELb0ELb0ELb0ELb0EEEvNS_9FwdParamsE --------------------------
	.section	.nv.info._ZN10layer_norm13ln_fwd_kernelINS_13Kernel_traitsIf6__halfS2_S2_fjLj256ELj1ELj4ELj1ELj16ENS_18Kernel_traits_baseILj256EfS2_S2_S2_fjLj128EEEEELb0ELb0ELb0ELb0EEEvNS_9FwdParamsE,"",@"SHT_CUDA_INFO"
	.sectionflags	@""
	.align	4


	//----- nvinfo : EIATTR_CUDA_API_VERSION
	.align		4
        /*0000*/ 	.byte	0x04, 0x37
        /*0002*/ 	.short	(.L_2410 - .L_2409)
.L_2409:
        /*0004*/ 	.word	0x00000082


	//----- nvinfo : EIATTR_KPARAM_INFO
	.align		4
.L_2410:
        /*0008*/ 	.byte	0x04, 0x17
        /*000a*/ 	.short	(.L_2412 - .L_2411)
.L_2411:
        /*000c*/ 	.word	0x00000000
        /*0010*/ 	.short	0x0000
        /*0012*/ 	.short	0x0000
        /*0014*/ 	.byte	0x00, 0xf0, 0xa1, 0x03


	//----- nvinfo : EIATTR_SPARSE_MMA_MASK
	.align		4
.L_2412:
        /*0018*/ 	.byte	0x03, 0x50
        /*001a*/ 	.short	0x0000


	//----- nvinfo : EIATTR_MAXREG_COUNT
	.align		4
        /*001c*/ 	.byte	0x03, 0x1b
        /*001e*/ 	.short	0x00ff


	//----- nvinfo : EIATTR_MERCURY_ISA_VERSION
	.align		4
        /*0020*/ 	.byte	0x03, 0x5f
        /*0022*/ 	.short	0x0101


	//----- nvinfo : EIATTR_COOP_GROUP_MASK_REGIDS
	.align		4
        /*0024*/ 	.byte	0x04, 0x29
        /*0026*/ 	.short	(.L_2414 - .L_2413)


	//   ....[0]....
.L_2413:
        /*0028*/ 	.word	0xffffffff


	//   ....[1]....
        /*002c*/ 	.word	0xffffffff


	//   ....[2]....
        /*0030*/ 	.word	0xffffffff


	//   ....[3]....
        /*0034*/ 	.word	0xffffffff


	//   ....[4]....
        /*0038*/ 	.word	0xffffffff


	//   ....[5]....
        /*003c*/ 	.word	0xffffffff


	//   ....[6]....
        /*0040*/ 	.word	0xffffffff


	//   ....[7]....
        /*0044*/ 	.word	0xffffffff


	//   ....[8]....
        /*0048*/ 	.word	0xffffffff


	//   ....[9]....
        /*004c*/ 	.word	0xffffffff


	//   ....[10]....
        /*0050*/ 	.word	0x0500001e


	//   ....[11]....
        /*0054*/ 	.word	0x0500001e


	//   ....[12]....
        /*0058*/ 	.word	0x0500001e


	//   ....[13]....
        /*005c*/ 	.word	0x0500001e


	//   ....[14]....
        /*0060*/ 	.word	0x0500001e


	//   ....[15]....
        /*0064*/ 	.word	0x0500001e


	//   ....[16]....
        /*0068*/ 	.word	0x0500001e


	//   ....[17]....
        /*006c*/ 	.word	0x0500001e


	//   ....[18]....
        /*0070*/ 	.word	0x0500001e


	//   ....[19]....
        /*0074*/ 	.word	0x0500001e


	//----- nvinfo : EIATTR_COOP_GROUP_INSTR_OFFSETS
	.align		4
.L_2414:
        /*0078*/ 	.byte	0x04, 0x28
        /*007a*/ 	.short	(.L_2416 - .L_2415)


	//   ....[0]....
.L_2415:
        /*007c*/ 	.word	0x000009c0


	//   ....[1]....
        /*0080*/ 	.word	0x000009e0


	//   ....[2]....
        /*0084*/ 	.word	0x00000a00


	//   ....[3]....
        /*0088*/ 	.word	0x00000a20


	//   ....[4]....
        /*008c*/ 	.word	0x00000a50


	//   ....[5]....
        /*0090*/ 	.word	0x00000ba0


	//   ....[6]....
        /*0094*/ 	.word	0x00000bc0


	//   ....[7]....
        /*0098*/ 	.word	0x00000be0


	//   ....[8]....
        /*009c*/ 	.word	0x00000c00


	//   ....[9]....
        /*00a0*/ 	.word	0x00000c20


	//   ....[10]....
        /*00a4*/ 	.word	0x00000fd0


	//   ....[11]....
        /*00a8*/ 	.word	0x00001070


	//   ....[12]....
        /*00ac*/ 	.word	0x000010e0


	//   ....[13]....
        /*00b0*/ 	.word	0x00001150


	//   ....[14]....
        /*00b4*/ 	.word	0x000011d0


	//   ....[15]....
        /*00b8*/ 	.word	0x00001380


	//   ....[16]....
        /*00bc*/ 	.word	0x000013f0


	//   ....[17]....
        /*00c0*/ 	.word	0x00001460


	//   ....[18]....
        /*00c4*/ 	.word	0x000014d0


	//   ....[19]....
        /*00c8*/ 	.word	0x00001540


	//----- nvinfo : EIATTR_VRC_CTA_INIT_COUNT
	.align		4
.L_2416:
        /*00cc*/ 	.byte	0x02, 0x4a
	.zero		1
	.zero		1


	//----- nvinfo : EIATTR_EXIT_INSTR_OFFSETS
	.align		4
        /*00d0*/ 	.byte	0x04, 0x1c
        /*00d2*/ 	.short	(.L_2418 - .L_2417)


	//   ....[0]....
.L_2417:
        /*00d4*/ 	.word	0x00000220


	//   ....[1]....
        /*00d8*/ 	.word	0x00000f60


	//----- nvinfo : EIATTR_MAX_THREADS
	.align		4
.L_2418:
        /*00dc*/ 	.byte	0x04, 0x05
        /*00de*/ 	.short	(.L_2420 - .L_2419)
.L_2419:
        /*00e0*/ 	.word	0x00000080
        /*00e4*/ 	.word	0x00000001
        /*00e8*/ 	.word	0x00000001


	//----- nvinfo : EIATTR_CRS_STACK_SIZE
	.align		4
.L_2420:
        /*00ec*/ 	.byte	0x04, 0x1e
        /*00ee*/ 	.short	(.L_2422 - .L_2421)
.L_2421:
        /*00f0*/ 	.word	0x00000000


	//----- nvinfo : EIATTR_CBANK_PARAM_SIZE
	.align		4
.L_2422:
        /*00f4*/ 	.byte	0x03, 0x19
        /*00f6*/ 	.short	0x00e8


	//----- nvinfo : EIATTR_PARAM_CBANK
	.align		4
        /*00f8*/ 	.byte	0x04, 0x0a
        /*00fa*/ 	.short	(.L_2424 - .L_2423)
	.align		4
.L_2423:
        /*00fc*/ 	.word	index@(.nv.constant0._ZN10layer_norm13ln_fwd_kernelINS_13Kernel_traitsIf6__halfS2_S2_fjLj256ELj1ELj4ELj1ELj16ENS_18Kernel_traits_baseILj256EfS2_S2_S2_fjLj128EEEEELb0ELb0ELb0ELb0EEEvNS_9FwdParamsE)
        /*0100*/ 	.short	0x0380
        /*0102*/ 	.short	0x00e8


	//----- nvinfo : EIATTR_SW_WAR
	.align		4
.L_2424:
        /*0104*/ 	.byte	0x04, 0x36
        /*0106*/ 	.short	(.L_2426 - .L_2425)
.L_2425:
        /*0108*/ 	.word	0x00000008
.L_2426:


//--------------------- .nv.info._ZN10layer_norm13ln_fwd_kernelINS_13Kernel_traitsIf6__halfS2_S2_fjLj256ELj1ELj4ELj1ELj16ENS_18Kernel_traits_baseILj256EfS2_S2_S2_fjLj128EEEEELb0ELb0ELb0ELb1EEEvNS_9FwdParamsE --------------------------
	.section	.nv.info._ZN10layer_norm13ln_fwd_kernelINS_13Kernel_traitsIf6__halfS2_S2_fjLj256ELj1ELj4ELj1ELj16ENS_18Kernel_traits_baseILj256EfS2_S2_S2_fjLj128EEEEELb0ELb0ELb0ELb1EEEvNS_9FwdParamsE,"",@"SHT_CUDA_INFO"
	.sectionflags	@""
	.align	4


	//----- nvinfo : EIATTR_CUDA_API_VERSION
	.align		4
        /*0000*/ 	.byte	0x04, 0x37
        /*0002*/ 	.short	(.L_2428 - .L_2427)
.L_2427:
        /*0004*/ 	.word	0x00000082


	//----- nvinfo : EIATTR_KPARAM_INFO
	.align		4
.L_2428:
        /*0008*/ 	.byte	0x04, 0x17
        /*000a*/ 	.short	(.L_2430 - .L_2429)
.L_2429:
        /*000c*/ 	.word	0x00000000
        /*0010*/ 	.short	0x0000
        /*0012*/ 	.short	0x0000
        /*0014*/ 	.byte	0x00, 0xf0, 0xa1, 0x03


	//----- nvinfo : EIATTR_SPARSE_MMA_MASK
	.align		4
.L_2430:
        /*0018*/ 	.byte	0x03, 0x50
        /*001a*/ 	.short	0x0000


	//----- nvinfo : EIATTR_MAXREG_COUNT
	.align		4
        /*001c*/ 	.byte	0x03, 0x1b
        /*001e*/ 	.short	0x00ff


	//----- nvinfo : EIATTR_MERCURY_ISA_VERSION
	.align		4
        /*0020*/ 	.byte	0x03, 0x5f
        /*0022*/ 	.short	0x0101


	//----- nvinfo : EIATTR_COOP_GROUP_MASK_REGIDS
	.align		4
        /*0024*/ 	.byte	0x04, 0x29
        /*0026*/ 	.short	(.L_2432 - .L_2431)


	//   ....[0]....
.L_2431:
        /*0028*/ 	.word	0xffffffff


	//   ....[1]....
        /*002c*/ 	.word	0xffffffff


	//   ....[2]....
        /*0030*/ 	.word	0xffffffff


	//   ....[3]....
        /*0034*/ 	.word	0xffffffff


	//   ....[4]....
        /*0038*/ 	.word	0xffffffff


	//   ....[5]....
        /*003c*/ 	.word	0xffffffff


	//   ....[6]....
        /*0040*/ 	.word	0xffffffff


	//   ....[7]....
        /*0044*/ 	.word	0xffffffff


	//   ....[8]....
        /*0048*/ 	.word	0xffffffff


	//   ....[9]....
        /*004c*/ 	.word	0xffffffff


	//   ....[10]....
        /*0050*/ 	.word	0x05000019


	//   ....[11]....
        /*0054*/ 	.word	0x05000019


	//   ....[12]....
        /*0058*/ 	.word	0x05000019


	//   ....[13]....
        /*005c*/ 	.word	0x05000019


	//   ....[14]....
        /*0060*/ 	.word	0x05000019


	//   ....[15]....
        /*0064*/ 	.word	0x05000019


	//   ....[16]....
        /*0068*/ 	.word	0x05000019


	//   ....[17]....
        /*006c*/ 	.word	0x05000019


	//   ....[18]....
        /*0070*/ 	.word	0x05000019


	//   ....[19]....
        /*0074*/ 	.word	0x05000019


	//----- nvinfo : EIATTR_COOP_GROUP_INSTR_OFFSETS
	.align		4
.L_2432:
        /*0078*/ 	.byte	0x04, 0x28
        /*007a*/ 	.short	(.L_2434 - .L_2433)


	//   ....[0]....
.L_2433:
        /*007c*/ 	.word	0x000008f0


	//   ....[1]....
        /*0080*/ 	.word	0x00000920


	//   ....[2]....
        /*0084*/ 	.word	0x00000940


	//   ....[3]....
        /*0088*/ 	.word	0x00000960


	//   ....[4]....
        /*008c*/ 	.word	0x00000980


	//   ....[5]....
        /*0090*/ 	.word	0x00000ab0


	//   ....[6]....
        /*0094*/ 	.word	0x00000ad0


	//   ....[7]....
        /*0098*/ 	.word	0x00000af0


	//   ....[8]....
        /*009c*/ 	.word	0x00000b10


	//   ....[9]....
        /*00a0*/ 	.word	0x00000b30


	//   ....[10]....
        /*00a4*/ 	.word	0x00000eb0


	//   ....[11]....
        /*00a8*/ 	.word	0x00000f60


	//   ....[12]....
        /*00ac*/ 	.word	0x00000fd0


	//   ....[13]....
        /*00b0*/ 	.word	0x00001040


	//   ....[14]....
        /*00b4*/ 	.word	0x000010b0


	//   ....[15]....
        /*00b8*/ 	.word	0x00001240


	//   ....[16]....
        /*00bc*/ 	.word	0x000012b0


	//   ....[17]....
        /*00c0*/ 	.word	0x00001320


	//   ....[18]....
        /*00c4*/ 	.word	0x00001390


	//   ....[19]....
        /*00c8*/ 	.word	0x00001400


	//----- nvinfo : EIATTR_VRC_CTA_INIT_COUNT
	.align		4
.L_2434:
        /*00cc*/ 	.byte	0x02, 0x4a
	.zero		1
	.zero		1


	//----- nvinfo : EIATTR_EXIT_INSTR_OFFSETS
	.align		4
        /*00d0*/ 	.byte	0x04, 0x1c
        /*00d2*/ 	.short	(.L_2436 - .L_2435)


	//   ....[0]....
.L_2435:
        /*00d4*/ 	.word	0x000001a0


	//   ....[1]....
        /*00d8*/ 	.word	0x00000e40


	//----- nvinfo : EIATTR_MAX_THREADS
	.align		4
.L_2436:
        /*00dc*/ 	.byte	0x04, 0x05
        /*00de*/ 	.short	(.L_2438 - .L_2437)
.L_2437:
        /*00e0*/ 	.word	0x00000080
        /*00e4*/ 	.word	0x00000001
        /*00e8*/ 	.word	0x00000001


	//----- nvinfo : EIATTR_CRS_STACK_SIZE
	.align		4
.L_2438:
        /*00ec*/ 	.byte	0x04, 0x1e
        /*00ee*/ 	.short	(.L_2440 - .L_2439)
.L_2439:
        /*00f0*/ 	.word	0x00000000


	//----- nvinfo : EIATTR_CBANK_PARAM_SIZE
	.align		4
.L_2440:
        /*00f4*/ 	.byte	0x03, 0x19
        /*00f6*/ 	.short	0x00e8


	//----- nvinfo : EIATTR_PARAM_CBANK
	.align		4
        /*00f8*/ 	.byte	0x04, 0x0a
        /*00fa*/ 	.short	(.L_2442 - .L_2441)
	.align		4
.L_2441:
        /*00fc*/ 	.word	index@(.nv.constant0._ZN10layer_norm13ln_fwd_kernelINS_13Kernel_traitsIf6__halfS2_S2_fjLj256ELj1ELj4ELj1ELj16ENS_18Kernel_traits_baseILj256EfS2_S2_S2_fjLj128EEEEELb0ELb0ELb0ELb1EEEvNS_9FwdParamsE)
        /*0100*/ 	.short	0x0380
        /*0102*/ 	.short	0x00e8


	//----- nvinfo : EIATTR_SW_WAR
	.align		4
.L_2442:
        /*0104*/ 	.byte	0x04, 0x36
        /*0106*/ 	.short	(.L_2444 - .L_2443)
.L_2443:
        /*0108*/ 	.word	0x00000008
.L_2444:


//--------------------- .nv.info._ZN10layer_norm13ln_fwd_kernelINS_13Kernel_traitsIf6__halfS2_S2_fjLj256ELj1ELj4ELj1ELj16ENS_18Kernel_traits_baseILj256EfS2_S2_S2_fjLj128EEEEELb0ELb0ELb1ELb0EEEvNS_9FwdParamsE --------------------------
	.section	.nv.info._ZN10layer_norm13ln_fwd_kernelINS_13Kernel_traitsIf6__halfS2_S2_fjLj256ELj1ELj4ELj1ELj16ENS_18Kernel_traits_baseILj256EfS2_S2_S2_fjLj128EEEEELb0ELb0ELb1ELb0EEEvNS_9FwdParamsE,"",@"SHT_CUDA_INFO"
	.sectionflags	@""
	.align	4


	//----- nvinfo : EIATTR_CUDA_API_VERSION
	.align		4
        /*0000*/ 	.byte	0x04, 0x37
        /*0002*/ 	.short	(.L_2446 - .L_2445)
.L_2445:
        /*0004*/ 	.word	0x00000082


	//----- nvinfo : EIATTR_KPARAM_INFO
	.align		4
.L_2446:
        /*0008*/ 	.byte	0x04, 0x17
        /*000a*/ 	.short	(.L_2448 - .L_2447)
.L_2447:
        /*000c*/ 	.word	0x00000000
        /*0010*/ 	.short	0x0000
        /*0012*/ 	.short	0x0000
        /*0014*/ 	.byte	0x00, 0xf0, 0xa1, 0x03


	//----- nvinfo : EIATTR_SPARSE_MMA_MASK
	.align		4
.L_2448:
        /*0018*/ 	.byte	0x03, 0x50
        /*001a*/ 	.short	0x0000


	//----- nvinfo : EIATTR_MAXREG_COUNT
	.align		4
        /*001c*/ 	.byte	0x03, 0x1b
        /*001e*/ 	.short	0x00ff


	//----- nvinfo : EIATTR_MERCURY_ISA_VERSION
	.align		4
        /*0020*/ 	.byte	0x03, 0x5f
        /*0022*/ 	.short	0x0101


	//----- nvinfo : EIATTR_COOP_GROUP_MASK_REGIDS
	.align		4
        /*0024*/ 	.byte	0x04, 0x29
        /*0026*/ 	.short	(.L_2450 - .L_2449)


	//   ....[0]....
.L_2449:
        /*0028*/ 	.word	0xffffffff


	//   ....[1]....
        /*002c*/ 	.word	0xffffffff


	//   ....[2]....
        /*0030*/ 	.word	0xffffffff


	//   ....[3]....
        /*0034*/ 	.word	0xffffffff


	//   ....[4]....
        /*0038*/ 	.word	0xffffffff


	//   ....[5]....
        /*003c*/ 	.word	0xffffffff


	//   ....[6]....
        /*0040*/ 	.word	0xffffffff


	//   ....[7]....
        /*0044*/ 	.word	0xffffffff


	//   ....[8]....
        /*0048*/ 	.word	0xffffffff


	//   ....[9]....
        /*004c*/ 	.word	0xffffffff


	//   ....[10]....
        /*0050*/ 	.word	0xffffffff


	//   ....[11]....
        /*0054*/ 	.word	0xffffffff


	//   ....[12]....
        /*0058*/ 	.word	0xffffffff


	//   ....[13]....
        /*005c*/ 	.word	0xffffffff


	//   ....[14]....
        /*0060*/ 	.word	0xffffffff


	//   ....[15]....
        /*0064*/ 	.word	0xffffffff


	//   ....[16]....
        /*0068*/ 	.word	0xffffffff


	//   ....[17]....
        /*006c*/ 	.word	0xffffffff


	//   ....[18]....
        /*0070*/ 	.word	0xffffffff


	//   ....[19]....
        /*0074*/ 	.word	0xffffffff


	//   ....[20]....
        /*0078*/ 	.word	0x0500001c


	//   ....[21]....
        /*007c*/ 	.word	0x0500001c


	//   ....[22]....
        /*0080*/ 	.word	0x0500001c


	//   ....[23]....
        /*0084*/ 	.word	0x0500001c


	//   ....[24]....
        /*0088*/ 	.word	0x0500001c


	//   ....[25]....
        /*008c*/ 	.word	0x0500001c


	//   ....[26]....
        /*0090*/ 	.word	0x0500001c


	//   ....[27]....
        /*0094*/ 	.word	0x0500001c


	//   ....[28]....
        /*0098*/ 	.word	0x0500001c


	//   ....[29]....
        /*009c*/ 	.word	0x0500001c


	//   ....[30]....
        /*00a0*/ 	.word	0x0500001c


	//   ....[31]....
        /*00a4*/ 	.word	0x0500001c


	//   ....[32]....
        /*00a8*/ 	.word	0x0500001c


	//   ....[33]....
        /*00ac*/ 	.word	0x0500001c


	//   ....[34]....
        /*00b0*/ 	.word	0x0500001c


	//   ....[35]....
        /*00b4*/ 	.word	0x0500001c


	//   ....[36]....
        /*00b8*/ 	.word	0x0500001c


	//   ....[37]....
        /*00bc*/ 	.word	0x0500001c


	//   ....[38]....
        /*00c0*/ 	.word	0x0500001c


	//   ....[39]....
        /*00c4*/ 	.word	0x0500001c


	//----- nvinfo : EIATTR_COOP_GROUP_INSTR_OFFSETS
	.align		4
.L_2450:
        /*00c8*/ 	.byte	0x04, 0x28
        /*00ca*/ 	.short	(.L_2452 - .L_2451)


	//   ....[0]....
.L_2451:
        /*00cc*/ 	.word	0x00000810


	//   ....[1]....
        /*00d0*/ 	.word	0x00000840


	//   ....[2]....
        /*00d4*/ 	.word	0x00000860


	//   ....[3]....
        /*00d8*/ 	.word	0x00000880


	//   ....[4]....
        /*00dc*/ 	.word	0x000008a0


	//   ....[5]....
        /*00e0*/ 	.word	0x000009e0


	//   ....[6]....
        /*00e4*/ 	.word	0x00000a00


	//   ....[7]....
        /*00e8*/ 	.word	0x00000a20


	//   ....[8]....
        /*00ec*/ 	.word	0x00000a40


	//   ....[9]....
        /*00f0*/ 	.word	0x00000a60


	//   ....[10]....
        /*00f4*/ 	.word	0x00001340


	//   ....[11]....
        /*00f8*/ 	.word	0x00001370


	//   ....[12]....
        /*00fc*/ 	.word	0x00001390


	//   ....[13]....
        /*0100*/ 	.word	0x000013b0


	//   ....[14]....
        /*0104*/ 	.word	0x000013d0


	//   ....[15]....
        /*0108*/ 	.word	0x00001510


	//   ....[16]....
        /*010c*/ 	.word	0x00001530


	//   ....[17]....
        /*0110*/ 	.word	0x00001550


	//   ....[18]....
        /*0114*/ 	.word	0x00001570


	//   ....[19]....
        /*0118*/ 	.word	0x00001590


	//   ....[20]....
        /*011c*/ 	.word	0x000019b0


	//   ....[21]....
        /*0120*/ 	.word	0x00001a40


	//   ....[22]....
        /*0124*/ 	.word	0x00001aa0


	//   ....[23]....
        /*0128*/ 	.word	0x00001b00


	//   ....[24]....
        /*012c*/ 	.word	0x00001b60


	//   ....[25]....
        /*0130*/ 	.word	0x00001cf0


	//   ....[26]....
        /*0134*/ 	.word	0x00001d50


	//   ....[27]....
        /*0138*/ 	.word	0x00001db0


	//   ....[28]....
        /*013c*/ 	.word	0x00001e10


	//   ....[29]....
        /*0140*/ 	.word	0x00001e70


	//   ....[30]....
        /*0144*/ 	.word	0x00001ef0


	//   ....[31]....
        /*0148*/ 	.word	0x00001f80


	//   ....[32]....
        /*014c*/ 	.word	0x00001fe0


	//   ....[33]....
        /*0150*/ 	.word	0x00002040


	//   ....[34]....
        /*0154*/ 	.word	0x000020a0


	//   ....[35]....
        /*0158*/ 	.word	0x00002230


	//   ....[36]....
        /*015c*/ 	.word	0x00002290


	//   ....[37]....
        /*0160*/ 	.word	0x000022f0


	//   ....[38]....
        /*0164*/ 	.word	0x00002350


	//   ....[39]....
        /*0168*/ 	.word	0x000023b0


	//----- nvinfo : EIATTR_VRC_CTA_INIT_COUNT
	.align		4
.L_2452:
        /*016c*/ 	.byte	0x02, 0x4a
	.zero		1
	.zero		1


	//----- nvinfo : EIATTR_EXIT_INSTR_OFFSETS
	.align		4
        /*0170*/ 	.byte	0x04, 0x1c
        /*0172*/ 	.short	(.L_2454 - .L_2453)


	//   ....[0]....
.L_2453:
        /*0174*/ 	.word	0x00000220


	//   ....[1]....
        /*0178*/ 	.word	0x00000e20


	//   ....[2]....
        /*017c*/ 	.word	0x00001950


	//----- nvinfo : EIATTR_MAX_THREADS
	.align		4
.L_2454:
        /*0180*/ 	.byte	0x04, 0x05
        /*0182*/ 	.short	(.L_2456 - .L_2455)
.L_2455:
        /*0184*/ 	.word	0x00000080
        /*0188*/ 	.word	0x00000001
        /*018c*/ 	.word	0x00000001


	//----- nvinfo : EIATTR_CRS_STACK_SIZE
	.align		4
.L_2456:
        /*0190*/ 	.byte	0x04, 0x1e
        /*0192*/ 	.short	(.L_2458 - .L_2457)
.L_2457:
        /*0194*/ 	.word	0x00000000


	//----- nvinfo : EIATTR_CBANK_PARAM_SIZE
	.align		4
.L_2458:
        /*0198*/ 	.byte	0x03, 0x19
        /*019a*/ 	.short	0x00e8


	//----- nvinfo : EIATTR_PARAM_CBANK
	.align		4
        /*019c*/ 	.byte	0x04, 0x0a
        /*019e*/ 	.short	(.L_2460 - .L_2459)
	.align		4
.L_2459:
        /*01a0*/ 	.word	index@(.nv.constant0._ZN10layer_norm13ln_fwd_kernelINS_13Kernel_traitsIf6__halfS2_S2_fjLj256ELj1ELj4ELj1ELj16ENS_18Kernel_traits_baseILj256EfS2_S2_S2_fjLj128EEEEELb0ELb0ELb1ELb0EEEvNS_9FwdParamsE)
        /*01a4*/ 	.short	0x0380
        /*01a6*/ 	.short	0x00e8


	//----- nvinfo : EIATTR_SW_WAR
	.align		4
.L_2460:
        /*01a8*/ 	.byte	0x04, 0x36
        /*01aa*/ 	.short	(.L_2462 - .L_2461)
.L_2461:
        /*01ac*/ 	.word	0x00000008
.L_2462:


//--------------------- .nv.info._ZN10layer_norm13ln_fwd_kernelINS_13Kernel_traitsIf6__halfS2_S2_fjLj256ELj1ELj4ELj1ELj16ENS_18Kernel_traits_baseILj256EfS2_S2_S2_fjLj128EEEEELb0ELb0ELb1ELb1EEEvNS_9FwdParamsE --------------------------
	.section	.nv.info._ZN10layer_norm13ln_fwd_kernelINS_13Kernel_traitsIf6__halfS2_S2_fjLj256ELj1ELj4ELj1ELj16ENS_18Kernel_traits_baseILj256EfS2_S2_S2_fjLj128EEEEELb0ELb0ELb1ELb1EEEvNS_9FwdParamsE,"",@"SHT_CUDA_INFO"
	.sectionflags	@""
	.align	4


	//----- nvinfo : EIATTR_CUDA_API_VERSION
	.align		4
        /*0000*/ 	.byte	0x04, 0x37
        /*0002*/ 	.short	(.L_2464 - .L_2463)
.L_2463:
        /*0004*/ 	.word	0x00000082


	//----- nvinfo : EIATTR_KPARAM_INFO
	.align		4
.L_2464:
        /*0008*/ 	.byte	0x04, 0x17
        /*000a*/ 	.short	(.L_2466 - .L_2465)
.L_2465:
        /*000c*/ 	.word	0x00000000
        /*0010*/ 	.short	0x0000
        /*0012*/ 	.short	0x0000
        /*0014*/ 	.byte	0x00, 0xf0, 0xa1, 0x03


	//----- nvinfo : EIATTR_SPARSE_MMA_MASK
	.align		4
.L_2466:
        /*0018*/ 	.byte	0x03, 0x50
        /*001a*/ 	.short	0x0000


	//----- nvinfo : EIATTR_MAXREG_COUNT
	.align		4
        /*001c*/ 	.byte	0x03, 0x1b
        /*001e*/ 	.short	0x00ff


	//----- nvinfo : EIATTR_MERCURY_ISA_VERSION
	.align		4
        /*0020*/ 	.byte	0x03, 0x5f
        /*0022*/ 	.short	0x0101


	//----- nvinfo : EIATTR_COOP_GROUP_MASK_REGIDS
	.align		4
        /*0024*/ 	.byte	0x04, 0x29
        /*0026*/ 	.short	(.L_2468 - .L_2467)


	//   ....[0]....
.L_2467:
        /*0028*/ 	.word	0xffffffff


	//   ....[1]....
        /*002c*/ 	.word	0xffffffff


	//   ....[2]....
        /*0030*/ 	.word	0xffffffff


	//   ....[3]....
        /*0034*/ 	.word	0xffffffff


	//   ....[4]....
        /*0038*/ 	.word	0xffffffff


	//   ....[5]....
        /*003c*/ 	.word	0xffffffff


	//   ....[6]....
        /*0040*/ 	.word	0xffffffff


	//   ....[7]....
        /*0044*/ 	.word	0xffffffff


	//   ....[8]....
        /*0048*/ 	.word	0xffffffff


	//   ....[9]....
        /*004c*/ 	.word	0xffffffff


	//   ....[10]....
        /*0050*/ 	.word	0xffffffff


	//   ....[11]....
        /*0054*/ 	.word	0xffffffff


	//   ....[12]....
        /*0058*/ 	.word	0xffffffff


	//   ....[13]....
        /*005c*/ 	.word	0xffffffff


	//   ....[14]....
        /*0060*/ 	.word	0xffffffff


	//   ....[15]....
        /*0064*/ 	.word	0xffffffff


	//   ....[16]....
        /*0068*/ 	.word	0xffffffff


	//   ....[17]....
        /*006c*/ 	.word	0xffffffff


	//   ....[18]....
        /*0070*/ 	.word	0xffffffff


	//   ....[19]....
        /*0074*/ 	.word	0xffffffff


	//   ....[20]....
        /*0078*/ 	.word	0x0500001c


	//   ....[21]....
        /*007c*/ 	.word	0x0500001c


	//   ....[22]....
        /*0080*/ 	.word	0x0500001c


	//   ....[23]....
        /*0084*/ 	.word	0x0500001c


	//   ....[24]....
        /*0088*/ 	.word	0x0500001c


	//   ....[25]....
        /*008c*/ 	.word	0x0500001c


	//   ....[26]....
        /*0090*/ 	.word	0x0500001c


	//   ....[27]....
        /*0094*/ 	.word	0x0500001c


	//   ....[28]....
        /*0098*/ 	.word	0x0500001c


	//   ....[29]....
        /*009c*/ 	.word	0x0500001c


	//   ....[30]....
        /*00a0*/ 	.word	0x0500001c


	//   ....[31]....
        /*00a4*/ 	.word	0x0500001c


	//   ....[32]....
        /*00a8*/ 	.word	0x0500001c


	//   ....[33]....
        /*00ac*/ 	.word	0x0500001c


	//   ....[34]....
        /*00b0*/ 	.word	0x0500001c


	//   ....[35]....
        /*00b4*/ 	.word	0x0500001c


	//   ....[36]....
        /*00b8*/ 	.word	0x0500001c


	//   ....[37]....
        /*00bc*/ 	.word	0x0500001c


	//   ....[38]....
        /*00c0*/ 	.word	0x0500001c


	//   ....[39]....
        /*00c4*/ 	.word	0x0500001c


	//----- nvinfo : EIATTR_COOP_GROUP_INSTR_OFFSETS
	.align		4
.L_2468:
        /*00c8*/ 	.byte	0x04, 0x28
        /*00ca*/ 	.short	(.L_2470 - .L_2469)


	//   ....[0]....
.L_2469:
        /*00cc*/ 	.word	0x00000710


	//   ....[1]....
        /*00d0*/ 	.word	0x00000740


	//   ....[2]....
        /*00d4*/ 	.word	0x00000760


	//   ....[3]....
        /*00d8*/ 	.word	0x00000780


	//   ....[4]....
        /*00dc*/ 	.word	0x000007a0


	//   ....[5]....
        /*00e0*/ 	.word	0x000008d0


	//   ....[6]....
        /*00e4*/ 	.word	0x000008f0


	//   ....[7]....
        /*00e8*/ 	.word	0x00000910


	//   ....[8]....
        /*00ec*/ 	.word	0x00000930


	//   ....[9]....
        /*00f0*/ 	.word	0x00000950


	//   ....[10]....
        /*00f4*/ 	.word	0x000011b0


	//   ....[11]....
        /*00f8*/ 	.word	0x000011e0


	//   ....[12]....
        /*00fc*/ 	.word	0x00001200


	//   ....[13]....
        /*0100*/ 	.word	0x00001220


	//   ....[14]....
        /*0104*/ 	.word	0x00001240


	//   ....[15]....
        /*0108*/ 	.word	0x00001370


	//   ....[16]....
        /*010c*/ 	.word	0x00001390


	//   ....[17]....
        /*0110*/ 	.word	0x000013b0


	//   ....[18]....
        /*0114*/ 	.word	0x000013d0


	//   ....[19]....
        /*0118*/ 	.word	0x000013f0


	//   ....[20]....
        /*011c*/ 	.word	0x00001820


	//   ....[21]....
        /*0120*/ 	.word	0x000018b0


	//   ....[22]....
        /*0124*/ 	.word	0x00001910


	//   ....[23]....
        /*0128*/ 	.word	0x00001970


	//   ....[24]....
        /*012c*/ 	.word	0x000019d0


	//   ....[25]....
        /*0130*/ 	.word	0x00001b40


	//   ....[26]....
        /*0134*/ 	.word	0x00001ba0


	//   ....[27]....
        /*0138*/ 	.word	0x00001c00


	//   ....[28]....
        /*013c*/ 	.word	0x00001c60


	//   ....[29]....
        /*0140*/ 	.word	0x00001cc0


	//   ....[30]....
        /*0144*/ 	.word	0x00001d40


	//   ....[31]....
        /*0148*/ 	.word	0x00001dd0


	//   ....[32]....
        /*014c*/ 	.word	0x00001e30


	//   ....[33]....
        /*0150*/ 	.word	0x00001e90


	//   ....[34]....
        /*0154*/ 	.word	0x00001ef0


	//   ....[35]....
        /*0158*/ 	.word	0x00002050


	//   ....[36]....
        /*015c*/ 	.word	0x000020b0


	//   ....[37]....
        /*0160*/ 	.word	0x00002110


	//   ....[38]....
        /*0164*/ 	.word	0x00002170


	//   ....[39]....
        /*0168*/ 	.word	0x000021d0


	//----- nvinfo : EIATTR_VRC_CTA_INIT_COUNT
	.align		4
.L_2470:
        /*016c*/ 	.byte	0x02, 0x4a
	.zero		1
	.zero		1


	//----- nvinfo : EIATTR_EXIT_INSTR_OFFSETS
	.align		4
        /*0170*/ 	.byte	0x04, 0x1c
        /*0172*/ 	.short	(.L_2472 - .L_2471)


	//   ....[0]....
.L_2471:
        /*0174*/ 	.word	0x000001a0


	//   ....[1]....
        /*0178*/ 	.word	0x00000d00


	//   ....[2]....
        /*017c*/ 	.word	0x000017b0


	//----- nvinfo : EIATTR_MAX_THREADS
	.align		4
.L_2472:
        /*0180*/ 	.byte	0x04, 0x05
        /*0182*/ 	.short	(.L_2474 - .L_2473)
.L_2473:
        /*0184*/ 	.word	0x00000080
        /*0188*/ 	.word	0x00000001
        /*018c*/ 	.word	0x00000001


	//----- nvinfo : EIATTR_CRS_STACK_SIZE
	.align		4
.L_2474:
        /*0190*/ 	.byte	0x04, 0x1e
        /*0192*/ 	.short	(.L_2476 - .L_2475)
.L_2475:
        /*0194*/ 	.word	0x00000000


	//----- nvinfo : EIATTR_CBANK_PARAM_SIZE
	.align		4
.L_2476:
        /*0198*/ 	.byte	0x03, 0x19
        /*019a*/ 	.short	0x00e8


	//----- nvinfo : EIATTR_PARAM_CBANK
	.align		4
        /*019c*/ 	.byte	0x04, 0x0a
        /*019e*/ 	.short	(.L_2478 - .L_2477)
	.align		4
.L_2477:
        /*01a0*/ 	.word	index@(.nv.constant0._ZN10layer_norm13ln_fwd_kernelINS_13Kernel_traitsIf6__halfS2_S2_fjLj256ELj1ELj4ELj1ELj16ENS_18Kernel_traits_baseILj256EfS2_S2_S2_fjLj128EEEEELb0ELb0ELb1ELb1EEEvNS_9FwdParamsE)
        /*01a4*/ 	.short	0x0380
        /*01a6*/ 	.short	0x00e8


	//----- nvinfo : EIATTR_SW_WAR
	.align		4
.L_2478:
        /*01a8*/ 	.byte	0x04, 0x36
        /*01aa*/ 	.short	(.L_2480 - .L_2479)
.L_2479:
        /*01ac*/ 	.word	0x00000008
.L_2480:


//--------------------- .nv.info._ZN10layer_norm13ln_fwd_kernelINS_13Kernel_traitsIf6__halfS2_S2_fjLj256ELj1ELj4ELj1ELj16ENS_18Kernel_traits_baseILj256EfS2_S2_S2_fjLj128EEEEELb0ELb1ELb0ELb0EEEvNS_9FwdParamsE --------------------------
	.section	.nv.info._ZN10layer_norm13ln_fwd_kernelINS_13Kernel_traitsIf6__halfS2_S2_fjLj256ELj1ELj4ELj1ELj16ENS_18Kernel_traits_baseILj256EfS2_S2_S2_fjLj128EEEEELb0ELb1ELb0ELb0EEEvNS_9FwdParamsE,"",@"SHT_CUDA_INFO"
	.sectionflags	@""
	.align	4


	//----- nvinfo : EIATTR_CUDA_API_VERSION
	.align		4
        /*0000*/ 	.byte	0x04, 0x37
        /*0002*/ 	.short	(.L_2482 - .L_2481)
.L_2481:
        /*0004*/ 	.word	0x00000082


	//----- nvinfo : EIATTR_KPARAM_INFO
	.align		4
.L_2482:
        /*0008*/ 	.byte	0x04, 0x17
        /*000a*/ 	.short	(.L_2484 - .L_2483)
.L_2483:
        /*000c*/ 	.word	0x00000000
        /*0010*/ 	.short	0x0000
        /*0012*/ 	.short	0x0000
        /*0014*/ 	.byte	0x00, 0xf0, 0xa1, 0x03


	//----- nvinfo : EIATTR_SPARSE_MMA_MASK
	.align		4
.L_2484:
        /*0018*/ 	.byte	0x03, 0x50
        /*001a*/ 	.short	0x0000


	//----- nvinfo : EIATTR_MAXREG_COUNT
	.align		4
        /*001c*/ 	.byte	0x03, 0x1b
        /*001e*/ 	.short	0x00ff


	//----- nvinfo : EIATTR_MERCURY_ISA_VERSION
	.align		4
        /*0020*/ 	.byte	0x03, 0x5f
        /*0022*/ 	.short	0x0101


	//----- nvinfo : EIATTR_COOP_GROUP_MASK_REGIDS
	.align		4
        /*0024*/ 	.byte	0x04, 0x29
        /*0026*/ 	.short	(.L_2486 - .L_2485)


	//   ....[0]....
.L_2485:
        /*0028*/ 	.word	0xffffffff


	//   ....[1]....
        /*002c*/ 	.word	0xffffffff


	//   ....[2]....
        /*0030*/ 	.word	0xffffffff


	//   ....[3]....
        /*0034*/ 	.word	0xffffffff


	//   ....[4]....
        /*0038*/ 	.word	0xffffffff


	//   ....[5]....
        /*003c*/ 	.word	0xffffffff


	//   ....[6]....
        /*0040*/ 	.word	0xffffffff


	//   ....[7]....
        /*0044*/ 	.word	0xffffffff


	//   ....[8]....
        /*0048*/ 	.word	0xffffffff


	//   ....[9]....
        /*004c*/ 	.word	0xffffffff


	//   ....[10]....
        /*0050*/ 	.word	0x0500001d


	//   ....[11]....
        /*0054*/ 	.word	0x0500001d


	//   ....[12]....
        /*0058*/ 	.word	0x0500001d


	//   ....[13]....
        /*005c*/ 	.word	0x0500001d


	//   ....[14]....
        /*0060*/ 	.word	0x0500001d


	//   ....[15]....
        /*0064*/ 	.word	0x0500001d


	//   ....[16]....
        /*0068*/ 	.word	0x0500001d


	//   ....[17]....
        /*006c*/ 	.word	0x0500001d


	//   ....[18]....
        /*0070*/ 	.word	0x0500001d


	//   ....[19]....
        /*0074*/ 	.word	0x0500001d


	//----- nvinfo : EIATTR_COOP_GROUP_INSTR_OFFSETS
	.align		4
.L_2486:
        /*0078*/ 	.byte	0x04, 0x28
        /*007a*/ 	.short	(.L_2488 - .L_2487)


	//   ....[0]....
.L_2487:
        /*007c*/ 	.word	0x00000970


	//   ....[1]....
        /*0080*/ 	.word	0x000009a0


	//   ....[2]....
        /*0084*/ 	.word	0x000009c0


	//   ....[3]....
        /*0088*/ 	.word	0x000009e0


	//   ....[4]....
        /*008c*/ 	.word	0x00000a00


	//   ....[5]....
        /*0090*/ 	.word	0x00000b50


	//   ....[6]....
        /*0094*/ 	.word	0x00000b70


	//   ....[7]....
        /*0098*/ 	.word	0x00000b90


	//   ....[8]....
        /*009c*/ 	.word	0x00000bb0


	//   ....[9]....
        /*00a0*/ 	.word	0x00000bd0


	//   ....[10]....
        /*00a4*/ 	.word	0x00000f80


	//   ....[11]....
        /*00a8*/ 	.word	0x00001020


	//   ....[12]....
        /*00ac*/ 	.word	0x00001070


	//   ....[13]....
        /*00b0*/ 	.word	0x000010d0


	//   ....[14]....
        /*00b4*/ 	.word	0x00001130


	//   ....[15]....
        /*00b8*/ 	.word	0x000012d0


	//   ....[16]....
        /*00bc*/ 	.word	0x00001320


	//   ....[17]....
        /*00c0*/ 	.word	0x00001380


	//   ....[18]....
        /*00c4*/ 	.word	0x000013e0


	//   ....[19]....
        /*00c8*/ 	.word	0x00001440


	//----- nvinfo : EIATTR_VRC_CTA_INIT_COUNT
	.align		4
.L_2488:
        /*00cc*/ 	.byte	0x02, 0x4a
	.zero		1
	.zero		1


	//----- nvinfo : EIATTR_EXIT_INSTR_OFFSETS
	.align		4
        /*00d0*/ 	.byte	0x04, 0x1c
        /*00d2*/ 	.short	(.L_2490 - .L_2489)


	//   ....[0]....
.L_2489:
        /*00d4*/ 	.word	0x00000260


	//   ....[1]....
        /*00d8*/ 	.word	0x00000f10


	//----- nvinfo : EIATTR_MAX_THREADS
	.align		4
.L_2490:
        /*00dc*/ 	.byte	0x04, 0x05
        /*00de*/ 	.short	(.L_2492 - .L_2491)
.L_2491:
        /*00e0*/ 	.word	0x00000080
        /*00e4*/ 	.word	0x00000001
        /*00e8*/ 	.word	0x00000001


	//----- nvinfo : EIATTR_CRS_STACK_SIZE
	.align		4
.L_2492:
        /*00ec*/ 	.byte	0x04, 0x1e
        /*00ee*/ 	.short	(.L_2494 - .L_2493)
.L_2493:
        /*00f0*/ 	.word	0x00000000


	//----- nvinfo : EIATTR_CBANK_PARAM_SIZE
	.align		4
.L_2494:
        /*00f4*/ 	.byte	0x03, 0x19
        /*00f6*/ 	.short	0x00e8


	//----- nvinfo : EIATTR_PARAM_CBANK
	.align		4
        /*00f8*/ 	.byte	0x04, 0x0a
        /*00fa*/ 	.short	(.L_2496 - .L_2495)
	.align		4
.L_2495:
        /*00fc*/ 	.word	index@(.nv.constant0._ZN10layer_norm13ln_fwd_kernelINS_13Kernel_traitsIf6__halfS2_S2_fjLj256ELj1ELj4ELj1ELj16ENS_18Kernel_traits_baseILj256EfS2_S2_S2_fjLj128EEEEELb0ELb1ELb0ELb0EEEvNS_9FwdParamsE)
        /*0100*/ 	.short	0x0380
        /*0102*/ 	.short	0x00e8


	//----- nvinfo : EIATTR_SW_WAR
	.align		4
.L_2496:
        /*0104*/ 	.byte	0x04, 0x36
        /*0106*/ 	.short	(.L_2498 - .L_2497)
.L_2497:
        /*0108*/ 	.word	0x00000008
.L_2498:


//--------------------- .nv.info._ZN10layer_norm13ln_fwd_kernelINS_13Kernel_traitsIf6__halfS2_S2_fjLj256ELj1ELj4ELj1ELj16ENS_18Kernel_traits_baseILj256EfS2_S2_S2_fjLj128EEEEELb0ELb1ELb0ELb1EEEvNS_9FwdParamsE --------------------------
	.section	.nv.info._ZN10layer_norm13ln_fwd_kernelINS_13Kernel_traitsIf6__halfS2_S2_fjLj256ELj1ELj4ELj1ELj16ENS_18Kernel_traits_baseILj256EfS2_S2_S2_fjLj128EEEEELb0ELb1ELb0ELb1EEEvNS_9FwdParamsE,"",@"SHT_CUDA_INFO"
	.sectionflags	@""
	.align	4


	//----- nvinfo : EIATTR_CUDA_API_VERSION
	.align		4
        /*0000*/ 	.byte	0x04, 0x37
        /*0002*/ 	.short	(.L_2500 - .L_2499)
.L_2499:
        /*0004*/ 	.word	0x00000082


	//----- nvinfo : EIATTR_KPARAM_INFO
	.align		4
.L_2500:
        /*0008*/ 	.byte	0x04, 0x17
        /*000a*/ 	.short	(.L_2502 - .L_2501)
.L_2501:
        /*000c*/ 	.word	0x00000000
        /*0010*/ 	.short	0x0000
        /*0012*/ 	.short	0x0000
        /*0014*/ 	.byte	0x00, 0xf0, 0xa1, 0x03


	//----- nvinfo : EIATTR_SPARSE_MMA_MASK
	.align		4
.L_2502:
        /*0018*/ 	.byte	0x03, 0x50
        /*001a*/ 	.short	0x0000


	//----- nvinfo : EIATTR_MAXREG_COUNT
	.align		4
        /*001c*/ 	.byte	0x03, 0x1b
        /*001e*/ 	.short	0x00ff


	//----- nvinfo : EIATTR_MERCURY_ISA_VERSION
	.align		4
        /*0020*/ 	.byte	0x03, 0x5f
        /*0022*/ 	.short	0x0101


	//----- nvinfo : EIATTR_COOP_GROUP_MASK_REGIDS
	.align		4
        /*0024*/ 	.byte	0x04, 0x29
        /*0026*/ 	.short	(.L_2504 - .L_2503)


	//   ....[0]....
.L_2503:
        /*0028*/ 	.word	0xffffffff


	//   ....[1]....
        /*002c*/ 	.word	0xffffffff


	//   ....[2]....
        /*0030*/ 	.word	0xffffffff


	//   ....[3]....
        /*0034*/ 	.word	0xffffffff


	//   ....[4]....
        /*0038*/ 	.word	0xffffffff


	//   ....[5]....
        /*003c*/ 	.word	0xffffffff


	//   ....[6]....
        /*0040*/ 	.word	0xffffffff


	//   ....[7]....
        /*0044*/ 	.word	0xffffffff


	//   ....[8]....
        /*0048*/ 	.word	0xffffffff


	//   ....[9]....
        /*004c*/ 	.word	0xffffffff


	//   ....[10]....
        /*0050*/ 	.word	0xffffffff


	//   ....[11]....
        /*0054*/ 	.word	0xffffffff


	//   ....[12]....
        /*0058*/ 	.word	0xffffffff


	//   ....[13]....
        /*005c*/ 	.word	0xffffffff


	//   ....[14]....
        /*0060*/ 	.word	0xffffffff


	//   ....[15]....
        /*0064*/ 	.word	0xffffffff


	//   ....[16]....
        /*0068*/ 	.word	0xffffffff


	//   ....[17]....
        /*006c*/ 	.word	0xffffffff


	//   ....[18]....
        /*0070*/ 	.word	0xffffffff


	//   ....[19]....
        /*0074*/ 	.word	0xffffffff


	//   ....[20]....
        /*0078*/ 	.word	0xffffffff


	//   ....[21]....
        /*007c*/ 	.word	0xffffffff


	//   ....[22]....
        /*0080*/ 	.word	0xffffffff


	//   ....[23]....
        /*0084*/ 	.word	0xffffffff


	//   ....[24]....
        /*0088*/ 	.word	0xffffffff


	//   ....[25]....
        /*008c*/ 	.word	0xffffffff


	//   ....[26]....
        /*0090*/ 	.word	0xffffffff


	//   ....[27]....
        /*0094*/ 	.word	0xffffffff


	//   ....[28]....
        /*0098*/ 	.word	0xffffffff


	//   ....[29]....
        /*009c*/ 	.word	0xffffffff


	//   ....[30]....
        /*00a0*/ 	.word	0x0500001c


	//   ....[31]....
        /*00a4*/ 	.word	0x0500001c


	//   ....[32]....
        /*00a8*/ 	.word	0x0500001c


	//   ....[33]....
        /*00ac*/ 	.word	0x0500001c


	//   ....[34]....
        /*00b0*/ 	.word	0x0500001c


	//   ....[35]....
        /*00b4*/ 	.word	0x0500001c


	//   ....[36]....
        /*00b8*/ 	.word	0x0500001c


	//   ....[37]....
        /*00bc*/ 	.word	0x0500001c


	//   ....[38]....
        /*00c0*/ 	.word	0x0500001c


	//   ....[39]....
        /*00c4*/ 	.word	0x0500001c


	//   ....[40]....
        /*00c8*/ 	.word	0x0500001c


	//   ....[41]....
        /*00cc*/ 	.word	0x0500001c


	//   ....[42]....
        /*00d0*/ 	.word	0x0500001c


	//   ....[43]....
        /*00d4*/ 	.word	0x0500001c


	//   ....[44]....
        /*00d8*/ 	.word	0x0500001c


	//   ....[45]....
        /*00dc*/ 	.word	0x0500001c


	//   ....[46]....
        /*00e0*/ 	.word	0x0500001c


	//   ....[47]....
        /*00e4*/ 	.word	0x0500001c


	//   ....[48]....
        /*00e8*/ 	.word	0x0500001c


	//   ....[49]....
        /*00ec*/ 	.word	0x0500001c


	//   ....[50]....
        /*00f0*/ 	.word	0x0500001c


	//   ....[51]....
        /*00f4*/ 	.word	0x0500001c


	//   ....[52]....
        /*00f8*/ 	.word	0x0500001c


	//   ....[53]....
        /*00fc*/ 	.word	0x0500001c


	//   ....[54]....
        /*0100*/ 	.word	0x0500001c


	//   ....[55]....
        /*0104*/ 	.word	0x0500001c


	//   ....[56]....
        /*0108*/ 	.word	0x0500001c


	//   ....[57]....
        /*010c*/ 	.word	0x0500001c


	//   ....[58]....
        /*0110*/ 	.word	0x0500001c


	//   ....[59]....
        /*0114*/ 	.word	0x0500001c


	//----- nvinfo : EIATTR_COOP_GROUP_INSTR_OFFSETS
	.align		4
.L_2504:
        /*0118*/ 	.byte	0x04, 0x28
        /*011a*/ 	.short	(.L_2506 - .L_2505)


	//   ....[0]....
.L_2505:
        /*011c*/ 	.word	0x00000610


	//   ....[1]....
        /*0120*/ 	.word	0x00000640


	//   ....[2]....
        /*0124*/ 	.word	0x00000660


	//   ....[3]....
        /*0128*/ 	.word	0x00000680


	//   ....[4]....
        /*012c*/ 	.word	0x000006a0


	//   ....[5]....
        /*0130*/ 	.word	0x000007d0


	//   ....[6]....
        /*0134*/ 	.word	0x000007f0


	//   ....[7]....
        /*0138*/ 	.word	0x00000810


	//   ....[8]....
        /*013c*/ 	.word	0x00000830


	//   ....[9]....
        /*0140*/ 	.word	0x00000850


	//   ....[10]....
        /*0144*/ 	.word	0x00001000


	//   ....[11]....
        /*0148*/ 	.word	0x00001030


	//   ....[12]....
        /*014c*/ 	.word	0x00001050


	//   ....[13]....
        /*0150*/ 	.word	0x00001070


	//   ....[14]....
        /*0154*/ 	.word	0x00001090


	//   ....[15]....
        /*0158*/ 	.word	0x000011c0


	//   ....[16]....
        /*015c*/ 	.word	0x000011e0


	//   ....[17]....
        /*0160*/ 	.word	0x00001200


	//   ....[18]....
        /*0164*/ 	.word	0x00001220


	//   ....[19]....
        /*0168*/ 	.word	0x00001240


	//   ....[20]....
        /*016c*/ 	.word	0x000018b0


	//   ....[21]....
        /*0170*/ 	.word	0x000018e0


	//   ....[22]....
        /*0174*/ 	.word	0x00001900


	//   ....[23]....
        /*0178*/ 	.word	0x00001920


	//   ....[24]....
        /*017c*/ 	.word	0x00001940


	//   ....[25]....
        /*0180*/ 	.word	0x00001a70


	//   ....[26]....
        /*0184*/ 	.word	0x00001a90


	//   ....[27]....
        /*0188*/ 	.word	0x00001ab0


	//   ....[28]....
        /*018c*/ 	.word	0x00001ad0


	//   ....[29]....
        /*0190*/ 	.word	0x00001af0


	//   ....[30]....
        /*0194*/ 	.word	0x00001e80


	//   ....[31]....
        /*0198*/ 	.word	0x00001f10


	//   ....[32]....
        /*019c*/ 	.word	0x00001f70


	//   ....[33]....
        /*01a0*/ 	.word	0x00001fd0


	//   ....[34]....
        /*01a4*/ 	.word	0x00002030


	//   ....[35]....
        /*01a8*/ 	.word	0x000021a0


	//   ....[36]....
        /*01ac*/ 	.word	0x00002200


	//   ....[37]....
        /*01b0*/ 	.word	0x00002260


	//   ....[38]....
        /*01b4*/ 	.word	0x000022c0


	//   ....[39]....
        /*01b8*/ 	.word	0x00002320


	//   ....[40]....
        /*01bc*/ 	.word	0x000023b0


	//   ....[41]....
        /*01c0*/ 	.word	0x00002440


	//   ....[42]....
        /*01c4*/ 	.word	0x000024a0


	//   ....[43]....
        /*01c8*/ 	.word	0x00002500


	//   ....[44]....
        /*01cc*/ 	.word	0x00002560


	//   ....[45]....
        /*01d0*/ 	.word	0x000026d0


	//   ....[46]....
        /*01d4*/ 	.word	0x00002730


	//   ....[47]....
        /*01d8*/ 	.word	0x00002790


	//   ....[48]....
        /*01dc*/ 	.word	0x000027f0


	//   ....[49]....
        /*01e0*/ 	.word	0x00002850


	//   ....[50]....
        /*01e4*/ 	.word	0x000028e0


	//   ....[51]....
        /*01e8*/ 	.word	0x00002970


	//   ....[52]....
        /*01ec*/ 	.word	0x000029d0


	//   ....[53]....
        /*01f0*/ 	.word	0x00002a30


	//   ....[54]....
        /*01f4*/ 	.word	0x00002a90


	//   ....[55]....
        /*01f8*/ 	.word	0x00002c00


	//   ....[56]....
        /*01fc*/ 	.word	0x00002c60


	//   ....[57]....
        /*0200*/ 	.word	0x00002cc0


	//   ....[58]....
        /*0204*/ 	.word	0x00002d20


	//   ....[59]....
        /*0208*/ 	.word	0x00002d80


	//----- nvinfo : EIATTR_VRC_CTA_INIT_COUNT
	.align		4
.L_2506:
        /*020c*/ 	.byte	0x02, 0x4a
	.zero		1
	.zero		1


	//----- nvinfo : EIATTR_EXIT_INSTR_OFFSETS
	.align		4
        /*0210*/ 	.byte	0x04, 0x1c
        /*0212*/ 	.short	(.L_2508 - .L_2507)


	//   ....[0]....
.L_2507:
        /*0214*/ 	.word	0x000001a0


	//   ....[1]....
        /*0218*/ 	.word	0x00000b70


	//   ....[2]....
        /*021c*/ 	.word	0x00001560


	//   ....[3]....
        /*0220*/ 	.word	0x00001e10


	//----- nvinfo : EIATTR_MAX_THREADS
	.align		4
.L_2508:
        /*0224*/ 	.byte	0x04, 0x05
        /*0226*/ 	.short	(.L_2510 - .L_2509)
.L_2509:
        /*0228*/ 	.word	0x00000080
        /*022c*/ 	.word	0x00000001
        /*0230*/ 	.word	0x00000001


	//----- nvinfo : EIATTR_CRS_STACK_SIZE
	.align		4
.L_2510:
        /*0234*/ 	.byte	0x04, 0x1e
        /*0236*/ 	.short	(.L_2512 - .L_2511)
.L_2511:
        /*0238*/ 	.word	0x00000000


	//----- nvinfo : EIATTR_CBANK_PARAM_SIZE
	.align		4
.L_2512:
        /*023c*/ 	.byte	0x03, 0x19
        /*023e*/ 	.short	0x00e8


	//----- nvinfo : EIATTR_PARAM_CBANK
	.align		4
        /*0240*/ 	.byte	0x04, 0x0a
        /*0242*/ 	.short	(.L_2514 - .L_2513)
	.align		4
.L_2513:
        /*0244*/ 	.word	index@(.nv.constant0._ZN10layer_norm13ln_fwd_kernelINS_13Kernel_traitsIf6__halfS2_S2_fjLj256ELj1ELj4ELj1ELj16ENS_18Kernel_traits_baseILj256EfS2_S2_S2_fjLj128EEEEELb0ELb1ELb0ELb1EEEvNS_9FwdParamsE)
        /*0248*/ 	.short	0x0380
        /*024a*/ 	.short	0x00e8


	//----- nvinfo : EIATTR_SW_WAR
	.align		4
.L_2514:
        /*024c*/ 	.byte	0x04, 0x36
        /*024e*/ 	.short	(.L_2516 - .L_2515)
.L_2515:
        /*0250*/ 	.word	0x00000008
.L_2516:


//--------------------- .nv.info._ZN10layer_norm13ln_fwd_kernelINS_13Kernel_traitsIf6__halfS2_S2_fjLj256ELj1ELj4ELj1ELj16ENS_18Kernel_traits_baseILj256EfS2_S2_S2_fjLj128EEEEELb0ELb1ELb1ELb0EEEvNS_9FwdParamsE --------------------------
	.section	.nv.info._ZN10layer_norm13ln_fwd_kernelINS_13Kernel_traitsIf6__halfS2_S2_fjLj256ELj1ELj4ELj1ELj16ENS_18Kernel_traits_baseILj256EfS2_S2_S2_fjLj128EEEEELb0ELb1ELb1ELb0EEEvNS_9FwdParamsE,"",@"SHT_CUDA_INFO"
	.sectionflags	@""
	.align	4


	//----- nvinfo : EIATTR_CUDA_API_VERSION
	.align		4
        /*0000*/ 	.byte	0x04, 0x37
        /*0002*/ 	.short	(.L_2518 - .L_2517)
.L_2517:
        /*0004*/ 	.word	0x00000082


	//----- nvinfo : EIATTR_KPARAM_INFO
	.align		4
.L_2518:
        /*0008*/ 	.byte	0x04, 0x17
        /*000a*/ 	.short	(.L_2520 - .L_2519)
.L_2519:
        /*000c*/ 	.word	0x00000000
        /*0010*/ 	.short	0x0000
        /*0012*/ 	.short	0x0000
        /*0014*/ 	.byte	0x00, 0xf0, 0xa1, 0x03


	//----- nvinfo : EIATTR_SPARSE_MMA_MASK
	.align		4
.L_2520:
        /*0018*/ 	.byte	0x03, 0x50
        /*001a*/ 	.short	0x0000


	//----- nvinfo : EIATTR_MAXREG_COUNT
	.align		4
        /*001c*/ 	.byte	0x03, 0x1b
        /*001e*/ 	.short	0x00ff


	//----- nvinfo : EIATTR_MERCURY_ISA_VERSION
	.align		4
        /*0020*/ 	.byte	0x03, 0x5f
        /*0022*/ 	.short	0x0101


	//----- nvinfo : EIATTR_COOP_GROUP_MASK_REGIDS
	.align		4
        /*0024*/ 	.byte	0x04, 0x29
        /*0026*/ 	.short	(.L_2522 - .L_2521)


	//   ....[0]....
.L_2521:
        /*0028*/ 	.word	0xffffffff


	//   ....[1]....
        /*002c*/ 	.word	0xffffffff


	//   ....[2]....
        /*0030*/ 	.word	0xffffffff


	//   ....[3]....
        /*0034*/ 	.word	0xffffffff


	//   ....[4]....
        /*0038*/ 	.word	0xffffffff


	//   ....[5]....
        /*003c*/ 	.word	0xffffffff


	//   ....[6]....
        /*0040*/ 	.word	0xffffffff


	//   ....[7]....
        /*0044*/ 	.word	0xffffffff


	//   ....[8]....
        /*0048*/ 	.word	0xffffffff


	//   ....[9]....
        /*004c*/ 	.word	0xffffffff


	//   ....[10]....
        /*0050*/ 	.word	0xffffffff


	//   ....[11]....
        /*0054*/ 	.word	0xffffffff


	//   ....[12]....
        /*0058*/ 	.word	0xffffffff


	//   ....[13]....
        /*005c*/ 	.word	0xffffffff


	//   ....[14]....
        /*0060*/ 	.word	0xffffffff


	//   ....[15]....
        /*0064*/ 	.word	0xffffffff


	//   ....[16]....
        /*0068*/ 	.word	0xffffffff


	//   ....[17]....
        /*006c*/ 	.word	0xffffffff


	//   ....[18]....
        /*0070*/ 	.word	0xffffffff


	//   ....[19]....
        /*0074*/ 	.word	0xffffffff


	//   ....[20]....
        /*0078*/ 	.word	0x05000024


	//   ....[21]....
        /*007c*/ 	.word	0x05000024


	//   ....[22]....
        /*0080*/ 	.word	0x05000024


	//   ....[23]....
        /*0084*/ 	.word	0x05000024


	//   ....[24]....
        /*0088*/ 	.word	0x05000024


	//   ....[25]....
        /*008c*/ 	.word	0x05000024


	//   ....[26]....
        /*0090*/ 	.word	0x05000024


	//   ....[27]....
        /*0094*/ 	.word	0x05000024


	//   ....[28]....
        /*0098*/ 	.word	0x05000024


	//   ....[29]....
        /*009c*/ 	.word	0x05000024


	//   ....[30]....
        /*00a0*/ 	.word	0x05000024


	//   ....[31]....
        /*00a4*/ 	.word	0x05000024


	//   ....[32]....
        /*00a8*/ 	.word	0x05000024


	//   ....[33]....
        /*00ac*/ 	.word	0x05000024


	//   ....[34]....
        /*00b0*/ 	.word	0x05000024


	//   ....[35]....
        /*00b4*/ 	.word	0x05000024


	//   ....[36]....
        /*00b8*/ 	.word	0x05000024


	//   ....[37]....
        /*00bc*/ 	.word	0x05000024


	//   ....[38]....
        /*00c0*/ 	.word	0x05000024


	//   ....[39]....
        /*00c4*/ 	.word	0x05000024


	//----- nvinfo : EIATTR_COOP_GROUP_INSTR_OFFSETS
	.align		4
.L_2522:
        /*00c8*/ 	.byte	0x04, 0x28
        /*00ca*/ 	.short	(.L_2524 - .L_2523)


	//   ....[0]....
.L_2523:
        /*00cc*/ 	.word	0x000008e0


	//   ....[1]....
        /*00d0*/ 	.word	0x00000910


	//   ....[2]....
        /*00d4*/ 	.word	0x00000930


	//   ....[3]....
        /*00d8*/ 	.word	0x00000950


	//   ....[4]....
        /*00dc*/ 	.word	0x00000970


	//   ....[5]....
        /*00e0*/ 	.word	0x00000ab0


	//   ....[6]....
        /*00e4*/ 	.word	0x00000ad0


	//   ....[7]....
        /*00e8*/ 	.word	0x00000af0


	//   ....[8]....
        /*00ec*/ 	.word	0x00000b10


	//   ....[9]....
        /*00f0*/ 	.word	0x00000b30


	//   ....[10]....
        /*00f4*/ 	.word	0x00001480


	//   ....[11]....
        /*00f8*/ 	.word	0x000014b0


	//   ....[12]....
        /*00fc*/ 	.word	0x000014d0


	//   ....[13]....
        /*0100*/ 	.word	0x000014f0


	//   ....[14]....
        /*0104*/ 	.word	0x00001510


	//   ....[15]....
        /*0108*/ 	.word	0x00001650


	//   ....[16]....
        /*010c*/ 	.word	0x00001670


	//   ....[17]....
        /*0110*/ 	.word	0x00001690


	//   ....[18]....
        /*0114*/ 	.word	0x000016b0


	//   ....[19]....
        /*0118*/ 	.word	0x000016d0


	//   ....[20]....
        /*011c*/ 	.word	0x00001af0


	//   ....[21]....
        /*0120*/ 	.word	0x00001b80


	//   ....[22]....
        /*0124*/ 	.word	0x00001be0


	//   ....[23]....
        /*0128*/ 	.word	0x00001c40


	//   ....[24]....
        /*012c*/ 	.word	0x00001ca0


	//   ....[25]....
        /*0130*/ 	.word	0x00001e30


	//   ....[26]....
        /*0134*/ 	.word	0x00001e90


	//   ....[27]....
        /*0138*/ 	.word	0x00001ef0


	//   ....[28]....
        /*013c*/ 	.word	0x00001f50


	//   ....[29]....
        /*0140*/ 	.word	0x00001fb0


	//   ....[30]....
        /*0144*/ 	.word	0x00002030


	//   ....[31]....
        /*0148*/ 	.word	0x000020c0


	//   ....[32]....
        /*014c*/ 	.word	0x00002120


	//   ....[33]....
        /*0150*/ 	.word	0x00002180


	//   ....[34]....
        /*0154*/ 	.word	0x000021e0


	//   ....[35]....
        /*0158*/ 	.word	0x00002350


	//   ....[36]....
        /*015c*/ 	.word	0x000023b0


	//   ....[37]....
        /*0160*/ 	.word	0x00002410


	//   ....[38]....
        /*0164*/ 	.word	0x00002470


	//   ....[39]....
        /*0168*/ 	.word	0x000024d0


	//----- nvinfo : EIATTR_VRC_CTA_INIT_COUNT
	.align		4
.L_2524:
        /*016c*/ 	.byte	0x02, 0x4a
	.zero		1
	.zero		1


	//----- nvinfo : EIATTR_EXIT_INSTR_OFFSETS
	.align		4
        /*0170*/ 	.byte	0x04, 0x1c
        /*0172*/ 	.short	(.L_2526 - .L_2525)


	//   ....[0]....
.L_2525:
        /*0174*/ 	.word	0x00000260


	//   ....[1]....
        /*0178*/ 	.word	0x00000ef0


	//   ....[2]....
        /*017c*/ 	.word	0x00001a90


	//----- nvinfo : EIATTR_MAX_THREADS
	.align		4
.L_2526:
        /*0180*/ 	.byte	0x04, 0x05
        /*0182*/ 	.short	(.L_2528 - .L_2527)
.L_2527:
        /*0184*/ 	.word	0x00000080
        /*0188*/ 	.word	0x00000001
        /*018c*/ 	.word	0x00000001


	//----- nvinfo : EIATTR_CRS_STACK_SIZE
	.align		4
.L_2528:
        /*0190*/ 	.byte	0x04, 0x1e
        /*0192*/ 	.short	(.L_2530 - .L_2529)
.L_2529:
        /*0194*/ 	.word	0x00000000


	//----- nvinfo : EIATTR_CBANK_PARAM_SIZE
	.align		4
.L_2530:
        /*0198*/ 	.byte	0x03, 0x19
        /*019a*/ 	.short	0x00e8


	//----- nvinfo : EIATTR_PARAM_CBANK
	.align		4
        /*019c*/ 	.byte	0x04, 0x0a
        /*019e*/ 	.short	(.L_2532 - .L_2531)
	.align		4
.L_2531:
        /*01a0*/ 	.word	index@(.nv.constant0._ZN10layer_norm13ln_fwd_kernelINS_13Kernel_traitsIf6__halfS2_S2_fjLj256ELj1ELj4ELj1ELj16ENS_18Kernel_traits_baseILj256EfS2_S2_S2_fjLj128EEEEELb0ELb1ELb1ELb0EEEvNS_9FwdParamsE)
        /*01a4*/ 	.short	0x0380
        /*01a6*/ 	.short	0x00e8


	//----- nvinfo : EIATTR_SW_WAR
	.align		4
.L_2532:
        /*01a8*/ 	.byte	0x04, 0x36
        /*01aa*/ 	.short	(.L_2534 - .L_2533)
.L_2533:
        /*01ac*/ 	.word	0x00000008
.L_2534:


//--------------------- .nv.info._ZN10layer_norm13ln_fwd_kernelINS_13Kernel_traitsIf6__halfS2_S2_fjLj256ELj1ELj4ELj1ELj16ENS_18Kernel_traits_baseILj256EfS2_S2_S2_fjLj128EEEEELb0ELb1ELb1ELb1EEEvNS_9FwdParamsE --------------------------
	.section	.nv.info._ZN10layer_norm13ln_fwd_kernelINS_13Kernel_traitsIf6__halfS2_S2_fjLj256ELj1ELj4ELj1ELj16ENS_18Kernel_traits_baseILj256EfS2_S2_S2_fjLj128EEEEELb0ELb1ELb1ELb1EEEvNS_9FwdParamsE,"",@"SHT_CUDA_INFO"
	.sectionflags	@""
	.align	4


	//----- nvinfo : EIATTR_CUDA_API_VERSION
	.align		4
        /*0000*/ 	.byte	0x04, 0x37
        /*0002*/ 	.short	(.L_2536 - .L_2535)
.L_2535:
        /*0004*/ 	.word	0x00000082


	//----- nvinfo : EIATTR_KPARAM_INFO
	.align		4
.L_2536:
        /*0008*/ 	.byte	0x04, 0x17
        /*000a*/ 	.short	(.L_2538 - .L_2537)
.L_2537:
        /*000c*/ 	.word	0x00000000
        /*0010*/ 	.short	0x0000
        /*0012*/ 	.short	0x0000
        /*0014*/ 	.byte	0x00, 0xf0, 0xa1, 0x03


	//----- nvinfo : EIATTR_SPARSE_MMA_MASK
	.align		4
.L_2538:
        /*0018*/ 	.byte	0x03, 0x50
        /*001a*/ 	.short	0x0000


	//----- nvinfo : EIATTR_MAXREG_COUNT
	.align		4
        /*001c*/ 	.byte	0x03, 0x1b
        /*001e*/ 	.short	0x00ff


	//----- nvinfo : EIATTR_MERCURY_ISA_VERSION
	.align		4
        /*0020*/ 	.byte	0x03, 0x5f
        /*0022*/ 	.short	0x0101


	//----- nvinfo : EIATTR_COOP_GROUP_MASK_REGIDS
	.align		4
        /*0024*/ 	.byte	0x04, 0x29
        /*0026*/ 	.short	(.L_2540 - .L_2539)


	//   ....[0]....
.L_2539:
        /*0028*/ 	.word	0xffffffff


	//   ....[1]....
        /*002c*/ 	.word	0xffffffff


	//   ....[2]....
        /*0030*/ 	.word	0xffffffff


	//   ....[3]....
        /*0034*/ 	.word	0xffffffff


	//   ....[4]....
        /*0038*/ 	.word	0xffffffff


	//   ....[5]....
        /*003c*/ 	.word	0xffffffff


	//   ....[6]....
        /*0040*/ 	.word	0xffffffff


	//   ....[7]....
        /*0044*/ 	.word	0xffffffff


	//   ....[8]....
        /*0048*/ 	.word	0xffffffff


	//   ....[9]....
        /*004c*/ 	.word	0xffffffff


	//   ....[10]....
        /*0050*/ 	.word	0xffffffff


	//   ....[11]....
        /*0054*/ 	.word	0xffffffff


	//   ....[12]....
        /*0058*/ 	.word	0xffffffff


	//   ....[13]....
        /*005c*/ 	.word	0xffffffff


	//   ....[14]....
        /*0060*/ 	.word	0xffffffff


	//   ....[15]....
        /*0064*/ 	.word	0xffffffff


	//   ....[16]....
        /*0068*/ 	.word	0xffffffff


	//   ....[17]....
        /*006c*/ 	.word	0xffffffff


	//   ....[18]....
        /*0070*/ 	.word	0xffffffff


	//   ....[19]....
        /*0074*/ 	.word	0xffffffff


	//   ....[20]....
        /*0078*/ 	.word	0x05000024


	//   ....[21]....
        /*007c*/ 	.word	0x05000024


	//   ....[22]....
        /*0080*/ 	.word	0x05000024


	//   ....[23]....
        /*0084*/ 	.word	0x05000024


	//   ....[24]....
        /*0088*/ 	.word	0x05000024


	//   ....[25]....
        /*008c*/ 	.word	0x05000024


	//   ....[26]....
        /*0090*/ 	.word	0x05000024


	//   ....[27]....
        /*0094*/ 	.word	0x05000024


	//   ....[28]....
        /*0098*/ 	.word	0x05000024


	//   ....[29]....
        /*009c*/ 	.word	0x05000024


	//   ....[30]....
        /*00a0*/ 	.word	0x05000024


	//   ....[31]....
        /*00a4*/ 	.word	0x05000024


	//   ....[32]....
        /*00a8*/ 	.word	0x05000024


	//   ....[33]....
        /*00ac*/ 	.word	0x05000024


	//   ....[34]....
        /*00b0*/ 	.word	0x05000024


	//   ....[35]....
        /*00b4*/ 	.word	0x05000024


	//   ....[36]....
        /*00b8*/ 	.word	0x05000024


	//   ....[37]....
        /*00bc*/ 	.word	0x05000024


	//   ....[38]....
        /*00c0*/ 	.word	0x05000024


	//   ....[39]....
        /*00c4*/ 	.word	0x05000024


	//----- nvinfo : EIATTR_COOP_GROUP_INSTR_OFFSETS
	.align		4
.L_2540:
        /*00c8*/ 	.byte	0x04, 0x28
        /*00ca*/ 	.short	(.L_2542 - .L_2541)


	//   ....[0]....
.L_2541:
        /*00cc*/ 	.word	0x000007d0


	//   ....[1]....
        /*00d0*/ 	.word	0x00000800


	//   ....[2]....
        /*00d4*/ 	.word	0x00000820


	//   ....[3]....
        /*00d8*/ 	.word	0x00000840


	//   ....[4]....
        /*00dc*/ 	.word	0x00000860


	//   ....[5]....
        /*00e0*/ 	.word	0x00000990


	//   ....[6]....
        /*00e4*/ 	.word	0x000009b0


	//   ....[7]....
        /*00e8*/ 	.word	0x000009d0


	//   ....[8]....
        /*00ec*/ 	.word	0x000009f0


	//   ....[9]....
        /*00f0*/ 	.word	0x00000a10


	//   ....[10]....
        /*00f4*/ 	.word	0x000012f0


	//   ....[11]....
        /*00f8*/ 	.word	0x00001320


	//   ....[12]....
        /*00fc*/ 	.word	0x00001340


	//   ....[13]....
        /*0100*/ 	.word	0x00001360


	//   ....[14]....
        /*0104*/ 	.word	0x00001380


	//   ....[15]....
        /*0108*/ 	.word	0x000014b0


	//   ....[16]....
        /*010c*/ 	.word	0x000014d0


	//   ....[17]....
        /*0110*/ 	.word	0x000014f0


	//   ....[18]....
        /*0114*/ 	.word	0x00001510


	//   ....[19]....
        /*0118*/ 	.word	0x00001530


	//   ....[20]....
        /*011c*/ 	.word	0x00001960


	//   ....[21]....
        /*0120*/ 	.word	0x000019f0


	//   ....[22]....
        /*0124*/ 	.word	0x00001a50


	//   ....[23]....
        /*0128*/ 	.word	0x00001ab0


	//   ....[24]....
        /*012c*/ 	.word	0x00001b10


	//   ....[25]....
        /*0130*/ 	.word	0x00001c80


	//   ....[26]....
        /*0134*/ 	.word	0x00001ce0


	//   ....[27]....
        /*0138*/ 	.word	0x00001d40


	//   ....[28]....
        /*013c*/ 	.word	0x00001da0


	//   ....[29]....
        /*0140*/ 	.word	0x00001e00


	//   ....[30]....
        /*0144*/ 	.word	0x00001e80


	//   ....[31]....
        /*0148*/ 	.word	0x00001f10


	//   ....[32]....
        /*014c*/ 	.word	0x00001f70


	//   ....[33]....
        /*0150*/ 	.word	0x00001fd0


	//   ....[34]....
        /*0154*/ 	.word	0x00002030


	//   ....[35]....
        /*0158*/ 	.word	0x00002190


	//   ....[36]....
        /*015c*/ 	.word	0x000021f0


	//   ....[37]....
        /*0160*/ 	.word	0x00002250


	//   ....[38]....
        /*0164*/ 	.word	0x000022b0


	//   ....[39]....
        /*0168*/ 	.word	0x00002310


	//----- nvinfo : EIATTR_VRC_CTA_INIT_COUNT
	.align		4
.L_2542:
        /*016c*/ 	.byte	0x02, 0x4a
	.zero		1
	.zero		1


	//----- nvinfo : EIATTR_EXIT_INSTR_OFFSETS
	.align		4
        /*0170*/ 	.byte	0x04, 0x1c
        /*0172*/ 	.short	(.L_2544 - .L_2543)


	//   ....[0]....
.L_2543:
        /*0174*/ 	.word	0x000001a0


	//   ....[1]....
        /*0178*/ 	.word	0x00000dc0


	//   ....[2]....
        /*017c*/ 	.word	0x000018f0


	//----- nvinfo : EIATTR_MAX_THREADS
	.align		4
.L_2544:
        /*0180*/ 	.byte	0x04, 0x05
        /*0182*/ 	.short	(.L_2546 - .L_2545)
.L_2545:
        /*0184*/ 	.word	0x00000080
        /*0188*/ 	.word	0x00000001
        /*018c*/ 	.word	0x00000001


	//----- nvinfo : EIATTR_CRS_STACK_SIZE
	.align		4
.L_2546:
        /*0190*/ 	.byte	0x04, 0x1e
        /*0192*/ 	.short	(.L_2548 - .L_2547)
.L_2547:
        /*0194*/ 	.word	0x00000000


	//----- nvinfo : EIATTR_CBANK_PARAM_SIZE
	.align		4
.L_2548:
        /*0198*/ 	.byte	0x03, 0x19
        /*019a*/ 	.short	0x00e8


	//----- nvinfo : EIATTR_PARAM_CBANK
	.align		4
        /*019c*/ 	.byte	0x04, 0x0a
        /*019e*/ 	.short	(.L_2550 - .L_2549)
	.align		4
.L_2549:
        /*01a0*/ 	.word	index@(.nv.constant0._ZN10layer_norm13ln_fwd_kernelINS_13Kernel_traitsIf6__halfS2_S2_fjLj256ELj1ELj4ELj1ELj16ENS_18Kernel_traits_baseILj256EfS2_S2_S2_fjLj128EEEEELb0ELb1ELb1ELb1EEEvNS_9FwdParamsE)
        /*01a4*/ 	.short	0x0380
        /*01a6*/ 	.short	0x00e8


	//----- nvinfo : EIATTR_SW_WAR
	.align		4
.L_2550:
        /*01a8*/ 	.byte	0x04, 0x36
        /*01aa*/ 	.short	(.L_2552 - .L_2551)
.L_2551:
        /*01ac*/ 	.word	0x00000008
.L_2552:


//--------------------- .nv.info._ZN10layer_norm13ln_fwd_kernelINS_13Kernel_traitsIf6__halfS2_S2_fjLj256ELj1ELj4ELj1ELj16ENS_18Kernel_traits_baseILj256EfS2_S2_S2_fjLj128EEEEELb1ELb0ELb0ELb0EEEvNS_9FwdParamsE --------------------------
	.section	.nv.info._ZN10layer_norm13ln_fwd_kernelINS_13Kernel_traitsIf6__halfS2_S2_fjLj256ELj1ELj4ELj1ELj16ENS_18Kernel_traits_baseILj256EfS2_S2_S2_fjLj128EEEEELb1ELb0ELb0ELb0EEEvNS_9FwdParamsE,"",@"SHT_CUDA_INFO"
	.sectionflags	@""
	.align	4


	//----- nvinfo : EIATTR_CUDA_API_VERSION
	.align		4
        /*0000*/ 	.byte	0x04, 0x37
        /*0002*/ 	.short	(.L_2554 - .L_2553)
.L_2553:
        /*0004*/ 	.word	0x00000082


	//----- nvinfo : EIATTR_KPARAM_INFO
	.align		4
.L_2554:
        /*0008*/ 	.byte	0x04, 0x17
        /*000a*/ 	.short	(.L_2556 - .L_2555)
.L_2555:
        /*000c*/ 	.word	0x00000000
        /*0010*/ 	.short	0x0000
        /*0012*/ 	.short	0x0000
        /*0014*/ 	.byte	0x00, 0xf0, 0xa1, 0x03


	//----- nvinfo : EIATTR_SPARSE_MMA_MASK
	.align		4
.L_2556:
        /*0018*/ 	.byte	0x03, 0x50
        /*001a*/ 	.short	0x0000


	//----- nvinfo : EIATTR_MAXREG_COUNT
	.align		4
        /*001c*/ 	.byte	0x03, 0x1b
        /*001e*/ 	.short	0x00ff


	//----- nvinfo : EIATTR_MERCURY_ISA_VERSION
	.align		4
        /*0020*/ 	.byte	0x03, 0x5f
        /*0022*/ 	.short	0x0101


	//----- nvinfo : EIATTR_COOP_GROUP_MASK_REGIDS
	.align		4
        /*0024*/ 	.byte	0x04, 0x29
        /*0026*/ 	.short	(.L_2558 - .L_2557)


	//   ....[0]....
.L_2557:
        /*0028*/ 	.word	0xffffffff


	//   ....[1]....
        /*002c*/ 	.word	0xffffffff


	//   ....[2]....
        /*0030*/ 	.word	0xffffffff


	//   ....[3]....
        /*0034*/ 	.word	0xffffffff


	//   ....[4]....
        /*0038*/ 	.word	0xffffffff


	//   ....[5]....
        /*003c*/ 	.word	0xffffffff


	//   ....[6]....
        /*0040*/ 	.word	0xffffffff


	//   ....[7]....
        /*0044*/ 	.word	0xffffffff


	//   ....[8]....
        /*0048*/ 	.word	0xffffffff


	//   ....[9]....
        /*004c*/ 	.word	0xffffffff


	//   ....[10]....
        /*0050*/ 	.word	0x0500001e


	//   ....[11]....
        /*0054*/ 	.word	0x0500001e


	//   ....[12]....
        /*0058*/ 	.word	0x0500001e


	//   ....[13]....
        /*005c*/ 	.word	0x0500001e


	//   ....[14]....
        /*0060*/ 	.word	0x0500001e


	//   ....[15]....
        /*0064*/ 	.word	0x0500001e


	//   ....[16]....
        /*0068*/ 	.word	0x0500001e


	//   ....[17]....
        /*006c*/ 	.word	0x0500001e


	//   ....[18]....
        /*0070*/ 	.word	0x0500001e


	//   ....[19]....
        /*0074*/ 	.word	0x0500001e


	//----- nvinfo : EIATTR_COOP_GROUP_INSTR_OFFSETS
	.align		4
.L_2558:
        /*0078*/ 	.byte	0x04, 0x28
        /*007a*/ 	.short	(.L_2560 - .L_2559)


	//   ....[0]....
.L_2559:
        /*007c*/ 	.word	0x00003530


	//   ....[1]....
        /*0080*/ 	.word	0x00003560


	//   ....[2]....
        /*0084*/ 	.word	0x00003580


	//   ....[3]....
        /*0088*/ 	.word	0x000035a0


	//   ....[4]....
        /*008c*/ 	.word	0x000035c0


	//   ....[5]....
        /*0090*/ 	.word	0x00003710


	//   ....[6]....
        /*0094*/ 	.word	0x00003730


	//   ....[7]....
        /*0098*/ 	.word	0x00003750


	//   ....[8]....
        /*009c*/ 	.word	0x00003770


	//   ....[9]....
        /*00a0*/ 	.word	0x00003790


	//   ....[10]....
        /*00a4*/ 	.word	0x00003b70


	//   ....[11]....
        /*00a8*/ 	.word	0x00003c00


	//   ....[12]....
        /*00ac*/ 	.word	0x00003c60


	//   ....[13]....
        /*00b0*/ 	.word	0x00003cc0


	//   ....[14]....
        /*00b4*/ 	.word	0x00003d20


	//   ....[15]....
        /*00b8*/ 	.word	0x00003eb0


	//   ....[16]....
        /*00bc*/ 	.word	0x00003f10


	//   ....[17]....
        /*00c0*/ 	.word	0x00003f70


	//   ....[18]....
        /*00c4*/ 	.word	0x00003fd0


	//   ....[19]....
        /*00c8*/ 	.word	0x00004030


	//----- nvinfo : EIATTR_VRC_CTA_INIT_COUNT
	.align		4
.L_2560:
        /*00cc*/ 	.byte	0x02, 0x4a
	.zero		1
	.zero		1


	//----- nvinfo : EIATTR_EXIT_INSTR_OFFSETS
	.align		4
        /*00d0*/ 	.byte	0x04, 0x1c
        /*00d2*/ 	.short	(.L_2562 - .L_2561)


	//   ....[0]....
.L_2561:
        /*00d4*/ 	.word	0x00000450


	//   ....[1]....
        /*00d8*/ 	.word	0x00003b00


	//----- nvinfo : EIATTR_MAX_THREADS
	.align		4
.L_2562:
        /*00dc*/ 	.byte	0x04, 0x05
        /*00de*/ 	.short	(.L_2564 - .L_2563)
.L_2563:
        /*00e0*/ 	.word	0x00000080
        /*00e4*/ 	.word	0x00000001
        /*00e8*/ 	.word	0x00000001


	//----- nvinfo : EIATTR_CRS_STACK_SIZE
	.align		4
.L_2564:
        /*00ec*/ 	.byte	0x04, 0x1e
        /*00ee*/ 	.short	(.L_2566 - .L_2565)
.L_2565:
        /*00f0*/ 	.word	0x00000000


	//----- nvinfo : EIATTR_CBANK_PARAM_SIZE
	.align		4
.L_2566:
        /*00f4*/ 	.byte	0x03, 0x19
        /*00f6*/ 	.short	0x00e8


	//----- nvinfo : EIATTR_PARAM_CBANK
	.align		4
        /*00f8*/ 	.byte	0x04, 0x0a
        /*00fa*/ 	.short	(.L_2568 - .L_2567)
	.align		4
.L_2567:
        /*00fc*/ 	.word	index@(.nv.constant0._ZN10layer_norm13ln_fwd_kernelINS_13Kernel_traitsIf6__halfS2_S2_fjLj256ELj1ELj4ELj1ELj16ENS_18Kernel_traits_baseILj256EfS2_S2_S2_fjLj128EEEEELb1ELb0ELb0ELb0EEEvNS_9FwdParamsE)
        /*0100*/ 	.short	0x0380
        /*0102*/ 	.short	0x00e8


	//----- nvinfo : EIATTR_SW_WAR
	.align		4
.L_2568:
        /*0104*/ 	.byte	0x04, 0x36
        /*0106*/ 	.short	(.L_2570 - .L_2569)
.L_2569:
        /*0108*/ 	.word	0x00000008
.L_2570:


//--------------------- .nv.info._ZN10layer_norm13ln_fwd_kernelINS_13Kernel_traitsIf6__halfS2_S2_fjLj256ELj1ELj4ELj1ELj16ENS_18Kernel_traits_baseILj256EfS2_S2_S2_fjLj128EEEEELb1ELb0ELb0ELb1EEEvNS_9FwdParamsE --------------------------
	.section	.nv.info._ZN10layer_norm13ln_fwd_kernelINS_13Kernel_traitsIf6__halfS2_S2_fjLj256ELj1ELj4ELj1ELj16ENS_18Kernel_traits_baseILj256EfS2_S2_S2_fjLj128EEEEELb1ELb0ELb0ELb1EEEvNS_9FwdParamsE,"",@"SHT_CUDA_INFO"
	.sectionflags	@""
	.align	4


	//----- nvinfo : EIATTR_CUDA_API_VERSION
	.align		4
        /*0000*/ 	.byte	0x04, 0x37
        /*0002*/ 	.short	(.L_2572 - .L_2571)
.L_2571:
        /*0004*/ 	.word	0x00000082


	//----- nvinfo : EIATTR_KPARAM_INFO
	.align		4
.L_2572:
        /*0008*/ 	.byte	0x04, 0x17
        /*000a*/ 	.short	(.L_2574 - .L_2573)
.L_2573:
        /*000c*/ 	.word	0x00000000
        /*0010*/ 	.short	0x0000
        /*0012*/ 	.short	0x0000
        /*0014*/ 	.byte	0x00, 0xf0, 0xa1, 0x03


	//----- nvinfo : EIATTR_SPARSE_MMA_MASK
	.align		4
.L_2574:
        /*0018*/ 	.byte	0x03, 0x50
        /*001a*/ 	.short	0x0000


	//----- nvinfo : EIATTR_MAXREG_COUNT
	.align		4
        /*001c*/ 	.byte	0x03, 0x1b
        /*001e*/ 	.short	0x00ff


	//----- nvinfo : EIATTR_MERCURY_ISA_VERSION
	.align		4
        /*0020*/ 	.byte	0x03, 0x5f
        /*0022*/ 	.short	0x0101


	//----- nvinfo : EIATTR_COOP_GROUP_MASK_REGIDS
	.align		4
        /*0024*/ 	.byte	0x04, 0x29
        /*0026*/ 	.short	(.L_2576 - .L_2575)


	//   ....[0]....
.L_2575:
        /*0028*/ 	.word	0xffffffff


	//   ....[1]....
        /*002c*/ 	.word	0xffffffff


	//   ....[2]....
        /*0030*/ 	.word	0xffffffff


	//   ....[3]....
        /*0034*/ 	.word	0xffffffff


	//   ....[4]....
        /*0038*/ 	.word	0xffffffff


	//   ....[5]....
        /*003c*/ 	.word	0xffffffff


	//   ....[6]....
        /*0040*/ 	.word	0xffffffff


	//   ....[7]....
        /*0044*/ 	.word	0xffffffff


	//   ....[8]....
        /*0048*/ 	.word	0xffffffff


	//   ....[9]....
        /*004c*/ 	.word	0xffffffff


	//   ....[10]....
        /*0050*/ 	.word	0x0500001e


	//   ....[11]....
        /*0054*/ 	.word	0x0500001e


	//   ....[12]....
        /*0058*/ 	.word	0x0500001e


	//   ....[13]....
        /*005c*/ 	.word	0x0500001e


	//   ....[14]....
        /*0060*/ 	.word	0x0500001e


	//   ....[15]....
        /*0064*/ 	.word	0x0500001e


	//   ....[16]....
        /*0068*/ 	.word	0x0500001e


	//   ....[17]....
        /*006c*/ 	.word	0x0500001e


	//   ....[18]....
        /*0070*/ 	.word	0x0500001e


	//   ....[19]....
        /*0074*/ 	.word	0x0500001e


	//----- nvinfo : EIATTR_COOP_GROUP_INSTR_OFFSETS
	.align		4
.L_2576:
        /*0078*/ 	.byte	0x04, 0x28
        /*007a*/ 	.short	(.L_2578 - .L_2577)


	//   ....[0]....
.L_2577:
        /*007c*/ 	.word	0x00003490


	//   ....[1]....
        /*0080*/ 	.word	0x000034b0


	//   ....[2]....
        /*0084*/ 	.word	0x000034d0


	//   ....[3]....
        /*0088*/ 	.word	0x000034f0


	//   ....[4]....
        /*008c*/ 	.word	0x00003520


	//   ....[5]....
        /*0090*/ 	.word	0x00003650


	//   ....[6]....
        /*0094*/ 	.word	0x00003670


	//   ....[7]....
        /*0098*/ 	.word	0x00003690


	//   ....[8]....
        /*009c*/ 	.word	0x000036b0


	//   ....[9]....
        /*00a0*/ 	.word	0x000036d0


	//   ....[10]....
        /*00a4*/ 	.word	0x00003a80


	//   ....[11]....
        /*00a8*/ 	.word	0x00003b20


	//   ....[12]....
        /*00ac*/ 	.word	0x00003b90


	//   ....[13]....
        /*00b0*/ 	.word	0x00003c00


	//   ....[14]....
        /*00b4*/ 	.word	0x00003c80


	//   ....[15]....
        /*00b8*/ 	.word	0x00003e10


	//   ....[16]....
        /*00bc*/ 	.word	0x00003e80


	//   ....[17]....
        /*00c0*/ 	.word	0x00003ef0


	//   ....[18]....
        /*00c4*/ 	.word	0x00003f60


	//   ....[19]....
        /*00c8*/ 	.word	0x00003fd0


	//----- nvinfo : EIATTR_VRC_CTA_INIT_COUNT
	.align		4
.L_2578:
        /*00cc*/ 	.byte	0x02, 0x4a
	.zero		1
	.zero		1


	//----- nvinfo : EIATTR_EXIT_INSTR_OFFSETS
	.align		4
        /*00d0*/ 	.byte	0x04, 0x1c
        /*00d2*/ 	.short	(.L_2580 - .L_2579)


	//   ....[0]....
.L_2579:
        /*00d4*/ 	.word	0x00000240


	//   ....[1]....
        /*00d8*/ 	.word	0x00003a10


	//----- nvinfo : EIATTR_MAX_THREADS
	.align		4
.L_2580:
        /*00dc*/ 	.byte	0x04, 0x05
        /*00de*/ 	.short	(.L_2582 - .L_2581)
.L_2581:
        /*00e0*/ 	.word	0x00000080
        /*00e4*/ 	.word	0x00000001
        /*00e8*/ 	.word	0x00000001


	//----- nvinfo : EIATTR_CRS_STACK_SIZE
	.align		4
.L_2582:
        /*00ec*/ 	.byte	0x04, 0x1e
        /*00ee*/ 	.short	(.L_2584 - .L_2583)
.L_2583:
        /*00f0*/ 	.word	0x00000000


	//----- nvinfo : EIATTR_CBANK_PARAM_SIZE
	.align		4
.L_2584:
        /*00f4*/ 	.byte	0x03, 0x19
        /*00f6*/ 	.short	0x00e8


	//----- nvinfo : EIATTR_PARAM_CBANK
	.align		4
        /*00f8*/ 	.byte	0x04, 0x0a
        /*00fa*/ 	.short	(.L_2586 - .L_2585)
	.align		4
.L_2585:
        /*00fc*/ 	.word	index@(.nv.constant0._ZN10layer_norm13ln_fwd_kernelINS_13Kernel_traitsIf6__halfS2_S2_fjLj256ELj1ELj4ELj1ELj16ENS_18Kernel_traits_baseILj256EfS2_S2_S2_fjLj128EEEEELb1ELb0ELb0ELb1EEEvNS_9FwdParamsE)
        /*0100*/ 	.short	0x0380
        /*0102*/ 	.short	0x00e8


	//----- nvinfo : EIATTR_SW_WAR
	.align		4
.L_2586:
        /*0104*/ 	.byte	0x04, 0x36
        /*0106*/ 	.short	(.L_2588 - .L_2587)
.L_2587:
        /*0108*/ 	.word	0x00000008
.L_2588:


//--------------------- .nv.info._ZN10layer_norm13ln_fwd_kernelINS_13Kernel_traitsIf6__halfS2_S2_fjLj256ELj1ELj4ELj1ELj16ENS_18Kernel_traits_baseILj256EfS2_S2_S2_fjLj128EEEEELb1ELb0ELb1ELb0EEEvNS_9FwdParamsE --------------------------
	.section	.nv.info._ZN10layer_norm13ln_fwd_kernelINS_13Kernel_traitsIf6__halfS2_S2_fjLj256ELj1ELj4ELj1ELj16ENS_18Kernel_traits_baseILj256EfS2_S2_S2_fjLj128EEEEELb1ELb0ELb1ELb0EEEvNS_9FwdParamsE,"",@"SHT_CUDA_INFO"
	.sectionflags	@""
	.align	4


	//----- nvinfo : EIATTR_CUDA_API_VERSION
	.align		4
        /*0000*/ 	.byte	0x04, 0x37
        /*0002*/ 	.short	(.L_2590 - .L_2589)
.L_2589:
        /*0004*/ 	.word	0x00000082


	//----- nvinfo : EIATTR_KPARAM_INFO
	.align		4
.L_2590:
        /*0008*/ 	.byte	0x04, 0x17
        /*000a*/ 	.short	(.L_2592 - .L_2591)
.L_2591:
        /*000c*/ 	.word	0x00000000
        /*0010*/ 	.short	0x0000
        /*0012*/ 	.short	0x0000
        /*0014*/ 	.byte	0x00, 0xf0, 0xa1, 0x03


	//----- nvinfo : EIATTR_SPARSE_MMA_MASK
	.align		4
.L_2592:
        /*0018*/ 	.byte	0x03, 0x50
        /*001a*/ 	.short	0x0000


	//----- nvinfo : EIATTR_MAXREG_COUNT
	.align		4
        /*001c*/ 	.byte	0x03, 0x1b
        /*001e*/ 	.short	0x00ff


	//----- nvinfo : EIATTR_MERCURY_ISA_VERSION
	.align		4
        /*0020*/ 	.byte	0x03, 0x5f
        /*0022*/ 	.short	0x0101


	//----- nvinfo : EIATTR_COOP_GROUP_MASK_REGIDS
	.align		4
        /*0024*/ 	.byte	0x04, 0x29
        /*0026*/ 	.short	(.L_2594 - .L_2593)


	//   ....[0]....
.L_2593:
        /*0028*/ 	.word	0xffffffff


	//   ....[1]....
        /*002c*/ 	.word	0xffffffff


	//   ....[2]....
        /*0030*/ 	.word	0xffffffff


	//   ....[3]....
        /*0034*/ 	.word	0xffffffff


	//   ....[4]....
        /*0038*/ 	.word	0xffffffff


	//   ....[5]....
        /*003c*/ 	.word	0xffffffff


	//   ....[6]....
        /*0040*/ 	.word	0xffffffff


	//   ....[7]....
        /*0044*/ 	.word	0xffffffff


	//   ....[8]....
        /*0048*/ 	.word	0xffffffff


	//   ....[9]....
        /*004c*/ 	.word	0xffffffff


	//   ....[10]....
        /*0050*/ 	.word	0x05000032


	//   ....[11]....
        /*0054*/ 	.word	0x05000032


	//   ....[12]....
        /*0058*/ 	.word	0x05000032


	//   ....[13]....
        /*005c*/ 	.word	0x05000032


	//   ....[14]....
        /*0060*/ 	.word	0x05000032


	//   ....[15]....
        /*0064*/ 	.word	0x05000032


	//   ....[16]....
        /*0068*/ 	.word	0x05000032


	//   ....[17]....
        /*006c*/ 	.word	0x05000032


	//   ....[18]....
        /*0070*/ 	.word	0x05000032


	//   ....[19]....
        /*0074*/ 	.word	0x05000032


	//----- nvinfo : EIATTR_COOP_GROUP_INSTR_OFFSETS
	.align		4
.L_2594:
        /*0078*/ 	.byte	0x04, 0x28
        /*007a*/ 	.short	(.L_2596 - .L_2595)


	//   ....[0]....
.L_2595:
        /*007c*/ 	.word	0x00003d10


	//   ....[1]....
        /*0080*/ 	.word	0x00003d30


	//   ....[2]....
        /*0084*/ 	.word	0x00003d50


	//   ....[3]....
        /*0088*/ 	.word	0x00003d70


	//   ....[4]....
        /*008c*/ 	.word	0x00003da0


	//   ....[5]....
        /*0090*/ 	.word	0x00003ef0


	//   ....[6]....
        /*0094*/ 	.word	0x00003f10


	//   ....[7]....
        /*0098*/ 	.word	0x00003f30


	//   ....[8]....
        /*009c*/ 	.word	0x00003f50


	//   ....[9]....
        /*00a0*/ 	.word	0x00003f70


	//   ....[10]....
        /*00a4*/ 	.word	0x000043a0


	//   ....[11]....
        /*00a8*/ 	.word	0x00004440


	//   ....[12]....
        /*00ac*/ 	.word	0x000044b0


	//   ....[13]....
        /*00b0*/ 	.word	0x00004520


	//   ....[14]....
        /*00b4*/ 	.word	0x000045a0


	//   ....[15]....
        /*00b8*/ 	.word	0x00004750


	//   ....[16]....
        /*00bc*/ 	.word	0x000047c0


	//   ....[17]....
        /*00c0*/ 	.word	0x00004830


	//   ....[18]....
        /*00c4*/ 	.word	0x000048a0


	//   ....[19]....
        /*00c8*/ 	.word	0x00004910


	//----- nvinfo : EIATTR_VRC_CTA_INIT_COUNT
	.align		4
.L_2596:
        /*00cc*/ 	.byte	0x02, 0x4a
	.zero		1
	.zero		1


	//----- nvinfo : EIATTR_EXIT_INSTR_OFFSETS
	.align		4
        /*00d0*/ 	.byte	0x04, 0x1c
        /*00d2*/ 	.short	(.L_2598 - .L_2597)


	//   ....[0]....
.L_2597:
        /*00d4*/ 	.word	0x00000460


	//   ....[1]....
        /*00d8*/ 	.word	0x00004330


	//----- nvinfo : EIATTR_MAX_THREADS
	.align		4
.L_2598:
        /*00dc*/ 	.byte	0x04, 0x05
        /*00de*/ 	.short	(.L_2600 - .L_2599)
.L_2599:
        /*00e0*/ 	.word	0x00000080
        /*00e4*/ 	.word	0x00000001
        /*00e8*/ 	.word	0x00000001


	//----- nvinfo : EIATTR_CRS_STACK_SIZE
	.align		4
.L_2600:
        /*00ec*/ 	.byte	0x04, 0x1e
        /*00ee*/ 	.short	(.L_2602 - .L_2601)
.L_2601:
        /*00f0*/ 	.word	0x00000000


	//----- nvinfo : EIATTR_CBANK_PARAM_SIZE
	.align		4
.L_2602:
        /*00f4*/ 	.byte	0x03, 0x19
        /*00f6*/ 	.short	0x00e8


	//----- nvinfo : EIATTR_PARAM_CBANK
	.align		4
        /*00f8*/ 	.byte	0x04, 0x0a
        /*00fa*/ 	.short	(.L_2604 - .L_2603)
	.align		4
.L_2603:
        /*00fc*/ 	.word	index@(.nv.constant0._ZN10layer_norm13ln_fwd_kernelINS_13Kernel_traitsIf6__halfS2_S2_fjLj256ELj1ELj4ELj1ELj16ENS_18Kernel_traits_baseILj256EfS2_S2_S2_fjLj128EEEEELb1ELb0ELb1ELb0EEEvNS_9FwdParamsE)
        /*0100*/ 	.short	0x0380
        /*0102*/ 	.short	0x00e8


	//----- nvinfo : EIATTR_SW_WAR
	.align		4
.L_2604:
        /*0104*/ 	.byte	0x04, 0x36
        /*0106*/ 	.short	(.L_2606 - .L_2605)
.L_2605:
        /*0108*/ 	.word	0x00000008
.L_2606:


//--------------------- .nv.info._ZN10layer_norm13ln_fwd_kernelINS_13Kernel_traitsIf6__halfS2_S2_fjLj256ELj1ELj4ELj1ELj16ENS_18Kernel_traits_baseILj256EfS2_S2_S2_fjLj128EEEEELb1ELb0ELb1ELb1EEEvNS_9FwdParamsE --------------------------
	.section	.nv.info._ZN10layer_norm13ln_fwd_kernelINS_13Kernel_traitsIf6__halfS2_S2_fjLj256ELj1ELj4ELj1ELj16ENS_18Kernel_traits_baseILj256EfS2_S2_S2_fjLj128EEEEELb1ELb0ELb1ELb1EEEvNS_9FwdParamsE,"",@"SHT_CUDA_INFO"
	.sectionflags	@""
	.align	4


	//----- nvinfo : EIATTR_CUDA_API_VERSION
	.align		4
        /*0000*/ 	.byte	0x04, 0x37
        /*0002*/ 	.short	(.L_2608 - .L_2607)
.L_2607:
        /*0004*/ 	.word	0x00000082


	//----- nvinfo : EIATTR_KPARAM_INFO
	.align		4
.L_2608:
        /*0008*/ 	.byte	0x04, 0x17
        /*000a*/ 	.short	(.L_2610 - .L_2609)
.L_2609:
        /*000c*/ 	.word	0x00000000
        /*0010*/ 	.short	0x0000
        /*0012*/ 	.short	0x0000
        /*0014*/ 	.byte	0x00, 0xf0, 0xa1, 0x03


	//----- nvinfo : EIATTR_SPARSE_MMA_MASK
	.align		4
.L_2610:
        /*0018*/ 	.byte	0x03, 0x50
        /*001a*/ 	.short	0x0000


	//----- nvinfo : EIATTR_MAXREG_COUNT
	.align		4
        /*001c*/ 	.byte	0x03, 0x1b
        /*001e*/ 	.short	0x00ff


	//----- nvinfo : EIATTR_MERCURY_ISA_VERSION
	.align		4
        /*0020*/ 	.byte	0x03, 0x5f
        /*0022*/ 	.short	0x0101


	//----- nvinfo : EIATTR_COOP_GROUP_MASK_REGIDS
	.align		4
        /*0024*/ 	.byte	0x04, 0x29
        /*0026*/ 	.short	(.L_2612 - .L_2611)


	//   ....[0]....
.L_2611:
        /*0028*/ 	.word	0xffffffff


	//   ....[1]....
        /*002c*/ 	.word	0xffffffff


	//   ....[2]....
        /*0030*/ 	.word	0xffffffff


	//   ....[3]....
        /*0034*/ 	.word	0xffffffff


	//   ....[4]....
        /*0038*/ 	.word	0xffffffff


	//   ....[5]....
        /*003c*/ 	.word	0xffffffff


	//   ....[6]....
        /*0040*/ 	.word	0xffffffff


	//   ....[7]....
        /*0044*/ 	.word	0xffffffff


	//   ....[8]....
        /*0048*/ 	.word	0xffffffff


	//   ....[9]....
        /*004c*/ 	.word	0xffffffff


	//   ....[10]....
        /*0050*/ 	.word	0x05000040


	//   ....[11]....
        /*0054*/ 	.word	0x05000040


	//   ....[12]....
        /*0058*/ 	.word	0x05000040


	//   ....[13]....
        /*005c*/ 	.word	0x05000040


	//   ....[14]....
        /*0060*/ 	.word	0x05000040


	//   ....[15]....
        /*0064*/ 	.word	0x05000040


	//   ....[16]....
        /*0068*/ 	.word	0x05000040


	//   ....[17]....
        /*006c*/ 	.word	0x05000040


	//   ....[18]....
        /*0070*/ 	.word	0x05000040


	//   ....[19]....
        /*0074*/ 	.word	0x05000040


	//----- nvinfo : EIATTR_COOP_GROUP_INSTR_OFFSETS
	.align		4
.L_2612:
        /*0078*/ 	.byte	0x04, 0x28
        /*007a*/ 	.short	(.L_2614 - .L_2613)


	//   ....[0]....
.L_2613:
        /*007c*/ 	.word	0x00003bb0


	//   ....[1]....
        /*0080*/ 	.word	0x00003bd0


	//   ....[2]....
        /*0084*/ 	.word	0x00003bf0


	//   ....[3]....
        /*0088*/ 	.word	0x00003c10


	//   ....[4]....
        /*008c*/ 	.word	0x00003c40


	//   ....[5]....
        /*0090*/ 	.word	0x00003d70


	//   ....[6]....
        /*0094*/ 	.word	0x00003d90


	//   ....[7]....
        /*0098*/ 	.word	0x00003db0


	//   ....[8]....
        /*009c*/ 	.word	0x00003dd0


	//   ....[9]....
        /*00a0*/ 	.word	0x00003df0


	//   ....[10]....
        /*00a4*/ 	.word	0x00004210


	//   ....[11]....
        /*00a8*/ 	.word	0x000042b0


	//   ....[12]....
        /*00ac*/ 	.word	0x00004320


	//   ....[13]....
        /*00b0*/ 	.word	0x00004390


	//   ....[14]....
        /*00b4*/ 	.word	0x00004410


	//   ....[15]....
        /*00b8*/ 	.word	0x00004590


	//   ....[16]....
        /*00bc*/ 	.word	0x00004600


	//   ....[17]....
        /*00c0*/ 	.word	0x00004670


	//   ....[18]....
        /*00c4*/ 	.word	0x000046e0


	//   ....[19]....
        /*00c8*/ 	.word	0x00004750


	//----- nvinfo : EIATTR_VRC_CTA_INIT_COUNT
	.align		4
.L_2614:
        /*00cc*/ 	.byte	0x02, 0x4a
	.zero		1
	.zero		1


	//----- nvinfo : EIATTR_EXIT_INSTR_OFFSETS
	.align		4
        /*00d0*/ 	.byte	0x04, 0x1c
        /*00d2*/ 	.short	(.L_2616 - .L_2615)


	//   ....[0]....
.L_2615:
        /*00d4*/ 	.word	0x00000240


	//   ....[1]....
        /*00d8*/ 	.word	0x000041a0


	//----- nvinfo : EIATTR_MAX_THREADS
	.align		4
.L_2616:
        /*00dc*/ 	.byte	0x04, 0x05
        /*00de*/ 	.short	(.L_2618 - .L_2617)
.L_2617:
        /*00e0*/ 	.word	0x00000080
        /*00e4*/ 	.word	0x00000001
        /*00e8*/ 	.word	0x00000001


	//----- nvinfo : EIATTR_CRS_STACK_SIZE
	.align		4
.L_2618:
        /*00ec*/ 	.byte	0x04, 0x1e
        /*00ee*/ 	.short	(.L_2620 - .L_2619)
.L_2619:
        /*00f0*/ 	.word	0x00000000


	//----- nvinfo : EIATTR_CBANK_PARAM_SIZE
	.align		4
.L_2620:
        /*00f4*/ 	.byte	0x03, 0x19
        /*00f6*/ 	.short	0x00e8


	//----- nvinfo : EIATTR_PARAM_CBANK
	.align		4
        /*00f8*/ 	.byte	0x04, 0x0a
        /*00fa*/ 	.short	(.L_2622 - .L_2621)
	.align		4
.L_2621:
        /*00fc*/ 	.word	index@(.nv.constant0._ZN10layer_norm13ln_fwd_kernelINS_13Kernel_traitsIf6__halfS2_S2_fjLj256ELj1ELj4ELj1ELj16ENS_18Kernel_traits_baseILj256EfS2_S2_S2_fjLj128EEEEELb1ELb0ELb1ELb1EEEvNS_9FwdParamsE)
        /*0100*/ 	.short	0x0380
        /*0102*/ 	.short	0x00e8


	//----- nvinfo : EIATTR_SW_WAR
	.align		4
.L_2622:
        /*0104*/ 	.byte	0x04, 0x36
        /*0106*/ 	.short	(.L_2624 - .L_2623)
.L_2623:
        /*0108*/ 	.word	0x00000008
.L_2624:


//--------------------- .nv.info._ZN10layer_norm13ln_fwd_kernelINS_13Kernel_traitsIf6__halfS2_S2_fjLj256ELj1ELj4ELj1ELj16ENS_18Kernel_traits_baseILj256EfS2_S2_S2_fjLj128EEEEELb1ELb1ELb0ELb0EEEvNS_9FwdParamsE --------------------------
	.section	.nv.info._ZN10layer_norm13ln_fwd_kernelINS_13Kernel_traitsIf6__halfS2_S2_fjLj256ELj1ELj4ELj1ELj16ENS_18Kernel_traits_baseILj256EfS2_S2_S2_fjLj128EEEEELb1ELb1ELb0ELb0EEEvNS_9FwdParamsE,"",@"SHT_CUDA_INFO"
	.sectionflags	@""
	.align	4


	//----- nvinfo : EIATTR_CUDA_API_VERSION
	.align		4
        /*0000*/ 	.byte	0x04, 0x37
        /*0002*/ 	.short	(.L_2626 - .L_2625)
.L_2625:
        /*0004*/ 	.word	0x00000082


	//----- nvinfo : EIATTR_KPARAM_INFO
	.align		4
.L_2626:
        /*0008*/ 	.byte	0x04, 0x17
        /*000a*/ 	.short	(.L_2628 - .L_2627)
.L_2627:
        /*000c*/ 	.word	0x00000000
        /*0010*/ 	.short	0x0000
        /*0012*/ 	.short	0x0000
        /*0014*/ 	.byte	0x00, 0xf0, 0xa1, 0x03


	//----- nvinfo : EIATTR_SPARSE_MMA_MASK
	.align		4
.L_2628:
        /*0018*/ 	.byte	0x03, 0x50
        /*001a*/ 	.short	0x0000


	//----- nvinfo : EIATTR_MAXREG_COUNT
	.align		4
        /*001c*/ 	.byte	0x03, 0x1b
        /*001e*/ 	.short	0x00ff


	//----- nvinfo : EIATTR_MERCURY_ISA_VERSION
	.align		4
        /*0020*/ 	.byte	0x03, 0x5f
        /*0022*/ 	.short	0x0101


	//----- nvinfo : EIATTR_COOP_GROUP_MASK_REGIDS
	.align		4
        /*0024*/ 	.byte	0x04, 0x29
        /*0026*/ 	.short	(.L_2630 - .L_2629)


	//   ....[0]....
.L_2629:
        /*0028*/ 	.word	0xffffffff


	//   ....[1]....
        /*002c*/ 	.word	0xffffffff


	//   ....[2]....
        /*0030*/ 	.word	0xffffffff


	//   ....[3]....
        /*0034*/ 	.word	0xffffffff


	//   ....[4]....
        /*0038*/ 	.word	0xffffffff


	//   ....[5]....
        /*003c*/ 	.word	0xffffffff


	//   ....[6]....
        /*0040*/ 	.word	0xffffffff


	//   ....[7]....
        /*0044*/ 	.word	0xffffffff


	//   ....[8]....
        /*0048*/ 	.word	0xffffffff


	//   ....[9]....
        /*004c*/ 	.word	0xffffffff


	//   ....[10]....
        /*0050*/ 	.word	0x05000026


	//   ....[11]....
        /*0054*/ 	.word	0x05000026


	//   ....[12]....
        /*0058*/ 	.word	0x05000026


	//   ....[13]....
        /*005c*/ 	.word	0x05000026


	//   ....[14]....
        /*0060*/ 	.word	0x05000026


	//   ....[15]....
        /*0064*/ 	.word	0x05000026


	//   ....[16]....
        /*0068*/ 	.word	0x05000026


	//   ....[17]....
        /*006c*/ 	.word	0x05000026


	//   ....[18]....
        /*0070*/ 	.word	0x05000026


	//   ....[19]....
        /*0074*/ 	.word	0x05000026


	//----- nvinfo : EIATTR_COOP_GROUP_INSTR_OFFSETS
	.align		4
.L_2630:
        /*0078*/ 	.byte	0x04, 0x28
        /*007a*/ 	.short	(.L_2632 - .L_2631)


	//   ....[0]....
.L_2631:
        /*007c*/ 	.word	0x000035f0


	//   ....[1]....
        /*0080*/ 	.word	0x00003620


	//   ....[2]....
        /*0084*/ 	.word	0x00003640


	//   ....[3]....
        /*0088*/ 	.word	0x00003660


	//   ....[4]....
        /*008c*/ 	.word	0x00003680


	//   ....[5]....
        /*0090*/ 	.word	0x000037d0


	//   ....[6]....
        /*0094*/ 	.word	0x000037f0


	//   ....[7]....
        /*0098*/ 	.word	0x00003810


	//   ....[8]....
        /*009c*/ 	.word	0x00003830


	//   ....[9]....
        /*00a0*/ 	.word	0x00003850


	//   ....[10]....
        /*00a4*/ 	.word	0x00003c30


	//   ....[11]....
        /*00a8*/ 	.word	0x00003cc0


	//   ....[12]....
        /*00ac*/ 	.word	0x00003d20


	//   ....[13]....
        /*00b0*/ 	.word	0x00003d80


	//   ....[14]....
        /*00b4*/ 	.word	0x00003de0


	//   ....[15]....
        /*00b8*/ 	.word	0x00003f70


	//   ....[16]....
        /*00bc*/ 	.word	0x00003fd0


	//   ....[17]....
        /*00c0*/ 	.word	0x00004030


	//   ....[18]....
        /*00c4*/ 	.word	0x00004090


	//   ....[19]....
        /*00c8*/ 	.word	0x000040f0


	//----- nvinfo : EIATTR_VRC_CTA_INIT_COUNT
	.align		4
.L_2632:
        /*00cc*/ 	.byte	0x02, 0x4a
	.zero		1
	.zero		1


	//----- nvinfo : EIATTR_EXIT_INSTR_OFFSETS
	.align		4
        /*00d0*/ 	.byte	0x04, 0x1c
        /*00d2*/ 	.short	(.L_2634 - .L_2633)


	//   ....[0]....
.L_2633:
        /*00d4*/ 	.word	0x00000490


	//   ....[1]....
        /*00d8*/ 	.word	0x00003bc0


	//----- nvinfo : EIATTR_MAX_THREADS
	.align		4
.L_2634:
        /*00dc*/ 	.byte	0x04, 0x05
        /*00de*/ 	.short	(.L_2636 - .L_2635)
.L_2635:
        /*00e0*/ 	.word	0x00000080
        /*00e4*/ 	.word	0x00000001
        /*00e8*/ 	.word	0x00000001


	//----- nvinfo : EIATTR_CRS_STACK_SIZE
	.align		4
.L_2636:
        /*00ec*/ 	.byte	0x04, 0x1e
        /*00ee*/ 	.short	(.L_2638 - .L_2637)
.L_2637:
        /*00f0*/ 	.word	0x00000000


	//----- nvinfo : EIATTR_CBANK_PARAM_SIZE
	.align		4
.L_2638:
        /*00f4*/ 	.byte	0x03, 0x19
        /*00f6*/ 	.short	0x00e8


	//----- nvinfo : EIATTR_PARAM_CBANK
	.align		4
        /*00f8*/ 	.byte	0x04, 0x0a
        /*00fa*/ 	.short	(.L_2640 - .L_2639)
	.align		4
.L_2639:
        /*00fc*/ 	.word	index@(.nv.constant0._ZN10layer_norm13ln_fwd_kernelINS_13Kernel_traitsIf6__halfS2_S2_fjLj256ELj1ELj4ELj1ELj16ENS_18Kernel_traits_baseILj256EfS2_S2_S2_fjLj128EEEEELb1ELb1ELb0ELb0EEEvNS_9FwdParamsE)
        /*0100*/ 	.short	0x0380
        /*0102*/ 	.short	0x00e8


	//----- nvinfo : EIATTR_SW_WAR
	.align		4
.L_2640:
        /*0104*/ 	.byte	0x04, 0x36
        /*0106*/ 	.short	(.L_2642 - .L_2641)
.L_2641:
        /*0108*/ 	.word	0x00000008
.L_2642:


//--------------------- .nv.info._ZN10layer_norm13ln_fwd_kernelINS_13Kernel_traitsIf6__halfS2_S2_fjLj256ELj1ELj4ELj1ELj16ENS_18Kernel_traits_baseILj256EfS2_S2_S2_fjLj128EEEEELb1ELb1ELb0ELb1EEEvNS_9FwdParamsE --------------------------
	.section	.nv.info._ZN10layer_norm13ln_fwd_kernelINS_13Kernel_traitsIf6__halfS2_S2_fjLj256ELj1ELj4ELj1ELj16ENS_18Kernel_traits_baseILj256EfS2_S2_S2_fjLj128EEEEELb1ELb1ELb0ELb1EEEvNS_9FwdParamsE,"",@"SHT_CUDA_INFO"
	.sectionflags	@""
	.align	4


	//----- nvinfo : EIATTR_CUDA_API_VERSION
	.align		4
        /*0000*/ 	.byte	0x04, 0x37
        /*0002*/ 	.short	(.L_2644 - .L_2643)
.L_2643:
        /*0004*/ 	.word	0x00000082


	//----- nvinfo : EIATTR_KPARAM_INFO
	.align		4
.L_2644:
        /*0008*/ 	.byte	0x04, 0x17
        /*000a*/ 	.short	(.L_2646 - .L_2645)
.L_2645:
        /*000c*/ 	.word	0x00000000
        /*0010*/ 	.short	0x0000
        /*0012*/ 	.short	0x0000
        /*0014*/ 	.byte	0x00, 0xf0, 0xa1, 0x03


	//----- nvinfo : EIATTR_SPARSE_MMA_MASK
	.align		4
.L_2646:
        /*0018*/ 	.byte	0x03, 0x50
        /*001a*/ 	.short	0x0000


	//----- nvinfo : EIATTR_MAXREG_COUNT
	.align		4
        /*001c*/ 	.byte	0x03, 0x1b
        /*001e*/ 	.short	0x00ff


	//----- nvinfo : EIATTR_MERCURY_ISA_VERSION
	.align		4
        /*0020*/ 	.byte	0x03, 0x5f
        /*0022*/ 	.short	0x0101


	//----- nvinfo : EIATTR_COOP_GROUP_MASK_REGIDS
	.align		4
        /*0024*/ 	.byte	0x04, 0x29
        /*0026*/ 	.short	(.L_2648 - .L_2647)


	//   ....[0]....
.L_2647:
        /*0028*/ 	.word	0xffffffff


	//   ....[1]....
        /*002c*/ 	.word	0xffffffff


	//   ....[2]....
        /*0030*/ 	.word	0xffffffff


	//   ....[3]....
        /*0034*/ 	.word	0xffffffff


	//   ....[4]....
        /*0038*/ 	.word	0xffffffff


	//   ....[5]....
        /*003c*/ 	.word	0xffffffff


	//   ....[6]....
        /*0040*/ 	.word	0xffffffff


	//   ....[7]....
        /*0044*/ 	.word	0xffffffff


	//   ....[8]....
        /*0048*/ 	.word	0xffffffff


	//   ....[9]....
        /*004c*/ 	.word	0xffffffff


	//   ....[10]....
        /*0050*/ 	.word	0x05000026


	//   ....[11]....
        /*0054*/ 	.word	0x05000026


	//   ....[12]....
        /*0058*/ 	.word	0x05000026


	//   ....[13]....
        /*005c*/ 	.word	0x05000026


	//   ....[14]....
        /*0060*/ 	.word	0x05000026


	//   ....[15]....
        /*0064*/ 	.word	0x05000026


	//   ....[16]....
        /*0068*/ 	.word	0x05000026


	//   ....[17]....
        /*006c*/ 	.word	0x05000026


	//   ....[18]....
        /*0070*/ 	.word	0x05000026


	//   ....[19]....
        /*0074*/ 	.word	0x05000026


	//----- nvinfo : EIATTR_COOP_GROUP_INSTR_OFFSETS
	.align		4
.L_2648:
        /*0078*/ 	.byte	0x04, 0x28
        /*007a*/ 	.short	(.L_2650 - .L_2649)


	//   ....[0]....
.L_2649:
        /*007c*/ 	.word	0x00003530


	//   ....[1]....
        /*0080*/ 	.word	0x00003550


	//   ....[2]....
        /*0084*/ 	.word	0x00003570


	//   ....[3]....
        /*0088*/ 	.word	0x00003590


	//   ....[4]....
        /*008c*/ 	.word	0x000035c0


	//   ....[5]....
        /*0090*/ 	.word	0x000036f0


	//   ....[6]....
        /*0094*/ 	.word	0x00003710


	//   ....[7]....
        /*0098*/ 	.word	0x00003730


	//   ....[8]....
        /*009c*/ 	.word	0x00003750


	//   ....[9]....
        /*00a0*/ 	.word	0x00003770


	//   ....[10]....
        /*00a4*/ 	.word	0x00003b20


	//   ....[11]....
        /*00a8*/ 	.word	0x00003bc0


	//   ....[12]....
        /*00ac*/ 	.word	0x00003c30


	//   ....[13]....
        /*00b0*/ 	.word	0x00003ca0


	//   ....[14]....
        /*00b4*/ 	.word	0x00003d20


	//   ....[15]....
        /*00b8*/ 	.word	0x00003eb0


	//   ....[16]....
        /*00bc*/ 	.word	0x00003f20


	//   ....[17]....
        /*00c0*/ 	.word	0x00003f90


	//   ....[18]....
        /*00c4*/ 	.word	0x00004000


	//   ....[19]....
        /*00c8*/ 	.word	0x00004070


	//----- nvinfo : EIATTR_VRC_CTA_INIT_COUNT
	.align		4
.L_2650:
        /*00cc*/ 	.byte	0x02, 0x4a
	.zero		1
	.zero		1


	//----- nvinfo : EIATTR_EXIT_INSTR_OFFSETS
	.align		4
        /*00d0*/ 	.byte	0x04, 0x1c
        /*00d2*/ 	.short	(.L_2652 - .L_2651)


	//   ....[0]....
.L_2651:
        /*00d4*/ 	.word	0x00000240


	//   ....[1]....
        /*00d8*/ 	.word	0x00003ab0


	//----- nvinfo : EIATTR_MAX_THREADS
	.align		4
.L_2652:
        /*00dc*/ 	.byte	0x04, 0x05
        /*00de*/ 	.short	(.L_2654 - .L_2653)
.L_2653:
        /*00e0*/ 	.word	0x00000080
        /*00e4*/ 	.word	0x00000001
        /*00e8*/ 	.word	0x00000001


	//----- nvinfo : EIATTR_CRS_STACK_SIZE
	.align		4
.L_2654:
        /*00ec*/ 	.byte	0x04, 0x1e
        /*00ee*/ 	.short	(.L_2656 - .L_2655)
.L_2655:
        /*00f0*/ 	.word	0x00000000


	//----- nvinfo : EIATTR_CBANK_PARAM_SIZE
	.align		4
.L_2656:
        /*00f4*/ 	.byte	0x03, 0x19
        /*00f6*/ 	.short	0x00e8


	//----- nvinfo : EIATTR_PARAM_CBANK
	.align		4
        /*00f8*/ 	.byte	0x04, 0x0a
        /*00fa*/ 	.short	(.L_2658 - .L_2657)
	.align		4
.L_2657:
        /*00fc*/ 	.word	index@(.nv.constant0._ZN10layer_norm13ln_fwd_kernelINS_13Kernel_traitsIf6__halfS2_S2_fjLj256ELj1ELj4ELj1ELj16ENS_18Kernel_traits_baseILj256EfS2_S2_S2_fjLj128EEEEELb1ELb1ELb0ELb1EEEvNS_9FwdParamsE)
        /*0100*/ 	.short	0x0380
        /*0102*/ 	.short	0x00e8


	//----- nvinfo : EIATTR_SW_WAR
	.align		4
.L_2658:
        /*0104*/ 	.byte	0x04, 0x36
        /*0106*/ 	.short	(.L_2660 - .L_2659)
.L_2659:
        /*0108*/ 	.word	0x00000008
.L_2660:


//--------------------- .nv.info._ZN10layer_norm13ln_fwd_kernelINS_13Kernel_traitsIf6__halfS2_S2_fjLj256ELj1ELj4ELj1ELj16ENS_18Kernel_traits_baseILj256EfS2_S2_S2_fjLj128EEEEELb1ELb1ELb1ELb0EEEvNS_9FwdParamsE --------------------------
	.section	.nv.info._ZN10layer_norm13ln_fwd_kernelINS_13Kernel_traitsIf6__halfS2_S2_fjLj256ELj1ELj4ELj1ELj16ENS_18Kernel_traits_baseILj256EfS2_S2_S2_fjLj128EEEEELb1ELb1ELb1ELb0EEEvNS_9FwdParamsE,"",@"SHT_CUDA_INFO"
	.sectionflags	@""
	.align	4


	//----- nvinfo : EIATTR_CUDA_API_VERSION
	.align		4
        /*0000*/ 	.byte	0x04, 0x37
        /*0002*/ 	.short	(.L_2662 - .L_2661)
.L_2661:
        /*0004*/ 	.word	0x00000082


	//----- nvinfo : EIATTR_KPARAM_INFO
	.align		4
.L_2662:
        /*0008*/ 	.byte	0x04, 0x17
        /*000a*/ 	.short	(.L_2664 - .L_2663)
.L_2663:
        /*000c*/ 	.word	0x00000000
        /*0010*/ 	.short	0x0000
        /*0012*/ 	.short	0x0000
        /*0014*/ 	.byte	0x00, 0xf0, 0xa1, 0x03


	//----- nvinfo : EIATTR_SPARSE_MMA_MASK
	.align		4
.L_2664:
        /*0018*/ 	.byte	0x03, 0x50
        /*001a*/ 	.short	0x0000


	//----- nvinfo : EIATTR_MAXREG_COUNT
	.align		4
        /*001c*/ 	.byte	0x03, 0x1b
        /*001e*/ 	.short	0x00ff


	//----- nvinfo : EIATTR_MERCURY_ISA_VERSION
	.align		4
        /*0020*/ 	.byte	0x03, 0x5f
        /*0022*/ 	.short	0x0101


	//----- nvinfo : EIATTR_COOP_GROUP_MASK_REGIDS
	.align		4
        /*0024*/ 	.byte	0x04, 0x29
        /*0026*/ 	.short	(.L_2666 - .L_2665)


	//   ....[0]....
.L_2665:
        /*0028*/ 	.word	0xffffffff


	//   ....[1]....
        /*002c*/ 	.word	0xffffffff


	//   ....[2]....
        /*0030*/ 	.word	0xffffffff


	//   ....[3]....
        /*0034*/ 	.word	0xffffffff


	//   ....[4]....
        /*0038*/ 	.word	0xffffffff


	//   ....[5]....
        /*003c*/ 	.word	0xffffffff


	//   ....[6]....
        /*0040*/ 	.word	0xffffffff


	//   ....[7]....
        /*0044*/ 	.word	0xffffffff


	//   ....[8]....
        /*0048*/ 	.word	0xffffffff


	//   ....[9]....
        /*004c*/ 	.word	0xffffffff


	//   ....[10]....
        /*0050*/ 	.word	0x0500002a


	//   ....[11]....
        /*0054*/ 	.word	0x0500002a


	//   ....[12]....
        /*0058*/ 	.word	0x0500002a


	//   ....[13]....
        /*005c*/ 	.word	0x0500002a


	//   ....[14]....
        /*0060*/ 	.word	0x0500002a


	//   ....[15]....
        /*0064*/ 	.word	0x0500002a


	//   ....[16]....
        /*0068*/ 	.word	0x0500002a


	//   ....[17]....
        /*006c*/ 	.word	0x0500002a


	//   ....[18]....
        /*0070*/ 	.word	0x0500002a


	//   ....[19]....
        /*0074*/ 	.word	0x0500002a


	//----- nvinfo : EIATTR_COOP_GROUP_INSTR_OFFSETS
	.align		4
.L_2666:
        /*0078*/ 	.byte	0x04, 0x28
        /*007a*/ 	.short	(.L_2668 - .L_2667)


	//   ....[0]....
.L_2667:
        /*007c*/ 	.word	0x00003e60


	//   ....[1]....
        /*0080*/ 	.word	0x00003e90


	//   ....[2]....
        /*0084*/ 	.word	0x00003eb0


	//   ....[3]....
        /*0088*/ 	.word	0x00003ed0


	//   ....[4]....
        /*008c*/ 	.word	0x00003ef0


	//   ....[5]....
        /*0090*/ 	.word	0x00004040


	//   ....[6]....
        /*0094*/ 	.word	0x00004060


	//   ....[7]....
        /*0098*/ 	.word	0x00004080


	//   ....[8]....
        /*009c*/ 	.word	0x000040a0


	//   ....[9]....
        /*00a0*/ 	.word	0x000040c0


	//   ....[10]....
        /*00a4*/ 	.word	0x00004520


	//   ....[11]....
        /*00a8*/ 	.word	0x000045b0


	//   ....[12]....
        /*00ac*/ 	.word	0x00004610


	//   ....[13]....
        /*00b0*/ 	.word	0x00004670


	//   ....[14]....
        /*00b4*/ 	.word	0x000046d0


	//   ....[15]....
        /*00b8*/ 	.word	0x00004860


	//   ....[16]....
        /*00bc*/ 	.word	0x000048c0


	//   ....[17]....
        /*00c0*/ 	.word	0x00004920


	//   ....[18]....
        /*00c4*/ 	.word	0x00004980


	//   ....[19]....
        /*00c8*/ 	.word	0x000049d0


	//----- nvinfo : EIATTR_VRC_CTA_INIT_COUNT
	.align		4
.L_2668:
        /*00cc*/ 	.byte	0x02, 0x4a
	.zero		1
	.zero		1


	//----- nvinfo : EIATTR_EXIT_INSTR_OFFSETS
	.align		4
        /*00d0*/ 	.byte	0x04, 0x1c
        /*00d2*/ 	.short	(.L_2670 - .L_2669)


	//   ....[0]....
.L_2669:
        /*00d4*/ 	.word	0x000004a0


	//   ....[1]....
        /*00d8*/ 	.word	0x000044b0


	//----- nvinfo : EIATTR_MAX_THREADS
	.align		4
.L_2670:
        /*00dc*/ 	.byte	0x04, 0x05
        /*00de*/ 	.short	(.L_2672 - .L_2671)
.L_2671:
        /*00e0*/ 	.word	0x00000080
        /*00e4*/ 	.word	0x00000001
        /*00e8*/ 	.word	0x00000001


	//----- nvinfo : EIATTR_CRS_STACK_SIZE
	.align		4
.L_2672:
        /*00ec*/ 	.byte	0x04, 0x1e
        /*00ee*/ 	.short	(.L_2674 - .L_2673)
.L_2673:
        /*00f0*/ 	.word	0x00000000


	//----- nvinfo : EIATTR_CBANK_PARAM_SIZE
	.align		4
.L_2674:
        /*00f4*/ 	.byte	0x03, 0x19
        /*00f6*/ 	.short	0x00e8


	//----- nvinfo : EIATTR_PARAM_CBANK
	.align		4
        /*00f8*/ 	.byte	0x04, 0x0a
        /*00fa*/ 	.short	(.L_2676 - .L_2675)
	.align		4
.L_2675:
        /*00fc*/ 	.word	index@(.nv.constant0._ZN10layer_norm13ln_fwd_kernelINS_13Kernel_traitsIf6__halfS2_S2_fjLj256ELj1ELj4ELj1ELj16ENS_18Kernel_traits_baseILj256EfS2_S2_S2_fjLj128EEEEELb1ELb1ELb1ELb0EEEvNS_9FwdParamsE)
        /*0100*/ 	.short	0x0380
        /*0102*/ 	.short	0x00e8


	//----- nvinfo : EIATTR_SW_WAR
	.align		4
.L_2676:
        /*0104*/ 	.byte	0x04, 0x36
        /*0106*/ 	.short	(.L_2678 - .L_2677)
.L_2677:
        /*0108*/ 	.word	0x00000008
.L_2678:


//--------------------- .nv.info._ZN10layer_norm13ln_fwd_kernelINS_13Kernel_traitsIf6__halfS2_S2_fjLj256ELj1ELj4ELj1ELj16ENS_18Kernel_traits_baseILj256EfS2_S2_S2_fjLj128EEEEELb1ELb1ELb1ELb1EEEvNS_9FwdParamsE --------------------------
	.section	.nv.info._ZN10layer_norm13ln_fwd_kernelINS_13Kernel_traitsIf6__halfS2_S2_fjLj256ELj1ELj4ELj1ELj16ENS_18Kernel_traits_baseILj256EfS2_S2_S2_fjLj128EEEEELb1ELb1ELb1ELb1EEEvNS_9FwdParamsE,"",@"SHT_CUDA_INFO"
	.sectionflags	@""
	.align	4


	//----- nvinfo : EIATTR_CUDA_API_VERSION
	.align		4
        /*0000*/ 	.byte	0x04, 0x37
        /*0002*/ 	.short	(.L_2680 - .L_2679)
.L_2679:
        /*0004*/ 	.word	0x00000082


	//----- nvinfo : EIATTR_KPARAM_INFO
	.align		4
.L_2680:
        /*0008*/ 	.byte	0x04, 0x17
        /*000a*/ 	.short	(.L_2682 - .L_2681)
.L_2681:
        /*000c*/ 	.word	0x00000000
        /*0010*/ 	.short	0x0000
        /*0012*/ 	.short	0x0000
        /*0014*/ 	.byte	0x00, 0xf0, 0xa1, 0x03


	//----- nvinfo : EIATTR_SPARSE_MMA_MASK
	.align		4
.L_2682:
        /*0018*/ 	.byte	0x03, 0x50
        /*001a*/ 	.short	0x0000


	//----- nvinfo : EIATTR_MAXREG_COUNT
	.align		4
        /*001c*/ 	.byte	0x03, 0x1b
        /*001e*/ 	.short	0x00ff


	//----- nvinfo : EIATTR_MERCURY_ISA_VERSION
	.align		4
        /*0020*/ 	.byte	0x03, 0x5f
        /*0022*/ 	.short	0x0101


	//----- nvinfo : EIATTR_COOP_GROUP_MASK_REGIDS
	.align		4
        /*0024*/ 	.byte	0x04, 0x29
        /*0026*/ 	.short	(.L_2684 - .L_2683)


	//   ....[0]....
.L_2683:
        /*0028*/ 	.word	0xffffffff


	//   ....[1]....
        /*002c*/ 	.word	0xffffffff


	//   ....[2]....
        /*0030*/ 	.word	0xffffffff


	//   ....[3]....
        /*0034*/ 	.word	0xffffffff


	//   ....[4]....
        /*0038*/ 	.word	0xffffffff


	//   ....[5]....
        /*003c*/ 	.word	0xffffffff


	//   ....[6]....
        /*0040*/ 	.word	0xffffffff


	//   ....[7]....
        /*0044*/ 	.word	0xffffffff


	//   ....[8]....
        /*0048*/ 	.word	0xffffffff


	//   ....[9]....
        /*004c*/ 	.word	0xffffffff


	//   ....[10]....
        /*0050*/ 	.word	0x0500002a


	//   ....[11]....
        /*0054*/ 	.word	0x0500002a


	//   ....[12]....
        /*0058*/ 	.word	0x0500002a


	//   ....[13]....
        /*005c*/ 	.word	0x0500002a


	//   ....[14]....
        /*0060*/ 	.word	0x0500002a


	//   ....[15]....
        /*0064*/ 	.word	0x0500002a


	//   ....[16]....
        /*0068*/ 	.word	0x0500002a


	//   ....[17]....
        /*006c*/ 	.word	0x0500002a


	//   ....[18]....
        /*0070*/ 	.word	0x0500002a


	//   ....[19]....
        /*0074*/ 	.word	0x0500002a


	//----- nvinfo : EIATTR_COOP_GROUP_INSTR_OFFSETS
	.align		4
.L_2684:
        /*0078*/ 	.byte	0x04, 0x28
        /*007a*/ 	.short	(.L_2686 - .L_2685)


	//   ....[0]....
.L_2685:
        /*007c*/ 	.word	0x00003d10


	//   ....[1]....
        /*0080*/ 	.word	0x00003d40


	//   ....[2]....
        /*0084*/ 	.word	0x00003d60


	//   ....[3]....
        /*0088*/ 	.word	0x00003d80


	//   ....[4]....
        /*008c*/ 	.word	0x00003da0


	//   ....[5]....
        /*0090*/ 	.word	0x00003ed0


	//   ....[6]....
        /*0094*/ 	.word	0x00003ef0


	//   ....[7]....
        /*0098*/ 	.word	0x00003f10


	//   ....[8]....
        /*009c*/ 	.word	0x00003f30


	//   ....[9]....
        /*00a0*/ 	.word	0x00003f50


	//   ....[10]....
        /*00a4*/ 	.word	0x000043a0


	//   ....[11]....
        /*00a8*/ 	.word	0x00004430


	//   ....[12]....
        /*00ac*/ 	.word	0x00004490


	//   ....[13]....
        /*00b0*/ 	.word	0x000044f0


	//   ....[14]....
        /*00b4*/ 	.word	0x00004550


	//   ....[15]....
        /*00b8*/ 	.word	0x000046c0


	//   ....[16]....
        /*00bc*/ 	.word	0x00004720


	//   ....[17]....
        /*00c0*/ 	.word	0x00004780


	//   ....[18]....
        /*00c4*/ 	.word	0x000047e0


	//   ....[19]....
        /*00c8*/ 	.word	0x00004840


	//----- nvinfo : EIATTR_VRC_CTA_INIT_COUNT
	.align		4
.L_2686:
        /*00cc*/ 	.byte	0x02, 0x4a
	.zero		1
	.zero		1


	//----- nvinfo : EIATTR_EXIT_INSTR_OFFSETS
	.align		4
        /*00d0*/ 	.byte	0x04, 0x1c
        /*00d2*/ 	.short	(.L_2688 - .L_2687)


	//   ....[0]....
.L_2687:
        /*00d4*/ 	.word	0x00000230


	//   ....[1]....
        /*00d8*/ 	.word	0x00004330


	//----- nvinfo : EIATTR_MAX_THREADS
	.align		4
.L_2688:
        /*00dc*/ 	.byte	0x04, 0x05
        /*00de*/ 	.short	(.L_2690 - .L_2689)
.L_2689:
        /*00e0*/ 	.word	0x00000080
        /*00e4*/ 	.word	0x00000001
        /*00e8*/ 	.word	0x00000001


	//----- nvinfo : EIATTR_CRS_STACK_SIZE
	.align		4
.L_2690:
        /*00ec*/ 	.byte	0x04, 0x1e
        /*00ee*/ 	.short	(.L_2692 - .L_2691)
.L_2691:
        /*00f0*/ 	.word	0x00000000


	//----- nvinfo : EIATTR_CBANK_PARAM_SIZE
	.align		4
.L_2692:
        /*00f4*/ 	.byte	0x03, 0x19
        /*00f6*/ 	.short	0x00e8


	//----- nvinfo : EIATTR_PARAM_CBANK
	.align		4
        /*00f8*/ 	.byte	0x04, 0x0a
        /*00fa*/ 	.short	(.L_2694 - .L_2693)
	.align		4
.L_2693:
        /*00fc*/ 	.word	index@(.nv.constant0._ZN10layer_norm13ln_fwd_kernelINS_13Kernel_traitsIf6__halfS2_S2_fjLj256ELj1ELj4ELj1ELj16ENS_18Kernel_traits_baseILj256EfS2_S2_S2_fjLj128EEEEELb1ELb1ELb1ELb1EEEvNS_9FwdParamsE)
        /*0100*/ 	.short	0x0380
        /*0102*/ 	.short	0x00e8


	//----- nvinfo : EIATTR_SW_WAR
	.align		4
.L_2694:
        /*0104*/ 	.byte	0x04, 0x36
        /*0106*/ 	.short	(.L_2696 - .L_2695)
.L_2695:
        /*0108*/ 	.word	0x00000008
.L_2696:


//--------------------- .nv.info._ZN10layer_norm13ln_fwd_kernelINS_13Kernel_traitsI6__halfS2_fS2_fjLj256ELj1ELj4ELj1ELj16ENS_18Kernel_traits_baseILj256ES2_S2_fS2_fjLj128EEEEELb0ELb0ELb0ELb0EEEvNS_9FwdParamsE --------------------------
	.section	.nv.info._ZN10layer_norm13ln_fwd_kernelINS_13Kernel_traitsI6__halfS2_fS2_fjLj256ELj1ELj4ELj1ELj16ENS_18Kernel_traits_baseILj256ES2_S2_fS2_fjLj128EEEEELb0ELb0ELb0ELb0EEEvNS_9FwdParamsE,"",@"SHT_CUDA_INFO"
	.sectionflags	@""
	.align	4


	//----- nvinfo : EIATTR_CUDA_API_VERSION
	.align		4
        /*0000*/ 	.byte	0x04, 0x37
        /*0002*/ 	.short	(.L_2698 - .L_2697)
.L_2697:
        /*0004*/ 	.word	0x00000082


	//----- nvinfo : EIATTR_KPARAM_INFO
	.align		4
.L_2698:
        /*0008*/ 	.byte	0x04, 0x17
        /*000a*/ 	.short	(.L_2700 - .L_2699)
.L_2699:
        /*000c*/ 	.word	0x00000000
        /*0010*/ 	.short	0x0000
        /*0012*/ 	.short	0x0000
        /*0014*/ 	.byte	0x00, 0xf0, 0xa1, 0x03


	//----- nvinfo : EIATTR_SPARSE_MMA_MASK
	.align		4
.L_2700:
        /*0018*/ 	.byte	0x03, 0x50
        /*001a*/ 	.short	0x0000


	//----- nvinfo : EIATTR_MAXREG_COUNT
	.align		4
        /*001c*/ 	.byte	0x03, 0x1b
        /*001e*/ 	.short	0x00ff


	//----- nvinfo : EIATTR_MERCURY_ISA_VERSION
	.align		4
        /*0020*/ 	.byte	0x03, 0x5f
        /*0022*/ 	.short	0x0101


	//----- nvinfo : EIATTR_COOP_GROUP_MASK_REGIDS
	.align		4
        /*0024*/ 	.byte	0x04, 0x29
        /*0026*/ 	.short	(.L_2702 - .L_2701)


	//   ....[0]....
.L_2701:
        /*0028*/ 	.word	0xffffffff


	//   ....[1]....
        /*002c*/ 	.word	0xffffffff


	//   ....[2]....
        /*0030*/ 	.word	0xffffffff


	//   ....[3]....
        /*0034*/ 	.word	0xffffffff


	//   ....[4]....
        /*0038*/ 	.word	0xffffffff


	//   ....[5]....
        /*003c*/ 	.word	0xffffffff


	//   ....[6]....
        /*0040*/ 	.word	0xffffffff


	//   ....[7]....
        /*0044*/ 	.word	0xffffffff


	//   ....[8]....
        /*0048*/ 	.word	0xffffffff


	//   ....[9]....
        /*004c*/ 	.word	0xffffffff


	//   ....[10]....
        /*0050*/ 	.word	0x0500001c


	//   ....[11]....
        /*0054*/ 	.word	0x0500001c


	//   ....[12]....
        /*0058*/ 	.word	0x0500001c


	//   ....[13]....
        /*005c*/ 	.word	0x0500001c


	//   ....[14]....
        /*0060*/ 	.word	0x0500001c


	//   ....[15]....
        /*0064*/ 	.word	0x0500001c


	//   ....[16]....
        /*0068*/ 	.word	0x0500001c


	//   ....[17]....
        /*006c*/ 	.word	0x0500001c


	//   ....[18]....
        /*0070*/ 	.word	0x0500001c


	//   ....[19]....
        /*0074*/ 	.word	0x0500001c


	//----- nvinfo : EIATTR_COOP_GROUP_INSTR_OFFSETS
	.align		4
.L_2702:
        /*0078*/ 	.byte	0x04, 0x28
        /*007a*/ 	.short	(.L_2704 - .L_2703)


	//   ....[0]....
.L_2703:
        /*007c*/ 	.word	0x00000710


	//   ....[1]....
        /*0080*/ 	.word	0x00000730


	//   ....[2]....
        /*0084*/ 	.word	0x00000750


	//   ....[3]....
        /*0088*/ 	.word	0x00000770


	//   ....[4]....
        /*008c*/ 	.word	0x000007a0


	//   ....[5]....
        /*0090*/ 	.word	0x000008f0


	//   ....[6]....
        /*0094*/ 	.word	0x00000910


	//   ....[7]....
        /*0098*/ 	.word	0x00000930


	//   ....[8]....
        /*009c*/ 	.word	0x00000950


	//   ....[9]....
        /*00a0*/ 	.word	0x00000970


	//   ....[10]....
        /*00a4*/ 	.word	0x00000e20


	//   ....[11]....
        /*00a8*/ 	.word	0x00000ec0


	//   ....[12]....
        /*00ac*/ 	.word	0x00000f30


	//   ....[13]....
        /*00b0*/ 	.word	0x00000fa0


	//   ....[14]....
        /*00b4*/ 	.word	0x00001020


	//   ....[15]....
        /*00b8*/ 	.word	0x000011c0


	//   ....[16]....
        /*00bc*/ 	.word	0x00001230


	//   ....[17]....
        /*00c0*/ 	.word	0x000012a0


	//   ....[18]....
        /*00c4*/ 	.word	0x00001310


	//   ....[19]....
        /*00c8*/ 	.word	0x00001380


	//----- nvinfo : EIATTR_VRC_CTA_INIT_COUNT
	.align		4
.L_2704:
        /*00cc*/ 	.byte	0x02, 0x4a
	.zero		1
	.zero		1


	//----- nvinfo : EIATTR_EXIT_INSTR_OFFSETS
	.align		4
        /*00d0*/ 	.byte	0x04, 0x1c
        /*00d2*/ 	.short	(.L_2706 - .L_2705)


	//   ....[0]....
.L_2705:
        /*00d4*/ 	.word	0x000001e0


	//   ....[1]....
        /*00d8*/ 	.word	0x00000db0


	//----- nvinfo : EIATTR_MAX_THREADS
	.align		4
.L_2706:
        /*00dc*/ 	.byte	0x04, 0x05
        /*00de*/ 	.short	(.L_2708 - .L_2707)
.L_2707:
        /*00e0*/ 	.word	0x00000080
        /*00e4*/ 	.word	0x00000001
        /*00e8*/ 	.word	0x00000001


	//----- nvinfo : EIATTR_CRS_STACK_SIZE
	.align		4
.L_2708:
        /*00ec*/ 	.byte	0x04, 0x1e
        /*00ee*/ 	.short	(.L_2710 - .L_2709)
.L_2709:
        /*00f0*/ 	.word	0x00000000


	//----- nvinfo : EIATTR_CBANK_PARAM_SIZE
	.align		4
.L_2710:
        /*00f4*/ 	.byte	0x03, 0x19
        /*00f6*/ 	.short	0x00e8


	//----- nvinfo : EIATTR_PARAM_CBANK
	.align		4
        /*00f8*/ 	.byte	0x04, 0x0a
        /*00fa*/ 	.short	(.L_2712 - .L_2711)
	.align		4
.L_2711:
        /*00fc*/ 	.word	index@(.nv.constant0._ZN10layer_norm13ln_fwd_kernelINS_13Kernel_traitsI6__halfS2_fS2_fjLj256ELj1ELj4ELj1ELj16ENS_18Kernel_traits_baseILj256ES2_S2_fS2_fjLj128EEEEELb0ELb0ELb0ELb0EEEvNS_9FwdParamsE)
        /*0100*/ 	.short	0x0380
        /*0102*/ 	.short	0x00e8


	//----- nvinfo : EIATTR_SW_WAR
	.align		4
.L_2712:
        /*0104*/ 	.byte	0x04, 0x36
        /*0106*/ 	.short	(.L_2714 - .L_2713)
.L_2713:
        /*0108*/ 	.word	0x00000008
.L_2714:


//--------------------- .nv.info._ZN10layer_norm13ln_fwd_kernelINS_13Kernel_traitsI6__halfS2_fS2_fjLj256ELj1ELj4ELj1ELj16ENS_18Kernel_traits_baseILj256ES2_S2_fS2_fjLj128EEEEELb0ELb0ELb0ELb1EEEvNS_9FwdParamsE --------------------------
	.section	.nv.info._ZN10layer_norm13ln_fwd_kernelINS_13Kernel_traitsI6__halfS2_fS2_fjLj256ELj1ELj4ELj1ELj16ENS_18Kernel_traits_baseILj256ES2_S2_fS2_fjLj128EEEEELb0ELb0ELb0ELb1EEEvNS_9FwdParamsE,"",@"SHT_CUDA_INFO"
	.sectionflags	@""
	.align	4


	//----- nvinfo : EIATTR_CUDA_API_VERSION
	.align		4
        /*0000*/ 	.byte	0x04, 0x37
        /*0002*/ 	.short	(.L_2716 - .L_2715)
.L_2715:
        /*0004*/ 	.word	0x00000082


	//----- nvinfo : EIATTR_KPARAM_INFO
	.align		4
.L_2716:
        /*0008*/ 	.byte	0x04, 0x17
        /*000a*/ 	.short	(.L_2718 - .L_2717)
.L_2717:
        /*000c*/ 	.word	0x00000000
        /*0010*/ 	.short	0x0000
        /*0012*/ 	.short	0x0000
        /*0014*/ 	.byte	0x00, 0xf0, 0xa1, 0x03


	//----- nvinfo : EIATTR_SPARSE_MMA_MASK
	.align		4
.L_2718:
        /*0018*/ 	.byte	0x03, 0x50
        /*001a*/ 	.short	0x0000


	//----- nvinfo : EIATTR_MAXREG_COUNT
	.align		4
        /*001c*/ 	.byte	0x03, 0x1b
        /*001e*/ 	.short	0x00ff


	//----- nvinfo : EIATTR_MERCURY_ISA_VERSION
	.align		4
        /*0020*/ 	.byte	0x03, 0x5f
        /*0022*/ 	.short	0x0101


	//----- nvinfo : EIATTR_COOP_GROUP_MASK_REGIDS
	.align		4
        /*0024*/ 	.byte	0x04, 0x29
        /*0026*/ 	.short	(.L_2720 - .L_2719)


	//   ....[0]....
.L_2719:
        /*0028*/ 	.word	0xffffffff


	//   ....[1]....
        /*002c*/ 	.word	0xffffffff


	//   ....[2]....
        /*0030*/ 	.word	0xffffffff


	//   ....[3]....
        /*0034*/ 	.word	0xffffffff


	//   ....[4]....
        /*0038*/ 	.word	0xffffffff


	//   ....[5]....
        /*003c*/ 	.word	0xffffffff


	//   ....[6]....
        /*0040*/ 	.word	0xffffffff


	//   ....[7]....
        /*0044*/ 	.word	0xffffffff


	//   ....[8]....
        /*0048*/ 	.word	0xffffffff


	//   ....[9]....
        /*004c*/ 	.word	0xffffffff


	//   ....[10]....
        /*0050*/ 	.word	0xffffffff


	//   ....[11]....
        /*0054*/ 	.word	0xffffffff


	//   ....[12]....
        /*0058*/ 	.word	0xffffffff


	//   ....[13]....
        /*005c*/ 	.word	0xffffffff


	//   ....[14]....
        /*0060*/ 	.word	0xffffffff


	//   ....[15]....
        /*0064*/ 	.word	0xffffffff


	//   ....[16]....
        /*0068*/ 	.word	0xffffffff


	//   ....[17]....
        /*006c*/ 	.word	0xffffffff


	//   ....[18]....
        /*0070*/ 	.word	0xffffffff


	//   ....[19]....
        /*0074*/ 	.word	0xffffffff


	//   ....[20]....
        /*0078*/ 	.word	0xffffffff


	//   ....[21]....
        /*007c*/ 	.word	0xffffffff


	//   ....[22]....
        /*0080*/ 	.word	0xffffffff


	//   ....[23]....
        /*0084*/ 	.word	0xffffffff


	//   ....[24]....
        /*0088*/ 	.word	0xffffffff


	//   ....[25]....
        /*008c*/ 	.word	0xffffffff


	//   ....[26]....
        /*0090*/ 	.word	0xffffffff


	//   ....[27]....
        /*0094*/ 	.word	0xffffffff


	//   ....[28]....
        /*0098*/ 	.word	0xffffffff


	//   ....[29]....
        /*009c*/ 	.word	0xffffffff


	//   ....[30]....
        /*00a0*/ 	.word	0x0500000b


	//   ....[31]....
        /*00a4*/ 	.word	0x0500000b


	//   ....[32]....
        /*00a8*/ 	.word	0x0500000b


	//   ....[33]....
        /*00ac*/ 	.word	0x0500000b


	//   ....[34]....
        /*00b0*/ 	.word	0x0500000b


	//   ....[35]....
        /*00b4*/ 	.word	0x0500000b


	//   ....[36]....
        /*00b8*/ 	.word	0x0500000b


	//   ....[37]....
        /*00bc*/ 	.word	0x0500000b


	//   ....[38]....
        /*00c0*/ 	.word	0x0500000b


	//   ....[39]....
        /*00c4*/ 	.word	0x0500000b


	//   ....[40]....
        /*00c8*/ 	.word	0x0500000b


	//   ....[41]....
        /*00cc*/ 	.word	0x0500000b


	//   ....[42]....
        /*00d0*/ 	.word	0x0500000b


	//   ....[43]....
        /*00d4*/ 	.word	0x0500000b


	//   ....[44]....
        /*00d8*/ 	.word	0x0500000b


	//   ....[45]....
        /*00dc*/ 	.word	0x0500000b


	//   ....[46]....
        /*00e0*/ 	.word	0x0500000b


	//   ....[47]....
        /*00e4*/ 	.word	0x0500000b


	//   ....[48]....
        /*00e8*/ 	.word	0x0500000b


	//   ....[49]....
        /*00ec*/ 	.word	0x0500000b


	//   ....[50]....
        /*00f0*/ 	.word	0x0500000b


	//   ....[51]....
        /*00f4*/ 	.word	0x0500000b


	//   ....[52]....
        /*00f8*/ 	.word	0x0500000b


	//   ....[53]....
        /*00fc*/ 	.word	0x0500000b


	//   ....[54]....
        /*0100*/ 	.word	0x0500000b


	//   ....[55]....
        /*0104*/ 	.word	0x0500000b


	//   ....[56]....
        /*0108*/ 	.word	0x0500000b


	//   ....[57]....
        /*010c*/ 	.word	0x0500000b


	//   ....[58]....
        /*0110*/ 	.word	0x0500000b


	//   ....[59]....
        /*0114*/ 	.word	0x0500000b


	//----- nvinfo : EIATTR_COOP_GROUP_INSTR_OFFSETS
	.align		4
.L_2720:
        /*0118*/ 	.byte	0x04, 0x28
        /*011a*/ 	.short	(.L_2722 - .L_2721)


	//   ....[0]....
.L_2721:
        /*011c*/ 	.word	0x000005e0


	//   ....[1]....
        /*0120*/ 	.word	0x00000610


	//   ....[2]....
        /*0124*/ 	.word	0x00000630


	//   ....[3]....
        /*0128*/ 	.word	0x00000650


	//   ....[4]....
        /*012c*/ 	.word	0x00000670


	//   ....[5]....
        /*0130*/ 	.word	0x000007a0


	//   ....[6]....
        /*0134*/ 	.word	0x000007c0


	//   ....[7]....
        /*0138*/ 	.word	0x000007e0


	//   ....[8]....
        /*013c*/ 	.word	0x00000800


	//   ....[9]....
        /*0140*/ 	.word	0x00000820


	//   ....[10]....
        /*0144*/ 	.word	0x00000f90


	//   ....[11]....
        /*0148*/ 	.word	0x00000fc0


	//   ....[12]....
        /*014c*/ 	.word	0x00000fe0


	//   ....[13]....
        /*0150*/ 	.word	0x00001000


	//   ....[14]....
        /*0154*/ 	.word	0x00001020


	//   ....[15]....
        /*0158*/ 	.word	0x00001150


	//   ....[16]....
        /*015c*/ 	.word	0x00001170


	//   ....[17]....
        /*0160*/ 	.word	0x00001190


	//   ....[18]....
        /*0164*/ 	.word	0x000011b0


	//   ....[19]....
        /*0168*/ 	.word	0x000011d0


	//   ....[20]....
        /*016c*/ 	.word	0x000018c0


	//   ....[21]....
        /*0170*/ 	.word	0x000018f0


	//   ....[22]....
        /*0174*/ 	.word	0x00001910


	//   ....[23]....
        /*0178*/ 	.word	0x00001930


	//   ....[24]....
        /*017c*/ 	.word	0x00001950


	//   ....[25]....
        /*0180*/ 	.word	0x00001a80


	//   ....[26]....
        /*0184*/ 	.word	0x00001aa0


	//   ....[27]....
        /*0188*/ 	.word	0x00001ac0


	//   ....[28]....
        /*018c*/ 	.word	0x00001ae0


	//   ....[29]....
        /*0190*/ 	.word	0x00001b00


	//   ....[30]....
        /*0194*/ 	.word	0x00001e90


	//   ....[31]....
        /*0198*/ 	.word	0x00001f20


	//   ....[32]....
        /*019c*/ 	.word	0x00001f80


	//   ....[33]....
        /*01a0*/ 	.word	0x00001fe0


	//   ....[34]....
        /*01a4*/ 	.word	0x00002040


	//   ....[35]....
        /*01a8*/ 	.word	0x000021a0


	//   ....[36]....
        /*01ac*/ 	.word	0x00002200


	//   ....[37]....
        /*01b0*/ 	.word	0x00002260


	//   ....[38]....
        /*01b4*/ 	.word	0x000022c0


	//   ....[39]....
        /*01b8*/ 	.word	0x00002320


	//   ....[40]....
        /*01bc*/ 	.word	0x000023b0


	//   ....[41]....
        /*01c0*/ 	.word	0x00002440


	//   ....[42]....
        /*01c4*/ 	.word	0x000024a0


	//   ....[43]....
        /*01c8*/ 	.word	0x00002500


	//   ....[44]....
        /*01cc*/ 	.word	0x00002560


	//   ....[45]....
        /*01d0*/ 	.word	0x000026c0


	//   ....[46]....
        /*01d4*/ 	.word	0x00002720


	//   ....[47]....
        /*01d8*/ 	.word	0x00002780


	//   ....[48]....
        /*01dc*/ 	.word	0x000027e0


	//   ....[49]....
        /*01e0*/ 	.word	0x00002840


	//   ....[50]....
        /*01e4*/ 	.word	0x000028c0


	//   ....[51]....
        /*01e8*/ 	.word	0x00002960


	//   ....[52]....
        /*01ec*/ 	.word	0x000029c0


	//   ....[53]....
        /*01f0*/ 	.word	0x00002a20


	//   ....[54]....
        /*01f4*/ 	.word	0x00002a80


	//   ....[55]....
        /*01f8*/ 	.word	0x00002be0


	//   ....[56]....
        /*01fc*/ 	.word	0x00002c40


	//   ....[57]....
        /*0200*/ 	.word	0x00002ca0


	//   ....[58]....
        /*0204*/ 	.word	0x00002d00


	//   ....[59]....
        /*0208*/ 	.word	0x00002d60


	//----- nvinfo : EIATTR_VRC_CTA_INIT_COUNT
	.align		4
.L_2722:
        /*020c*/ 	.byte	0x02, 0x4a
	.zero		1
	.zero		1


	//----- nvinfo : EIATTR_EXIT_INSTR_OFFSETS
	.align		4
        /*0210*/ 	.byte	0x04, 0x1c
        /*0212*/ 	.short	(.L_2724 - .L_2723)


	//   ....[0]....
.L_2723:
        /*0214*/ 	.word	0x00000170


	//   ....[1]....
        /*0218*/ 	.word	0x00000b40


	//   ....[2]....
        /*021c*/ 	.word	0x000014f0


	//   ....[3]....
        /*0220*/ 	.word	0x00001e20


	//----- nvinfo : EIATTR_MAX_THREADS
	.align		4
.L_2724:
        /*0224*/ 	.byte	0x04, 0x05
        /*0226*/ 	.short	(.L_2726 - .L_2725)
.L_2725:
        /*0228*/ 	.word	0x00000080
        /*022c*/ 	.word	0x00000001
        /*0230*/ 	.word	0x00000001


	//----- nvinfo : EIATTR_CRS_STACK_SIZE
	.align		4
.L_2726:
        /*0234*/ 	.byte	0x04, 0x1e
        /*0236*/ 	.short	(.L_2728 - .L_2727)
.L_2727:
        /*0238*/ 	.word	0x00000000


	//----- nvinfo : EIATTR_CBANK_PARAM_SIZE
	.align		4
.L_2728:
        /*023c*/ 	.byte	0x03, 0x19
        /*023e*/ 	.short	0x00e8


	//----- nvinfo : EIATTR_PARAM_CBANK
	.align		4
        /*0240*/ 	.byte	0x04, 0x0a
        /*0242*/ 	.short	(.L_2730 - .L_2729)
	.align		4
.L_2729:
        /*0244*/ 	.word	index@(.nv.constant0._ZN10layer_norm13ln_fwd_kernelINS_13Kernel_traitsI6__halfS2_fS2_fjLj256ELj1ELj4ELj1ELj16ENS_18Kernel_traits_baseILj256ES2_S2_fS2_fjLj128EEEEELb0ELb0ELb0ELb1EEEvNS_9FwdParamsE)
        /*0248*/ 	.short	0x0380
        /*024a*/ 	.short	0x00e8


	//----- nvinfo : EIATTR_SW_WAR
	.align		4
.L_2730:
        /*024c*/ 	.byte	0x04, 0x36
        /*024e*/ 	.short	(.L_2732 - .L_2731)
.L_2731:
        /*0250*/ 	.word	0x00000008
.L_2732:


//--------------------- .nv.info._ZN10layer_norm13ln_fwd_kernelINS_13Kernel_traitsI6__halfS2_fS2_fjLj256ELj1ELj4ELj1ELj16ENS_18Kernel_traits_baseILj256ES2_S2_fS2_fjLj128EEEEELb0ELb0ELb1ELb0EEEvNS_9FwdParamsE --------------------------
	.section	.nv.info._ZN10layer_norm13ln_fwd_kernelINS_13Kernel_traitsI6__halfS2_fS2_fjLj256ELj1ELj4ELj1ELj16ENS_18Kernel_traits_baseILj256ES2_S2_fS2_fjLj128EEEEELb0ELb0ELb1ELb0EEEvNS_9FwdParamsE,"",@"SHT_CUDA_INFO"
	.sectionflags	@""
	.align	4


	//----- nvinfo : EIATTR_CUDA_API_VERSION
	.align		4
        /*0000*/ 	.byte	0x04, 0x37
        /*0002*/ 	.short	(.L_2734 - .L_2733)
.L_2733:
        /*0004*/ 	.word	0x00000082


	//----- nvinfo : EIATTR_KPARAM_INFO
	.align		4
.L_2734:
        /*0008*/ 	.byte	0x04, 0x17
        /*000a*/ 	.short	(.L_2736 - .L_2735)
.L_2735:
        /*000c*/ 	.word	0x00000000
        /*0010*/ 	.short	0x0000
        /*0012*/ 	.short	0x0000
        /*0014*/ 	.byte	0x00, 0xf0, 0xa1, 0x03


	//----- nvinfo : EIATTR_SPARSE_MMA_MASK
	.align		4
.L_2736:
        /*0018*/ 	.byte	0x03, 0x50
        /*001a*/ 	.short	0x0000


	//----- nvinfo : EIATTR_MAXREG_COUNT
	.align		4
        /*001c*/ 	.byte	0x03, 0x1b
        /*001e*/ 	.short	0x00ff


	//----- nvinfo : EIATTR_MERCURY_ISA_VERSION
	.align		4
        /*0020*/ 	.byte	0x03, 0x5f
        /*0022*/ 	.short	0x0101


	//----- nvinfo : EIATTR_COOP_GROUP_MASK_REGIDS
	.align		4
        /*0024*/ 	.byte	0x04, 0x29
        /*0026*/ 	.short	(.L_2738 - .L_2737)


	//   ....[0]....
.L_2737:
        /*0028*/ 	.word	0xffffffff


	//   ....[1]....
        /*002c*/ 	.word	0xffffffff


	//   ....[2]....
        /*0030*/ 	.word	0xffffffff


	//   ....[3]....
        /*0034*/ 	.word	0xffffffff


	//   ....[4]....
        /*0038*/ 	.word	0xffffffff


	//   ....[5]....
        /*003c*/ 	.word	0xffffffff


	//   ....[6]....
        /*0040*/ 	.word	0xffffffff


	//   ....[7]....
        /*0044*/ 	.word	0xffffffff


	//   ....[8]....
        /*0048*/ 	.word	0xffffffff


	//   ....[9]....
        /*004c*/ 	.word	0xffffffff


	//   ....[10]....
        /*0050*/ 	.word	0xffffffff


	//   ....[11]....
        /*0054*/ 	.word	0xffffffff


	//   ....[12]....
        /*0058*/ 	.word	0xffffffff


	//   ....[13]....
        /*005c*/ 	.word	0xffffffff


	//   ....[14]....
        /*0060*/ 	.word	0xffffffff


	//   ....[15]....
        /*0064*/ 	.word	0xffffffff


	//   ....[16]....
        /*0068*/ 	.word	0xffffffff


	//   ....[17]....
        /*006c*/ 	.word	0xffffffff


	//   ....[18]....
        /*0070*/ 	.word	0xffffffff


	//   ....[19]....
        /*0074*/ 	.word	0xffffffff


	//   ....[20]....
        /*0078*/ 	.word	0x0500001d


	//   ....[21]....
        /*007c*/ 	.word	0x0500001d


	//   ....[22]....
        /*0080*/ 	.word	0x0500001d


	//   ....[23]....
        /*0084*/ 	.word	0x0500001d


	//   ....[24]....
        /*0088*/ 	.word	0x0500001d


	//   ....[25]....
        /*008c*/ 	.word	0x0500001d


	//   ....[26]....
        /*0090*/ 	.word	0x0500001d


	//   ....[27]....
        /*0094*/ 	.word	0x0500001d


	//   ....[28]....
        /*0098*/ 	.word	0x0500001d


	//   ....[29]....
        /*009c*/ 	.word	0x0500001d


	//   ....[30]....
        /*00a0*/ 	.word	0x0500001d


	//   ....[31]....
        /*00a4*/ 	.word	0x0500001d


	//   ....[32]....
        /*00a8*/ 	.word	0x0500001d


	//   ....[33]....
        /*00ac*/ 	.word	0x0500001d


	//   ....[34]....
        /*00b0*/ 	.word	0x0500001d


	//   ....[35]....
        /*00b4*/ 	.word	0x0500001d


	//   ....[36]....
        /*00b8*/ 	.word	0x0500001d


	//   ....[37]....
        /*00bc*/ 	.word	0x0500001d


	//   ....[38]....
        /*00c0*/ 	.word	0x0500001d


	//   ....[39]....
        /*00c4*/ 	.word	0x0500001d


	//----- nvinfo : EIATTR_COOP_GROUP_INSTR_OFFSETS
	.align		4
.L_2738:
        /*00c8*/ 	.byte	0x04, 0x28
        /*00ca*/ 	.short	(.L_2740 - .L_2739)


	//   ....[0]....
.L_2739:
        /*00cc*/ 	.word	0x00000750


	//   ....[1]....
        /*00d0*/ 	.word	0x00000780


	//   ....[2]....
        /*00d4*/ 	.word	0x000007a0


	//   ....[3]....
        /*00d8*/ 	.word	0x000007c0


	//   ....[4]....
        /*00dc*/ 	.word	0x000007e0


	//   ....[5]....
        /*00e0*/ 	.word	0x00000920


	//   ....[6]....
        /*00e4*/ 	.word	0x00000940


	//   ....[7]....
        /*00e8*/ 	.word	0x00000960


	//   ....[8]....
        /*00ec*/ 	.word	0x00000980


	//   ....[9]....
        /*00f0*/ 	.word	0x000009a0


	//   ....[10]....
        /*00f4*/ 	.word	0x00001350


	//   ....[11]....
        /*00f8*/ 	.word	0x00001380


	//   ....[12]....
        /*00fc*/ 	.word	0x000013a0


	//   ....[13]....
        /*0100*/ 	.word	0x000013c0


	//   ....[14]....
        /*0104*/ 	.word	0x000013e0


	//   ....[15]....
        /*0108*/ 	.word	0x00001520


	//   ....[16]....
        /*010c*/ 	.word	0x00001540


	//   ....[17]....
        /*0110*/ 	.word	0x00001560


	//   ....[18]....
        /*0114*/ 	.word	0x00001580


	//   ....[19]....
        /*0118*/ 	.word	0x000015a0


	//   ....[20]....
        /*011c*/ 	.word	0x00001ac0


	//   ....[21]....
        /*0120*/ 	.word	0x00001b50


	//   ....[22]....
        /*0124*/ 	.word	0x00001bb0


	//   ....[23]....
        /*0128*/ 	.word	0x00001c10


	//   ....[24]....
        /*012c*/ 	.word	0x00001c70


	//   ....[25]....
        /*0130*/ 	.word	0x00001de0


	//   ....[26]....
        /*0134*/ 	.word	0x00001e40


	//   ....[27]....
        /*0138*/ 	.word	0x00001ea0


	//   ....[28]....
        /*013c*/ 	.word	0x00001f00


	//   ....[29]....
        /*0140*/ 	.word	0x00001f60


	//   ....[30]....
        /*0144*/ 	.word	0x00001fe0


	//   ....[31]....
        /*0148*/ 	.word	0x00002070


	//   ....[32]....
        /*014c*/ 	.word	0x000020d0


	//   ....[33]....
        /*0150*/ 	.word	0x00002130


	//   ....[34]....
        /*0154*/ 	.word	0x00002190


	//   ....[35]....
        /*0158*/ 	.word	0x00002300


	//   ....[36]....
        /*015c*/ 	.word	0x00002360


	//   ....[37]....
        /*0160*/ 	.word	0x000023c0


	//   ....[38]....
        /*0164*/ 	.word	0x00002420


	//   ....[39]....
        /*0168*/ 	.word	0x00002480


	//----- nvinfo : EIATTR_VRC_CTA_INIT_COUNT
	.align		4
.L_2740:
        /*016c*/ 	.byte	0x02, 0x4a
	.zero		1
	.zero		1


	//----- nvinfo : EIATTR_EXIT_INSTR_OFFSETS
	.align		4
        /*0170*/ 	.byte	0x04, 0x1c
        /*0172*/ 	.short	(.L_2742 - .L_2741)


	//   ....[0]....
.L_2741:
        /*0174*/ 	.word	0x000001e0


	//   ....[1]....
        /*0178*/ 	.word	0x00000e60


	//   ....[2]....
        /*017c*/ 	.word	0x00001a60


	//----- nvinfo : EIATTR_MAX_THREADS
	.align		4
.L_2742:
        /*0180*/ 	.byte	0x04, 0x05
        /*0182*/ 	.short	(.L_2744 - .L_2743)
.L_2743:
        /*0184*/ 	.word	0x00000080
        /*0188*/ 	.word	0x00000001
        /*018c*/ 	.word	0x00000001


	//----- nvinfo : EIATTR_CRS_STACK_SIZE
	.align		4
.L_2744:
        /*0190*/ 	.byte	0x04, 0x1e
        /*0192*/ 	.short	(.L_2746 - .L_2745)
.L_2745:
        /*0194*/ 	.word	0x00000000


	//----- nvinfo : EIATTR_CBANK_PARAM_SIZE
	.align		4
.L_2746:
        /*0198*/ 	.byte	0x03, 0x19
        /*019a*/ 	.short	0x00e8


	//----- nvinfo : EIATTR_PARAM_CBANK
	.align		4
        /*019c*/ 	.byte	0x04, 0x0a
        /*019e*/ 	.short	(.L_2748 - .L_2747)
	.align		4
.L_2747:
        /*01a0*/ 	.word	index@(.nv.constant0._ZN10layer_norm13ln_fwd_kernelINS_13Kernel_traitsI6__halfS2_fS2_fjLj256ELj1ELj4ELj1ELj16ENS_18Kernel_traits_baseILj256ES2_S2_fS2_fjLj128EEEEELb0ELb0ELb1ELb0EEEvNS_9FwdParamsE)
        /*01a4*/ 	.short	0x0380
        /*01a6*/ 	.short	0x00e8


	//----- nvinfo : EIATTR_SW_WAR
	.align		4
.L_2748:
        /*01a8*/ 	.byte	0x04, 0x36
        /*01aa*/ 	.short	(.L_2750 - .L_2749)
.L_2749:
        /*01ac*/ 	.word	0x00000008
.L_2750:


//--------------------- .nv.info._ZN10layer_norm13ln_fwd_kernelINS_13Kernel_traitsI6__halfS2_fS2_fjLj256ELj1ELj4ELj1ELj16ENS_18Kernel_traits_baseILj256ES2_S2_fS2_fjLj128EEEEELb0ELb0ELb1ELb1EEEvNS_9FwdParamsE --------------------------
	.section	.nv.info._ZN10layer_norm13ln_fwd_kernelINS_13Kernel_traitsI6__halfS2_fS2_fjLj256ELj1ELj4ELj1ELj16ENS_18Kernel_traits_baseILj256ES2_S2_fS2_fjLj128EEEEELb0ELb0ELb1ELb1EEEvNS_9FwdParamsE,"",@"SHT_CUDA_INFO"
	.sectionflags	@""
	.align	4


	//----- nvinfo : EIATTR_CUDA_API_VERSION
	.align		4
        /*0000*/ 	.byte	0x04, 0x37
        /*0002*/ 	.short	(.L_2752 - .L_2751)
.L_2751:
        /*0004*/ 	.word	0x00000082


	//----- nvinfo : EIATTR_KPARAM_INFO
	.align		4
.L_2752:
        /*0008*/ 	.byte	0x04, 0x17
        /*000a*/ 	.short	(.L_2754 - .L_2753)
.L_2753:
        /*000c*/ 	.word	0x00000000
        /*0010*/ 	.short	0x0000
        /*0012*/ 	.short	0x0000
        /*0014*/ 	.byte	0x00, 0xf0, 0xa1, 0x03


	//----- nvinfo : EIATTR_SPARSE_MMA_MASK
	.align		4
.L_2754:
        /*0018*/ 	.byte	0x03, 0x50
        /*001a*/ 	.short	0x0000


	//----- nvinfo : EIATTR_MAXREG_COUNT
	.align		4
        /*001c*/ 	.byte	0x03, 0x1b
        /*001e*/ 	.short	0x00ff


	//----- nvinfo : EIATTR_MERCURY_ISA_VERSION
	.align		4
        /*0020*/ 	.byte	0x03, 0x5f
        /*0022*/ 	.short	0x0101


	//----- nvinfo : EIATTR_COOP_GROUP_MASK_REGIDS
	.align		4
        /*0024*/ 	.byte	0x04, 0x29
        /*0026*/ 	.short	(.L_2756 - .L_2755)


	//   ....[0]....
.L_2755:
        /*0028*/ 	.word	0xffffffff


	//   ....[1]....
        /*002c*/ 	.word	0xffffffff


	//   ....[2]....
        /*0030*/ 	.word	0xffffffff


	//   ....[3]....
        /*0034*/ 	.word	0xffffffff


	//   ....[4]....
        /*0038*/ 	.word	0xffffffff


	//   ....[5]....
        /*003c*/ 	.word	0xffffffff


	//   ....[6]....
        /*0040*/ 	.word	0xffffffff


	//   ....[7]....
        /*0044*/ 	.word	0xffffffff


	//   ....[8]....
        /*0048*/ 	.word	0xffffffff


	//   ....[9]....
        /*004c*/ 	.word	0xffffffff


	//   ....[10]....
        /*0050*/ 	.word	0xffffffff


	//   ....[11]....
        /*0054*/ 	.word	0xffffffff


	//   ....[12]....
        /*0058*/ 	.word	0xffffffff


	//   ....[13]....
        /*005c*/ 	.word	0xffffffff


	//   ....[14]....
        /*0060*/ 	.word	0xffffffff


	//   ....[15]....
        /*0064*/ 	.word	0xffffffff


	//   ....[16]....
        /*0068*/ 	.word	0xffffffff


	//   ....[17]....
        /*006c*/ 	.word	0xffffffff


	//   ....[18]....
        /*0070*/ 	.word	0xffffffff


	//   ....[19]....
        /*0074*/ 	.word	0xffffffff


	//   ....[20]....
        /*0078*/ 	.word	0x05000018


	//   ....[21]....
        /*007c*/ 	.word	0x05000018


	//   ....[22]....
        /*0080*/ 	.word	0x05000018


	//   ....[23]....
        /*0084*/ 	.word	0x05000018


	//   ....[24]....
        /*0088*/ 	.word	0x05000018


	//   ....[25]....
        /*008c*/ 	.word	0x05000018


	//   ....[26]....
        /*0090*/ 	.word	0x05000018


	//   ....[27]....
        /*0094*/ 	.word	0x05000018


	//   ....[28]....
        /*0098*/ 	.word	0x05000018


	//   ....[29]....
        /*009c*/ 	.word	0x05000018


	//   ....[30]....
        /*00a0*/ 	.word	0x05000018


	//   ....[31]....
        /*00a4*/ 	.word	0x05000018


	//   ....[32]....
        /*00a8*/ 	.word	0x05000018


	//   ....[33]....
        /*00ac*/ 	.word	0x05000018


	//   ....[34]....
        /*00b0*/ 	.word	0x05000018


	//   ....[35]....
        /*00b4*/ 	.word	0x05000018


	//   ....[36]....
        /*00b8*/ 	.word	0x05000018


	//   ....[37]....
        /*00bc*/ 	.word	0x05000018


	//   ....[38]....
        /*00c0*/ 	.word	0x05000018


	//   ....[39]....
        /*00c4*/ 	.word	0x05000018


	//----- nvinfo : EIATTR_COOP_GROUP_INSTR_OFFSETS
	.align		4
.L_2756:
        /*00c8*/ 	.byte	0x04, 0x28
        /*00ca*/ 	.short	(.L_2758 - .L_2757)


	//   ....[0]....
.L_2757:
        /*00cc*/ 	.word	0x00000630


	//   ....[1]....
        /*00d0*/ 	.word	0x00000660


	//   ....[2]....
        /*00d4*/ 	.word	0x00000680


	//   ....[3]....
        /*00d8*/ 	.word	0x000006a0


	//   ....[4]....
        /*00dc*/ 	.word	0x000006c0


	//   ....[5]....
        /*00e0*/ 	.word	0x000007f0


	//   ....[6]....
        /*00e4*/ 	.word	0x00000810


	//   ....[7]....
        /*00e8*/ 	.word	0x00000830


	//   ....[8]....
        /*00ec*/ 	.word	0x00000850


	//   ....[9]....
        /*00f0*/ 	.word	0x00000870


	//   ....[10]....
        /*00f4*/ 	.word	0x00001190


	//   ....[11]....
        /*00f8*/ 	.word	0x000011c0


	//   ....[12]....
        /*00fc*/ 	.word	0x000011e0


	//   ....[13]....
        /*0100*/ 	.word	0x00001200


	//   ....[14]....
        /*0104*/ 	.word	0x00001220


	//   ....[15]....
        /*0108*/ 	.word	0x00001350


	//   ....[16]....
        /*010c*/ 	.word	0x00001370


	//   ....[17]....
        /*0110*/ 	.word	0x00001390


	//   ....[18]....
        /*0114*/ 	.word	0x000013b0


	//   ....[19]....
        /*0118*/ 	.word	0x000013d0


	//   ....[20]....
        /*011c*/ 	.word	0x00001900


	//   ....[21]....
        /*0120*/ 	.word	0x00001990


	//   ....[22]....
        /*0124*/ 	.word	0x000019f0


	//   ....[23]....
        /*0128*/ 	.word	0x00001a50


	//   ....[24]....
        /*012c*/ 	.word	0x00001ab0


	//   ....[25]....
        /*0130*/ 	.word	0x00001c20


	//   ....[26]....
        /*0134*/ 	.word	0x00001c80


	//   ....[27]....
        /*0138*/ 	.word	0x00001ce0


	//   ....[28]....
        /*013c*/ 	.word	0x00001d40


	//   ....[29]....
        /*0140*/ 	.word	0x00001da0


	//   ....[30]....
        /*0144*/ 	.word	0x00001e20


	//   ....[31]....
        /*0148*/ 	.word	0x00001eb0


	//   ....[32]....
        /*014c*/ 	.word	0x00001f10


	//   ....[33]....
        /*0150*/ 	.word	0x00001f70


	//   ....[34]....
        /*0154*/ 	.word	0x00001fd0


	//   ....[35]....
        /*0158*/ 	.word	0x00002140


	//   ....[36]....
        /*015c*/ 	.word	0x000021a0


	//   ....[37]....
        /*0160*/ 	.word	0x00002200


	//   ....[38]....
        /*0164*/ 	.word	0x00002260


	//   ....[39]....
        /*0168*/ 	.word	0x000022c0


	//----- nvinfo : EIATTR_VRC_CTA_INIT_COUNT
	.align		4
.L_2758:
        /*016c*/ 	.byte	0x02, 0x4a
	.zero		1
	.zero		1


	//----- nvinfo : EIATTR_EXIT_INSTR_OFFSETS
	.align		4
        /*0170*/ 	.byte	0x04, 0x1c
        /*0172*/ 	.short	(.L_2760 - .L_2759)


	//   ....[0]....
.L_2759:
        /*0174*/ 	.word	0x00000170


	//   ....[1]....
        /*0178*/ 	.word	0x00000d20


	//   ....[2]....
        /*017c*/ 	.word	0x00001890


	//----- nvinfo : EIATTR_MAX_THREADS
	.align		4
.L_2760:
        /*0180*/ 	.byte	0x04, 0x05
        /*0182*/ 	.short	(.L_2762 - .L_2761)
.L_2761:
        /*0184*/ 	.word	0x00000080
        /*0188*/ 	.word	0x00000001
        /*018c*/ 	.word	0x00000001


	//----- nvinfo : EIATTR_CRS_STACK_SIZE
	.align		4
.L_2762:
        /*0190*/ 	.byte	0x04, 0x1e
        /*0192*/ 	.short	(.L_2764 - .L_2763)
.L_2763:
        /*0194*/ 	.word	0x00000000


	//----- nvinfo : EIATTR_CBANK_PARAM_SIZE
	.align		4
.L_2764:
        /*0198*/ 	.byte	0x03, 0x19
        /*019a*/ 	.short	0x00e8


	//----- nvinfo : EIATTR_PARAM_CBANK
	.align		4
        /*019c*/ 	.byte	0x04, 0x0a
        /*019e*/ 	.short	(.L_2766 - .L_2765)
	.align		4
.L_2765:
        /*01a0*/ 	.word	index@(.nv.constant0._ZN10layer_norm13ln_fwd_kernelINS_13Kernel_traitsI6__halfS2_fS2_fjLj256ELj1ELj4ELj1ELj16ENS_18Kernel_traits_baseILj256ES2_S2_fS2_fjLj128EEEEELb0ELb0ELb1ELb1EEEvNS_9FwdParamsE)
        /*01a4*/ 	.short	0x0380
        /*01a6*/ 	.short	0x00e8


	//----- nvinfo : EIATTR_SW_WAR
	.align		4
.L_2766:
        /*01a8*/ 	.byte	0x04, 0x36
        /*01aa*/ 	.short	(.L_2768 - .L_2767)
.L_2767:
        /*01ac*/ 	.word	0x00000008
.L_2768:


//--------------------- .nv.info._ZN10layer_norm13ln_fwd_kernelINS_13Kernel_traitsI6__halfS2_fS2_fjLj256ELj1ELj4ELj1ELj16ENS_18Kernel_traits_baseILj256ES2_S2_fS2_fjLj128EEEEELb0ELb1ELb0ELb0EEEvNS_9FwdParamsE --------------------------
	.section	.nv.info._ZN10layer_norm13ln_fwd_kernelINS_13Kernel_traitsI6__halfS2_fS2_fjLj256ELj1ELj4ELj1ELj16ENS_18Kernel_traits_baseILj256ES2_S2_fS2_fjLj128EEEEELb0ELb1ELb0ELb0EEEvNS_9FwdParamsE,"",@"SHT_CUDA_INFO"
	.sectionflags	@""
	.align	4


	//----- nvinfo : EIATTR_CUDA_API_VERSION
	.align		4
        /*0000*/ 	.byte	0x04, 0x37
        /*0002*/ 	.short	(.L_2770 - .L_2769)
.L_2769:
        /*0004*/ 	.word	0x00000082


	//----- nvinfo : EIATTR_KPARAM_INFO
	.align		4
.L_2770:
        /*0008*/ 	.byte	0x04, 0x17
        /*000a*/ 	.short	(.L_2772 - .L_2771)
.L_2771:
        /*000c*/ 	.word	0x00000000
        /*0010*/ 	.short	0x0000
        /*0012*/ 	.short	0x0000
        /*0014*/ 	.byte	0x00, 0xf0, 0xa1, 0x03


	//----- nvinfo : EIATTR_SPARSE_MMA_MASK
	.align		4
.L_2772:
        /*0018*/ 	.byte	0x03, 0x50
        /*001a*/ 	.short	0x0000


	//----- nvinfo : EIATTR_MAXREG_COUNT
	.align		4
        /*001c*/ 	.byte	0x03, 0x1b
        /*001e*/ 	.short	0x00ff


	//----- nvinfo : EIATTR_MERCURY_ISA_VERSION
	.align		4
        /*0020*/ 	.byte	0x03, 0x5f
        /*0022*/ 	.short	0x0101


	//----- nvinfo : EIATTR_COOP_GROUP_MASK_REGIDS
	.align		4
        /*0024*/ 	.byte	0x04, 0x29
        /*0026*/ 	.short	(.L_2774 - .L_2773)


	//   ....[0]....
.L_2773:
        /*0028*/ 	.word	0xffffffff


	//   ....[1]....
        /*002c*/ 	.word	0xffffffff


	//   ....[2]....
        /*0030*/ 	.word	0xffffffff


	//   ....[3]....
        /*0034*/ 	.word	0xffffffff


	//   ....[4]....
        /*0038*/ 	.word	0xffffffff


	//   ....[5]....
        /*003c*/ 	.word	0xffffffff


	//   ....[6]....
        /*0040*/ 	.word	0xffffffff


	//   ....[7]....
        /*0044*/ 	.word	0xffffffff


	//   ....[8]....
        /*0048*/ 	.word	0xffffffff


	//   ....[9]....
        /*004c*/ 	.word	0xffffffff


	//   ....[10]....
        /*0050*/ 	.word	0x05000012


	//   ....[11]....
        /*0054*/ 	.word	0x05000012


	//   ....[12]....
        /*0058*/ 	.word	0x05000012


	//   ....[13]....
        /*005c*/ 	.word	0x05000012


	//   ....[14]....
        /*0060*/ 	.word	0x05000012


	//   ....[15]....
        /*0064*/ 	.word	0x05000012


	//   ....[16]....
        /*0068*/ 	.word	0x05000012


	//   ....[17]....
        /*006c*/ 	.word	0x05000012


	//   ....[18]....
        /*0070*/ 	.word	0x05000012


	//   ....[19]....
        /*0074*/ 	.word	0x05000012


	//----- nvinfo : EIATTR_COOP_GROUP_INSTR_OFFSETS
	.align		4
.L_2774:
        /*0078*/ 	.byte	0x04, 0x28
        /*007a*/ 	.short	(.L_2776 - .L_2775)


	//   ....[0]....
.L_2775:
        /*007c*/ 	.word	0x00000940


	//   ....[1]....
        /*0080*/ 	.word	0x00000960


	//   ....[2]....
        /*0084*/ 	.word	0x00000980


	//   ....[3]....
        /*0088*/ 	.word	0x000009b0


	//   ....[4]....
        /*008c*/ 	.word	0x000009d0


	//   ....[5]....
        /*0090*/ 	.word	0x00000b20


	//   ....[6]....
        /*0094*/ 	.word	0x00000b40


	//   ....[7]....
        /*0098*/ 	.word	0x00000b60


	//   ....[8]....
        /*009c*/ 	.word	0x00000b80


	//   ....[9]....
        /*00a0*/ 	.word	0x00000ba0


	//   ....[10]....
        /*00a4*/ 	.word	0x00001050


	//   ....[11]....
        /*00a8*/ 	.word	0x000010f0


	//   ....[12]....
        /*00ac*/ 	.word	0x00001160


	//   ....[13]....
        /*00b0*/ 	.word	0x000011e0


	//   ....[14]....
        /*00b4*/ 	.word	0x00001250


	//   ....[15]....
        /*00b8*/ 	.word	0x00001400


	//   ....[16]....
        /*00bc*/ 	.word	0x00001470


	//   ....[17]....
        /*00c0*/ 	.word	0x000014e0


	//   ....[18]....
        /*00c4*/ 	.word	0x00001550


	//   ....[19]....
        /*00c8*/ 	.word	0x000015c0


	//----- nvinfo : EIATTR_VRC_CTA_INIT_COUNT
	.align		4
.L_2776:
        /*00cc*/ 	.byte	0x02, 0x4a
	.zero		1
	.zero		1


	//----- nvinfo : EIATTR_EXIT_INSTR_OFFSETS
	.align		4
        /*00d0*/ 	.byte	0x04, 0x1c
        /*00d2*/ 	.short	(.L_2778 - .L_2777)


	//   ....[0]....
.L_2777:
        /*00d4*/ 	.word	0x00000210


	//   ....[1]....
        /*00d8*/ 	.word	0x00000fe0


	//----- nvinfo : EIATTR_MAX_THREADS
	.align		4
.L_2778:
        /*00dc*/ 	.byte	0x04, 0x05
        /*00de*/ 	.short	(.L_2780 - .L_2779)
.L_2779:
        /*00e0*/ 	.word	0x00000080
        /*00e4*/ 	.word	0x00000001
        /*00e8*/ 	.word	0x00000001


	//----- nvinfo : EIATTR_CRS_STACK_SIZE
	.align		4
.L_2780:
        /*00ec*/ 	.byte	0x04, 0x1e
        /*00ee*/ 	.short	(.L_2782 - .L_2781)
.L_2781:
        /*00f0*/ 	.word	0x00000000


	//----- nvinfo : EIATTR_CBANK_PARAM_SIZE
	.align		4
.L_2782:
        /*00f4*/ 	.byte	0x03, 0x19
        /*00f6*/ 	.short	0x00e8


	//----- nvinfo : EIATTR_PARAM_CBANK
	.align		4
        /*00f8*/ 	.byte	0x04, 0x0a
        /*00fa*/ 	.short	(.L_2784 - .L_2783)
	.align		4
.L_2783:
        /*00fc*/ 	.word	index@(.nv.constant0._ZN10layer_norm13ln_fwd_kernelINS_13Kernel_traitsI6__halfS2_fS2_fjLj256ELj1ELj4ELj1ELj16ENS_18Kernel_traits_baseILj256ES2_S2_fS2_fjLj128EEEEELb0ELb1ELb0ELb0EEEvNS_9FwdParamsE)
        /*0100*/ 	.short	0x0380
        /*0102*/ 	.short	0x00e8


	//----- nvinfo : EIATTR_SW_WAR
	.align		4
.L_2784:
        /*0104*/ 	.byte	0x04, 0x36
        /*0106*/ 	.short	(.L_2786 - .L_2785)
.L_2785:
        /*0108*/ 	.word	0x00000008
.L_2786:


//--------------------- .nv.info._ZN10layer_norm13ln_fwd_kernelINS_13Kernel_traitsI6__halfS2_fS2_fjLj256ELj1ELj4ELj1ELj16ENS_18Kernel_traits_baseILj256ES2_S2_fS2_fjLj128EEEEELb0ELb1ELb0ELb1EEEvNS_9FwdParamsE --------------------------
	.section	.nv.info._ZN10layer_norm13ln_fwd_kernelINS_13Kernel_traitsI6__halfS2_fS2_fjLj256ELj1ELj4ELj1ELj16ENS_18Kernel_traits_baseILj256ES2_S2_fS2_fjLj128EEEEELb0ELb1ELb0ELb1EEEvNS_9FwdParamsE,"",@"SHT_CUDA_INFO"
	.sectionflags	@""
	.align	4


	//----- nvinfo : EIATTR_CUDA_API_VERSION
	.align		4
        /*0000*/ 	.byte	0x04, 0x37
        /*0002*/ 	.short	(.L_2788 - .L_2787)
.L_2787:
        /*0004*/ 	.word	0x00000082


	//----- nvinfo : EIATTR_KPARAM_INFO
	.align		4
.L_2788:
        /*0008*/ 	.byte	0x04, 0x17
        /*000a*/ 	.short	(.L_2790 - .L_2789)
.L_2789:
        /*000c*/ 	.word	0x00000000
        /*0010*/ 	.short	0x0000
        /*0012*/ 	.short	0x0000
        /*0014*/ 	.byte	0x00, 0xf0, 0xa1, 0x03


	//----- nvinfo : EIATTR_SPARSE_MMA_MASK
	.align		4
.L_2790:
        /*0018*/ 	.byte	0x03, 0x50
        /*001a*/ 	.short	0x0000


	//----- nvinfo : EIATTR_MAXREG_COUNT
	.align		4
        /*001c*/ 	.byte	0x03, 0x1b
        /*001e*/ 	.short	0x00ff


	//----- nvinfo : EIATTR_MERCURY_ISA_VERSION
	.align		4
        /*0020*/ 	.byte	0x03, 0x5f
        /*0022*/ 	.short	0x0101


	//----- nvinfo : EIATTR_COOP_GROUP_MASK_REGIDS
	.align		4
        /*0024*/ 	.byte	0x04, 0x29
        /*0026*/ 	.short	(.L_2792 - .L_2791)


	//   ....[0]....
.L_2791:
        /*0028*/ 	.word	0xffffffff


	//   ....[1]....
        /*002c*/ 	.word	0xffffffff


	//   ....[2]....
        /*0030*/ 	.word	0xffffffff


	//   ....[3]....
        /*0034*/ 	.word	0xffffffff


	//   ....[4]....
        /*0038*/ 	.word	0xffffffff


	//   ....[5]....
        /*003c*/ 	.word	0xffffffff


	//   ....[6]....
        /*0040*/ 	.word	0xffffffff


	//   ....[7]....
        /*0044*/ 	.word	0xffffffff


	//   ....[8]....
        /*0048*/ 	.word	0xffffffff


	//   ....[9]....
        /*004c*/ 	.word	0xffffffff


	//   ....[10]....
        /*0050*/ 	.word	0xffffffff


	//   ....[11]....
        /*0054*/ 	.word	0xffffffff


	//   ....[12]....
        /*0058*/ 	.word	0xffffffff


	//   ....[13]....
        /*005c*/ 	.word	0xffffffff


	//   ....[14]....
        /*0060*/ 	.word	0xffffffff


	//   ....[15]....
        /*0064*/ 	.word	0xffffffff


	//   ....[16]....
        /*0068*/ 	.word	0xffffffff


	//   ....[17]....
        /*006c*/ 	.word	0xffffffff


	//   ....[18]....
        /*0070*/ 	.word	0xffffffff


	//   ....[19]....
        /*0074*/ 	.word	0xffffffff


	//   ....[20]....
        /*0078*/ 	.word	0xffffffff


	//   ....[21]....
        /*007c*/ 	.word	0xffffffff


	//   ....[22]....
        /*0080*/ 	.word	0xffffffff


	//   ....[23]....
        /*0084*/ 	.word	0xffffffff


	//   ....[24]....
        /*0088*/ 	.word	0xffffffff


	//   ....[25]....
        /*008c*/ 	.word	0xffffffff


	//   ....[26]....
        /*0090*/ 	.word	0xffffffff


	//   ....[27]....
        /*0094*/ 	.word	0xffffffff


	//   ....[28]....
        /*0098*/ 	.word	0xffffffff


	//   ....[29]....
        /*009c*/ 	.word	0xffffffff


	//   ....[30]....
        /*00a0*/ 	.word	0x05000008


	//   ....[31]....
        /*00a4*/ 	.word	0x05000008


	//   ....[32]....
        /*00a8*/ 	.word	0x05000008


	//   ....[33]....
        /*00ac*/ 	.word	0x05000008


	//   ....[34]....
        /*00b0*/ 	.word	0x05000008


	//   ....[35]....
        /*00b4*/ 	.word	0x05000008


	//   ....[36]....
        /*00b8*/ 	.word	0x05000008


	//   ....[37]....
        /*00bc*/ 	.word	0x05000008


	//   ....[38]....
        /*00c0*/ 	.word	0x05000008


	//   ....[39]....
        /*00c4*/ 	.word	0x05000008


	//   ....[40]....
        /*00c8*/ 	.word	0x05000008


	//   ....[41]....
        /*00cc*/ 	.word	0x05000008


	//   ....[42]....
        /*00d0*/ 	.word	0x05000008


	//   ....[43]....
        /*00d4*/ 	.word	0x05000008


	//   ....[44]....
        /*00d8*/ 	.word	0x05000008


	//   ....[45]....
        /*00dc*/ 	.word	0x05000008


	//   ....[46]....
        /*00e0*/ 	.word	0x05000008


	//   ....[47]....
        /*00e4*/ 	.word	0x05000008


	//   ....[48]....
        /*00e8*/ 	.word	0x05000008


	//   ....[49]....
        /*00ec*/ 	.word	0x05000008


	//   ....[50]....
        /*00f0*/ 	.word	0x05000008


	//   ....[51]....
        /*00f4*/ 	.word	0x05000008


	//   ....[52]....
        /*00f8*/ 	.word	0x05000008


	//   ....[53]....
        /*00fc*/ 	.word	0x05000008


	//   ....[54]....
        /*0100*/ 	.word	0x05000008


	//   ....[55]....
        /*0104*/ 	.word	0x05000008


	//   ....[56]....
        /*0108*/ 	.word	0x05000008


	//   ....[57]....
        /*010c*/ 	.word	0x05000008


	//   ....[58]....
        /*0110*/ 	.word	0x05000008


	//   ....[59]....
        /*0114*/ 	.word	0x05000008


	//----- nvinfo : EIATTR_COOP_GROUP_INSTR_OFFSETS
	.align		4
.L_2792:
        /*0118*/ 	.byte	0x04, 0x28
        /*011a*/ 	.short	(.L_2794 - .L_2793)


	//   ....[0]....
.L_2793:
        /*011c*/ 	.word	0x00000710


	//   ....[1]....
        /*0120*/ 	.word	0x00000740


	//   ....[2]....
        /*0124*/ 	.word	0x00000760


	//   ....[3]....
        /*0128*/ 	.word	0x00000780


	//   ....[4]....
        /*012c*/ 	.word	0x000007a0


	//   ....[5]....
        /*0130*/ 	.word	0x000008d0


	//   ....[6]....
        /*0134*/ 	.word	0x000008f0


	//   ....[7]....
        /*0138*/ 	.word	0x00000910


	//   ....[8]....
        /*013c*/ 	.word	0x00000930


	//   ....[9]....
        /*0140*/ 	.word	0x00000950


	//   ....[10]....
        /*0144*/ 	.word	0x000011c0


	//   ....[11]....
        /*0148*/ 	.word	0x000011f0


	//   ....[12]....
        /*014c*/ 	.word	0x00001210


	//   ....[13]....
        /*0150*/ 	.word	0x00001230


	//   ....[14]....
        /*0154*/ 	.word	0x00001250


	//   ....[15]....
        /*0158*/ 	.word	0x00001380


	//   ....[16]....
        /*015c*/ 	.word	0x000013a0


	//   ....[17]....
        /*0160*/ 	.word	0x000013c0


	//   ....[18]....
        /*0164*/ 	.word	0x000013e0


	//   ....[19]....
        /*0168*/ 	.word	0x00001400


	//   ....[20]....
        /*016c*/ 	.word	0x00001b70


	//   ....[21]....
        /*0170*/ 	.word	0x00001ba0


	//   ....[22]....
        /*0174*/ 	.word	0x00001bc0


	//   ....[23]....
        /*0178*/ 	.word	0x00001be0


	//   ....[24]....
        /*017c*/ 	.word	0x00001c00


	//   ....[25]....
        /*0180*/ 	.word	0x00001d30


	//   ....[26]....
        /*0184*/ 	.word	0x00001d50


	//   ....[27]....
        /*0188*/ 	.word	0x00001d70


	//   ....[28]....
        /*018c*/ 	.word	0x00001d90


	//   ....[29]....
        /*0190*/ 	.word	0x00001db0


	//   ....[30]....
        /*0194*/ 	.word	0x00002130


	//   ....[31]....
        /*0198*/ 	.word	0x000021c0


	//   ....[32]....
        /*019c*/ 	.word	0x00002220


	//   ....[33]....
        /*01a0*/ 	.word	0x00002280


	//   ....[34]....
        /*01a4*/ 	.word	0x000022e0


	//   ....[35]....
        /*01a8*/ 	.word	0x00002450


	//   ....[36]....
        /*01ac*/ 	.word	0x000024b0


	//   ....[37]....
        /*01b0*/ 	.word	0x00002510


	//   ....[38]....
        /*01b4*/ 	.word	0x00002570


	//   ....[39]....
        /*01b8*/ 	.word	0x000025d0


	//   ....[40]....
        /*01bc*/ 	.word	0x00002650


	//   ....[41]....
        /*01c0*/ 	.word	0x000026e0


	//   ....[42]....
        /*01c4*/ 	.word	0x00002740


	//   ....[43]....
        /*01c8*/ 	.word	0x000027a0


	//   ....[44]....
        /*01cc*/ 	.word	0x00002800


	//   ....[45]....
        /*01d0*/ 	.word	0x00002970


	//   ....[46]....
        /*01d4*/ 	.word	0x000029d0


	//   ....[47]....
        /*01d8*/ 	.word	0x00002a30


	//   ....[48]....
        /*01dc*/ 	.word	0x00002a90


	//   ....[49]....
        /*01e0*/ 	.word	0x00002af0


	//   ....[50]....
        /*01e4*/ 	.word	0x00002b70


	//   ....[51]....
        /*01e8*/ 	.word	0x00002c00


	//   ....[52]....
        /*01ec*/ 	.word	0x00002c60


	//   ....[53]....
        /*01f0*/ 	.word	0x00002cc0


	//   ....[54]....
        /*01f4*/ 	.word	0x00002d20


	//   ....[55]....
        /*01f8*/ 	.word	0x00002e90


	//   ....[56]....
        /*01fc*/ 	.word	0x00002ef0


	//   ....[57]....
        /*0200*/ 	.word	0x00002f50


	//   ....[58]....
        /*0204*/ 	.word	0x00002fb0


	//   ....[59]....
        /*0208*/ 	.word	0x00003010


	//----- nvinfo : EIATTR_VRC_CTA_INIT_COUNT
	.align		4
.L_2794:
        /*020c*/ 	.byte	0x02, 0x4a
	.zero		1
	.zero		1


	//----- nvinfo : EIATTR_EXIT_INSTR_OFFSETS
	.align		4
        /*0210*/ 	.byte	0x04, 0x1c
        /*0212*/ 	.short	(.L_2796 - .L_2795)


	//   ....[0]....
.L_2795:
        /*0214*/ 	.word	0x00000170


	//   ....[1]....
        /*0218*/ 	.word	0x00000c70


	//   ....[2]....
        /*021c*/ 	.word	0x00001720


	//   ....[3]....
        /*0220*/ 	.word	0x000020d0


	//----- nvinfo : EIATTR_MAX_THREADS
	.align		4
.L_2796:
        /*0224*/ 	.byte	0x04, 0x05
        /*0226*/ 	.short	(.L_2798 - .L_2797)
.L_2797:
        /*0228*/ 	.word	0x00000080
        /*022c*/ 	.word	0x00000001
        /*0230*/ 	.word	0x00000001


	//----- nvinfo : EIATTR_CRS_STACK_SIZE
	.align		4
.L_2798:
        /*0234*/ 	.byte	0x04, 0x1e
        /*0236*/ 	.short	(.L_2800 - .L_2799)
.L_2799:
        /*0238*/ 	.word	0x00000000


	//----- nvinfo : EIATTR_CBANK_PARAM_SIZE
	.align		4
.L_2800:
        /*023c*/ 	.byte	0x03, 0x19
        /*023e*/ 	.short	0x00e8


	//----- nvinfo : EIATTR_PARAM_CBANK
	.align		4
        /*0240*/ 	.byte	0x04, 0x0a
        /*0242*/ 	.short	(.L_2802 - .L_2801)
	.align		4
.L_2801:
        /*0244*/ 	.word	index@(.nv.constant0._ZN10layer_norm13ln_fwd_kernelINS_13Kernel_traitsI6__halfS2_fS2_fjLj256ELj1ELj4ELj1ELj16ENS_18Kernel_traits_baseILj256ES2_S2_fS2_fjLj128EEEEELb0ELb1ELb0ELb1EEEvNS_9FwdParamsE)
        /*0248*/ 	.short	0x0380
        /*024a*/ 	.short	0x00e8


	//----- nvinfo : EIATTR_SW_WAR
	.align		4
.L_2802:
        /*024c*/ 	.byte	0x04, 0x36
        /*024e*/ 	.short	(.L_2804 - .L_2803)
.L_2803:
        /*0250*/ 	.word	0x00000008
.L_2804:


//--------------------- .nv.info._ZN10layer_norm13ln_fwd_kernelINS_13Kernel_traitsI6__halfS2_fS2_fjLj256ELj1ELj4ELj1ELj16ENS_18Kernel_traits_baseILj256ES2_S2_fS2_fjLj128EEEEELb0ELb1ELb1ELb0EEEvNS_9FwdParamsE --------------------------
	.section	.nv.info._ZN10layer_norm13ln_fwd_kernelINS_13Kernel_traitsI6__halfS2_fS2_fjLj256ELj1ELj4ELj1ELj16ENS_18Kernel_traits_baseILj256ES2_S2_fS2_fjLj128EEEEELb0ELb1ELb1ELb0EEEvNS_9FwdParamsE,"",@"SHT_CUDA_INFO"
	.sectionflags	@""
	.align	4


	//----- nvinfo : EIATTR_CUDA_API_VERSION
	.align		4
        /*0000*/ 	.byte	0x04, 0x37
        /*0002*/ 	.short	(.L_2806 - .L_2805)
.L_2805:
        /*0004*/ 	.word	0x00000082


	//----- nvinfo : EIATTR_KPARAM_INFO
	.align		4
.L_2806:
        /*0008*/ 	.byte	0x04, 0x17
        /*000a*/ 	.short	(.L_2808 - .L_2807)
.L_2807:
        /*000c*/ 	.word	0x00000000
        /*0010*/ 	.short	0x0000
        /*0012*/ 	.short	0x0000
        /*0014*/ 	.byte	0x00, 0xf0, 0xa1, 0x03


	//----- nvinfo : EIATTR_SPARSE_MMA_MASK
	.align		4
.L_2808:
        /*0018*/ 	.byte	0x03, 0x50
        /*001a*/ 	.short	0x0000


	//----- nvinfo : EIATTR_MAXREG_COUNT
	.align		4
        /*001c*/ 	.byte	0x03, 0x1b
        /*001e*/ 	.short	0x00ff


	//----- nvinfo : EIATTR_MERCURY_ISA_VERSION
	.align		4
        /*0020*/ 	.byte	0x03, 0x5f
        /*0022*/ 	.short	0x0101


	//----- nvinfo : EIATTR_COOP_GROUP_MASK_REGIDS
	.align		4
        /*0024*/ 	.byte	0x04, 0x29
        /*0026*/ 	.short	(.L_2810 - .L_2809)


	//   ....[0]....
.L_2809:
        /*0028*/ 	.word	0xffffffff


	//   ....[1]....
        /*002c*/ 	.word	0xffffffff


	//   ....[2]....
        /*0030*/ 	.word	0xffffffff


	//   ....[3]....
        /*0034*/ 	.word	0xffffffff


	//   ....[4]....
        /*0038*/ 	.word	0xffffffff


	//   ....[5]....
        /*003c*/ 	.word	0xffffffff


	//   ....[6]....
        /*0040*/ 	.word	0xffffffff


	//   ....[7]....
        /*0044*/ 	.word	0xffffffff


	//   ....[8]....
        /*0048*/ 	.word	0xffffffff


	//   ....[9]....
        /*004c*/ 	.word	0xffffffff


	//   ....[10]....
        /*0050*/ 	.word	0xffffffff


	//   ....[11]....
        /*0054*/ 	.word	0xffffffff


	//   ....[12]....
        /*0058*/ 	.word	0xffffffff


	//   ....[13]....
        /*005c*/ 	.word	0xffffffff


	//   ....[14]....
        /*0060*/ 	.word	0xffffffff


	//   ....[15]....
        /*0064*/ 	.word	0xffffffff


	//   ....[16]....
        /*0068*/ 	.word	0xffffffff


	//   ....[17]....
        /*006c*/ 	.word	0xffffffff


	//   ....[18]....
        /*0070*/ 	.word	0xffffffff


	//   ....[19]....
        /*0074*/ 	.word	0xffffffff


	//   ....[20]....
        /*0078*/ 	.word	0x0500001d


	//   ....[21]....
        /*007c*/ 	.word	0x0500001d


	//   ....[22]....
        /*0080*/ 	.word	0x0500001d


	//   ....[23]....
        /*0084*/ 	.word	0x0500001d


	//   ....[24]....
        /*0088*/ 	.word	0x0500001d


	//   ....[25]....
        /*008c*/ 	.word	0x0500001d


	//   ....[26]....
        /*0090*/ 	.word	0x0500001d


	//   ....[27]....
        /*0094*/ 	.word	0x0500001d


	//   ....[28]....
        /*0098*/ 	.word	0x0500001d


	//   ....[29]....
        /*009c*/ 	.word	0x0500001d


	//   ....[30]....
        /*00a0*/ 	.word	0x0500001d


	//   ....[31]....
        /*00a4*/ 	.word	0x0500001d


	//   ....[32]....
        /*00a8*/ 	.word	0x0500001d


	//   ....[33]....
        /*00ac*/ 	.word	0x0500001d


	//   ....[34]....
        /*00b0*/ 	.word	0x0500001d


	//   ....[35]....
        /*00b4*/ 	.word	0x0500001d


	//   ....[36]....
        /*00b8*/ 	.word	0x0500001d


	//   ....[37]....
        /*00bc*/ 	.word	0x0500001d


	//   ....[38]....
        /*00c0*/ 	.word	0x0500001d


	//   ....[39]....
        /*00c4*/ 	.word	0x0500001d


	//----- nvinfo : EIATTR_COOP_GROUP_INSTR_OFFSETS
	.align		4
.L_2810:
        /*00c8*/ 	.byte	0x04, 0x28
        /*00ca*/ 	.short	(.L_2812 - .L_2811)


	//   ....[0]....
.L_2811:
        /*00cc*/ 	.word	0x00000860


	//   ....[1]....
        /*00d0*/ 	.word	0x00000890


	//   ....[2]....
        /*00d4*/ 	.word	0x000008b0


	//   ....[3]....
        /*00d8*/ 	.word	0x000008d0


	//   ....[4]....
        /*00dc*/ 	.word	0x000008f0


	//   ....[5]....
        /*00e0*/ 	.word	0x00000a30


	//   ....[6]....
        /*00e4*/ 	.word	0x00000a50


	//   ....[7]....
        /*00e8*/ 	.word	0x00000a70


	//   ....[8]....
        /*00ec*/ 	.word	0x00000a90


	//   ....[9]....
        /*00f0*/ 	.word	0x00000ab0


	//   ....[10]....
        /*00f4*/ 	.word	0x00001540


	//   ....[11]....
        /*00f8*/ 	.word	0x00001570


	//   ....[12]....
        /*00fc*/ 	.word	0x00001590


	//   ....[13]....
        /*0100*/ 	.word	0x000015b0


	//   ....[14]....
        /*0104*/ 	.word	0x000015d0


	//   ....[15]....
        /*0108*/ 	.word	0x00001710


	//   ....[16]....
        /*010c*/ 	.word	0x00001730


	//   ....[17]....
        /*0110*/ 	.word	0x00001750


	//   ....[18]....
        /*0114*/ 	.word	0x00001770


	//   ....[19]....
        /*0118*/ 	.word	0x00001790


	//   ....[20]....
        /*011c*/ 	.word	0x00001cb0


	//   ....[21]....
        /*0120*/ 	.word	0x00001d40


	//   ....[22]....
        /*0124*/ 	.word	0x00001da0


	//   ....[23]....
        /*0128*/ 	.word	0x00001e00


	//   ....[24]....
        /*012c*/ 	.word	0x00001e60


	//   ....[25]....
        /*0130*/ 	.word	0x00001fe0


	//   ....[26]....
        /*0134*/ 	.word	0x00002040


	//   ....[27]....
        /*0138*/ 	.word	0x000020a0


	//   ....[28]....
        /*013c*/ 	.word	0x00002100


	//   ....[29]....
        /*0140*/ 	.word	0x00002160


	//   ....[30]....
        /*0144*/ 	.word	0x000021e0


	//   ....[31]....
        /*0148*/ 	.word	0x00002270


	//   ....[32]....
        /*014c*/ 	.word	0x000022d0


	//   ....[33]....
        /*0150*/ 	.word	0x00002330


	//   ....[34]....
        /*0154*/ 	.word	0x00002390


	//   ....[35]....
        /*0158*/ 	.word	0x00002500


	//   ....[36]....
        /*015c*/ 	.word	0x00002560


	//   ....[37]....
        /*0160*/ 	.word	0x000025c0


	//   ....[38]....
        /*0164*/ 	.word	0x00002620


	//   ....[39]....
        /*0168*/ 	.word	0x00002680


	//----- nvinfo : EIATTR_VRC_CTA_INIT_COUNT
	.align		4
.L_2812:
        /*016c*/ 	.byte	0x02, 0x4a
	.zero		1
	.zero		1


	//----- nvinfo : EIATTR_EXIT_INSTR_OFFSETS
	.align		4
        /*0170*/ 	.byte	0x04, 0x1c
        /*0172*/ 	.short	(.L_2814 - .L_2813)


	//   ....[0]....
.L_2813:
        /*0174*/ 	.word	0x00000210


	//   ....[1]....
        /*0178*/ 	.word	0x00000f70


	//   ....[2]....
        /*017c*/ 	.word	0x00001c50


	//----- nvinfo : EIATTR_MAX_THREADS
	.align		4
.L_2814:
        /*0180*/ 	.byte	0x04, 0x05
        /*0182*/ 	.short	(.L_2816 - .L_2815)
.L_2815:
        /*0184*/ 	.word	0x00000080
        /*0188*/ 	.word	0x00000001
        /*018c*/ 	.word	0x00000001


	//----- nvinfo : EIATTR_CRS_STACK_SIZE
	.align		4
.L_2816:
        /*0190*/ 	.byte	0x04, 0x1e
        /*0192*/ 	.short	(.L_2818 - .L_2817)
.L_2817:
        /*0194*/ 	.word	0x00000000


	//----- nvinfo : EIATTR_CBANK_PARAM_SIZE
	.align		4
.L_2818:
        /*0198*/ 	.byte	0x03, 0x19
        /*019a*/ 	.short	0x00e8


	//----- nvinfo : EIATTR_PARAM_CBANK
	.align		4
        /*019c*/ 	.byte	0x04, 0x0a
        /*019e*/ 	.short	(.L_2820 - .L_2819)
	.align		4
.L_2819:
        /*01a0*/ 	.word	index@(.nv.constant0._ZN10layer_norm13ln_fwd_kernelINS_13Kernel_traitsI6__halfS2_fS2_fjLj256ELj1ELj4ELj1ELj16ENS_18Kernel_traits_baseILj256ES2_S2_fS2_fjLj128EEEEELb0ELb1ELb1ELb0EEEvNS_9FwdParamsE)
        /*01a4*/ 	.short	0x0380
        /*01a6*/ 	.short	0x00e8


	//----- nvinfo : EIATTR_SW_WAR
	.align		4
.L_2820:
        /*01a8*/ 	.byte	0x04, 0x36
        /*01aa*/ 	.short	(.L_2822 - .L_2821)
.L_2821:
        /*01ac*/ 	.word	0x00000008
.L_2822:


//--------------------- .nv.info._ZN10layer_norm13ln_fwd_kernelINS_13Kernel_traitsI6__halfS2_fS2_fjLj256ELj1ELj4ELj1ELj16ENS_18Kernel_traits_baseILj256ES2_S2_fS2_fjLj128EEEEELb0ELb1ELb1ELb1EEEvNS_9FwdParamsE --------------------------
	.section	.nv.info._ZN10layer_norm13ln_fwd_kernelINS_13Kernel_traitsI6__halfS2_fS2_fjLj256ELj1ELj4ELj1ELj16ENS_18Kernel_traits_baseILj256ES2_S2_fS2_fjLj128EEEEELb0ELb1ELb1ELb1EEEvNS_9FwdParamsE,"",@"SHT_CUDA_INFO"
	.sectionflags	@""
	.align	4


	//----- nvinfo : EIATTR_CUDA_API_VERSION
	.align		4
        /*0000*/ 	.byte	0x04, 0x37
        /*0002*/ 	.short	(.L_2824 - .L_2823)
.L_2823:
        /*0004*/ 	.word	0x00000082


	//----- nvinfo : EIATTR_KPARAM_INFO
	.align		4
.L_2824:
        /*0008*/ 	.byte	0x04, 0x17
        /*000a*/ 	.short	(.L_2826 - .L_2825)
.L_2825:
        /*000c*/ 	.word	0x00000000
        /*0010*/ 	.short	0x0000
        /*0012*/ 	.short	0x0000
        /*0014*/ 	.byte	0x00, 0xf0, 0xa1, 0x03


	//----- nvinfo : EIATTR_SPARSE_MMA_MASK
	.align		4
.L_2826:
        /*0018*/ 	.byte	0x03, 0x50
        /*001a*/ 	.short	0x0000


	//----- nvinfo : EIATTR_MAXREG_COUNT
	.align		4
        /*001c*/ 	.byte	0x03, 0x1b
        /*001e*/ 	.short	0x00ff


	//----- nvinfo : EIATTR_MERCURY_ISA_VERSION
	.align		4
        /*0020*/ 	.byte	0x03, 0x5f
        /*0022*/ 	.short	0x0101


	//----- nvinfo : EIATTR_COOP_GROUP_MASK_REGIDS
	.align		4
        /*0024*/ 	.byte	0x04, 0x29
        /*0026*/ 	.short	(.L_2828 - .L_2827)


	//   ....[0]....
.L_2827:
        /*0028*/ 	.word	0xffffffff


	//   ....[1]....
        /*002c*/ 	.word	0xffffffff


	//   ....[2]....
        /*0030*/ 	.word	0xffffffff


	//   ....[3]....
        /*0034*/ 	.word	0xffffffff


	//   ....[4]....
        /*0038*/ 	.word	0xffffffff


	//   ....[5]....
        /*003c*/ 	.word	0xffffffff


	//   ....[6]....
        /*0040*/ 	.word	0xffffffff


	//   ....[7]....
        /*0044*/ 	.word	0xffffffff


	//   ....[8]....
        /*0048*/ 	.word	0xffffffff


	//   ....[9]....
        /*004c*/ 	.word	0xffffffff


	//   ....[10]....
        /*0050*/ 	.word	0xffffffff


	//   ....[11]....
        /*0054*/ 	.word	0xffffffff


	//   ....[12]....
        /*0058*/ 	.word	0xffffffff


	//   ....[13]....
        /*005c*/ 	.word	0xffffffff


	//   ....[14]....
        /*0060*/ 	.word	0xffffffff


	//   ....[15]....
        /*0064*/ 	.word	0xffffffff


	//   ....[16]....
        /*0068*/ 	.word	0xffffffff


	//   ....[17]....
        /*006c*/ 	.word	0xffffffff


	//   ....[18]....
        /*0070*/ 	.word	0xffffffff


	//   ....[19]....
        /*0074*/ 	.word	0xffffffff


	//   ....[20]....
        /*0078*/ 	.word	0x0500001d


	//   ....[21]....
        /*007c*/ 	.word	0x0500001d


	//   ....[22]....
        /*0080*/ 	.word	0x0500001d


	//   ....[23]....
        /*0084*/ 	.word	0x0500001d


	//   ....[24]....
        /*0088*/ 	.word	0x0500001d


	//   ....[25]....
        /*008c*/ 	.word	0x0500001d


	//   ....[26]....
        /*0090*/ 	.word	0x0500001d


	//   ....[27]....
        /*0094*/ 	.word	0x0500001d


	//   ....[28]....
        /*0098*/ 	.word	0x0500001d


	//   ....[29]....
        /*009c*/ 	.word	0x0500001d


	//   ....[30]....
        /*00a0*/ 	.word	0x0500001d


	//   ....[31]....
        /*00a4*/ 	.word	0x0500001d


	//   ....[32]....
        /*00a8*/ 	.word	0x0500001d


	//   ....[33]....
        /*00ac*/ 	.word	0x0500001d


	//   ....[34]....
        /*00b0*/ 	.word	0x0500001d


	//   ....[35]....
        /*00b4*/ 	.word	0x0500001d


	//   ....[36]....
        /*00b8*/ 	.word	0x0500001d


	//   ....[37]....
        /*00bc*/ 	.word	0x0500001d


	//   ....[38]....
        /*00c0*/ 	.word	0x0500001d


	//   ....[39]....
        /*00c4*/ 	.word	0x0500001d


	//----- nvinfo : EIATTR_COOP_GROUP_INSTR_OFFSETS
	.align		4
.L_2828:
        /*00c8*/ 	.byte	0x04, 0x28
        /*00ca*/ 	.short	(.L_2830 - .L_2829)


	//   ....[0]....
.L_2829:
        /*00cc*/ 	.word	0x00000760


	//   ....[1]....
        /*00d0*/ 	.word	0x00000790


	//   ....[2]....
        /*00d4*/ 	.word	0x000007b0


	//   ....[3]....
        /*00d8*/ 	.word	0x000007d0


	//   ....[4]....
        /*00dc*/ 	.word	0x000007f0


	//   ....[5]....
        /*00e0*/ 	.word	0x00000920


	//   ....[6]....
        /*00e4*/ 	.word	0x00000940


	//   ....[7]....
        /*00e8*/ 	.word	0x00000960


	//   ....[8]....
        /*00ec*/ 	.word	0x00000980


	//   ....[9]....
        /*00f0*/ 	.word	0x000009a0


	//   ....[10]....
        /*00f4*/ 	.word	0x000013c0


	//   ....[11]....
        /*00f8*/ 	.word	0x000013f0


	//   ....[12]....
        /*00fc*/ 	.word	0x00001410


	//   ....[13]....
        /*0100*/ 	.word	0x00001430


	//   ....[14]....
        /*0104*/ 	.word	0x00001450


	//   ....[15]....
        /*0108*/ 	.word	0x00001580


	//   ....[16]....
        /*010c*/ 	.word	0x000015a0


	//   ....[17]....
        /*0110*/ 	.word	0x000015c0


	//   ....[18]....
        /*0114*/ 	.word	0x000015e0


	//   ....[19]....
        /*0118*/ 	.word	0x00001600


	//   ....[20]....
        /*011c*/ 	.word	0x00001b20


	//   ....[21]....
        /*0120*/ 	.word	0x00001bc0


	//   ....[22]....
        /*0124*/ 	.word	0x00001c20


	//   ....[23]....
        /*0128*/ 	.word	0x00001c80


	//   ....[24]....
        /*012c*/ 	.word	0x00001ce0


	//   ....[25]....
        /*0130*/ 	.word	0x00001e40


	//   ....[26]....
        /*0134*/ 	.word	0x00001ea0


	//   ....[27]....
        /*0138*/ 	.word	0x00001f00


	//   ....[28]....
        /*013c*/ 	.word	0x00001f60


	//   ....[29]....
        /*0140*/ 	.word	0x00001fc0


	//   ....[30]....
        /*0144*/ 	.word	0x00002050


	//   ....[31]....
        /*0148*/ 	.word	0x000020e0


	//   ....[32]....
        /*014c*/ 	.word	0x00002140


	//   ....[33]....
        /*0150*/ 	.word	0x000021a0


	//   ....[34]....
        /*0154*/ 	.word	0x00002200


	//   ....[35]....
        /*0158*/ 	.word	0x00002360


	//   ....[36]....
        /*015c*/ 	.word	0x000023c0


	//   ....[37]....
        /*0160*/ 	.word	0x00002420


	//   ....[38]....
        /*0164*/ 	.word	0x00002480


	//   ....[39]....
        /*0168*/ 	.word	0x000024e0


	//----- nvinfo : EIATTR_VRC_CTA_INIT_COUNT
	.align		4
.L_2830:
        /*016c*/ 	.byte	0x02, 0x4a
	.zero		1
	.zero		1


	//----- nvinfo : EIATTR_EXIT_INSTR_OFFSETS
	.align		4
        /*0170*/ 	.byte	0x04, 0x1c
        /*0172*/ 	.short	(.L_2832 - .L_2831)


	//   ....[0]....
.L_2831:
        /*0174*/ 	.word	0x00000170


	//   ....[1]....
        /*0178*/ 	.word	0x00000e50


	//   ....[2]....
        /*017c*/ 	.word	0x00001ac0


	//----- nvinfo : EIATTR_MAX_THREADS
	.align		4
.L_2832:
        /*0180*/ 	.byte	0x04, 0x05
        /*0182*/ 	.short	(.L_2834 - .L_2833)
.L_2833:
        /*0184*/ 	.word	0x00000080
        /*0188*/ 	.word	0x00000001
        /*018c*/ 	.word	0x00000001


	//----- nvinfo : EIATTR_CRS_STACK_SIZE
	.align		4
.L_2834:
        /*0190*/ 	.byte	0x04, 0x1e
        /*0192*/ 	.short	(.L_2836 - .L_2835)
.L_2835:
        /*0194*/ 	.word	0x00000000


	//----- nvinfo : EIATTR_CBANK_PARAM_SIZE
	.align		4
.L_2836:
        /*0198*/ 	.byte	0x03, 0x19
        /*019a*/ 	.short	0x00e8


	//----- nvinfo : EIATTR_PARAM_CBANK
	.align		4
        /*019c*/ 	.byte	0x04, 0x0a
        /*019e*/ 	.short	(.L_2838 - .L_2837)
	.align		4
.L_2837:
        /*01a0*/ 	.word	index@(.nv.constant0._ZN10layer_norm13ln_fwd_kernelINS_13Kernel_traitsI6__halfS2_fS2_fjLj256ELj1ELj4ELj1ELj16ENS_18Kernel_traits_baseILj256ES2_S2_fS2_fjLj128EEEEELb0ELb1ELb1ELb1EEEvNS_9FwdParamsE)
        /*01a4*/ 	.short	0x0380
        /*01a6*/ 	.short	0x00e8


	//----- nvinfo : EIATTR_SW_WAR
	.align		4
.L_2838:
        /*01a8*/ 	.byte	0x04, 0x36
        /*01aa*/ 	.short	(.L_2840 - .L_2839)
.L_2839:
        /*01ac*/ 	.word	0x00000008
.L_2840:


//--------------------- .nv.info._ZN10layer_norm13ln_fwd_kernelINS_13Kernel_traitsI6__halfS2_fS2_fjLj256ELj1ELj4ELj1ELj16ENS_18Kernel_traits_baseILj256ES2_S2_fS2_fjLj128EEEEELb1ELb0ELb0ELb0EEEvNS_9FwdParamsE --------------------------
	.section	.nv.info._ZN10layer_norm13ln_fwd_kernelINS_13Kernel_traitsI6__halfS2_fS2_fjLj256ELj1ELj4ELj1ELj16ENS_18Kernel_traits_baseILj256ES2_S2_fS2_fjLj128EEEEELb1ELb0ELb0ELb0EEEvNS_9FwdParamsE,"",@"SHT_CUDA_INFO"
	.sectionflags	@""
	.align	4


	//----- nvinfo : EIATTR_CUDA_API_VERSION
	.align		4
        /*0000*/ 	.byte	0x04, 0x37
        /*0002*/ 	.short	(.L_2842 - .L_2841)
.L_2841:
        /*0004*/ 	.word	0x00000082


	//----- nvinfo : EIATTR_KPARAM_INFO
	.align		4
.L_2842:
        /*0008*/ 	.byte	0x04, 0x17
        /*000a*/ 	.short	(.L_2844 - .L_2843)
.L_2843:
        /*000c*/ 	.word	0x00000000
        /*0010*/ 	.short	0x0000
        /*0012*/ 	.short	0x0000
        /*0014*/ 	.byte	0x00, 0xf0, 0xa1, 0x03


	//----- nvinfo : EIATTR_SPARSE_MMA_MASK
	.align		4
.L_2844:
        /*0018*/ 	.byte	0x03, 0x50
        /*001a*/ 	.short	0x0000


	//----- nvinfo : EIATTR_MAXREG_COUNT
	.align		4
        /*001c*/ 	.byte	0x03, 0x1b
        /*001e*/ 	.short	0x00ff


	//----- nvinfo : EIATTR_MERCURY_ISA_VERSION
	.align		4
        /*0020*/ 	.byte	0x03, 0x5f
        /*0022*/ 	.short	0x0101


	//----- nvinfo : EIATTR_COOP_GROUP_MASK_REGIDS
	.align		4
        /*0024*/ 	.byte	0x04, 0x29
        /*0026*/ 	.short	(.L_2846 - .L_2845)


	//   ....[0]....
.L_2845:
        /*0028*/ 	.word	0xffffffff


	//   ....[1]....
        /*002c*/ 	.word	0xffffffff


	//   ....[2]....
        /*0030*/ 	.word	0xffffffff


	//   ....[3]....
        /*0034*/ 	.word	0xffffffff


	//   ....[4]....
        /*0038*/ 	.word	0xffffffff


	//   ....[5]....
        /*003c*/ 	.word	0xffffffff


	//   ....[6]....
        /*0040*/ 	.word	0xffffffff


	//   ....[7]....
        /*0044*/ 	.word	0xffffffff


	//   ....[8]....
        /*0048*/ 	.word	0xffffffff


	//   ....[9]....
        /*004c*/ 	.word	0xffffffff


	//   ....[10]....
        /*0050*/ 	.word	0x0500002f


	//   ....[11]....
        /*0054*/ 	.word	0x0500002f


	//   ....[12]....
        /*0058*/ 	.word	0x0500002f


	//   ....[13]....
        /*005c*/ 	.word	0x0500002f


	//   ....[14]....
        /*0060*/ 	.word	0x0500002f


	//   ....[15]....
        /*0064*/ 	.word	0x0500002f


	//   ....[16]....
        /*0068*/ 	.word	0x0500002f


	//   ....[17]....
        /*006c*/ 	.word	0x0500002f


	//   ....[18]....
        /*0070*/ 	.word	0x0500002f


	//   ....[19]....
        /*0074*/ 	.word	0x0500002f


	//----- nvinfo : EIATTR_COOP_GROUP_INSTR_OFFSETS
	.align		4
.L_2846:
        /*0078*/ 	.byte	0x04, 0x28
        /*007a*/ 	.short	(.L_2848 - .L_2847)


	//   ....[0]....
.L_2847:
        /*007c*/ 	.word	0x00003400


	//   ....[1]....
        /*0080*/ 	.word	0x00003420


	//   ....[2]....
        /*0084*/ 	.word	0x00003440


	//   ....[3]....
        /*0088*/ 	.word	0x00003460


	//   ....[4]....
        /*008c*/ 	.word	0x00003490


	//   ....[5]....
        /*0090*/ 	.word	0x000035e0


	//   ....[6]....
        /*0094*/ 	.word	0x00003600


	//   ....[7]....
        /*0098*/ 	.word	0x00003620


	//   ....[8]....
        /*009c*/ 	.word	0x00003640


	//   ....[9]....
        /*00a0*/ 	.word	0x00003660


	//   ....[10]....
        /*00a4*/ 	.word	0x00003b40


	//   ....[11]....
        /*00a8*/ 	.word	0x00003be0


	//   ....[12]....
        /*00ac*/ 	.word	0x00003c50


	//   ....[13]....
        /*00b0*/ 	.word	0x00003cc0


	//   ....[14]....
        /*00b4*/ 	.word	0x00003d40


	//   ....[15]....
        /*00b8*/ 	.word	0x00003ed0


	//   ....[16]....
        /*00bc*/ 	.word	0x00003f40


	//   ....[17]....
        /*00c0*/ 	.word	0x00003fb0


	//   ....[18]....
        /*00c4*/ 	.word	0x00004020


	//   ....[19]....
        /*00c8*/ 	.word	0x00004090


	//----- nvinfo : EIATTR_VRC_CTA_INIT_COUNT
	.align		4
.L_2848:
        /*00cc*/ 	.byte	0x02, 0x4a
	.zero		1
	.zero		1


	//----- nvinfo : EIATTR_EXIT_INSTR_OFFSETS
	.align		4
        /*00d0*/ 	.byte	0x04, 0x1c
        /*00d2*/ 	.short	(.L_2850 - .L_2849)


	//   ....[0]....
.L_2849:
        /*00d4*/ 	.word	0x00000410


	//   ....[1]....
        /*00d8*/ 	.word	0x00003ad0


	//----- nvinfo : EIATTR_MAX_THREADS
	.align		4
.L_2850:
        /*00dc*/ 	.byte	0x04, 0x05
        /*00de*/ 	.short	(.L_2852 - .L_2851)
.L_2851:
        /*00e0*/ 	.word	0x00000080
        /*00e4*/ 	.word	0x00000001
        /*00e8*/ 	.word	0x00000001


	//----- nvinfo : EIATTR_CRS_STACK_SIZE
	.align		4
.L_2852:
        /*00ec*/ 	.byte	0x04, 0x1e
        /*00ee*/ 	.short	(.L_2854 - .L_2853)
.L_2853:
        /*00f0*/ 	.word	0x00000000


	//----- nvinfo : EIATTR_CBANK_PARAM_SIZE
	.align		4
.L_2854:
        /*00f4*/ 	.byte	0x03, 0x19
        /*00f6*/ 	.short	0x00e8


	//----- nvinfo : EIATTR_PARAM_CBANK
	.align		4
        /*00f8*/ 	.byte	0x04, 0x0a
        /*00fa*/ 	.short	(.L_2856 - .L_2855)
	.align		4
.L_2855:
        /*00fc*/ 	.word	index@(.nv.constant0._ZN10layer_norm13ln_fwd_kernelINS_13Kernel_traitsI6__halfS2_fS2_fjLj256ELj1ELj4ELj1ELj16ENS_18Kernel_traits_baseILj256ES2_S2_fS2_fjLj128EEEEELb1ELb0ELb0ELb0EEEvNS_9FwdParamsE)
        /*0100*/ 	.short	0x0380
        /*0102*/ 	.short	0x00e8


	//----- nvinfo : EIATTR_SW_WAR
	.align		4
.L_2856:
        /*0104*/ 	.byte	0x04, 0x36
        /*0106*/ 	.short	(.L_2858 - .L_2857)
.L_2857:
        /*0108*/ 	.word	0x00000008
.L_2858:


//--------------------- .nv.info._ZN10layer_norm13ln_fwd_kernelINS_13Kernel_traitsI6__halfS2_fS2_fjLj256ELj1ELj4ELj1ELj16ENS_18Kernel_traits_baseILj256ES2_S2_fS2_fjLj128EEEEELb1ELb0ELb0ELb1EEEvNS_9FwdParamsE --------------------------
	.section	.nv.info._ZN10layer_norm13ln_fwd_kernelINS_13Kernel_traitsI6__halfS2_fS2_fjLj256ELj1ELj4ELj1ELj16ENS_18Kernel_traits_baseILj256ES2_S2_fS2_fjLj128EEEEELb1ELb0ELb0ELb1EEEvNS_9FwdParamsE,"",@"SHT_CUDA_INFO"
	.sectionflags	@""
	.align	4


	//----- nvinfo : EIATTR_CUDA_API_VERSION
	.align		4
        /*0000*/ 	.byte	0x04, 0x37
        /*0002*/ 	.short	(.L_2860 - .L_2859)
.L_2859:
        /*0004*/ 	.word	0x00000082


	//----- nvinfo : EIATTR_KPARAM_INFO
	.align		4
.L_2860:
        /*0008*/ 	.byte	0x04, 0x17
        /*000a*/ 	.short	(.L_2862 - .L_2861)
.L_2861:
        /*000c*/ 	.word	0x00000000
        /*0010*/ 	.short	0x0000
        /*0012*/ 	.short	0x0000
        /*0014*/ 	.byte	0x00, 0xf0, 0xa1, 0x03


	//----- nvinfo : EIATTR_SPARSE_MMA_MASK
	.align		4
.L_2862:
        /*0018*/ 	.byte	0x03, 0x50
        /*001a*/ 	.short	0x0000


	//----- nvinfo : EIATTR_MAXREG_COUNT
	.align		4
        /*001c*/ 	.byte	0x03, 0x1b
        /*001e*/ 	.short	0x00ff


	//----- nvinfo : EIATTR_MERCURY_ISA_VERSION
	.align		4
        /*0020*/ 	.byte	0x03, 0x5f
        /*0022*/ 	.short	0x0101


	//----- nvinfo : EIATTR_COOP_GROUP_MASK_REGIDS
	.align		4
        /*0024*/ 	.byte	0x04, 0x29
        /*0026*/ 	.short	(.L_2864 - .L_2863)


	//   ....[0]....
.L_2863:
        /*0028*/ 	.word	0xffffffff


	//   ....[1]....
        /*002c*/ 	.word	0xffffffff


	//   ....[2]....
        /*0030*/ 	.word	0xffffffff


	//   ....[3]....
        /*0034*/ 	.word	0xffffffff


	//   ....[4]....
        /*0038*/ 	.word	0xffffffff


	//   ....[5]....
        /*003c*/ 	.word	0xffffffff


	//   ....[6]....
        /*0040*/ 	.word	0xffffffff


	//   ....[7]....
        /*0044*/ 	.word	0xffffffff


	//   ....[8]....
        /*0048*/ 	.word	0xffffffff


	//   ....[9]....
        /*004c*/ 	.word	0xffffffff


	//   ....[10]....
        /*0050*/ 	.word	0x0500002e


	//   ....[11]....
        /*0054*/ 	.word	0x0500002e


	//   ....[12]....
        /*0058*/ 	.word	0x0500002e


	//   ....[13]....
        /*005c*/ 	.word	0x0500002e


	//   ....[14]....
        /*0060*/ 	.word	0x0500002e


	//   ....[15]....
        /*0064*/ 	.word	0x0500002e


	//   ....[16]....
        /*0068*/ 	.word	0x0500002e


	//   ....[17]....
        /*006c*/ 	.word	0x0500002e


	//   ....[18]....
        /*0070*/ 	.word	0x0500002e


	//   ....[19]....
        /*0074*/ 	.word	0x0500002e


	//----- nvinfo : EIATTR_COOP_GROUP_INSTR_OFFSETS
	.align		4
.L_2864:
        /*0078*/ 	.byte	0x04, 0x28
        /*007a*/ 	.short	(.L_2866 - .L_2865)


	//   ....[0]....
.L_2865:
        /*007c*/ 	.word	0x00003440


	//   ....[1]....
        /*0080*/ 	.word	0x00003470


	//   ....[2]....
        /*0084*/ 	.word	0x00003490


	//   ....[3]....
        /*0088*/ 	.word	0x000034b0


	//   ....[4]....
        /*008c*/ 	.word	0x000034d0


	//   ....[5]....
        /*0090*/ 	.word	0x00003600


	//   ....[6]....
        /*0094*/ 	.word	0x00003620


	//   ....[7]....
        /*0098*/ 	.word	0x00003640


	//   ....[8]....
        /*009c*/ 	.word	0x00003660


	//   ....[9]....
        /*00a0*/ 	.word	0x00003680


	//   ....[10]....
        /*00a4*/ 	.word	0x00003a20


	//   ....[11]....
        /*00a8*/ 	.word	0x00003ac0


	//   ....[12]....
        /*00ac*/ 	.word	0x00003b20


	//   ....[13]....
        /*00b0*/ 	.word	0x00003b80


	//   ....[14]....
        /*00b4*/ 	.word	0x00003be0


	//   ....[15]....
        /*00b8*/ 	.word	0x00003d50


	//   ....[16]....
        /*00bc*/ 	.word	0x00003db0


	//   ....[17]....
        /*00c0*/ 	.word	0x00003e10


	//   ....[18]....
        /*00c4*/ 	.word	0x00003e70


	//   ....[19]....
        /*00c8*/ 	.word	0x00003ed0


	//----- nvinfo : EIATTR_VRC_CTA_INIT_COUNT
	.align		4
.L_2866:
        /*00cc*/ 	.byte	0x02, 0x4a
	.zero		1
	.zero		1


	//----- nvinfo : EIATTR_EXIT_INSTR_OFFSETS
	.align		4
        /*00d0*/ 	.byte	0x04, 0x1c
        /*00d2*/ 	.short	(.L_2868 - .L_2867)


	//   ....[0]....
.L_2867:
        /*00d4*/ 	.word	0x000001f0


	//   ....[1]....
        /*00d8*/ 	.word	0x000039c0


	//----- nvinfo : EIATTR_MAX_THREADS
	.align		4
.L_2868:
        /*00dc*/ 	.byte	0x04, 0x05
        /*00de*/ 	.short	(.L_2870 - .L_2869)
.L_2869:
        /*00e0*/ 	.word	0x00000080
        /*00e4*/ 	.word	0x00000001
        /*00e8*/ 	.word	0x00000001


	//----- nvinfo : EIATTR_CRS_STACK_SIZE
	.align		4
.L_2870:
        /*00ec*/ 	.byte	0x04, 0x1e
        /*00ee*/ 	.short	(.L_2872 - .L_2871)
.L_2871:
        /*00f0*/ 	.word	0x00000000


	//----- nvinfo : EIATTR_CBANK_PARAM_SIZE
	.align		4
.L_2872:
        /*00f4*/ 	.byte	0x03, 0x19
        /*00f6*/ 	.short	0x00e8


	//----- nvinfo : EIATTR_PARAM_CBANK
	.align		4
        /*00f8*/ 	.byte	0x04, 0x0a
        /*00fa*/ 	.short	(.L_2874 - .L_2873)
	.align		4
.L_2873:
        /*00fc*/ 	.word	index@(.nv.constant0._ZN10layer_norm13ln_fwd_kernelINS_13Kernel_traitsI6__halfS2_fS2_fjLj256ELj1ELj4ELj1ELj16ENS_18Kernel_traits_baseILj256ES2_S2_fS2_fjLj128EEEEELb1ELb0ELb0ELb1EEEvNS_9FwdParamsE)
        /*0100*/ 	.short	0x0380
        /*0102*/ 	.short	0x00e8


	//----- nvinfo : EIATTR_SW_WAR
	.align		4
.L_2874:
        /*0104*/ 	.byte	0x04, 0x36
        /*0106*/ 	.short	(.L_2876 - .L_2875)
.L_2875:
        /*0108*/ 	.word	0x00000008
.L_2876:


//--------------------- .nv.info._ZN10layer_norm13ln_fwd_kernelINS_13Kernel_traitsI6__halfS2_fS2_fjLj256ELj1ELj4ELj1ELj16ENS_18Kernel_traits_baseILj256ES2_S2_fS2_fjLj128EEEEELb1ELb0ELb1ELb0EEEvNS_9FwdParamsE --------------------------
	.section	.nv.info._ZN10layer_norm13ln_fwd_kernelINS_13Kernel_traitsI6__halfS2_fS2_fjLj256ELj1ELj4ELj1ELj16ENS_18Kernel_traits_baseILj256ES2_S2_fS2_fjLj128EEEEELb1ELb0ELb1ELb0EEEvNS_9FwdParamsE,"",@"SHT_CUDA_INFO"
	.sectionflags	@""
	.align	4


	//----- nvinfo : EIATTR_CUDA_API_VERSION
	.align		4
        /*0000*/ 	.byte	0x04, 0x37
        /*0002*/ 	.short	(.L_2878 - .L_2877)
.L_2877:
        /*0004*/ 	.word	0x00000082


	//----- nvinfo : EIATTR_KPARAM_INFO
	.align		4
.L_2878:
        /*0008*/ 	.byte	0x04, 0x17
        /*000a*/ 	.short	(.L_2880 - .L_2879)
.L_2879:
        /*000c*/ 	.word	0x00000000
        /*0010*/ 	.short	0x0000
        /*0012*/ 	.short	0x0000
        /*0014*/ 	.byte	0x00, 0xf0, 0xa1, 0x03


	//----- nvinfo : EIATTR_SPARSE_MMA_MASK
	.align		4
.L_2880:
        /*0018*/ 	.byte	0x03, 0x50
        /*001a*/ 	.short	0x0000


	//----- nvinfo : EIATTR_MAXREG_COUNT
	.align		4
        /*001c*/ 	.byte	0x03, 0x1b
        /*001e*/ 	.short	0x00ff


	//----- nvinfo : EIATTR_MERCURY_ISA_VERSION
	.align		4
        /*0020*/ 	.byte	0x03, 0x5f
        /*0022*/ 	.short	0x0101


	//----- nvinfo : EIATTR_COOP_GROUP_MASK_REGIDS
	.align		4
        /*0024*/ 	.byte	0x04, 0x29
        /*0026*/ 	.short	(.L_2882 - .L_2881)


	//   ....[0]....
.L_2881:
        /*0028*/ 	.word	0xffffffff


	//   ....[1]....
        /*002c*/ 	.word	0xffffffff


	//   ....[2]....
        /*0030*/ 	.word	0xffffffff


	//   ....[3]....
        /*0034*/ 	.word	0xffffffff


	//   ....[4]....
        /*0038*/ 	.word	0xffffffff


	//   ....[5]....
        /*003c*/ 	.word	0xffffffff


	//   ....[6]....
        /*0040*/ 	.word	0xffffffff


	//   ....[7]....
        /*0044*/ 	.word	0xffffffff


	//   ....[8]....
        /*0048*/ 	.word	0xffffffff


	//   ....[9]....
        /*004c*/ 	.word	0xffffffff


	//   ....[10]....
        /*0050*/ 	.word	0x05000026


	//   ....[11]....
        /*0054*/ 	.word	0x05000026


	//   ....[12]....
        /*0058*/ 	.word	0x05000026


	//   ....[13]....
        /*005c*/ 	.word	0x05000026


	//   ....[14]....
        /*0060*/ 	.word	0x05000026


	//   ....[15]....
        /*0064*/ 	.word	0x05000026


	//   ....[16]....
        /*0068*/ 	.word	0x05000026


	//   ....[17]....
        /*006c*/ 	.word	0x05000026


	//   ....[18]....
        /*0070*/ 	.word	0x05000026


	//   ....[19]....
        /*0074*/ 	.word	0x05000026


	//----- nvinfo : EIATTR_COOP_GROUP_INSTR_OFFSETS
	.align		4
.L_2882:
        /*0078*/ 	.byte	0x04, 0x28
        /*007a*/ 	.short	(.L_2884 - .L_2883)


	//   ....[0]....
.L_2883:
        /*007c*/ 	.word	0x00003800


	//   ....[1]....
        /*0080*/ 	.word	0x00003830


	//   ....[2]....
        /*0084*/ 	.word	0x00003850


	//   ....[3]....
        /*0088*/ 	.word	0x00003870


	//   ....[4]....
        /*008c*/ 	.word	0x00003890


	//   ....[5]....
        /*0090*/ 	.word	0x000039e0


	//   ....[6]....
        /*0094*/ 	.word	0x00003a00


	//   ....[7]....
        /*0098*/ 	.word	0x00003a20


	//   ....[8]....
        /*009c*/ 	.word	0x00003a40


	//   ....[9]....
        /*00a0*/ 	.word	0x00003a60


	//   ....[10]....
        /*00a4*/ 	.word	0x00003f90


	//   ....[11]....
        /*00a8*/ 	.word	0x00004020


	//   ....[12]....
        /*00ac*/ 	.word	0x00004080


	//   ....[13]....
        /*00b0*/ 	.word	0x000040e0


	//   ....[14]....
        /*00b4*/ 	.word	0x00004140


	//   ....[15]....
        /*00b8*/ 	.word	0x000042d0


	//   ....[16]....
        /*00bc*/ 	.word	0x00004330


	//   ....[17]....
        /*00c0*/ 	.word	0x00004390


	//   ....[18]....
        /*00c4*/ 	.word	0x000043f0


	//   ....[19]....
        /*00c8*/ 	.word	0x00004450


	//----- nvinfo : EIATTR_VRC_CTA_INIT_COUNT
	.align		4
.L_2884:
        /*00cc*/ 	.byte	0x02, 0x4a
	.zero		1
	.zero		1


	//----- nvinfo : EIATTR_EXIT_INSTR_OFFSETS
	.align		4
        /*00d0*/ 	.byte	0x04, 0x1c
        /*00d2*/ 	.short	(.L_2886 - .L_2885)


	//   ....[0]....
.L_2885:
        /*00d4*/ 	.word	0x00000420


	//   ....[1]....
        /*00d8*/ 	.word	0x00003f20


	//----- nvinfo : EIATTR_MAX_THREADS
	.align		4
.L_2886:
        /*00dc*/ 	.byte	0x04, 0x05
        /*00de*/ 	.short	(.L_2888 - .L_2887)
.L_2887:
        /*00e0*/ 	.word	0x00000080
        /*00e4*/ 	.word	0x00000001
        /*00e8*/ 	.word	0x00000001


	//----- nvinfo : EIATTR_CRS_STACK_SIZE
	.align		4
.L_2888:
        /*00ec*/ 	.byte	0x04, 0x1e
        /*00ee*/ 	.short	(.L_2890 - .L_2889)
.L_2889:
        /*00f0*/ 	.word	0x00000000


	//----- nvinfo : EIATTR_CBANK_PARAM_SIZE
	.align		4
.L_2890:
        /*00f4*/ 	.byte	0x03, 0x19
        /*00f6*/ 	.short	0x00e8


	//----- nvinfo : EIATTR_PARAM_CBANK
	.align		4
        /*00f8*/ 	.byte	0x04, 0x0a
        /*00fa*/ 	.short	(.L_2892 - .L_2891)
	.align		4
.L_2891:
        /*00fc*/ 	.word	index@(.nv.constant0._ZN10layer_norm13ln_fwd_kernelINS_13Kernel_traitsI6__halfS2_fS2_fjLj256ELj1ELj4ELj1ELj16ENS_18Kernel_traits_baseILj256ES2_S2_fS2_fjLj128EEEEELb1ELb0ELb1ELb0EEEvNS_9FwdParamsE)
        /*0100*/ 	.short	0x0380
        /*0102*/ 	.short	0x00e8


	//----- nvinfo : EIATTR_SW_WAR
	.align		4
.L_2892:
        /*0104*/ 	.byte	0x04, 0x36
        /*0106*/ 	.short	(.L_2894 - .L_2893)
.L_2893:
        /*0108*/ 	.word	0x00000008
.L_2894:


//--------------------- .nv.info._ZN10layer_norm13ln_fwd_kernelINS_13Kernel_traitsI6__halfS2_fS2_fjLj256ELj1ELj4ELj1ELj16ENS_18Kernel_traits_baseILj256ES2_S2_fS2_fjLj128EEEEELb1ELb0ELb1ELb1EEEvNS_9FwdParamsE --------------------------
	.section	.nv.info._ZN10layer_norm13ln_fwd_kernelINS_13Kernel_traitsI6__halfS2_fS2_fjLj256ELj1ELj4ELj1ELj16ENS_18Kernel_traits_baseILj256ES2_S2_fS2_fjLj128EEEEELb1ELb0ELb1ELb1EEEvNS_9FwdParamsE,"",@"SHT_CUDA_INFO"
	.sectionflags	@""
	.align	4


	//----- nvinfo : EIATTR_CUDA_API_VERSION
	.align		4
        /*0000*/ 	.byte	0x04, 0x37
        /*0002*/ 	.short	(.L_2896 - .L_2895)
.L_2895:
        /*0004*/ 	.word	0x00000082


	//----- nvinfo : EIATTR_KPARAM_INFO
	.align		4
.L_2896:
        /*0008*/ 	.byte	0x04, 0x17
        /*000a*/ 	.short	(.L_2898 - .L_2897)
.L_2897:
        /*000c*/ 	.word	0x00000000
        /*0010*/ 	.short	0x0000
        /*0012*/ 	.short	0x0000
        /*0014*/ 	.byte	0x00, 0xf0, 0xa1, 0x03


	//----- nvinfo : EIATTR_SPARSE_MMA_MASK
	.align		4
.L_2898:
        /*0018*/ 	.byte	0x03, 0x50
        /*001a*/ 	.short	0x0000


	//----- nvinfo : EIATTR_MAXREG_COUNT
	.align		4
        /*001c*/ 	.byte	0x03, 0x1b
        /*001e*/ 	.short	0x00ff


	//----- nvinfo : EIATTR_MERCURY_ISA_VERSION
	.align		4
        /*0020*/ 	.byte	0x03, 0x5f
        /*0022*/ 	.short	0x0101


	//----- nvinfo : EIATTR_COOP_GROUP_MASK_REGIDS
	.align		4
        /*0024*/ 	.byte	0x04, 0x29
        /*0026*/ 	.short	(.L_2900 - .L_2899)


	//   ....[0]....
.L_2899:
        /*0028*/ 	.word	0xffffffff


	//   ....[1]....
        /*002c*/ 	.word	0xffffffff


	//   ....[2]....
        /*0030*/ 	.word	0xffffffff


	//   ....[3]....
        /*0034*/ 	.word	0xffffffff


	//   ....[4]....
        /*0038*/ 	.word	0xffffffff


	//   ....[5]....
        /*003c*/ 	.word	0xffffffff


	//   ....[6]....
        /*0040*/ 	.word	0xffffffff


	//   ....[7]....
        /*0044*/ 	.word	0xffffffff


	//   ....[8]....
        /*0048*/ 	.word	0xffffffff


	//   ....[9]....
        /*004c*/ 	.word	0xffffffff


	//   ....[10]....
        /*0050*/ 	.word	0x0500002c


	//   ....[11]....
        /*0054*/ 	.word	0x0500002c


	//   ....[12]....
        /*0058*/ 	.word	0x0500002c


	//   ....[13]....
        /*005c*/ 	.word	0x0500002c


	//   ....[14]....
        /*0060*/ 	.word	0x0500002c


	//   ....[15]....
        /*0064*/ 	.word	0x0500002c


	//   ....[16]....
        /*0068*/ 	.word	0x0500002c


	//   ....[17]....
        /*006c*/ 	.word	0x0500002c


	//   ....[18]....
        /*0070*/ 	.word	0x0500002c


	//   ....[19]....
        /*0074*/ 	.word	0x0500002c


	//----- nvinfo : EIATTR_COOP_GROUP_INSTR_OFFSETS
	.align		4
.L_2900:
        /*0078*/ 	.byte	0x04, 0x28
        /*007a*/ 	.short	(.L_2902 - .L_2901)


	//   ....[0]....
.L_2901:
        /*007c*/ 	.word	0x00003720


	//   ....[1]....
        /*0080*/ 	.word	0x00003750


	//   ....[2]....
        /*0084*/ 	.word	0x00003770


	//   ....[3]....
        /*0088*/ 	.word	0x00003790


	//   ....[4]....
        /*008c*/ 	.word	0x000037b0


	//   ....[5]....
        /*0090*/ 	.word	0x000038e0


	//   ....[6]....
        /*0094*/ 	.word	0x00003900


	//   ....[7]....
        /*0098*/ 	.word	0x00003920


	//   ....[8]....
        /*009c*/ 	.word	0x00003940


	//   ....[9]....
        /*00a0*/ 	.word	0x00003960


	//   ....[10]....
        /*00a4*/ 	.word	0x00003e80


	//   ....[11]....
        /*00a8*/ 	.word	0x00003f20


	//   ....[12]....
        /*00ac*/ 	.word	0x00003f80


	//   ....[13]....
        /*00b0*/ 	.word	0x00003fe0


	//   ....[14]....
        /*00b4*/ 	.word	0x00004040


	//   ....[15]....
        /*00b8*/ 	.word	0x000041c0


	//   ....[16]....
        /*00bc*/ 	.word	0x00004220


	//   ....[17]....
        /*00c0*/ 	.word	0x00004280


	//   ....[18]....
        /*00c4*/ 	.word	0x000042e0


	//   ....[19]....
        /*00c8*/ 	.word	0x00004340


	//----- nvinfo : EIATTR_VRC_CTA_INIT_COUNT
	.align		4
.L_2902:
        /*00cc*/ 	.byte	0x02, 0x4a
	.zero		1
	.zero		1


	//----- nvinfo : EIATTR_EXIT_INSTR_OFFSETS
	.align		4
        /*00d0*/ 	.byte	0x04, 0x1c
        /*00d2*/ 	.short	(.L_2904 - .L_2903)


	//   ....[0]....
.L_2903:
        /*00d4*/ 	.word	0x000001f0


	//   ....[1]....
        /*00d8*/ 	.word	0x00003e10


	//----- nvinfo : EIATTR_MAX_THREADS
	.align		4
.L_2904:
        /*00dc*/ 	.byte	0x04, 0x05
        /*00de*/ 	.short	(.L_2906 - .L_2905)
.L_2905:
        /*00e0*/ 	.word	0x00000080
        /*00e4*/ 	.word	0x00000001
        /*00e8*/ 	.word	0x00000001


	//----- nvinfo : EIATTR_CRS_STACK_SIZE
	.align		4
.L_2906:
        /*00ec*/ 	.byte	0x04, 0x1e
        /*00ee*/ 	.short	(.L_2908 - .L_2907)
.L_2907:
        /*00f0*/ 	.word	0x00000000


	//----- nvinfo : EIATTR_CBANK_PARAM_SIZE
	.align		4
.L_2908:
        /*00f4*/ 	.byte	0x03, 0x19
        /*00f6*/ 	.short	0x00e8


	//----- nvinfo : EIATTR_PARAM_CBANK
	.align		4
        /*00f8*/ 	.byte	0x04, 0x0a
        /*00fa*/ 	.short	(.L_2910 - .L_2909)
	.align		4
.L_2909:
        /*00fc*/ 	.word	index@(.nv.constant0._ZN10layer_norm13ln_fwd_kernelINS_13Kernel_traitsI6__halfS2_fS2_fjLj256ELj1ELj4ELj1ELj16ENS_18Kernel_traits_baseILj256ES2_S2_fS2_fjLj128EEEEELb1ELb0ELb1ELb1EEEvNS_9FwdParamsE)
        /*0100*/ 	.short	0x0380
        /*0102*/ 	.short	0x00e8


	//----- nvinfo : EIATTR_SW_WAR
	.align		4
.L_2910:
        /*0104*/ 	.byte	0x04, 0x36
        /*0106*/ 	.short	(.L_2912 - .L_2911)
.L_2911:
        /*0108*/ 	.word	0x00000008
.L_2912:


//--------------------- .nv.info._ZN10layer_norm13ln_fwd_kernelINS_13Kernel_traitsI6__halfS2_fS2_fjLj256ELj1ELj4ELj1ELj16ENS_18Kernel_traits_baseILj256ES2_S2_fS2_fjLj128EEEEELb1ELb1ELb0ELb0EEEvNS_9FwdParamsE --------------------------
	.section	.nv.info._ZN10layer_norm13ln_fwd_kernelINS_13Kernel_traitsI6__halfS2_fS2_fjLj256ELj1ELj4ELj1ELj16ENS_18Kernel_traits_baseILj256ES2_S2_fS2_fjLj128EEEEELb1ELb1ELb0ELb0EEEvNS_9FwdParamsE,"",@"SHT_CUDA_INFO"
	.sectionflags	@""
	.align	4


	//----- nvinfo : EIATTR_CUDA_API_VERSION
	.align		4
        /*0000*/ 	.byte	0x04, 0x37
        /*0002*/ 	.short	(.L_2914 - .L_2913)
.L_2913:
        /*0004*/ 	.word	0x00000082


	//----- nvinfo : EIATTR_KPARAM_INFO
	.align		4
.L_2914:
        /*0008*/ 	.byte	0x04, 0x17
        /*000a*/ 	.short	(.L_2916 - .L_2915)
.L_2915:
        /*000c*/ 	.word	0x00000000
        /*0010*/ 	.short	0x0000
        /*0012*/ 	.short	0x0000
        /*0014*/ 	.byte	0x00, 0xf0, 0xa1, 0x03


	//----- nvinfo : EIATTR_SPARSE_MMA_MASK
	.align		4
.L_2916:
        /*0018*/ 	.byte	0x03, 0x50
        /*001a*/ 	.short	0x0000


	//----- nvinfo : EIATTR_MAXREG_COUNT
	.align		4
        /*001c*/ 	.byte	0x03, 0x1b
        /*001e*/ 	.short	0x00ff


	//----- nvinfo : EIATTR_MERCURY_ISA_VERSION
	.align		4
        /*0020*/ 	.byte	0x03, 0x5f
        /*0022*/ 	.short	0x0101


	//----- nvinfo : EIATTR_COOP_GROUP_MASK_REGIDS
	.align		4
        /*0024*/ 	.byte	0x04, 0x29
        /*0026*/ 	.short	(.L_2918 - .L_2917)


	//   ....[0]....
.L_2917:
        /*0028*/ 	.word	0xffffffff


	//   ....[1]....
        /*002c*/ 	.word	0xffffffff


	//   ....[2]....
        /*0030*/ 	.word	0xffffffff


	//   ....[3]....
        /*0034*/ 	.word	0xffffffff


	//   ....[4]....
        /*0038*/ 	.word	0xffffffff


	//   ....[5]....
        /*003c*/ 	.word	0xffffffff


	//   ....[6]....
        /*0040*/ 	.word	0xffffffff


	//   ....[7]....
        /*0044*/ 	.word	0xffffffff


	//   ....[8]....
        /*0048*/ 	.word	0xffffffff


	//   ....[9]....
        /*004c*/ 	.word	0xffffffff


	//   ....[10]....
        /*0050*/ 	.word	0x05000026


	//   ....[11]....
        /*0054*/ 	.word	0x05000026


	//   ....[12]....
        /*0058*/ 	.word	0x05000026


	//   ....[13]....
        /*005c*/ 	.word	0x05000026


	//   ....[14]....
        /*0060*/ 	.word	0x05000026


	//   ....[15]....
        /*0064*/ 	.word	0x05000026


	//   ....[16]....
        /*0068*/ 	.word	0x05000026


	//   ....[17]....
        /*006c*/ 	.word	0x05000026


	//   ....[18]....
        /*0070*/ 	.word	0x05000026


	//   ....[19]....
        /*0074*/ 	.word	0x05000026


	//----- nvinfo : EIATTR_COOP_GROUP_INSTR_OFFSETS
	.align		4
.L_2918:
        /*0078*/ 	.byte	0x04, 0x28
        /*007a*/ 	.short	(.L_2920 - .L_2919)


	//   ....[0]....
.L_2919:
        /*007c*/ 	.word	0x000035f0


	//   ....[1]....
        /*0080*/ 	.word	0x00003620


	//   ....[2]....
        /*0084*/ 	.word	0x00003640


	//   ....[3]....
        /*0088*/ 	.word	0x00003660


	//   ....[4]....
        /*008c*/ 	.word	0x00003680


	//   ....[5]....
        /*0090*/ 	.word	0x000037d0


	//   ....[6]....
        /*0094*/ 	.word	0x000037f0


	//   ....[7]....
        /*0098*/ 	.word	0x00003810


	//   ....[8]....
        /*009c*/ 	.word	0x00003830


	//   ....[9]....
        /*00a0*/ 	.word	0x00003850


	//   ....[10]....
        /*00a4*/ 	.word	0x00003d30


	//   ....[11]....
        /*00a8*/ 	.word	0x00003dd0


	//   ....[12]....
        /*00ac*/ 	.word	0x00003e30


	//   ....[13]....
        /*00b0*/ 	.word	0x00003e90


	//   ....[14]....
        /*00b4*/ 	.word	0x00003ef0


	//   ....[15]....
        /*00b8*/ 	.word	0x00004090


	//   ....[16]....
        /*00bc*/ 	.word	0x000040f0


	//   ....[17]....
        /*00c0*/ 	.word	0x00004150


	//   ....[18]....
        /*00c4*/ 	.word	0x000041b0


	//   ....[19]....
        /*00c8*/ 	.word	0x00004210


	//----- nvinfo : EIATTR_VRC_CTA_INIT_COUNT
	.align		4
.L_2920:
        /*00cc*/ 	.byte	0x02, 0x4a
	.zero		1
	.zero		1


	//----- nvinfo : EIATTR_EXIT_INSTR_OFFSETS
	.align		4
        /*00d0*/ 	.byte	0x04, 0x1c
        /*00d2*/ 	.short	(.L_2922 - .L_2921)


	//   ....[0]....
.L_2921:
        /*00d4*/ 	.word	0x00000460


	//   ....[1]....
        /*00d8*/ 	.word	0x00003cc0


	//----- nvinfo : EIATTR_MAX_THREADS
	.align		4
.L_2922:
        /*00dc*/ 	.byte	0x04, 0x05
        /*00de*/ 	.short	(.L_2924 - .L_2923)
.L_2923:
        /*00e0*/ 	.word	0x00000080
        /*00e4*/ 	.word	0x00000001
        /*00e8*/ 	.word	0x00000001


	//----- nvinfo : EIATTR_CRS_STACK_SIZE
	.align		4
.L_2924:
        /*00ec*/ 	.byte	0x04, 0x1e
        /*00ee*/ 	.short	(.L_2926 - .L_2925)
.L_2925:
        /*00f0*/ 	.word	0x00000000


	//----- nvinfo : EIATTR_CBANK_PARAM_SIZE
	.align		4
.L_2926:
        /*00f4*/ 	.byte	0x03, 0x19
        /*00f6*/ 	.short	0x00e8


	//----- nvinfo : EIATTR_PARAM_CBANK
	.align		4
        /*00f8*/ 	.byte	0x04, 0x0a
        /*00fa*/ 	.short	(.L_2928 - .L_2927)
	.align		4
.L_2927:
        /*00fc*/ 	.word	index@(.nv.constant0._ZN10layer_norm13ln_fwd_kernelINS_13Kernel_traitsI6__halfS2_fS2_fjLj256ELj1ELj4ELj1ELj16ENS_18Kernel_traits_baseILj256ES2_S2_fS2_fjLj128EEEEELb1ELb1ELb0ELb0EEEvNS_9FwdParamsE)
        /*0100*/ 	.short	0x0380
        /*0102*/ 	.short	0x00e8


	//----- nvinfo : EIATTR_SW_WAR
	.align		4
.L_2928:
        /*0104*/ 	.byte	0x04, 0x36
        /*0106*/ 	.short	(.L_2930 - .L_2929)
.L_2929:
        /*0108*/ 	.word	0x00000008
.L_2930:


//--------------------- .nv.info._ZN10layer_norm13ln_fwd_kernelINS_13Kernel_traitsI6__halfS2_fS2_fjLj256ELj1ELj4ELj1ELj16ENS_18Kernel_traits_baseILj256ES2_S2_fS2_fjLj128EEEEELb1ELb1ELb0ELb1EEEvNS_9FwdParamsE --------------------------
	.section	.nv.info._ZN10layer_norm13ln_fwd_kernelINS_13Kernel_traitsI6__halfS2_fS2_fjLj256ELj1ELj4ELj1ELj16ENS_18Kernel_traits_baseILj256ES2_S2_fS2_fjLj128EEEEELb1ELb1ELb0ELb1EEEvNS_9FwdParamsE,"",@"SHT_CUDA_INFO"
	.sectionflags	@""
	.align	4


	//----- nvinfo : EIATTR_CUDA_API_VERSION
	.align		4
        /*0000*/ 	.byte	0x04, 0x37
        /*0002*/ 	.short	(.L_2932 - .L_2931)
.L_2931:
        /*0004*/ 	.word	0x00000082


	//----- nvinfo : EIATTR_KPARAM_INFO
	.align		4
.L_2932:
        /*0008*/ 	.byte	0x04, 0x17
        /*000a*/ 	.short	(.L_2934 - .L_2933)
.L_2933:
        /*000c*/ 	.word	0x00000000
        /*0010*/ 	.short	0x0000
        /*0012*/ 	.short	0x0000
        /*0014*/ 	.byte	0x00, 0xf0, 0xa1, 0x03


	//----- nvinfo : EIATTR_SPARSE_MMA_MASK
	.align		4
.L_2934:
        /*0018*/ 	.byte	0x03, 0x50
        /*001a*/ 	.short	0x0000


	//----- nvinfo : EIATTR_MAXREG_COUNT
	.align		4
        /*001c*/ 	.byte	0x03, 0x1b
        /*001e*/ 	.short	0x00ff


	//----- nvinfo : EIATTR_MERCURY_ISA_VERSION
	.align		4
        /*0020*/ 	.byte	0x03, 0x5f
        /*0022*/ 	.short	0x0101


	//----- nvinfo : EIATTR_COOP_GROUP_MASK_REGIDS
	.align		4
        /*0024*/ 	.byte	0x04, 0x29
        /*0026*/ 	.short	(.L_2936 - .L_2935)


	//   ....[0]....
.L_2935:
        /*0028*/ 	.word	0xffffffff


	//   ....[1]....
        /*002c*/ 	.word	0xffffffff


	//   ....[2]....
        /*0030*/ 	.word	0xffffffff


	//   ....[3]....
        /*0034*/ 	.word	0xffffffff


	//   ....[4]....
        /*0038*/ 	.word	0xffffffff


	//   ....[5]....
        /*003c*/ 	.word	0xffffffff


	//   ....[6]....
        /*0040*/ 	.word	0xffffffff


	//   ....[7]....
        /*0044*/ 	.word	0xffffffff


	//   ....[8]....
        /*0048*/ 	.word	0xffffffff


	//   ....[9]....
        /*004c*/ 	.word	0xffffffff


	//   ....[10]....
        /*0050*/ 	.word	0x05000022


	//   ....[11]....
        /*0054*/ 	.word	0x05000022


	//   ....[12]....
        /*0058*/ 	.word	0x05000022


	//   ....[13]....
        /*005c*/ 	.word	0x05000022


	//   ....[14]....
        /*0060*/ 	.word	0x05000022


	//   ....[15]....
        /*0064*/ 	.word	0x05000022


	//   ....[16]....
        /*0068*/ 	.word	0x05000022


	//   ....[17]....
        /*006c*/ 	.word	0x05000022


	//   ....[18]....
        /*0070*/ 	.word	0x05000022


	//   ....[19]....
        /*0074*/ 	.word	0x05000022


	//----- nvinfo : EIATTR_COOP_GROUP_INSTR_OFFSETS
	.align		4
.L_2936:
        /*0078*/ 	.byte	0x04, 0x28
        /*007a*/ 	.short	(.L_2938 - .L_2937)


	//   ....[0]....
.L_2937:
        /*007c*/ 	.word	0x000035b0


	//   ....[1]....
        /*0080*/ 	.word	0x000035e0


	//   ....[2]....
        /*0084*/ 	.word	0x00003600


	//   ....[3]....
        /*0088*/ 	.word	0x00003620


	//   ....[4]....
        /*008c*/ 	.word	0x00003640


	//   ....[5]....
        /*0090*/ 	.word	0x00003770


	//   ....[6]....
        /*0094*/ 	.word	0x00003790


	//   ....[7]....
        /*0098*/ 	.word	0x000037b0


	//   ....[8]....
        /*009c*/ 	.word	0x000037d0


	//   ....[9]....
        /*00a0*/ 	.word	0x000037f0


	//   ....[10]....
        /*00a4*/ 	.word	0x00003b90


	//   ....[11]....
        /*00a8*/ 	.word	0x00003c30


	//   ....[12]....
        /*00ac*/ 	.word	0x00003c90


	//   ....[13]....
        /*00b0*/ 	.word	0x00003cf0


	//   ....[14]....
        /*00b4*/ 	.word	0x00003d50


	//   ....[15]....
        /*00b8*/ 	.word	0x00003ec0


	//   ....[16]....
        /*00bc*/ 	.word	0x00003f20


	//   ....[17]....
        /*00c0*/ 	.word	0x00003f80


	//   ....[18]....
        /*00c4*/ 	.word	0x00003fe0


	//   ....[19]....
        /*00c8*/ 	.word	0x00004030


	//----- nvinfo : EIATTR_VRC_CTA_INIT_COUNT
	.align		4
.L_2938:
        /*00cc*/ 	.byte	0x02, 0x4a
	.zero		1
	.zero		1


	//----- nvinfo : EIATTR_EXIT_INSTR_OFFSETS
	.align		4
        /*00d0*/ 	.byte	0x04, 0x1c
        /*00d2*/ 	.short	(.L_2940 - .L_2939)


	//   ....[0]....
.L_2939:
        /*00d4*/ 	.word	0x00000200


	//   ....[1]....
        /*00d8*/ 	.word	0x00003b30


	//----- nvinfo : EIATTR_MAX_THREADS
	.align		4
.L_2940:
        /*00dc*/ 	.byte	0x04, 0x05
        /*00de*/ 	.short	(.L_2942 - .L_2941)
.L_2941:
        /*00e0*/ 	.word	0x00000080
        /*00e4*/ 	.word	0x00000001
        /*00e8*/ 	.word	0x00000001


	//----- nvinfo : EIATTR_CRS_STACK_SIZE
	.align		4
.L_2942:
        /*00ec*/ 	.byte	0x04, 0x1e
        /*00ee*/ 	.short	(.L_2944 - .L_2943)
.L_2943:
        /*00f0*/ 	.word	0x00000000


	//----- nvinfo : EIATTR_CBANK_PARAM_SIZE
	.align		4
.L_2944:
        /*00f4*/ 	.byte	0x03, 0x19
        /*00f6*/ 	.short	0x00e8


	//----- nvinfo : EIATTR_PARAM_CBANK
	.align		4
        /*00f8*/ 	.byte	0x04, 0x0a
        /*00fa*/ 	.short	(.L_2946 - .L_2945)
	.align		4
.L_2945:
        /*00fc*/ 	.word	index@(.nv.constant0._ZN10layer_norm13ln_fwd_kernelINS_13Kernel_traitsI6__halfS2_fS2_fjLj256ELj1ELj4ELj1ELj16ENS_18Kernel_traits_baseILj256ES2_S2_fS2_fjLj128EEEEELb1ELb1ELb0ELb1EEEvNS_9FwdParamsE)
        /*0100*/ 	.short	0x0380
        /*0102*/ 	.short	0x00e8


	//----- nvinfo : EIATTR_SW_WAR
	.align		4
.L_2946:
        /*0104*/ 	.byte	0x04, 0x36
        /*0106*/ 	.short	(.L_2948 - .L_2947)
.L_2947:
        /*0108*/ 	.word	0x00000008
.L_2948:


//--------------------- .nv.info._ZN10layer_norm13ln_fwd_kernelINS_13Kernel_traitsI6__halfS2_fS2_fjLj256ELj1ELj4ELj1ELj16ENS_18Kernel_traits_baseILj256ES2_S2_fS2_fjLj128EEEEELb1ELb1ELb1ELb0EEEvNS_9FwdParamsE --------------------------
	.section	.nv.info._ZN10layer_norm13ln_fwd_kernelINS_13Kernel_traitsI6__halfS2_fS2_fjLj256ELj1ELj4ELj1ELj16ENS_18Kernel_traits_baseILj256ES2_S2_fS2_fjLj128EEEEELb1ELb1ELb1ELb0EEEvNS_9FwdParamsE,"",@"SHT_CUDA_INFO"
	.sectionflags	@""
	.align	4


	//----- nvinfo : EIATTR_CUDA_API_VERSION
	.align		4
        /*0000*/ 	.byte	0x04, 0x37
        /*0002*/ 	.short	(.L_2950 - .L_2949)
.L_2949:
        /*0004*/ 	.word	0x00000082


	//----- nvinfo : EIATTR_KPARAM_INFO
	.align		4
.L_2950:
        /*0008*/ 	.byte	0x04, 0x17
        /*000a*/ 	.short	(.L_2952 - .L_2951)
.L_2951:
        /*000c*/ 	.word	0x00000000
        /*0010*/ 	.short	0x0000
        /*0012*/ 	.short	0x0000
        /*0014*/ 	.byte	0x00, 0xf0, 0xa1, 0x03


	//----- nvinfo : EIATTR_SPARSE_MMA_MASK
	.align		4
.L_2952:
        /*0018*/ 	.byte	0x03, 0x50
        /*001a*/ 	.short	0x0000


	//----- nvinfo : EIATTR_MAXREG_COUNT
	.align		4
        /*001c*/ 	.byte	0x03, 0x1b
        /*001e*/ 	.short	0x00ff


	//----- nvinfo : EIATTR_MERCURY_ISA_VERSION
	.align		4
        /*0020*/ 	.byte	0x03, 0x5f
        /*0022*/ 	.short	0x0101


	//----- nvinfo : EIATTR_COOP_GROUP_MASK_REGIDS
	.align		4
        /*0024*/ 	.byte	0x04, 0x29
        /*0026*/ 	.short	(.L_2954 - .L_2953)


	//   ....[0]....
.L_2953:
        /*0028*/ 	.word	0xffffffff


	//   ....[1]....
        /*002c*/ 	.word	0xffffffff


	//   ....[2]....
        /*0030*/ 	.word	0xffffffff


	//   ....[3]....
        /*0034*/ 	.word	0xffffffff


	//   ....[4]....
        /*0038*/ 	.word	0xffffffff


	//   ....[5]....
        /*003c*/ 	.word	0xffffffff


	//   ....[6]....
        /*0040*/ 	.word	0xffffffff


	//   ....[7]....
        /*0044*/ 	.word	0xffffffff


	//   ....[8]....
        /*0048*/ 	.word	0xffffffff


	//   ....[9]....
        /*004c*/ 	.word	0xffffffff


	//   ....[10]....
        /*0050*/ 	.word	0x05000034


	//   ....[11]....
        /*0054*/ 	.word	0x05000034


	//   ....[12]....
        /*0058*/ 	.word	0x05000034


	//   ....[13]....
        /*005c*/ 	.word	0x05000034


	//   ....[14]....
        /*0060*/ 	.word	0x05000034


	//   ....[15]....
        /*0064*/ 	.word	0x05000034


	//   ....[16]....
        /*0068*/ 	.word	0x05000034


	//   ....[17]....
        /*006c*/ 	.word	0x05000034


	//   ....[18]....
        /*0070*/ 	.word	0x05000034


	//   ....[19]....
        /*0074*/ 	.word	0x05000034


	//----- nvinfo : EIATTR_COOP_GROUP_INSTR_OFFSETS
	.align		4
.L_2954:
        /*0078*/ 	.byte	0x04, 0x28
        /*007a*/ 	.short	(.L_2956 - .L_2955)


	//   ....[0]....
.L_2955:
        /*007c*/ 	.word	0x00003ba0


	//   ....[1]....
        /*0080*/ 	.word	0x00003bc0


	//   ....[2]....
        /*0084*/ 	.word	0x00003be0


	//   ....[3]....
        /*0088*/ 	.word	0x00003c00


	//   ....[4]....
        /*008c*/ 	.word	0x00003c30


	//   ....[5]....
        /*0090*/ 	.word	0x00003d80


	//   ....[6]....
        /*0094*/ 	.word	0x00003da0


	//   ....[7]....
        /*0098*/ 	.word	0x00003dc0


	//   ....[8]....
        /*009c*/ 	.word	0x00003de0


	//   ....[9]....
        /*00a0*/ 	.word	0x00003e00


	//   ....[10]....
        /*00a4*/ 	.word	0x00004340


	//   ....[11]....
        /*00a8*/ 	.word	0x000043e0


	//   ....[12]....
        /*00ac*/ 	.word	0x00004450


	//   ....[13]....
        /*00b0*/ 	.word	0x000044c0


	//   ....[14]....
        /*00b4*/ 	.word	0x00004540


	//   ....[15]....
        /*00b8*/ 	.word	0x000046f0


	//   ....[16]....
        /*00bc*/ 	.word	0x00004760


	//   ....[17]....
        /*00c0*/ 	.word	0x000047d0


	//   ....[18]....
        /*00c4*/ 	.word	0x00004840


	//   ....[19]....
        /*00c8*/ 	.word	0x000048b0


	//----- nvinfo : EIATTR_VRC_CTA_INIT_COUNT
	.align		4
.L_2956:
        /*00cc*/ 	.byte	0x02, 0x4a
	.zero		1
	.zero		1


	//----- nvinfo : EIATTR_EXIT_INSTR_OFFSETS
	.align		4
        /*00d0*/ 	.byte	0x04, 0x1c
        /*00d2*/ 	.short	(.L_2958 - .L_2957)


	//   ....[0]....
.L_2957:
        /*00d4*/ 	.word	0x00000450


	//   ....[1]....
        /*00d8*/ 	.word	0x000042d0


	//----- nvinfo : EIATTR_MAX_THREADS
	.align		4
.L_2958:
        /*00dc*/ 	.byte	0x04, 0x05
        /*00de*/ 	.short	(.L_2960 - .L_2959)
.L_2959:
        /*00e0*/ 	.word	0x00000080
        /*00e4*/ 	.word	0x00000001
        /*00e8*/ 	.word	0x00000001


	//----- nvinfo : EIATTR_CRS_STACK_SIZE
	.align		4
.L_2960:
        /*00ec*/ 	.byte	0x04, 0x1e
        /*00ee*/ 	.short	(.L_2962 - .L_2961)
.L_2961:
        /*00f0*/ 	.word	0x00000000


	//----- nvinfo : EIATTR_CBANK_PARAM_SIZE
	.align		4
.L_2962:
        /*00f4*/ 	.byte	0x03, 0x19
        /*00f6*/ 	.short	0x00e8


	//----- nvinfo : EIATTR_PARAM_CBANK
	.align		4
        /*00f8*/ 	.byte	0x04, 0x0a
        /*00fa*/ 	.short	(.L_2964 - .L_2963)
	.align		4
.L_2963:
        /*00fc*/ 	.word	index@(.nv.constant0._ZN10layer_norm13ln_fwd_kernelINS_13Kernel_traitsI6__halfS2_fS2_fjLj256ELj1ELj4ELj1ELj16ENS_18Kernel_traits_baseILj256ES2_S2_fS2_fjLj128EEEEELb1ELb1ELb1ELb0EEEvNS_9FwdParamsE)
        /*0100*/ 	.short	0x0380
        /*0102*/ 	.short	0x00e8


	//----- nvinfo : EIATTR_SW_WAR
	.align		4
.L_2964:
        /*0104*/ 	.byte	0x04, 0x36
        /*0106*/ 	.short	(.L_2966 - .L_2965)
.L_2965:
        /*0108*/ 	.word	0x00000008
.L_2966:


//--------------------- .nv.info._ZN10layer_norm13ln_fwd_kernelINS_13Kernel_traitsI6__halfS2_fS2_fjLj256ELj1ELj4ELj1ELj16ENS_18Kernel_traits_baseILj256ES2_S2_fS2_fjLj128EEEEELb1ELb1ELb1ELb1EEEvNS_9FwdParamsE --------------------------
	.section	.nv.info._ZN10layer_norm13ln_fwd_kernelINS_13Kernel_traitsI6__halfS2_fS2_fjLj256ELj1ELj4ELj1ELj16ENS_18Kernel_traits_baseILj256ES2_S2_fS2_fjLj128EEEEELb1ELb1ELb1ELb1EEEvNS_9FwdParamsE,"",@"SHT_CUDA_INFO"
	.sectionflags	@""
	.align	4


	//----- nvinfo : EIATTR_CUDA_API_VERSION
	.align		4
        /*0000*/ 	.byte	0x04, 0x37
        /*0002*/ 	.short	(.L_2968 - .L_2967)
.L_2967:
        /*0004*/ 	.word	0x00000082


	//----- nvinfo : EIATTR_KPARAM_INFO
	.align		4
.L_2968:
        /*0008*/ 	.byte	0x04, 0x17
        /*000a*/ 	.short	(.L_2970 - .L_2969)
.L_2969:
        /*000c*/ 	.word	0x00000000
        /*0010*/ 	.short	0x0000
        /*0012*/ 	.short	0x0000
        /*0014*/ 	.byte	0x00, 0xf0, 0xa1, 0x03


	//----- nvinfo : EIATTR_SPARSE_MMA_MASK
	.align		4
.L_2970:
        /*0018*/ 	.byte	0x03, 0x50
        /*001a*/ 	.short	0x0000


	//----- nvinfo : EIATTR_MAXREG_COUNT
	.align		4
        /*001c*/ 	.byte	0x03, 0x1b
        /*001e*/ 	.short	0x00ff


	//----- nvinfo : EIATTR_MERCURY_ISA_VERSION
	.align		4
        /*0020*/ 	.byte	0x03, 0x5f
        /*0022*/ 	.short	0x0101


	//----- nvinfo : EIATTR_COOP_GROUP_MASK_REGIDS
	.align		4
        /*0024*/ 	.byte	0x04, 0x29
        /*0026*/ 	.short	(.L_2972 - .L_2971)


	//   ....[0]....
.L_2971:
        /*0028*/ 	.word	0xffffffff


	//   ....[1]....
        /*002c*/ 	.word	0xffffffff


	//   ....[2]....
        /*0030*/ 	.word	0xffffffff


	//   ....[3]....
        /*0034*/ 	.word	0xffffffff


	//   ....[4]....
        /*0038*/ 	.word	0xffffffff


	//   ....[5]....
        /*003c*/ 	.word	0xffffffff


	//   ....[6]....
        /*0040*/ 	.word	0xffffffff


	//   ....[7]....
        /*0044*/ 	.word	0xffffffff


	//   ....[8]....
        /*0048*/ 	.word	0xffffffff


	//   ....[9]....
        /*004c*/ 	.word	0xffffffff


	//   ....[10]....
        /*0050*/ 	.word	0x0500003c


	//   ....[11]....
        /*0054*/ 	.word	0x0500003c


	//   ....[12]....
        /*0058*/ 	.word	0x0500003c


	//   ....[13]....
        /*005c*/ 	.word	0x0500003c


	//   ....[14]....
        /*0060*/ 	.word	0x0500003c


	//   ....[15]....
        /*0064*/ 	.word	0x0500003c


	//   ....[16]....
        /*0068*/ 	.word	0x0500003c


	//   ....[17]....
        /*006c*/ 	.word	0x0500003c


	//   ....[18]....
        /*0070*/ 	.word	0x0500003c


	//   ....[19]....
        /*0074*/ 	.word	0x0500003c


	//----- nvinfo : EIATTR_COOP_GROUP_INSTR_OFFSETS
	.align		4
.L_2972:
        /*0078*/ 	.byte	0x04, 0x28
        /*007a*/ 	.short	(.L_2974 - .L_2973)


	//   ....[0]....
.L_2973:
        /*007c*/ 	.word	0x00003a70


	//   ....[1]....
        /*0080*/ 	.word	0x00003a90


	//   ....[2]....
        /*0084*/ 	.word	0x00003ab0


	//   ....[3]....
        /*0088*/ 	.word	0x00003ad0


	//   ....[4]....
        /*008c*/ 	.word	0x00003b00


	//   ....[5]....
        /*0090*/ 	.word	0x00003c30


	//   ....[6]....
        /*0094*/ 	.word	0x00003c50


	//   ....[7]....
        /*0098*/ 	.word	0x00003c70


	//   ....[8]....
        /*009c*/ 	.word	0x00003c90


	//   ....[9]....
        /*00a0*/ 	.word	0x00003cb0


	//   ....[10]....
        /*00a4*/ 	.word	0x000041e0


	//   ....[11]....
        /*00a8*/ 	.word	0x00004280


	//   ....[12]....
        /*00ac*/ 	.word	0x000042f0


	//   ....[13]....
        /*00b0*/ 	.word	0x00004360


	//   ....[14]....
        /*00b4*/ 	.word	0x000043e0


	//   ....[15]....
        /*00b8*/ 	.word	0x00004560


	//   ....[16]....
        /*00bc*/ 	.word	0x000045d0


	//   ....[17]....
        /*00c0*/ 	.word	0x00004640


	//   ....[18]....
        /*00c4*/ 	.word	0x000046b0


	//   ....[19]....
        /*00c8*/ 	.word	0x00004720


	//----- nvinfo : EIATTR_VRC_CTA_INIT_COUNT
	.align		4
.L_2974:
        /*00cc*/ 	.byte	0x02, 0x4a
	.zero		1
	.zero		1


	//----- nvinfo : EIATTR_EXIT_INSTR_OFFSETS
	.align		4
        /*00d0*/ 	.byte	0x04, 0x1c
        /*00d2*/ 	.short	(.L_2976 - .L_2975)


	//   ....[0]....
.L_2975:
        /*00d4*/ 	.word	0x00000210


	//   ....[1]....
        /*00d8*/ 	.word	0x00004170


	//----- nvinfo : EIATTR_MAX_THREADS
	.align		4
.L_2976:
        /*00dc*/ 	.byte	0x04, 0x05
        /*00de*/ 	.short	(.L_2978 - .L_2977)
.L_2977:
        /*00e0*/ 	.word	0x00000080
        /*00e4*/ 	.word	0x00000001
        /*00e8*/ 	.word	0x00000001


	//----- nvinfo : EIATTR_CRS_STACK_SIZE
	.align		4
.L_2978:
        /*00ec*/ 	.byte	0x04, 0x1e
        /*00ee*/ 	.short	(.L_2980 - .L_2979)
.L_2979:
        /*00f0*/ 	.word	0x00000000


	//----- nvinfo : EIATTR_CBANK_PARAM_SIZE
	.align		4
.L_2980:
        /*00f4*/ 	.byte	0x03, 0x19
        /*00f6*/ 	.short	0x00e8


	//----- nvinfo : EIATTR_PARAM_CBANK
	.align		4
        /*00f8*/ 	.byte	0x04, 0x0a
        /*00fa*/ 	.short	(.L_2982 - .L_2981)
	.align		4
.L_2981:
        /*00fc*/ 	.word	index@(.nv.constant0._ZN10layer_norm13ln_fwd_kernelINS_13Kernel_traitsI6__halfS2_fS2_fjLj256ELj1ELj4ELj1ELj16ENS_18Kernel_traits_baseILj256ES2_S2_fS2_fjLj128EEEEELb1ELb1ELb1ELb1EEEvNS_9FwdParamsE)
        /*0100*/ 	.short	0x0380
        /*0102*/ 	.short	0x00e8


	//----- nvinfo : EIATTR_SW_WAR
	.align		4
.L_2982:
        /*0104*/ 	.byte	0x04, 0x36
        /*0106*/ 	.short	(.L_2984 - .L_2983)
.L_2983:
        /*0108*/ 	.word	0x00000008
.L_2984:


//--------------------- .nv.info._ZN10layer_norm13ln_fwd_kernelINS_13Kernel_traitsIf6__halffS2_fjLj256ELj1ELj4ELj1ELj16ENS_18Kernel_traits_baseILj256EfS2_fS2_fjLj128EEEEELb0ELb0ELb0ELb0EEEvNS_9FwdParamsE --------------------------
	.section	.nv.info._ZN10layer_norm13ln_fwd_kernelINS_13Kernel_traitsIf6__halffS2_fjLj256ELj1ELj4ELj1ELj16ENS_18Kernel_traits_baseILj256EfS2_fS2_fjLj128EEEEELb0ELb0ELb0ELb0EEEvNS_9FwdParamsE,"",@"SHT_CUDA_INFO"
	.sectionflags	@""
	.align	4


	//----- nvinfo : EIATTR_CUDA_API_VERSION
	.align		4
        /*0000*/ 	.byte	0x04, 0x37
        /*0002*/ 	.short	(.L_2986 - .L_2985)
.L_2985:
        /*0004*/ 	.word	0x00000082


	//----- nvinfo : EIATTR_KPARAM_INFO
	.align		4
.L_2986:
        /*0008*/ 	.byte	0x04, 0x17
        /*000a*/ 	.short	(.L_2988 - .L_2987)
.L_2987:
        /*000c*/ 	.word	0x00000000
        /*0010*/ 	.short	0x0000
        /*0012*/ 	.short	0x0000
        /*0014*/ 	.byte	0x00, 0xf0, 0xa1, 0x03


	//----- nvinfo : EIATTR_SPARSE_MMA_MASK
	.align		4
.L_2988:
        /*0018*/ 	.byte	0x03, 0x50
        /*001a*/ 	.short	0x0000


	//----- nvinfo : EIATTR_MAXREG_COUNT
	.align		4
        /*001c*/ 	.byte	0x03, 0x1b
        /*001e*/ 	.short	0x00ff


	//----- nvinfo : EIATTR_MERCURY_ISA_VERSION
	.align		4
        /*0020*/ 	.byte	0x03, 0x5f
        /*0022*/ 	.short	0x0101


	//----- nvinfo : EIATTR_COOP_GROUP_MASK_REGIDS
	.align		4
        /*0024*/ 	.byte	0x04, 0x29
        /*0026*/ 	.short	(.L_2990 - .L_2989)


	//   ....[0]....
.L_2989:
        /*0028*/ 	.word	0xffffffff


	//   ....[1]....
        /*002c*/ 	.word	0xffffffff


	//   ....[2]....
        /*0030*/ 	.word	0xffffffff


	//   ....[3]....
        /*0034*/ 	.word	0xffffffff


	//   ....[4]....
        /*0038*/ 	.word	0xffffffff


	//   ....[5]....
        /*003c*/ 	.word	0xffffffff


	//   ....[6]....
        /*0040*/ 	.word	0xffffffff


	//   ....[7]....
        /*0044*/ 	.word	0xffffffff


	//   ....[8]....
        /*0048*/ 	.word	0xffffffff


	//   ....[9]....
        /*004c*/ 	.word	0xffffffff


	//   ....[10]....
        /*0050*/ 	.word	0x05000015


	//   ....[11]....
        /*0054*/ 	.word	0x05000015


	//   ....[12]....
        /*0058*/ 	.word	0x05000015


	//   ....[13]....
        /*005c*/ 	.word	0x05000015


	//   ....[14]....
        /*0060*/ 	.word	0x05000015


	//   ....[15]....
        /*0064*/ 	.word	0x05000015


	//   ....[16]....
        /*0068*/ 	.word	0x05000015


	//   ....[17]....
        /*006c*/ 	.word	0x05000015


	//   ....[18]....
        /*0070*/ 	.word	0x05000015


	//   ....[19]....
        /*0074*/ 	.word	0x05000015


	//----- nvinfo : EIATTR_COOP_GROUP_INSTR_OFFSETS
	.align		4
.L_2990:
        /*0078*/ 	.byte	0x04, 0x28
        /*007a*/ 	.short	(.L_2992 - .L_2991)


	//   ....[0]....
.L_2991:
        /*007c*/ 	.word	0x00000750


	//   ....[1]....
        /*0080*/ 	.word	0x00000780


	//   ....[2]....
        /*0084*/ 	.word	0x000007a0


	//   ....[3]....
        /*0088*/ 	.word	0x000007c0


	//   ....[4]....
        /*008c*/ 	.word	0x000007e0


	//   ....[5]....
        /*0090*/ 	.word	0x00000930


	//   ....[6]....
        /*0094*/ 	.word	0x00000950


	//   ....[7]....
        /*0098*/ 	.word	0x00000970


	//   ....[8]....
        /*009c*/ 	.word	0x00000990


	//   ....[9]....
        /*00a0*/ 	.word	0x000009b0


	//   ....[10]....
        /*00a4*/ 	.word	0x00000d60


	//   ....[11]....
        /*00a8*/ 	.word	0x00000e00


	//   ....[12]....
        /*00ac*/ 	.word	0x00000e50


	//   ....[13]....
        /*00b0*/ 	.word	0x00000eb0


	//   ....[14]....
        /*00b4*/ 	.word	0x00000f10


	//   ....[15]....
        /*00b8*/ 	.word	0x000010b0


	//   ....[16]....
        /*00bc*/ 	.word	0x00001100


	//   ....[17]....
        /*00c0*/ 	.word	0x00001160


	//   ....[18]....
        /*00c4*/ 	.word	0x000011c0


	//   ....[19]....
        /*00c8*/ 	.word	0x00001220


	//----- nvinfo : EIATTR_VRC_CTA_INIT_COUNT
	.align		4
.L_2992:
        /*00cc*/ 	.byte	0x02, 0x4a
	.zero		1
	.zero		1


	//----- nvinfo : EIATTR_EXIT_INSTR_OFFSETS
	.align		4
        /*00d0*/ 	.byte	0x04, 0x1c
        /*00d2*/ 	.short	(.L_2994 - .L_2993)


	//   ....[0]....
.L_2993:
        /*00d4*/ 	.word	0x00000220


	//   ....[1]....
        /*00d8*/ 	.word	0x00000cf0


	//----- nvinfo : EIATTR_MAX_THREADS
	.align		4
.L_2994:
        /*00dc*/ 	.byte	0x04, 0x05
        /*00de*/ 	.short	(.L_2996 - .L_2995)
.L_2995:
        /*00e0*/ 	.word	0x00000080
        /*00e4*/ 	.word	0x00000001
        /*00e8*/ 	.word	0x00000001


	//----- nvinfo : EIATTR_CRS_STACK_SIZE
	.align		4
.L_2996:
        /*00ec*/ 	.byte	0x04, 0x1e
        /*00ee*/ 	.short	(.L_2998 - .L_2997)
.L_2997:
        /*00f0*/ 	.word	0x00000000


	//----- nvinfo : EIATTR_CBANK_PARAM_SIZE
	.align		4
.L_2998:
        /*00f4*/ 	.byte	0x03, 0x19
        /*00f6*/ 	.short	0x00e8


	//----- nvinfo : EIATTR_PARAM_CBANK
	.align		4
        /*00f8*/ 	.byte	0x04, 0x0a
        /*00fa*/ 	.short	(.L_3000 - .L_2999)
	.align		4
.L_2999:
        /*00fc*/ 	.word	index@(.nv.constant0._ZN10layer_norm13ln_fwd_kernelINS_13Kernel_traitsIf6__halffS2_fjLj256ELj1ELj4ELj1ELj16ENS_18Kernel_traits_baseILj256EfS2_fS2_fjLj128EEEEELb0ELb0ELb0ELb0EEEvNS_9FwdParamsE)
        /*0100*/ 	.short	0x0380
        /*0102*/ 	.short	0x00e8


	//----- nvinfo : EIATTR_SW_WAR
	.align		4
.L_3000:
        /*0104*/ 	.byte	0x04, 0x36
        /*0106*/ 	.short	(.L_3002 - .L_3001)
.L_3001:
        /*0108*/ 	.word	0x00000008
.L_3002:


//--------------------- .nv.info._ZN10layer_norm13ln_fwd_kernelINS_13Kernel_traitsIf6__halffS2_fjLj256ELj1ELj4ELj1ELj16ENS_18Kernel_traits_baseILj256EfS2_fS2_fjLj128EEEEELb0ELb0ELb0ELb1EEEvNS_9FwdParamsE --------------------------
	.section	.nv.info._ZN10layer_norm13ln_fwd_kernelINS_13Kernel_traitsIf6__halffS2_fjLj256ELj1ELj4ELj1ELj16ENS_18Kernel_traits_baseILj256EfS2_fS2_fjLj128EEEEELb0ELb0ELb0ELb1EEEvNS_9FwdParamsE,"",@"SHT_CUDA_INFO"
	.sectionflags	@""
	.align	4


	//----- nvinfo : EIATTR_CUDA_API_VERSION
	.align		4
        /*0000*/ 	.byte	0x04, 0x37
        /*0002*/ 	.short	(.L_3004 - .L_3003)
.L_3003:
        /*0004*/ 	.word	0x00000082


	//----- nvinfo : EIATTR_KPARAM_INFO
	.align		4
.L_3004:
        /*0008*/ 	.byte	0x04, 0x17
        /*000a*/ 	.short	(.L_3006 - .L_3005)
.L_3005:
        /*000c*/ 	.word	0x00000000
        /*0010*/ 	.short	0x0000
        /*0012*/ 	.short	0x0000
        /*0014*/ 	.byte	0x00, 0xf0, 0xa1, 0x03


	//----- nvinfo : EIATTR_SPARSE_MMA_MASK
	.align		4
.L_3006:
        /*0018*/ 	.byte	0x03, 0x50
        /*001a*/ 	.short	0x0000


	//----- nvinfo : EIATTR_MAXREG_COUNT
	.align		4
        /*001c*/ 	.byte	0x03, 0x1b
        /*001e*/ 	.short	0x00ff


	//----- nvinfo : EIATTR_MERCURY_ISA_VERSION
	.align		4
        /*0020*/ 	.byte	0x03, 0x5f
        /*0022*/ 	.short	0x0101


	//----- nvinfo : EIATTR_COOP_GROUP_MASK_REGIDS
	.align		4
        /*0024*/ 	.byte	0x04, 0x29
        /*0026*/ 	.short	(.L_3008 - .L_3007)


	//   ....[0]....
.L_3007:
        /*0028*/ 	.word	0xffffffff


	//   ....[1]....
        /*002c*/ 	.word	0xffffffff


	//   ....[2]....
        /*0030*/ 	.word	0xffffffff


	//   ....[3]....
        /*0034*/ 	.word	0xffffffff


	//   ....[4]....
        /*0038*/ 	.word	0xffffffff


	//   ....[5]....
        /*003c*/ 	.word	0xffffffff


	//   ....[6]....
        /*0040*/ 	.word	0xffffffff


	//   ....[7]....
        /*0044*/ 	.word	0xffffffff


	//   ....[8]....
        /*0048*/ 	.word	0xffffffff


	//   ....[9]....
        /*004c*/ 	.word	0xffffffff


	//   ....[10]....
        /*0050*/ 	.word	0xffffffff


	//   ....[11]....
        /*0054*/ 	.word	0xffffffff


	//   ....[12]....
        /*0058*/ 	.word	0xffffffff


	//   ....[13]....
        /*005c*/ 	.word	0xffffffff


	//   ....[14]....
        /*0060*/ 	.word	0xffffffff


	//   ....[15]....
        /*0064*/ 	.word	0xffffffff


	//   ....[16]....
        /*0068*/ 	.word	0xffffffff


	//   ....[17]....
        /*006c*/ 	.word	0xffffffff


	//   ....[18]....
        /*0070*/ 	.word	0xffffffff


	//   ....[19]....
        /*0074*/ 	.word	0xffffffff


	//   ....[20]....
        /*0078*/ 	.word	0xffffffff


	//   ....[21]....
        /*007c*/ 	.word	0xffffffff


	//   ....[22]....
        /*0080*/ 	.word	0xffffffff


	//   ....[23]....
        /*0084*/ 	.word	0xffffffff


	//   ....[24]....
        /*0088*/ 	.word	0xffffffff


	//   ....[25]....
        /*008c*/ 	.word	0xffffffff


	//   ....[26]....
        /*0090*/ 	.word	0xffffffff


	//   ....[27]....
        /*0094*/ 	.word	0xffffffff


	//   ....[28]....
        /*0098*/ 	.word	0xffffffff


	//   ....[29]....
        /*009c*/ 	.word	0xffffffff


	//   ....[30]....
        /*00a0*/ 	.word	0x05000022


	//   ....[31]....
        /*00a4*/ 	.word	0x05000022


	//   ....[32]....
        /*00a8*/ 	.word	0x05000022


	//   ....[33]....
        /*00ac*/ 	.word	0x05000022


	//   ....[34]....
        /*00b0*/ 	.word	0x05000022


	//   ....[35]....
        /*00b4*/ 	.word	0x05000022


	//   ....[36]....
        /*00b8*/ 	.word	0x05000022


	//   ....[37]....
        /*00bc*/ 	.word	0x05000022


	//   ....[38]....
        /*00c0*/ 	.word	0x05000022


	//   ....[39]....
        /*00c4*/ 	.word	0x05000022


	//   ....[40]....
        /*00c8*/ 	.word	0x05000022


	//   ....[41]....
        /*00cc*/ 	.word	0x05000022


	//   ....[42]....
        /*00d0*/ 	.word	0x05000022


	//   ....[43]....
        /*00d4*/ 	.word	0x05000022


	//   ....[44]....
        /*00d8*/ 	.word	0x05000022


	//   ....[45]....
        /*00dc*/ 	.word	0x05000022


	//   ....[46]....
        /*00e0*/ 	.word	0x05000022


	//   ....[47]....
        /*00e4*/ 	.word	0x05000022


	//   ....[48]....
        /*00e8*/ 	.word	0x05000022


	//   ....[49]....
        /*00ec*/ 	.word	0x05000022


	//   ....[50]....
        /*00f0*/ 	.word	0x05000022


	//   ....[51]....
        /*00f4*/ 	.word	0x05000022


	//   ....[52]....
        /*00f8*/ 	.word	0x05000022


	//   ....[53]....
        /*00fc*/ 	.word	0x05000022


	//   ....[54]....
        /*0100*/ 	.word	0x05000022


	//   ....[55]....
        /*0104*/ 	.word	0x05000022


	//   ....[56]....
        /*0108*/ 	.word	0x05000022


	//   ....[57]....
        /*010c*/ 	.word	0x05000022


	//   ....[58]....
        /*0110*/ 	.word	0x05000022


	//   ....[59]....
        /*0114*/ 	.word	0x05000022


	//----- nvinfo : EIATTR_COOP_GROUP_INSTR_OFFSETS
	.align		4
.L_3008:
        /*0118*/ 	.byte	0x04, 0x28
        /*011a*/ 	.short	(.L_3010 - .L_3009)


	//   ....[0]....
.L_3009:
        /*011c*/ 	.word	0x00000520


	//   ....[1]....
        /*0120*/ 	.word	0x00000550


	//   ....[2]....
        /*0124*/ 	.word	0x00000570


	//   ....[3]....
        /*0128*/ 	.word	0x00000590


	//   ....[4]....
        /*012c*/ 	.word	0x000005b0


	//   ....[5]....
        /*0130*/ 	.word	0x000006e0


	//   ....[6]....
        /*0134*/ 	.word	0x00000700


	//   ....[7]....
        /*0138*/ 	.word	0x00000720


	//   ....[8]....
        /*013c*/ 	.word	0x00000740


	//   ....[9]....
        /*0140*/ 	.word	0x00000760


	//   ....[10]....
        /*0144*/ 	.word	0x00000dd0


	//   ....[11]....
        /*0148*/ 	.word	0x00000e00


	//   ....[12]....
        /*014c*/ 	.word	0x00000e20


	//   ....[13]....
        /*0150*/ 	.word	0x00000e40


	//   ....[14]....
        /*0154*/ 	.word	0x00000e60


	//   ....[15]....
        /*0158*/ 	.word	0x00000f90


	//   ....[16]....
        /*015c*/ 	.word	0x00000fb0


	//   ....[17]....
        /*0160*/ 	.word	0x00000fd0


	//   ....[18]....
        /*0164*/ 	.word	0x00000ff0


	//   ....[19]....
        /*0168*/ 	.word	0x00001010


	//   ....[20]....
        /*016c*/ 	.word	0x00001600


	//   ....[21]....
        /*0170*/ 	.word	0x00001630


	//   ....[22]....
        /*0174*/ 	.word	0x00001650


	//   ....[23]....
        /*0178*/ 	.word	0x00001670


	//   ....[24]....
        /*017c*/ 	.word	0x00001690


	//   ....[25]....
        /*0180*/ 	.word	0x000017c0


	//   ....[26]....
        /*0184*/ 	.word	0x000017e0


	//   ....[27]....
        /*0188*/ 	.word	0x00001800


	//   ....[28]....
        /*018c*/ 	.word	0x00001820


	//   ....[29]....
        /*0190*/ 	.word	0x00001840


	//   ....[30]....
        /*0194*/ 	.word	0x00001bc0


	//   ....[31]....
        /*0198*/ 	.word	0x00001c50


	//   ....[32]....
        /*019c*/ 	.word	0x00001cb0


	//   ....[33]....
        /*01a0*/ 	.word	0x00001d10


	//   ....[34]....
        /*01a4*/ 	.word	0x00001d70


	//   ....[35]....
        /*01a8*/ 	.word	0x00001ee0


	//   ....[36]....
        /*01ac*/ 	.word	0x00001f40


	//   ....[37]....
        /*01b0*/ 	.word	0x00001fa0


	//   ....[38]....
        /*01b4*/ 	.word	0x00002000


	//   ....[39]....
        /*01b8*/ 	.word	0x00002060


	//   ....[40]....
        /*01bc*/ 	.word	0x000020e0


	//   ....[41]....
        /*01c0*/ 	.word	0x00002170


	//   ....[42]....
        /*01c4*/ 	.word	0x000021d0


	//   ....[43]....
        /*01c8*/ 	.word	0x00002230


	//   ....[44]....
        /*01cc*/ 	.word	0x00002290


	//   ....[45]....
        /*01d0*/ 	.word	0x00002400


	//   ....[46]....
        /*01d4*/ 	.word	0x00002460


	//   ....[47]....
        /*01d8*/ 	.word	0x000024c0


	//   ....[48]....
        /*01dc*/ 	.word	0x00002520


	//   ....[49]....
        /*01e0*/ 	.word	0x00002580


	//   ....[50]....
        /*01e4*/ 	.word	0x00002610


	//   ....[51]....
        /*01e8*/ 	.word	0x000026a0


	//   ....[52]....
        /*01ec*/ 	.word	0x00002700


	//   ....[53]....
        /*01f0*/ 	.word	0x00002760


	//   ....[54]....
        /*01f4*/ 	.word	0x000027c0


	//   ....[55]....
        /*01f8*/ 	.word	0x00002930


	//   ....[56]....
        /*01fc*/ 	.word	0x00002990


	//   ....[57]....
        /*0200*/ 	.word	0x000029f0


	//   ....[58]....
        /*0204*/ 	.word	0x00002a50


	//   ....[59]....
        /*0208*/ 	.word	0x00002ab0


	//----- nvinfo : EIATTR_VRC_CTA_INIT_COUNT
	.align		4
.L_3010:
        /*020c*/ 	.byte	0x02, 0x4a
	.zero		1
	.zero		1


	//----- nvinfo : EIATTR_EXIT_INSTR_OFFSETS
	.align		4
        /*0210*/ 	.byte	0x04, 0x1c
        /*0212*/ 	.short	(.L_3012 - .L_3011)


	//   ....[0]....
.L_3011:
        /*0214*/ 	.word	0x000001a0


	//   ....[1]....
        /*0218*/ 	.word	0x00000a80


	//   ....[2]....
        /*021c*/ 	.word	0x00001330


	//   ....[3]....
        /*0220*/ 	.word	0x00001b60


	//----- nvinfo : EIATTR_MAX_THREADS
	.align		4
.L_3012:
        /*0224*/ 	.byte	0x04, 0x05
        /*0226*/ 	.short	(.L_3014 - .L_3013)
.L_3013:
        /*0228*/ 	.word	0x00000080
        /*022c*/ 	.word	0x00000001
        /*0230*/ 	.word	0x00000001


	//----- nvinfo : EIATTR_CRS_STACK_SIZE
	.align		4
.L_3014:
        /*0234*/ 	.byte	0x04, 0x1e
        /*0236*/ 	.short	(.L_3016 - .L_3015)
.L_3015:
        /*0238*/ 	.word	0x00000000


	//----- nvinfo : EIATTR_CBANK_PARAM_SIZE
	.align		4
.L_3016:
        /*023c*/ 	.byte	0x03, 0x19
        /*023e*/ 	.short	0x00e8


	//----- nvinfo : EIATTR_PARAM_CBANK
	.align		4
        /*0240*/ 	.byte	0x04, 0x0a
        /*0242*/ 	.short	(.L_3018 - .L_3017)
	.align		4
.L_3017:
        /*0244*/ 	.word	index@(.nv.constant0._ZN10layer_norm13ln_fwd_kernelINS_13Kernel_traitsIf6__halffS2_fjLj256ELj1ELj4ELj1ELj16ENS_18Kernel_traits_baseILj256EfS2_fS2_fjLj128EEEEELb0ELb0ELb0ELb1EEEvNS_9FwdParamsE)
        /*0248*/ 	.short	0x0380
        /*024a*/ 	.short	0x00e8


	//----- nvinfo : EIATTR_SW_WAR
	.align		4
.L_3018:
        /*024c*/ 	.byte	0x04, 0x36
        /*024e*/ 	.short	(.L_3020 - .L_3019)
.L_3019:
        /*0250*/ 	.word	0x00000008
.L_3020:


//--------------------- .nv.info._ZN10layer_norm13ln_fwd_kernelINS_13Kernel_traitsIf6__halffS2_fjLj256ELj1ELj4ELj1ELj16ENS_18Kernel_traits_baseILj256EfS2_fS2_fjLj128EEEEELb0ELb0ELb1ELb0EEEvNS_9FwdParamsE --------------------------
	.section	.nv.info._ZN10layer_norm13ln_fwd_kernelINS_13Kernel_traitsIf6__halffS2_fjLj256ELj1ELj4ELj1ELj16ENS_18Kernel_traits_baseILj256EfS2_fS2_fjLj128EEEEELb0ELb0ELb1ELb0EEEvNS_9FwdParamsE,"",@"SHT_CUDA_INFO"
	.sectionflags	@""
	.align	4


	//----- nvinfo : EIATTR_CUDA_API_VERSION
	.align		4
        /*0000*/ 	.byte	0x04, 0x37
        /*0002*/ 	.short	(.L_3022 - .L_3021)
.L_3021:
        /*0004*/ 	.word	0x00000082


	//----- nvinfo : EIATTR_KPARAM_INFO
	.align		4
.L_3022:
        /*0008*/ 	.byte	0x04, 0x17
        /*000a*/ 	.short	(.L_3024 - .L_3023)
.L_3023:
        /*000c*/ 	.word	0x00000000
        /*0010*/ 	.short	0x0000
        /*0012*/ 	.short	0x0000
        /*0014*/ 	.byte	0x00, 0xf0, 0xa1, 0x03


	//----- nvinfo : EIATTR_SPARSE_MMA_MASK
	.align		4
.L_3024:
        /*0018*/ 	.byte	0x03, 0x50
        /*001a*/ 	.short	0x0000


	//----- nvinfo : EIATTR_MAXREG_COUNT
	.align		4
        /*001c*/ 	.byte	0x03, 0x1b
        /*001e*/ 	.short	0x00ff


	//----- nvinfo : EIATTR_MERCURY_ISA_VERSION
	.align		4
        /*0020*/ 	.byte	0x03, 0x5f
        /*0022*/ 	.short	0x0101


	//----- nvinfo : EIATTR_COOP_GROUP_MASK_REGIDS
	.align		4
        /*0024*/ 	.byte	0x04, 0x29
        /*0026*/ 	.short	(.L_3026 - .L_3025)


	//   ....[0]....
.L_3025:
        /*0028*/ 	.word	0xffffffff


	//   ....[1]....
        /*002c*/ 	.word	0xffffffff


	//   ....[2]....
        /*0030*/ 	.word	0xffffffff


	//   ....[3]....
        /*0034*/ 	.word	0xffffffff


	//   ....[4]....
        /*0038*/ 	.word	0xffffffff


	//   ....[5]....
        /*003c*/ 	.word	0xffffffff


	//   ....[6]....
        /*0040*/ 	.word	0xffffffff


	//   ....[7]....
        /*0044*/ 	.word	0xffffffff


	//   ....[8]....
        /*0048*/ 	.word	0xffffffff


	//   ....[9]....
        /*004c*/ 	.word	0xffffffff


	//   ....[10]....
        /*0050*/ 	.word	0xffffffff


	//   ....[11]....
        /*0054*/ 	.word	0xffffffff


	//   ....[12]....
        /*0058*/ 	.word	0xffffffff


	//   ....[13]....
        /*005c*/ 	.word	0xffffffff


	//   ....[14]....
        /*0060*/ 	.word	0xffffffff


	//   ....[15]....
        /*0064*/ 	.word	0xffffffff


	//   ....[16]....
        /*0068*/ 	.word	0xffffffff


	//   ....[17]....
        /*006c*/ 	.word	0xffffffff


	//   ....[18]....
        /*0070*/ 	.word	0xffffffff


	//   ....[19]....
        /*0074*/ 	.word	0xffffffff


	//   ....[20]....
        /*0078*/ 	.word	0x05000025


	//   ....[21]....
        /*007c*/ 	.word	0x05000025


	//   ....[22]....
        /*0080*/ 	.word	0x05000025


	//   ....[23]....
        /*0084*/ 	.word	0x05000025


	//   ....[24]....
        /*0088*/ 	.word	0x05000025


	//   ....[25]....
        /*008c*/ 	.word	0x05000025


	//   ....[26]....
        /*0090*/ 	.word	0x05000025


	//   ....[27]....
        /*0094*/ 	.word	0x05000025


	//   ....[28]....
        /*0098*/ 	.word	0x05000025


	//   ....[29]....
        /*009c*/ 	.word	0x05000025


	//   ....[30]....
        /*00a0*/ 	.word	0x05000025


	//   ....[31]....
        /*00a4*/ 	.word	0x05000025


	//   ....[32]....
        /*00a8*/ 	.word	0x05000025


	//   ....[33]....
        /*00ac*/ 	.word	0x05000025


	//   ....[34]....
        /*00b0*/ 	.word	0x05000025


	//   ....[35]....
        /*00b4*/ 	.word	0x05000025


	//   ....[36]....
        /*00b8*/ 	.word	0x05000025


	//   ....[37]....
        /*00bc*/ 	.word	0x05000025


	//   ....[38]....
        /*00c0*/ 	.word	0x05000025


	//   ....[39]....
        /*00c4*/ 	.word	0x05000025


	//----- nvinfo : EIATTR_COOP_GROUP_INSTR_OFFSETS
	.align		4
.L_3026:
        /*00c8*/ 	.byte	0x04, 0x28
        /*00ca*/ 	.short	(.L_3028 - .L_3027)


	//   ....[0]....
.L_3027:
        /*00cc*/ 	.word	0x00000790


	//   ....[1]....
        /*00d0*/ 	.word	0x000007c0


	//   ....[2]....
        /*00d4*/ 	.word	0x000007e0


	//   ....[3]....
        /*00d8*/ 	.word	0x00000800


	//   ....[4]....
        /*00dc*/ 	.word	0x00000820


	//   ....[5]....
        /*00e0*/ 	.word	0x00000960


	//   ....[6]....
        /*00e4*/ 	.word	0x00000980


	//   ....[7]....
        /*00e8*/ 	.word	0x000009a0


	//   ....[8]....
        /*00ec*/ 	.word	0x000009c0


	//   ....[9]....
        /*00f0*/ 	.word	0x000009e0


	//   ....[10]....
        /*00f4*/ 	.word	0x00001290


	//   ....[11]....
        /*00f8*/ 	.word	0x000012c0


	//   ....[12]....
        /*00fc*/ 	.word	0x000012e0


	//   ....[13]....
        /*0100*/ 	.word	0x00001300


	//   ....[14]....
        /*0104*/ 	.word	0x00001320


	//   ....[15]....
        /*0108*/ 	.word	0x00001460


	//   ....[16]....
        /*010c*/ 	.word	0x00001480


	//   ....[17]....
        /*0110*/ 	.word	0x000014a0


	//   ....[18]....
        /*0114*/ 	.word	0x000014c0


	//   ....[19]....
        /*0118*/ 	.word	0x000014e0


	//   ....[20]....
        /*011c*/ 	.word	0x00001900


	//   ....[21]....
        /*0120*/ 	.word	0x00001990


	//   ....[22]....
        /*0124*/ 	.word	0x000019f0


	//   ....[23]....
        /*0128*/ 	.word	0x00001a50


	//   ....[24]....
        /*012c*/ 	.word	0x00001ab0


	//   ....[25]....
        /*0130*/ 	.word	0x00001c20


	//   ....[26]....
        /*0134*/ 	.word	0x00001c80


	//   ....[27]....
        /*0138*/ 	.word	0x00001ce0


	//   ....[28]....
        /*013c*/ 	.word	0x00001d40


	//   ....[29]....
        /*0140*/ 	.word	0x00001da0


	//   ....[30]....
        /*0144*/ 	.word	0x00001e20


	//   ....[31]....
        /*0148*/ 	.word	0x00001eb0


	//   ....[32]....
        /*014c*/ 	.word	0x00001f10


	//   ....[33]....
        /*0150*/ 	.word	0x00001f70


	//   ....[34]....
        /*0154*/ 	.word	0x00001fd0


	//   ....[35]....
        /*0158*/ 	.word	0x00002140


	//   ....[36]....
        /*015c*/ 	.word	0x000021a0


	//   ....[37]....
        /*0160*/ 	.word	0x00002200


	//   ....[38]....
        /*0164*/ 	.word	0x00002260


	//   ....[39]....
        /*0168*/ 	.word	0x000022c0


	//----- nvinfo : EIATTR_VRC_CTA_INIT_COUNT
	.align		4
.L_3028:
        /*016c*/ 	.byte	0x02, 0x4a
	.zero		1
	.zero		1


	//----- nvinfo : EIATTR_EXIT_INSTR_OFFSETS
	.align		4
        /*0170*/ 	.byte	0x04, 0x1c
        /*0172*/ 	.short	(.L_3030 - .L_3029)


	//   ....[0]....
.L_3029:
        /*0174*/ 	.word	0x00000220


	//   ....[1]....
        /*0178*/ 	.word	0x00000da0


	//   ....[2]....
        /*017c*/ 	.word	0x000018a0


	//----- nvinfo : EIATTR_MAX_THREADS
	.align		4
.L_3030:
        /*0180*/ 	.byte	0x04, 0x05
        /*0182*/ 	.short	(.L_3032 - .L_3031)
.L_3031:
        /*0184*/ 	.word	0x00000080
        /*0188*/ 	.word	0x00000001
        /*018c*/ 	.word	0x00000001


	//----- nvinfo : EIATTR_CRS_STACK_SIZE
	.align		4
.L_3032:
        /*0190*/ 	.byte	0x04, 0x1e
        /*0192*/ 	.short	(.L_3034 - .L_3033)
.L_3033:
        /*0194*/ 	.word	0x00000000


	//----- nvinfo : EIATTR_CBANK_PARAM_SIZE
	.align		4
.L_3034:
        /*0198*/ 	.byte	0x03, 0x19
        /*019a*/ 	.short	0x00e8


	//----- nvinfo : EIATTR_PARAM_CBANK
	.align		4
        /*019c*/ 	.byte	0x04, 0x0a
        /*019e*/ 	.short	(.L_3036 - .L_3035)
	.align		4
.L_3035:
        /*01a0*/ 	.word	index@(.nv.constant0._ZN10layer_norm13ln_fwd_kernelINS_13Kernel_traitsIf6__halffS2_fjLj256ELj1ELj4ELj1ELj16ENS_18Kernel_traits_baseILj256EfS2_fS2_fjLj128EEEEELb0ELb0ELb1ELb0EEEvNS_9FwdParamsE)
        /*01a4*/ 	.short	0x0380
        /*01a6*/ 	.short	0x00e8


	//----- nvinfo : EIATTR_SW_WAR
	.align		4
.L_3036:
        /*01a8*/ 	.byte	0x04, 0x36
        /*01aa*/ 	.short	(.L_3038 - .L_3037)
.L_3037:
        /*01ac*/ 	.word	0x00000008
.L_3038:


//--------------------- .nv.info._ZN10layer_norm13ln_fwd_kernelINS_13Kernel_traitsIf6__halffS2_fjLj256ELj1ELj4ELj1ELj16ENS_18Kernel_traits_baseILj256EfS2_fS2_fjLj128EEEEELb0ELb0ELb1ELb1EEEvNS_9FwdParamsE --------------------------
	.section	.nv.info._ZN10layer_norm13ln_fwd_kernelINS_13Kernel_traitsIf6__halffS2_fjLj256ELj1ELj4ELj1ELj16ENS_18Kernel_traits_baseILj256EfS2_fS2_fjLj128EEEEELb0ELb0ELb1ELb1EEEvNS_9FwdParamsE,"",@"SHT_CUDA_INFO"
	.sectionflags	@""
	.align	4


	//----- nvinfo : EIATTR_CUDA_API_VERSION
	.align		4
        /*0000*/ 	.byte	0x04, 0x37
        /*0002*/ 	.short	(.L_3040 - .L_3039)
.L_3039:
        /*0004*/ 	.word	0x00000082


	//----- nvinfo : EIATTR_KPARAM_INFO
	.align		4
.L_3040:
        /*0008*/ 	.byte	0x04, 0x17
        /*000a*/ 	.short	(.L_3042 - .L_3041)
.L_3041:
        /*000c*/ 	.word	0x00000000
        /*0010*/ 	.short	0x0000
        /*0012*/ 	.short	0x0000
        /*0014*/ 	.byte	0x00, 0xf0, 0xa1, 0x03


	//----- nvinfo : EIATTR_SPARSE_MMA_MASK
	.align		4
.L_3042:
        /*0018*/ 	.byte	0x03, 0x50
        /*001a*/ 	.short	0x0000


	//----- nvinfo : EIATTR_MAXREG_COUNT
	.align		4
        /*001c*/ 	.byte	0x03, 0x1b
        /*001e*/ 	.short	0x00ff


	//----- nvinfo : EIATTR_MERCURY_ISA_VERSION
	.align		4
        /*0020*/ 	.byte	0x03, 0x5f
        /*0022*/ 	.short	0x0101


	//----- nvinfo : EIATTR_COOP_GROUP_MASK_REGIDS
	.align		4
        /*0024*/ 	.byte	0x04, 0x29
        /*0026*/ 	.short	(.L_3044 - .L_3043)


	//   ....[0]....
.L_3043:
        /*0028*/ 	.word	0xffffffff


	//   ....[1]....
        /*002c*/ 	.word	0xffffffff


	//   ....[2]....
        /*0030*/ 	.word	0xffffffff


	//   ....[3]....
        /*0034*/ 	.word	0xffffffff


	//   ....[4]....
        /*0038*/ 	.word	0xffffffff


	//   ....[5]....
        /*003c*/ 	.word	0xffffffff


	//   ....[6]....
        /*0040*/ 	.word	0xffffffff


	//   ....[7]....
        /*0044*/ 	.word	0xffffffff


	//   ....[8]....
        /*0048*/ 	.word	0xffffffff


	//   ....[9]....
        /*004c*/ 	.word	0xffffffff


	//   ....[10]....
        /*0050*/ 	.word	0xffffffff


	//   ....[11]....
        /*0054*/ 	.word	0xffffffff


	//   ....[12]....
        /*0058*/ 	.word	0xffffffff


	//   ....[13]....
        /*005c*/ 	.word	0xffffffff


	//   ....[14]....
        /*0060*/ 	.word	0xffffffff


	//   ....[15]....
        /*0064*/ 	.word	0xffffffff


	//   ....[16]....
        /*0068*/ 	.word	0xffffffff


	//   ....[17]....
        /*006c*/ 	.word	0xffffffff


	//   ....[18]....
        /*0070*/ 	.word	0xffffffff


	//   ....[19]....
        /*0074*/ 	.word	0xffffffff


	//   ....[20]....
        /*0078*/ 	.word	0x0500001d


	//   ....[21]....
        /*007c*/ 	.word	0x0500001d


	//   ....[22]....
        /*0080*/ 	.word	0x0500001d


	//   ....[23]....
        /*0084*/ 	.word	0x0500001d


	//   ....[24]....
        /*0088*/ 	.word	0x0500001d


	//   ....[25]....
        /*008c*/ 	.word	0x0500001d


	//   ....[26]....
        /*0090*/ 	.word	0x0500001d


	//   ....[27]....
        /*0094*/ 	.word	0x0500001d


	//   ....[28]....
        /*0098*/ 	.word	0x0500001d


	//   ....[29]....
        /*009c*/ 	.word	0x0500001d


	//   ....[30]....
        /*00a0*/ 	.word	0x0500001d


	//   ....[31]....
        /*00a4*/ 	.word	0x0500001d


	//   ....[32]....
        /*00a8*/ 	.word	0x0500001d


	//   ....[33]....
        /*00ac*/ 	.word	0x0500001d


	//   ....[34]....
        /*00b0*/ 	.word	0x0500001d


	//   ....[35]....
        /*00b4*/ 	.word	0x0500001d


	//   ....[36]....
        /*00b8*/ 	.word	0x0500001d


	//   ....[37]....
        /*00bc*/ 	.word	0x0500001d


	//   ....[38]....
        /*00c0*/ 	.word	0x0500001d


	//   ....[39]....
        /*00c4*/ 	.word	0x0500001d


	//----- nvinfo : EIATTR_COOP_GROUP_INSTR_OFFSETS
	.align		4
.L_3044:
        /*00c8*/ 	.byte	0x04, 0x28
        /*00ca*/ 	.short	(.L_3046 - .L_3045)


	//   ....[0]....
.L_3045:
        /*00cc*/ 	.word	0x00000670


	//   ....[1]....
        /*00d0*/ 	.word	0x000006a0


	//   ....[2]....
        /*00d4*/ 	.word	0x000006c0


	//   ....[3]....
        /*00d8*/ 	.word	0x000006e0


	//   ....[4]....
        /*00dc*/ 	.word	0x00000700


	//   ....[5]....
        /*00e0*/ 	.word	0x00000830


	//   ....[6]....
        /*00e4*/ 	.word	0x00000850


	//   ....[7]....
        /*00e8*/ 	.word	0x00000870


	//   ....[8]....
        /*00ec*/ 	.word	0x00000890


	//   ....[9]....
        /*00f0*/ 	.word	0x000008b0


	//   ....[10]....
        /*00f4*/ 	.word	0x000010f0


	//   ....[11]....
        /*00f8*/ 	.word	0x00001120


	//   ....[12]....
        /*00fc*/ 	.word	0x00001140


	//   ....[13]....
        /*0100*/ 	.word	0x00001160


	//   ....[14]....
        /*0104*/ 	.word	0x00001180


	//   ....[15]....
        /*0108*/ 	.word	0x000012b0


	//   ....[16]....
        /*010c*/ 	.word	0x000012d0


	//   ....[17]....
        /*0110*/ 	.word	0x000012f0


	//   ....[18]....
        /*0114*/ 	.word	0x00001310


	//   ....[19]....
        /*0118*/ 	.word	0x00001330


	//   ....[20]....
        /*011c*/ 	.word	0x00001780


	//   ....[21]....
        /*0120*/ 	.word	0x00001800


	//   ....[22]....
        /*0124*/ 	.word	0x00001860


	//   ....[23]....
        /*0128*/ 	.word	0x000018c0


	//   ....[24]....
        /*012c*/ 	.word	0x00001920


	//   ....[25]....
        /*0130*/ 	.word	0x00001a80


	//   ....[26]....
        /*0134*/ 	.word	0x00001ad0


	//   ....[27]....
        /*0138*/ 	.word	0x00001b20


	//   ....[28]....
        /*013c*/ 	.word	0x00001b70


	//   ....[29]....
        /*0140*/ 	.word	0x00001bc0


	//   ....[30]....
        /*0144*/ 	.word	0x00001c50


	//   ....[31]....
        /*0148*/ 	.word	0x00001cd0


	//   ....[32]....
        /*014c*/ 	.word	0x00001d30


	//   ....[33]....
        /*0150*/ 	.word	0x00001d90


	//   ....[34]....
        /*0154*/ 	.word	0x00001df0


	//   ....[35]....
        /*0158*/ 	.word	0x00001f50


	//   ....[36]....
        /*015c*/ 	.word	0x00001fa0


	//   ....[37]....
        /*0160*/ 	.word	0x00001ff0


	//   ....[38]....
        /*0164*/ 	.word	0x00002040


	//   ....[39]....
        /*0168*/ 	.word	0x00002090


	//----- nvinfo : EIATTR_VRC_CTA_INIT_COUNT
	.align		4
.L_3046:
        /*016c*/ 	.byte	0x02, 0x4a
	.zero		1
	.zero		1


	//----- nvinfo : EIATTR_EXIT_INSTR_OFFSETS
	.align		4
        /*0170*/ 	.byte	0x04, 0x1c
        /*0172*/ 	.short	(.L_3048 - .L_3047)


	//   ....[0]....
.L_3047:
        /*0174*/ 	.word	0x000001a0


	//   ....[1]....
        /*0178*/ 	.word	0x00000c80


	//   ....[2]....
        /*017c*/ 	.word	0x00001710


	//----- nvinfo : EIATTR_MAX_THREADS
	.align		4
.L_3048:
        /*0180*/ 	.byte	0x04, 0x05
        /*0182*/ 	.short	(.L_3050 - .L_3049)
.L_3049:
        /*0184*/ 	.word	0x00000080
        /*0188*/ 	.word	0x00000001
        /*018c*/ 	.word	0x00000001


	//----- nvinfo : EIATTR_CRS_STACK_SIZE
	.align		4
.L_3050:
        /*0190*/ 	.byte	0x04, 0x1e
        /*0192*/ 	.short	(.L_3052 - .L_3051)
.L_3051:
        /*0194*/ 	.word	0x00000000


	//----- nvinfo : EIATTR_CBANK_PARAM_SIZE
	.align		4
.L_3052:
        /*0198*/ 	.byte	0x03, 0x19
        /*019a*/ 	.short	0x00e8


	//----- nvinfo : EIATTR_PARAM_CBANK
	.align		4
        /*019c*/ 	.byte	0x04, 0x0a
        /*019e*/ 	.short	(.L_3054 - .L_3053)
	.align		4
.L_3053:
        /*01a0*/ 	.word	index@(.nv.constant0._ZN10layer_norm13ln_fwd_kernelINS_13Kernel_traitsIf6__halffS2_fjLj256ELj1ELj4ELj1ELj16ENS_18Kernel_traits_baseILj256EfS2_fS2_fjLj128EEEEELb0ELb0ELb1ELb1EEEvNS_9FwdParamsE)
        /*01a4*/ 	.short	0x0380
        /*01a6*/ 	.short	0x00e8


	//----- nvinfo : EIATTR_SW_WAR
	.align		4
.L_3054:
        /*01a8*/ 	.byte	0x04, 0x36
        /*01aa*/ 	.short	(.L_3056 - .L_3055)
.L_3055:
        /*01ac*/ 	.word	0x00000008
.L_3056:


//--------------------- .nv.info._ZN10layer_norm13ln_fwd_kernelINS_13Kernel_traitsIf6__halffS2_fjLj256ELj1ELj4ELj1ELj16ENS_18Kernel_traits_baseILj256EfS2_fS2_fjLj128EEEEELb0ELb1ELb0ELb0EEEvNS_9FwdParamsE --------------------------
	.section	.nv.info._ZN10layer_norm13ln_fwd_kernelINS_13Kernel_traitsIf6__halffS2_fjLj256ELj1ELj4ELj1ELj16ENS_18Kernel_traits_baseILj256EfS2_fS2_fjLj128EEEEELb0ELb1ELb0ELb0EEEvNS_9FwdParamsE,"",@"SHT_CUDA_INFO"
	.sectionflags	@""
	.align	4


	//----- nvinfo : EIATTR_CUDA_API_VERSION
	.align		4
        /*0000*/ 	.byte	0x04, 0x37
        /*0002*/ 	.short	(.L_3058 - .L_3057)
.L_3057:
        /*0004*/ 	.word	0x00000082


	//----- nvinfo : EIATTR_KPARAM_INFO
	.align		4
.L_3058:
        /*0008*/ 	.byte	0x04, 0x17
        /*000a*/ 	.short	(.L_3060 - .L_3059)
.L_3059:
        /*000c*/ 	.word	0x00000000
        /*0010*/ 	.short	0x0000
        /*0012*/ 	.short	0x0000
        /*0014*/ 	.byte	0x00, 0xf0, 0xa1, 0x03


	//----- nvinfo : EIATTR_SPARSE_MMA_MASK
	.align		4
.L_3060:
        /*0018*/ 	.byte	0x03, 0x50
        /*001a*/ 	.short	0x0000


	//----- nvinfo : EIATTR_MAXREG_COUNT
	.align		4
        /*001c*/ 	.byte	0x03, 0x1b
        /*001e*/ 	.short	0x00ff


	//----- nvinfo : EIATTR_MERCURY_ISA_VERSION
	.align		4
        /*0020*/ 	.byte	0x03, 0x5f
        /*0022*/ 	.short	0x0101


	//----- nvinfo : EIATTR_COOP_GROUP_MASK_REGIDS
	.align		4
        /*0024*/ 	.byte	0x04, 0x29
        /*0026*/ 	.short	(.L_3062 - .L_3061)


	//   ....[0]....
.L_3061:
        /*0028*/ 	.word	0xffffffff


	//   ....[1]....
        /*002c*/ 	.word	0xffffffff


	//   ....[2]....
        /*0030*/ 	.word	0xffffffff


	//   ....[3]....
        /*0034*/ 	.word	0xffffffff


	//   ....[4]....
        /*0038*/ 	.word	0xffffffff


	//   ....[5]....
        /*003c*/ 	.word	0xffffffff


	//   ....[6]....
        /*0040*/ 	.word	0xffffffff


	//   ....[7]....
        /*0044*/ 	.word	0xffffffff


	//   ....[8]....
        /*0048*/ 	.word	0xffffffff


	//   ....[9]....
        /*004c*/ 	.word	0xffffffff


	//   ....[10]....
        /*0050*/ 	.word	0x05000025


	//   ....[11]....
        /*0054*/ 	.word	0x05000025


	//   ....[12]....
        /*0058*/ 	.word	0x05000025


	//   ....[13]....
        /*005c*/ 	.word	0x05000025


	//   ....[14]....
        /*0060*/ 	.word	0x05000025


	//   ....[15]....
        /*0064*/ 	.word	0x05000025


	//   ....[16]....
        /*0068*/ 	.word	0x05000025


	//   ....[17]....
        /*006c*/ 	.word	0x05000025


	//   ....[18]....
        /*0070*/ 	.word	0x05000025


	//   ....[19]....
        /*0074*/ 	.word	0x05000025


	//----- nvinfo : EIATTR_COOP_GROUP_INSTR_OFFSETS
	.align		4
.L_3062:
        /*0078*/ 	.byte	0x04, 0x28
        /*007a*/ 	.short	(.L_3064 - .L_3063)


	//   ....[0]....
.L_3063:
        /*007c*/ 	.word	0x00000890


	//   ....[1]....
        /*0080*/ 	.word	0x000008c0


	//   ....[2]....
        /*0084*/ 	.word	0x000008e0


	//   ....[3]....
        /*0088*/ 	.word	0x00000900


	//   ....[4]....
        /*008c*/ 	.word	0x00000920


	//   ....[5]....
        /*0090*/ 	.word	0x00000a70


	//   ....[6]....
        /*0094*/ 	.word	0x00000a90


	//   ....[7]....
        /*0098*/ 	.word	0x00000ab0


	//   ....[8]....
        /*009c*/ 	.word	0x00000ad0


	//   ....[9]....
        /*00a0*/ 	.word	0x00000af0


	//   ....[10]....
        /*00a4*/ 	.word	0x00000ea0


	//   ....[11]....
        /*00a8*/ 	.word	0x00000f40


	//   ....[12]....
        /*00ac*/ 	.word	0x00000f90


	//   ....[13]....
        /*00b0*/ 	.word	0x00000ff0


	//   ....[14]....
        /*00b4*/ 	.word	0x00001050


	//   ....[15]....
        /*00b8*/ 	.word	0x000011f0


	//   ....[16]....
        /*00bc*/ 	.word	0x00001240


	//   ....[17]....
        /*00c0*/ 	.word	0x000012a0


	//   ....[18]....
        /*00c4*/ 	.word	0x00001300


	//   ....[19]....
        /*00c8*/ 	.word	0x00001360


	//----- nvinfo : EIATTR_VRC_CTA_INIT_COUNT
	.align		4
.L_3064:
        /*00cc*/ 	.byte	0x02, 0x4a
	.zero		1
	.zero		1


	//----- nvinfo : EIATTR_EXIT_INSTR_OFFSETS
	.align		4
        /*00d0*/ 	.byte	0x04, 0x1c
        /*00d2*/ 	.short	(.L_3066 - .L_3065)


	//   ....[0]....
.L_3065:
        /*00d4*/ 	.word	0x00000260


	//   ....[1]....
        /*00d8*/ 	.word	0x00000e30


	//----- nvinfo : EIATTR_MAX_THREADS
	.align		4
.L_3066:
        /*00dc*/ 	.byte	0x04, 0x05
        /*00de*/ 	.short	(.L_3068 - .L_3067)
.L_3067:
        /*00e0*/ 	.word	0x00000080
        /*00e4*/ 	.word	0x00000001
        /*00e8*/ 	.word	0x00000001


	//----- nvinfo : EIATTR_CRS_STACK_SIZE
	.align		4
.L_3068:
        /*00ec*/ 	.byte	0x04, 0x1e
        /*00ee*/ 	.short	(.L_3070 - .L_3069)
.L_3069:
        /*00f0*/ 	.word	0x00000000


	//----- nvinfo : EIATTR_CBANK_PARAM_SIZE
	.align		4
.L_3070:
        /*00f4*/ 	.byte	0x03, 0x19
        /*00f6*/ 	.short	0x00e8


	//----- nvinfo : EIATTR_PARAM_CBANK
	.align		4
        /*00f8*/ 	.byte	0x04, 0x0a
        /*00fa*/ 	.short	(.L_3072 - .L_3071)
	.align		4
.L_3071:
        /*00fc*/ 	.word	index@(.nv.constant0._ZN10layer_norm13ln_fwd_kernelINS_13Kernel_traitsIf6__halffS2_fjLj256ELj1ELj4ELj1ELj16ENS_18Kernel_traits_baseILj256EfS2_fS2_fjLj128EEEEELb0ELb1ELb0ELb0EEEvNS_9FwdParamsE)
        /*0100*/ 	.short	0x0380
        /*0102*/ 	.short	0x00e8


	//----- nvinfo : EIATTR_SW_WAR
	.align		4
.L_3072:
        /*0104*/ 	.byte	0x04, 0x36
        /*0106*/ 	.short	(.L_3074 - .L_3073)
.L_3073:
        /*0108*/ 	.word	0x00000008
.L_3074:


//--------------------- .nv.info._ZN10layer_norm13ln_fwd_kernelINS_13Kernel_traitsIf6__halffS2_fjLj256ELj1ELj4ELj1ELj16ENS_18Kernel_traits_baseILj256EfS2_fS2_fjLj128EEEEELb0ELb1ELb0ELb1EEEvNS_9FwdParamsE --------------------------
	.section	.nv.info._ZN10layer_norm13ln_fwd_kernelINS_13Kernel_traitsIf6__halffS2_fjLj256ELj1ELj4ELj1ELj16ENS_18Kernel_traits_baseILj256EfS2_fS2_fjLj128EEEEELb0ELb1ELb0ELb1EEEvNS_9FwdParamsE,"",@"SHT_CUDA_INFO"
	.sectionflags	@""
	.align	4


	//----- nvinfo : EIATTR_CUDA_API_VERSION
	.align		4
        /*0000*/ 	.byte	0x04, 0x37
        /*0002*/ 	.short	(.L_3076 - .L_3075)
.L_3075:
        /*0004*/ 	.word	0x00000082


	//----- nvinfo : EIATTR_KPARAM_INFO
	.align		4
.L_3076:
        /*0008*/ 	.byte	0x04, 0x17
        /*000a*/ 	.short	(.L_3078 - .L_3077)
.L_3077:
        /*000c*/ 	.word	0x00000000
        /*0010*/ 	.short	0x0000
        /*0012*/ 	.short	0x0000
        /*0014*/ 	.byte	0x00, 0xf0, 0xa1, 0x03


	//----- nvinfo : EIATTR_SPARSE_MMA_MASK
	.align		4
.L_3078:
        /*0018*/ 	.byte	0x03, 0x50
        /*001a*/ 	.short	0x0000


	//----- nvinfo : EIATTR_MAXREG_COUNT
	.align		4
        /*001c*/ 	.byte	0x03, 0x1b
        /*001e*/ 	.short	0x00ff


	//----- nvinfo : EIATTR_MERCURY_ISA_VERSION
	.align		4
        /*0020*/ 	.byte	0x03, 0x5f
        /*0022*/ 	.short	0x0101


	//----- nvinfo : EIATTR_COOP_GROUP_MASK_REGIDS
	.align		4
        /*0024*/ 	.byte	0x04, 0x29
        /*0026*/ 	.short	(.L_3080 - .L_3079)


	//   ....[0]....
.L_3079:
        /*0028*/ 	.word	0xffffffff


	//   ....[1]....
        /*002c*/ 	.word	0xffffffff


	//   ....[2]....
        /*0030*/ 	.word	0xffffffff


	//   ....[3]....
        /*0034*/ 	.word	0xffffffff


	//   ....[4]....
        /*0038*/ 	.word	0xffffffff


	//   ....[5]....
        /*003c*/ 	.word	0xffffffff


	//   ....[6]....
        /*0040*/ 	.word	0xffffffff


	//   ....[7]....
        /*0044*/ 	.word	0xffffffff


	//   ....[8]....
        /*0048*/ 	.word	0xffffffff


	//   ....[9]....
        /*004c*/ 	.word	0xffffffff


	//   ....[10]....
        /*0050*/ 	.word	0xffffffff


	//   ....[11]....
        /*0054*/ 	.word	0xffffffff


	//   ....[12]....
        /*0058*/ 	.word	0xffffffff


	//   ....[13]....
        /*005c*/ 	.word	0xffffffff


	//   ....[14]....
        /*0060*/ 	.word	0xffffffff


	//   ....[15]....
        /*0064*/ 	.word	0xffffffff


	//   ....[16]....
        /*0068*/ 	.word	0xffffffff


	//   ....[17]....
        /*006c*/ 	.word	0xffffffff


	//   ....[18]....
        /*0070*/ 	.word	0xffffffff


	//   ....[19]....
        /*0074*/ 	.word	0xffffffff


	//   ....[20]....
        /*0078*/ 	.word	0xffffffff


	//   ....[21]....
        /*007c*/ 	.word	0xffffffff


	//   ....[22]....
        /*0080*/ 	.word	0xffffffff


	//   ....[23]....
        /*0084*/ 	.word	0xffffffff


	//   ....[24]....
        /*0088*/ 	.word	0xffffffff


	//   ....[25]....
        /*008c*/ 	.word	0xffffffff


	//   ....[26]....
        /*0090*/ 	.word	0xffffffff


	//   ....[27]....
        /*0094*/ 	.word	0xffffffff


	//   ....[28]....
        /*0098*/ 	.word	0xffffffff


	//   ....[29]....
        /*009c*/ 	.word	0xffffffff


	//   ....[30]....
        /*00a0*/ 	.word	0x0500002a


	//   ....[31]....
        /*00a4*/ 	.word	0x0500002a


	//   ....[32]....
        /*00a8*/ 	.word	0x0500002a


	//   ....[33]....
        /*00ac*/ 	.word	0x0500002a


	//   ....[34]....
        /*00b0*/ 	.word	0x0500002a


	//   ....[35]....
        /*00b4*/ 	.word	0x0500002a


	//   ....[36]....
        /*00b8*/ 	.word	0x0500002a


	//   ....[37]....
        /*00bc*/ 	.word	0x0500002a


	//   ....[38]....
        /*00c0*/ 	.word	0x0500002a


	//   ....[39]....
        /*00c4*/ 	.word	0x0500002a


	//   ....[40]....
        /*00c8*/ 	.word	0x0500002a


	//   ....[41]....
        /*00cc*/ 	.word	0x0500002a


	//   ....[42]....
        /*00d0*/ 	.word	0x0500002a


	//   ....[43]....
        /*00d4*/ 	.word	0x0500002a


	//   ....[44]....
        /*00d8*/ 	.word	0x0500002a


	//   ....[45]....
        /*00dc*/ 	.word	0x0500002a


	//   ....[46]....
        /*00e0*/ 	.word	0x0500002a


	//   ....[47]....
        /*00e4*/ 	.word	0x0500002a


	//   ....[48]....
        /*00e8*/ 	.word	0x0500002a


	//   ....[49]....
        /*00ec*/ 	.word	0x0500002a


	//   ....[50]....
        /*00f0*/ 	.word	0x0500002a


	//   ....[51]....
        /*00f4*/ 	.word	0x0500002a


	//   ....[52]....
        /*00f8*/ 	.word	0x0500002a


	//   ....[53]....
        /*00fc*/ 	.word	0x0500002a


	//   ....[54]....
        /*0100*/ 	.word	0x0500002a


	//   ....[55]....
        /*0104*/ 	.word	0x0500002a


	//   ....[56]....
        /*0108*/ 	.word	0x0500002a


	//   ....[57]....
        /*010c*/ 	.word	0x0500002a


	//   ....[58]....
        /*0110*/ 	.word	0x0500002a


	//   ....[59]....
        /*0114*/ 	.word	0x0500002a


	//----- nvinfo : EIATTR_COOP_GROUP_INSTR_OFFSETS
	.align		4
.L_3080:
        /*0118*/ 	.byte	0x04, 0x28
        /*011a*/ 	.short	(.L_3082 - .L_3081)


	//   ....[0]....
.L_3081:
        /*011c*/ 	.word	0x000005e0


	//   ....[1]....
        /*0120*/ 	.word	0x00000610


	//   ....[2]....
        /*0124*/ 	.word	0x00000630


	//   ....[3]....
        /*0128*/ 	.word	0x00000650


	//   ....[4]....
        /*012c*/ 	.word	0x00000670


	//   ....[5]....
        /*0130*/ 	.word	0x000007a0


	//   ....[6]....
        /*0134*/ 	.word	0x000007c0


	//   ....[7]....
        /*0138*/ 	.word	0x000007e0


	//   ....[8]....
        /*013c*/ 	.word	0x00000800


	//   ....[9]....
        /*0140*/ 	.word	0x00000820


	//   ....[10]....
        /*0144*/ 	.word	0x00000f10


	//   ....[11]....
        /*0148*/ 	.word	0x00000f40


	//   ....[12]....
        /*014c*/ 	.word	0x00000f60


	//   ....[13]....
        /*0150*/ 	.word	0x00000f80


	//   ....[14]....
        /*0154*/ 	.word	0x00000fa0


	//   ....[15]....
        /*0158*/ 	.word	0x000010d0


	//   ....[16]....
        /*015c*/ 	.word	0x000010f0


	//   ....[17]....
        /*0160*/ 	.word	0x00001110


	//   ....[18]....
        /*0164*/ 	.word	0x00001130


	//   ....[19]....
        /*0168*/ 	.word	0x00001150


	//   ....[20]....
        /*016c*/ 	.word	0x00001740


	//   ....[21]....
        /*0170*/ 	.word	0x00001770


	//   ....[22]....
        /*0174*/ 	.word	0x00001790


	//   ....[23]....
        /*0178*/ 	.word	0x000017b0


	//   ....[24]....
        /*017c*/ 	.word	0x000017d0


	//   ....[25]....
        /*0180*/ 	.word	0x00001900


	//   ....[26]....
        /*0184*/ 	.word	0x00001920


	//   ....[27]....
        /*0188*/ 	.word	0x00001940


	//   ....[28]....
        /*018c*/ 	.word	0x00001960


	//   ....[29]....
        /*0190*/ 	.word	0x00001980


	//   ....[30]....
        /*0194*/ 	.word	0x00001d00


	//   ....[31]....
        /*0198*/ 	.word	0x00001d90


	//   ....[32]....
        /*019c*/ 	.word	0x00001df0


	//   ....[33]....
        /*01a0*/ 	.word	0x00001e50


	//   ....[34]....
        /*01a4*/ 	.word	0x00001eb0


	//   ....[35]....
        /*01a8*/ 	.word	0x00002020


	//   ....[36]....
        /*01ac*/ 	.word	0x00002080


	//   ....[37]....
        /*01b0*/ 	.word	0x000020e0


	//   ....[38]....
        /*01b4*/ 	.word	0x00002140


	//   ....[39]....
        /*01b8*/ 	.word	0x000021a0


	//   ....[40]....
        /*01bc*/ 	.word	0x00002220


	//   ....[41]....
        /*01c0*/ 	.word	0x000022b0


	//   ....[42]....
        /*01c4*/ 	.word	0x00002310


	//   ....[43]....
        /*01c8*/ 	.word	0x00002370


	//   ....[44]....
        /*01cc*/ 	.word	0x000023d0


	//   ....[45]....
        /*01d0*/ 	.word	0x00002540


	//   ....[46]....
        /*01d4*/ 	.word	0x000025a0


	//   ....[47]....
        /*01d8*/ 	.word	0x00002600


	//   ....[48]....
        /*01dc*/ 	.word	0x00002660


	//   ....[49]....
        /*01e0*/ 	.word	0x000026c0


	//   ....[50]....
        /*01e4*/ 	.word	0x00002750


	//   ....[51]....
        /*01e8*/ 	.word	0x000027e0


	//   ....[52]....
        /*01ec*/ 	.word	0x00002840


	//   ....[53]....
        /*01f0*/ 	.word	0x000028a0


	//   ....[54]....
        /*01f4*/ 	.word	0x00002900


	//   ....[55]....
        /*01f8*/ 	.word	0x00002a70


	//   ....[56]....
        /*01fc*/ 	.word	0x00002ad0


	//   ....[57]....
        /*0200*/ 	.word	0x00002b30


	//   ....[58]....
        /*0204*/ 	.word	0x00002b90


	//   ....[59]....
        /*0208*/ 	.word	0x00002bf0


	//----- nvinfo : EIATTR_VRC_CTA_INIT_COUNT
	.align		4
.L_3082:
        /*020c*/ 	.byte	0x02, 0x4a
	.zero		1
	.zero		1


	//----- nvinfo : EIATTR_EXIT_INSTR_OFFSETS
	.align		4
        /*0210*/ 	.byte	0x04, 0x1c
        /*0212*/ 	.short	(.L_3084 - .L_3083)


	//   ....[0]....
.L_3083:
        /*0214*/ 	.word	0x000001a0


	//   ....[1]....
        /*0218*/ 	.word	0x00000b40


	//   ....[2]....
        /*021c*/ 	.word	0x00001470


	//   ....[3]....
        /*0220*/ 	.word	0x00001ca0


	//----- nvinfo : EIATTR_MAX_THREADS
	.align		4
.L_3084:
        /*0224*/ 	.byte	0x04, 0x05
        /*0226*/ 	.short	(.L_3086 - .L_3085)
.L_3085:
        /*0228*/ 	.word	0x00000080
        /*022c*/ 	.word	0x00000001
        /*0230*/ 	.word	0x00000001


	//----- nvinfo : EIATTR_CRS_STACK_SIZE
	.align		4
.L_3086:
        /*0234*/ 	.byte	0x04, 0x1e
        /*0236*/ 	.short	(.L_3088 - .L_3087)
.L_3087:
        /*0238*/ 	.word	0x00000000


	//----- nvinfo : EIATTR_CBANK_PARAM_SIZE
	.align		4
.L_3088:
        /*023c*/ 	.byte	0x03, 0x19
        /*023e*/ 	.short	0x00e8


	//----- nvinfo : EIATTR_PARAM_CBANK
	.align		4
        /*0240*/ 	.byte	0x04, 0x0a
        /*0242*/ 	.short	(.L_3090 - .L_3089)
	.align		4
.L_3089:
        /*0244*/ 	.word	index@(.nv.constant0._ZN10layer_norm13ln_fwd_kernelINS_13Kernel_traitsIf6__halffS2_fjLj256ELj1ELj4ELj1ELj16ENS_18Kernel_traits_baseILj256EfS2_fS2_fjLj128EEEEELb0ELb1ELb0ELb1EEEvNS_9FwdParamsE)
        /*0248*/ 	.short	0x0380
        /*024a*/ 	.short	0x00e8


	//----- nvinfo : EIATTR_SW_WAR
	.align		4
.L_3090:
        /*024c*/ 	.byte	0x04, 0x36
        /*024e*/ 	.short	(.L_3092 - .L_3091)
.L_3091:
        /*0250*/ 	.word	0x00000008
.L_3092:


//--------------------- .nv.info._ZN10layer_norm13ln_fwd_kernelINS_13Kernel_traitsIf6__halffS2_fjLj256ELj1ELj4ELj1ELj16ENS_18Kernel_traits_baseILj256EfS2_fS2_fjLj128EEEEELb0ELb1ELb1ELb0EEEvNS_9FwdParamsE --------------------------
	.section	.nv.info._ZN10layer_norm13ln_fwd_kernelINS_13Kernel_traitsIf6__halffS2_fjLj256ELj1ELj4ELj1ELj16ENS_18Kernel_traits_baseILj256EfS2_fS2_fjLj128EEEEELb0ELb1ELb1ELb0EEEvNS_9FwdParamsE,"",@"SHT_CUDA_INFO"
	.sectionflags	@""
	.align	4


	//----- nvinfo : EIATTR_CUDA_API_VERSION
	.align		4
        /*0000*/ 	.byte	0x04, 0x37
        /*0002*/ 	.short	(.L_3094 - .L_3093)
.L_3093:
        /*0004*/ 	.word	0x00000082


	//----- nvinfo : EIATTR_KPARAM_INFO
	.align		4
.L_3094:
        /*0008*/ 	.byte	0x04, 0x17
        /*000a*/ 	.short	(.L_3096 - .L_3095)
.L_3095:
        /*000c*/ 	.word	0x00000000
        /*0010*/ 	.short	0x0000
        /*0012*/ 	.short	0x0000
        /*0014*/ 	.byte	0x00, 0xf0, 0xa1, 0x03


	//----- nvinfo : EIATTR_SPARSE_MMA_MASK
	.align		4
.L_3096:
        /*0018*/ 	.byte	0x03, 0x50
        /*001a*/ 	.short	0x0000


	//----- nvinfo : EIATTR_MAXREG_COUNT
	.align		4
        /*001c*/ 	.byte	0x03, 0x1b
        /*001e*/ 	.short	0x00ff


	//----- nvinfo : EIATTR_MERCURY_ISA_VERSION
	.align		4
        /*0020*/ 	.byte	0x03, 0x5f
        /*0022*/ 	.short	0x0101


	//----- nvinfo : EIATTR_COOP_GROUP_MASK_REGIDS
	.align		4
        /*0024*/ 	.byte	0x04, 0x29
        /*0026*/ 	.short	(.L_3098 - .L_3097)


	//   ....[0]....
.L_3097:
        /*0028*/ 	.word	0xffffffff


	//   ....[1]....
        /*002c*/ 	.word	0xffffffff


	//   ....[2]....
        /*0030*/ 	.word	0xffffffff


	//   ....[3]....
        /*0034*/ 	.word	0xffffffff


	//   ....[4]....
        /*0038*/ 	.word	0xffffffff


	//   ....[5]....
        /*003c*/ 	.word	0xffffffff


	//   ....[6]....
        /*0040*/ 	.word	0xffffffff


	//   ....[7]....
        /*0044*/ 	.word	0xffffffff


	//   ....[8]....
        /*0048*/ 	.word	0xffffffff


	//   ....[9]....
        /*004c*/ 	.word	0xffffffff


	//   ....[10]....
        /*0050*/ 	.word	0xffffffff


	//   ....[11]....
        /*0054*/ 	.word	0xffffffff


	//   ....[12]....
        /*0058*/ 	.word	0xffffffff


	//   ....[13]....
        /*005c*/ 	.word	0xffffffff


	//   ....[14]....
        /*0060*/ 	.word	0xffffffff


	//   ....[15]....
        /*0064*/ 	.word	0xffffffff


	//   ....[16]....
        /*0068*/ 	.word	0xffffffff


	//   ....[17]....
        /*006c*/ 	.word	0xffffffff


	//   ....[18]....
        /*0070*/ 	.word	0xffffffff


	//   ....[19]....
        /*0074*/ 	.word	0xffffffff


	//   ....[20]....
        /*0078*/ 	.word	0x0500002d


	//   ....[21]....
        /*007c*/ 	.word	0x0500002d


	//   ....[22]....
        /*0080*/ 	.word	0x0500002d


	//   ....[23]....
        /*0084*/ 	.word	0x0500002d


	//   ....[24]....
        /*0088*/ 	.word	0x0500002d


	//   ....[25]....
        /*008c*/ 	.word	0x0500002d


	//   ....[26]....
        /*0090*/ 	.word	0x0500002d


	//   ....[27]....
        /*0094*/ 	.word	0x0500002d


	//   ....[28]....
        /*0098*/ 	.word	0x0500002d


	//   ....[29]....
        /*009c*/ 	.word	0x0500002d


	//   ....[30]....
        /*00a0*/ 	.word	0x0500002d


	//   ....[31]....
        /*00a4*/ 	.word	0x0500002d


	//   ....[32]....
        /*00a8*/ 	.word	0x0500002d


	//   ....[33]....
        /*00ac*/ 	.word	0x0500002d


	//   ....[34]....
        /*00b0*/ 	.word	0x0500002d


	//   ....[35]....
        /*00b4*/ 	.word	0x0500002d


	//   ....[36]....
        /*00b8*/ 	.word	0x0500002d


	//   ....[37]....
        /*00bc*/ 	.word	0x0500002d


	//   ....[38]....
        /*00c0*/ 	.word	0x0500002d


	//   ....[39]....
        /*00c4*/ 	.word	0x0500002d


	//----- nvinfo : EIATTR_COOP_GROUP_INSTR_OFFSETS
	.align		4
.L_3098:
        /*00c8*/ 	.byte	0x04, 0x28
        /*00ca*/ 	.short	(.L_3100 - .L_3099)


	//   ....[0]....
.L_3099:
        /*00cc*/ 	.word	0x00000860


	//   ....[1]....
        /*00d0*/ 	.word	0x00000890


	//   ....[2]....
        /*00d4*/ 	.word	0x000008b0


	//   ....[3]....
        /*00d8*/ 	.word	0x000008d0


	//   ....[4]....
        /*00dc*/ 	.word	0x000008f0


	//   ....[5]....
        /*00e0*/ 	.word	0x00000a30


	//   ....[6]....
        /*00e4*/ 	.word	0x00000a50


	//   ....[7]....
        /*00e8*/ 	.word	0x00000a70


	//   ....[8]....
        /*00ec*/ 	.word	0x00000a90


	//   ....[9]....
        /*00f0*/ 	.word	0x00000ab0


	//   ....[10]....
        /*00f4*/ 	.word	0x000013e0


	//   ....[11]....
        /*00f8*/ 	.word	0x00001410


	//   ....[12]....
        /*00fc*/ 	.word	0x00001430


	//   ....[13]....
        /*0100*/ 	.word	0x00001450


	//   ....[14]....
        /*0104*/ 	.word	0x00001470


	//   ....[15]....
        /*0108*/ 	.word	0x000015b0


	//   ....[16]....
        /*010c*/ 	.word	0x000015d0


	//   ....[17]....
        /*0110*/ 	.word	0x000015f0


	//   ....[18]....
        /*0114*/ 	.word	0x00001610


	//   ....[19]....
        /*0118*/ 	.word	0x00001630


	//   ....[20]....
        /*011c*/ 	.word	0x00001a50


	//   ....[21]....
        /*0120*/ 	.word	0x00001ae0


	//   ....[22]....
        /*0124*/ 	.word	0x00001b40


	//   ....[23]....
        /*0128*/ 	.word	0x00001ba0


	//   ....[24]....
        /*012c*/ 	.word	0x00001c00


	//   ....[25]....
        /*0130*/ 	.word	0x00001d70


	//   ....[26]....
        /*0134*/ 	.word	0x00001dd0


	//   ....[27]....
        /*0138*/ 	.word	0x00001e30


	//   ....[28]....
        /*013c*/ 	.word	0x00001e90


	//   ....[29]....
        /*0140*/ 	.word	0x00001ef0


	//   ....[30]....
        /*0144*/ 	.word	0x00001f70


	//   ....[31]....
        /*0148*/ 	.word	0x00002000


	//   ....[32]....
        /*014c*/ 	.word	0x00002060


	//   ....[33]....
        /*0150*/ 	.word	0x000020c0


	//   ....[34]....
        /*0154*/ 	.word	0x00002120


	//   ....[35]....
        /*0158*/ 	.word	0x00002290


	//   ....[36]....
        /*015c*/ 	.word	0x000022f0


	//   ....[37]....
        /*0160*/ 	.word	0x00002350


	//   ....[38]....
        /*0164*/ 	.word	0x000023b0


	//   ....[39]....
        /*0168*/ 	.word	0x00002410


	//----- nvinfo : EIATTR_VRC_CTA_INIT_COUNT
	.align		4
.L_3100:
        /*016c*/ 	.byte	0x02, 0x4a
	.zero		1
	.zero		1


	//----- nvinfo : EIATTR_EXIT_INSTR_OFFSETS
	.align		4
        /*0170*/ 	.byte	0x04, 0x1c
        /*0172*/ 	.short	(.L_3102 - .L_3101)


	//   ....[0]....
.L_3101:
        /*0174*/ 	.word	0x00000260


	//   ....[1]....
        /*0178*/ 	.word	0x00000e70


	//   ....[2]....
        /*017c*/ 	.word	0x000019f0


	//----- nvinfo : EIATTR_MAX_THREADS
	.align		4
.L_3102:
        /*0180*/ 	.byte	0x04, 0x05
        /*0182*/ 	.short	(.L_3104 - .L_3103)
.L_3103:
        /*0184*/ 	.word	0x00000080
        /*0188*/ 	.word	0x00000001
        /*018c*/ 	.word	0x00000001


	//----- nvinfo : EIATTR_CRS_STACK_SIZE
	.align		4
.L_3104:
        /*0190*/ 	.byte	0x04, 0x1e
        /*0192*/ 	.short	(.L_3106 - .L_3105)
.L_3105:
        /*0194*/ 	.word	0x00000000


	//----- nvinfo : EIATTR_CBANK_PARAM_SIZE
	.align		4
.L_3106:
        /*0198*/ 	.byte	0x03, 0x19
        /*019a*/ 	.short	0x00e8


	//----- nvinfo : EIATTR_PARAM_CBANK
	.align		4
        /*019c*/ 	.byte	0x04, 0x0a
        /*019e*/ 	.short	(.L_3108 - .L_3107)
	.align		4
.L_3107:
        /*01a0*/ 	.word	index@(.nv.constant0._ZN10layer_norm13ln_fwd_kernelINS_13Kernel_traitsIf6__halffS2_fjLj256ELj1ELj4ELj1ELj16ENS_18Kernel_traits_baseILj256EfS2_fS2_fjLj128EEEEELb0ELb1ELb1ELb0EEEvNS_9FwdParamsE)
        /*01a4*/ 	.short	0x0380
        /*01a6*/ 	.short	0x00e8


	//----- nvinfo : EIATTR_SW_WAR
	.align		4
.L_3108:
        /*01a8*/ 	.byte	0x04, 0x36
        /*01aa*/ 	.short	(.L_3110 - .L_3109)
.L_3109:
        /*01ac*/ 	.word	0x00000008
.L_3110:


//--------------------- .nv.info._ZN10layer_norm13ln_fwd_kernelINS_13Kernel_traitsIf6__halffS2_fjLj256ELj1ELj4ELj1ELj16ENS_18Kernel_traits_baseILj256EfS2_fS2_fjLj128EEEEELb0ELb1ELb1ELb1EEEvNS_9FwdParamsE --------------------------
	.section	.nv.info._ZN10layer_norm13ln_fwd_kernelINS_13Kernel_traitsIf6__halffS2_fjLj256ELj1ELj4ELj1ELj16ENS_18Kernel_traits_baseILj256EfS2_fS2_fjLj128EEEEELb0ELb1ELb1ELb1EEEvNS_9FwdParamsE,"",@"SHT_CUDA_INFO"
	.sectionflags	@""
	.align	4


	//----- nvinfo : EIATTR_CUDA_API_VERSION
	.align		4
        /*0000*/ 	.byte	0x04, 0x37
        /*0002*/ 	.short	(.L_3112 - .L_3111)
.L_3111:
        /*0004*/ 	.word	0x00000082


	//----- nvinfo : EIATTR_KPARAM_INFO
	.align		4
.L_3112:
        /*0008*/ 	.byte	0x04, 0x17
        /*000a*/ 	.short	(.L_3114 - .L_3113)
.L_3113:
        /*000c*/ 	.word	0x00000000
        /*0010*/ 	.short	0x0000
        /*0012*/ 	.short	0x0000
        /*0014*/ 	.byte	0x00, 0xf0, 0xa1, 0x03


	//----- nvinfo : EIATTR_SPARSE_MMA_MASK
	.align		4
.L_3114:
        /*0018*/ 	.byte	0x03, 0x50
        /*001a*/ 	.short	0x0000


	//----- nvinfo : EIATTR_MAXREG_COUNT
	.align		4
        /*001c*/ 	.byte	0x03, 0x1b
        /*001e*/ 	.short	0x00ff


	//----- nvinfo : EIATTR_MERCURY_ISA_VERSION
	.align		4
        /*0020*/ 	.byte	0x03, 0x5f
        /*0022*/ 	.short	0x0101


	//----- nvinfo : EIATTR_COOP_GROUP_MASK_REGIDS
	.align		4
        /*0024*/ 	.byte	0x04, 0x29
        /*0026*/ 	.short	(.L_3116 - .L_3115)


	//   ....[0]....
.L_3115:
        /*0028*/ 	.word	0xffffffff


	//   ....[1]....
        /*002c*/ 	.word	0xffffffff


	//   ....[2]....
        /*0030*/ 	.word	0xffffffff


	//   ....[3]....
        /*0034*/ 	.word	0xffffffff


	//   ....[4]....
        /*0038*/ 	.word	0xffffffff


	//   ....[5]....
        /*003c*/ 	.word	0xffffffff


	//   ....[6]....
        /*0040*/ 	.word	0xffffffff


	//   ....[7]....
        /*0044*/ 	.word	0xffffffff


	//   ....[8]....
        /*0048*/ 	.word	0xffffffff


	//   ....[9]....
        /*004c*/ 	.word	0xffffffff


	//   ....[10]....
        /*0050*/ 	.word	0xffffffff


	//   ....[11]....
        /*0054*/ 	.word	0xffffffff


	//   ....[12]....
        /*0058*/ 	.word	0xffffffff


	//   ....[13]....
        /*005c*/ 	.word	0xffffffff


	//   ....[14]....
        /*0060*/ 	.word	0xffffffff


	//   ....[15]....
        /*0064*/ 	.word	0xffffffff


	//   ....[16]....
        /*0068*/ 	.word	0xffffffff


	//   ....[17]....
        /*006c*/ 	.word	0xffffffff


	//   ....[18]....
        /*0070*/ 	.word	0xffffffff


	//   ....[19]....
        /*0074*/ 	.word	0xffffffff


	//   ....[20]....
        /*0078*/ 	.word	0x05000028


	//   ....[21]....
        /*007c*/ 	.word	0x05000028


	//   ....[22]....
        /*0080*/ 	.word	0x05000028


	//   ....[23]....
        /*0084*/ 	.word	0x05000028


	//   ....[24]....
        /*0088*/ 	.word	0x05000028


	//   ....[25]....
        /*008c*/ 	.word	0x05000028


	//   ....[26]....
        /*0090*/ 	.word	0x05000028


	//   ....[27]....
        /*0094*/ 	.word	0x05000028


	//   ....[28]....
        /*0098*/ 	.word	0x05000028


	//   ....[29]....
        /*009c*/ 	.word	0x05000028


	//   ....[30]....
        /*00a0*/ 	.word	0x05000028


	//   ....[31]....
        /*00a4*/ 	.word	0x05000028


	//   ....[32]....
        /*00a8*/ 	.word	0x05000028


	//   ....[33]....
        /*00ac*/ 	.word	0x05000028


	//   ....[34]....
        /*00b0*/ 	.word	0x05000028


	//   ....[35]....
        /*00b4*/ 	.word	0x05000028


	//   ....[36]....
        /*00b8*/ 	.word	0x05000028


	//   ....[37]....
        /*00bc*/ 	.word	0x05000028


	//   ....[38]....
        /*00c0*/ 	.word	0x05000028


	//   ....[39]....
        /*00c4*/ 	.word	0x05000028


	//----- nvinfo : EIATTR_COOP_GROUP_INSTR_OFFSETS
	.align		4
.L_3116:
        /*00c8*/ 	.byte	0x04, 0x28
        /*00ca*/ 	.short	(.L_3118 - .L_3117)


	//   ....[0]....
.L_3117:
        /*00cc*/ 	.word	0x00000730


	//   ....[1]....
        /*00d0*/ 	.word	0x00000760


	//   ....[2]....
        /*00d4*/ 	.word	0x00000780


	//   ....[3]....
        /*00d8*/ 	.word	0x000007a0


	//   ....[4]....
        /*00dc*/ 	.word	0x000007c0


	//   ....[5]....
        /*00e0*/ 	.word	0x000008f0


	//   ....[6]....
        /*00e4*/ 	.word	0x00000910


	//   ....[7]....
        /*00e8*/ 	.word	0x00000930


	//   ....[8]....
        /*00ec*/ 	.word	0x00000950


	//   ....[9]....
        /*00f0*/ 	.word	0x00000970


	//   ....[10]....
        /*00f4*/ 	.word	0x00001200


	//   ....[11]....
        /*00f8*/ 	.word	0x00001230


	//   ....[12]....
        /*00fc*/ 	.word	0x00001250


	//   ....[13]....
        /*0100*/ 	.word	0x00001270


	//   ....[14]....
        /*0104*/ 	.word	0x00001290


	//   ....[15]....
        /*0108*/ 	.word	0x000013c0


	//   ....[16]....
        /*010c*/ 	.word	0x000013e0


	//   ....[17]....
        /*0110*/ 	.word	0x00001400


	//   ....[18]....
        /*0114*/ 	.word	0x00001420


	//   ....[19]....
        /*0118*/ 	.word	0x00001440


	//   ....[20]....
        /*011c*/ 	.word	0x00001860


	//   ....[21]....
        /*0120*/ 	.word	0x000018f0


	//   ....[22]....
        /*0124*/ 	.word	0x00001950


	//   ....[23]....
        /*0128*/ 	.word	0x000019b0


	//   ....[24]....
        /*012c*/ 	.word	0x00001a10


	//   ....[25]....
        /*0130*/ 	.word	0x00001b80


	//   ....[26]....
        /*0134*/ 	.word	0x00001be0


	//   ....[27]....
        /*0138*/ 	.word	0x00001c40


	//   ....[28]....
        /*013c*/ 	.word	0x00001ca0


	//   ....[29]....
        /*0140*/ 	.word	0x00001d00


	//   ....[30]....
        /*0144*/ 	.word	0x00001d80


	//   ....[31]....
        /*0148*/ 	.word	0x00001e10


	//   ....[32]....
        /*014c*/ 	.word	0x00001e70


	//   ....[33]....
        /*0150*/ 	.word	0x00001ed0


	//   ....[34]....
        /*0154*/ 	.word	0x00001f30


	//   ....[35]....
        /*0158*/ 	.word	0x000020a0


	//   ....[36]....
        /*015c*/ 	.word	0x00002100


	//   ....[37]....
        /*0160*/ 	.word	0x00002160


	//   ....[38]....
        /*0164*/ 	.word	0x000021c0


	//   ....[39]....
        /*0168*/ 	.word	0x00002220


	//----- nvinfo : EIATTR_VRC_CTA_INIT_COUNT
	.align		4
.L_3118:
        /*016c*/ 	.byte	0x02, 0x4a
	.zero		1
	.zero		1


	//----- nvinfo : EIATTR_EXIT_INSTR_OFFSETS
	.align		4
        /*0170*/ 	.byte	0x04, 0x1c
        /*0172*/ 	.short	(.L_3120 - .L_3119)


	//   ....[0]....
.L_3119:
        /*0174*/ 	.word	0x000001a0


	//   ....[1]....
        /*0178*/ 	.word	0x00000d20


	//   ....[2]....
        /*017c*/ 	.word	0x00001800


	//----- nvinfo : EIATTR_MAX_THREADS
	.align		4
.L_3120:
        /*0180*/ 	.byte	0x04, 0x05
        /*0182*/ 	.short	(.L_3122 - .L_3121)
.L_3121:
        /*0184*/ 	.word	0x00000080
        /*0188*/ 	.word	0x00000001
        /*018c*/ 	.word	0x00000001


	//----- nvinfo : EIATTR_CRS_STACK_SIZE
	.align		4
.L_3122:
        /*0190*/ 	.byte	0x04, 0x1e
        /*0192*/ 	.short	(.L_3124 - .L_3123)
.L_3123:
        /*0194*/ 	.word	0x00000000


	//----- nvinfo : EIATTR_CBANK_PARAM_SIZE
	.align		4
.L_3124:
        /*0198*/ 	.byte	0x03, 0x19
        /*019a*/ 	.short	0x00e8


	//----- nvinfo : EIATTR_PARAM_CBANK
	.align		4
        /*019c*/ 	.byte	0x04, 0x0a
        /*019e*/ 	.short	(.L_3126 - .L_3125)
	.align		4
.L_3125:
        /*01a0*/ 	.word	index@(.nv.constant0._ZN10layer_norm13ln_fwd_kernelINS_13Kernel_traitsIf6__halffS2_fjLj256ELj1ELj4ELj1ELj16ENS_18Kernel_traits_baseILj256EfS2_fS2_fjLj128EEEEELb0ELb1ELb1ELb1EEEvNS_9FwdParamsE)
        /*01a4*/ 	.short	0x0380
        /*01a6*/ 	.short	0x00e8


	//----- nvinfo : EIATTR_SW_WAR
	.align		4
.L_3126:
        /*01a8*/ 	.byte	0x04, 0x36
        /*01aa*/ 	.short	(.L_3128 - .L_3127)
.L_3127:
        /*01ac*/ 	.word	0x00000008
.L_3128:


//--------------------- .nv.info._ZN10layer_norm13ln_fwd_kernelINS_13Kernel_traitsIf6__halffS2_fjLj256ELj1ELj4ELj1ELj16ENS_18Kernel_traits_baseILj256EfS2_fS2_fjLj128EEEEELb1ELb0ELb0ELb0EEEvNS_9FwdParamsE --------------------------
	.section	.nv.info._ZN10layer_norm13ln_fwd_kernelINS_13Kernel_traitsIf6__halffS2_fjLj256ELj1ELj4ELj1ELj16ENS_18Kernel_traits_baseILj256EfS2_fS2_fjLj128EEEEELb1ELb0ELb0ELb0EEEvNS_9FwdParamsE,"",@"SHT_CUDA_INFO"
	.sectionflags	@""
	.align	4


	//----- nvinfo : EIATTR_CUDA_API_VERSION
	.align		4
        /*0000*/ 	.byte	0x04, 0x37
        /*0002*/ 	.short	(.L_3130 - .L_3129)
.L_3129:
        /*0004*/ 	.word	0x00000082


	//----- nvinfo : EIATTR_KPARAM_INFO
	.align		4
.L_3130:
        /*0008*/ 	.byte	0x04, 0x17
        /*000a*/ 	.short	(.L_3132 - .L_3131)
.L_3131:
        /*000c*/ 	.word	0x00000000
        /*0010*/ 	.short	0x0000
        /*0012*/ 	.short	0x0000
        /*0014*/ 	.byte	0x00, 0xf0, 0xa1, 0x03


	//----- nvinfo : EIATTR_SPARSE_MMA_MASK
	.align		4
.L_3132:
        /*0018*/ 	.byte	0x03, 0x50
        /*001a*/ 	.short	0x0000


	//----- nvinfo : EIATTR_MAXREG_COUNT
	.align		4
        /*001c*/ 	.byte	0x03, 0x1b
        /*001e*/ 	.short	0x00ff


	//----- nvinfo : EIATTR_MERCURY_ISA_VERSION
	.align		4
        /*0020*/ 	.byte	0x03, 0x5f
        /*0022*/ 	.short	0x0101


	//----- nvinfo : EIATTR_COOP_GROUP_MASK_REGIDS
	.align		4
        /*0024*/ 	.byte	0x04, 0x29
        /*0026*/ 	.short	(.L_3134 - .L_3133)


	//   ....[0]....
.L_3133:
        /*0028*/ 	.word	0xffffffff


	//   ....[1]....
        /*002c*/ 	.word	0xffffffff


	//   ....[2]....
        /*0030*/ 	.word	0xffffffff


	//   ....[3]....
        /*0034*/ 	.word	0xffffffff


	//   ....[4]....
        /*0038*/ 	.word	0xffffffff


	//   ....[5]....
        /*003c*/ 	.word	0xffffffff


	//   ....[6]....
        /*0040*/ 	.word	0xffffffff


	//   ....[7]....
        /*0044*/ 	.word	0xffffffff


	//   ....[8]....
        /*0048*/ 	.word	0xffffffff


	//   ....[9]....
        /*004c*/ 	.word	0xffffffff


	//   ....[10]....
        /*0050*/ 	.word	0x05000037


	//   ....[11]....
        /*0054*/ 	.word	0x05000037


	//   ....[12]....
        /*0058*/ 	.word	0x05000037


	//   ....[13]....
        /*005c*/ 	.word	0x05000037


	//   ....[14]....
        /*0060*/ 	.word	0x05000037


	//   ....[15]....
        /*0064*/ 	.word	0x05000037


	//   ....[16]....
        /*0068*/ 	.word	0x05000037


	//   ....[17]....
        /*006c*/ 	.word	0x05000037


	//   ....[18]....
        /*0070*/ 	.word	0x05000037


	//   ....[19]....
        /*0074*/ 	.word	0x05000037


	//----- nvinfo : EIATTR_COOP_GROUP_INSTR_OFFSETS
	.align		4
.L_3134:
        /*0078*/ 	.byte	0x04, 0x28
        /*007a*/ 	.short	(.L_3136 - .L_3135)


	//   ....[0]....
.L_3135:
        /*007c*/ 	.word	0x00003440


	//   ....[1]....
        /*0080*/ 	.word	0x00003460


	//   ....[2]....
        /*0084*/ 	.word	0x00003480


	//   ....[3]....
        /*0088*/ 	.word	0x000034a0


	//   ....[4]....
        /*008c*/ 	.word	0x000034d0


	//   ....[5]....
        /*0090*/ 	.word	0x00003620


	//   ....[6]....
        /*0094*/ 	.word	0x00003640


	//   ....[7]....
        /*0098*/ 	.word	0x00003660


	//   ....[8]....
        /*009c*/ 	.word	0x00003680


	//   ....[9]....
        /*00a0*/ 	.word	0x000036a0


	//   ....[10]....
        /*00a4*/ 	.word	0x00003a80


	//   ....[11]....
        /*00a8*/ 	.word	0x00003b20


	//   ....[12]....
        /*00ac*/ 	.word	0x00003b90


	//   ....[13]....
        /*00b0*/ 	.word	0x00003c00


	//   ....[14]....
        /*00b4*/ 	.word	0x00003c80


	//   ....[15]....
        /*00b8*/ 	.word	0x00003e10


	//   ....[16]....
        /*00bc*/ 	.word	0x00003e80


	//   ....[17]....
        /*00c0*/ 	.word	0x00003ef0


	//   ....[18]....
        /*00c4*/ 	.word	0x00003f60


	//   ....[19]....
        /*00c8*/ 	.word	0x00003fd0


	//----- nvinfo : EIATTR_VRC_CTA_INIT_COUNT
	.align		4
.L_3136:
        /*00cc*/ 	.byte	0x02, 0x4a
	.zero		1
	.zero		1


	//----- nvinfo : EIATTR_EXIT_INSTR_OFFSETS
	.align		4
        /*00d0*/ 	.byte	0x04, 0x1c
        /*00d2*/ 	.short	(.L_3138 - .L_3137)


	//   ....[0]....
.L_3137:
        /*00d4*/ 	.word	0x00000450


	//   ....[1]....
        /*00d8*/ 	.word	0x00003a10


	//----- nvinfo : EIATTR_MAX_THREADS
	.align		4
.L_3138:
        /*00dc*/ 	.byte	0x04, 0x05
        /*00de*/ 	.short	(.L_3140 - .L_3139)
.L_3139:
        /*00e0*/ 	.word	0x00000080
        /*00e4*/ 	.word	0x00000001
        /*00e8*/ 	.word	0x00000001


	//----- nvinfo : EIATTR_CRS_STACK_SIZE
	.align		4
.L_3140:
        /*00ec*/ 	.byte	0x04, 0x1e
        /*00ee*/ 	.short	(.L_3142 - .L_3141)
.L_3141:
        /*00f0*/ 	.word	0x00000000


	//----- nvinfo : EIATTR_CBANK_PARAM_SIZE
	.align		4
.L_3142:
        /*00f4*/ 	.byte	0x03, 0x19
        /*00f6*/ 	.short	0x00e8


	//----- nvinfo : EIATTR_PARAM_CBANK
	.align		4
        /*00f8*/ 	.byte	0x04, 0x0a
        /*00fa*/ 	.short	(.L_3144 - .L_3143)
	.align		4
.L_3143:
        /*00fc*/ 	.word	index@(.nv.constant0._ZN10layer_norm13ln_fwd_kernelINS_13Kernel_traitsIf6__halffS2_fjLj256ELj1ELj4ELj1ELj16ENS_18Kernel_traits_baseILj256EfS2_fS2_fjLj128EEEEELb1ELb0ELb0ELb0EEEvNS_9FwdParamsE)
        /*0100*/ 	.short	0x0380
        /*0102*/ 	.short	0x00e8


	//----- nvinfo : EIATTR_SW_WAR
	.align		4
.L_3144:
        /*0104*/ 	.byte	0x04, 0x36
        /*0106*/ 	.short	(.L_3146 - .L_3145)
.L_3145:
        /*0108*/ 	.word	0x00000008
.L_3146:


//--------------------- .nv.info._ZN10layer_norm13ln_fwd_kernelINS_13Kernel_traitsIf6__halffS2_fjLj256ELj1ELj4ELj1ELj16ENS_18Kernel_traits_baseILj256EfS2_fS2_fjLj128EEEEELb1ELb0ELb0ELb1EEEvNS_9FwdParamsE --------------------------
	.section	.nv.info._ZN10layer_norm13ln_fwd_kernelINS_13Kernel_traitsIf6__halffS2_fjLj256ELj1ELj4ELj1ELj16ENS_18Kernel_traits_baseILj256EfS2_fS2_fjLj128EEEEELb1ELb0ELb0ELb1EEEvNS_9FwdParamsE,"",@"SHT_CUDA_INFO"
	.sectionflags	@""
	.align	4


	//----- nvinfo : EIATTR_CUDA_API_VERSION
	.align		4
        /*0000*/ 	.byte	0x04, 0x37
        /*0002*/ 	.short	(.L_3148 - .L_3147)
.L_3147:
        /*0004*/ 	.word	0x00000082


	//----- nvinfo : EIATTR_KPARAM_INFO
	.align		4
.L_3148:
        /*0008*/ 	.byte	0x04, 0x17
        /*000a*/ 	.short	(.L_3150 - .L_3149)
.L_3149:
        /*000c*/ 	.word	0x00000000
        /*0010*/ 	.short	0x0000
        /*0012*/ 	.short	0x0000
        /*0014*/ 	.byte	0x00, 0xf0, 0xa1, 0x03


	//----- nvinfo : EIATTR_SPARSE_MMA_MASK
	.align		4
.L_3150:
        /*0018*/ 	.byte	0x03, 0x50
        /*001a*/ 	.short	0x0000


	//----- nvinfo : EIATTR_MAXREG_COUNT
	.align		4
        /*001c*/ 	.byte	0x03, 0x1b
        /*001e*/ 	.short	0x00ff


	//----- nvinfo : EIATTR_MERCURY_ISA_VERSION
	.align		4
        /*0020*/ 	.byte	0x03, 0x5f
        /*0022*/ 	.short	0x0101


	//----- nvinfo : EIATTR_COOP_GROUP_MASK_REGIDS
	.align		4
        /*0024*/ 	.byte	0x04, 0x29
        /*0026*/ 	.short	(.L_3152 - .L_3151)


	//   ....[0]....
.L_3151:
        /*0028*/ 	.word	0xffffffff


	//   ....[1]....
        /*002c*/ 	.word	0xffffffff


	//   ....[2]....
        /*0030*/ 	.word	0xffffffff


	//   ....[3]....
        /*0034*/ 	.word	0xffffffff


	//   ....[4]....
        /*0038*/ 	.word	0xffffffff


	//   ....[5]....
        /*003c*/ 	.word	0xffffffff


	//   ....[6]....
        /*0040*/ 	.word	0xffffffff


	//   ....[7]....
        /*0044*/ 	.word	0xffffffff


	//   ....[8]....
        /*0048*/ 	.word	0xffffffff


	//   ....[9]....
        /*004c*/ 	.word	0xffffffff


	//   ....[10]....
        /*0050*/ 	.word	0x0500002e


	//   ....[11]....
        /*0054*/ 	.word	0x0500002e


	//   ....[12]....
        /*0058*/ 	.word	0x0500002e


	//   ....[13]....
        /*005c*/ 	.word	0x0500002e


	//   ....[14]....
        /*0060*/ 	.word	0x0500002e


	//   ....[15]....
        /*0064*/ 	.word	0x0500002e


	//   ....[16]....
        /*0068*/ 	.word	0x0500002e


	//   ....[17]....
        /*006c*/ 	.word	0x0500002e


	//   ....[18]....
        /*0070*/ 	.word	0x0500002e


	//   ....[19]....
        /*0074*/ 	.word	0x0500002e


	//----- nvinfo : EIATTR_COOP_GROUP_INSTR_OFFSETS
	.align		4
.L_3152:
        /*0078*/ 	.byte	0x04, 0x28
        /*007a*/ 	.short	(.L_3154 - .L_3153)


	//   ....[0]....
.L_3153:
        /*007c*/ 	.word	0x000033c0


	//   ....[1]....
        /*0080*/ 	.word	0x000033f0


	//   ....[2]....
        /*0084*/ 	.word	0x00003410


	//   ....[3]....
        /*0088*/ 	.word	0x00003430


	//   ....[4]....
        /*008c*/ 	.word	0x00003450


	//   ....[5]....
        /*0090*/ 	.word	0x00003580


	//   ....[6]....
        /*0094*/ 	.word	0x000035a0


	//   ....[7]....
        /*0098*/ 	.word	0x000035c0


	//   ....[8]....
        /*009c*/ 	.word	0x000035e0


	//   ....[9]....
        /*00a0*/ 	.word	0x00003600


	//   ....[10]....
        /*00a4*/ 	.word	0x000039a0


	//   ....[11]....
        /*00a8*/ 	.word	0x00003a40


	//   ....[12]....
        /*00ac*/ 	.word	0x00003aa0


	//   ....[13]....
        /*00b0*/ 	.word	0x00003b00


	//   ....[14]....
        /*00b4*/ 	.word	0x00003b60


	//   ....[15]....
        /*00b8*/ 	.word	0x00003cd0


	//   ....[16]....
        /*00bc*/ 	.word	0x00003d30


	//   ....[17]....
        /*00c0*/ 	.word	0x00003d90


	//   ....[18]....
        /*00c4*/ 	.word	0x00003df0


	//   ....[19]....
        /*00c8*/ 	.word	0x00003e50


	//----- nvinfo : EIATTR_VRC_CTA_INIT_COUNT
	.align		4
.L_3154:
        /*00cc*/ 	.byte	0x02, 0x4a
	.zero		1
	.zero		1


	//----- nvinfo : EIATTR_EXIT_INSTR_OFFSETS
	.align		4
        /*00d0*/ 	.byte	0x04, 0x1c
        /*00d2*/ 	.short	(.L_3156 - .L_3155)


	//   ....[0]....
.L_3155:
        /*00d4*/ 	.word	0x00000230


	//   ....[1]....
        /*00d8*/ 	.word	0x00003940


	//----- nvinfo : EIATTR_MAX_THREADS
	.align		4
.L_3156:
        /*00dc*/ 	.byte	0x04, 0x05
        /*00de*/ 	.short	(.L_3158 - .L_3157)
.L_3157:
        /*00e0*/ 	.word	0x00000080
        /*00e4*/ 	.word	0x00000001
        /*00e8*/ 	.word	0x00000001


	//----- nvinfo : EIATTR_CRS_STACK_SIZE
	.align		4
.L_3158:
        /*00ec*/ 	.byte	0x04, 0x1e
        /*00ee*/ 	.short	(.L_3160 - .L_3159)
.L_3159:
        /*00f0*/ 	.word	0x00000000


	//----- nvinfo : EIATTR_CBANK_PARAM_SIZE
	.align		4
.L_3160:
        /*00f4*/ 	.byte	0x03, 0x19
        /*00f6*/ 	.short	0x00e8


	//----- nvinfo : EIATTR_PARAM_CBANK
	.align		4
        /*00f8*/ 	.byte	0x04, 0x0a
        /*00fa*/ 	.short	(.L_3162 - .L_3161)
	.align		4
.L_3161:
        /*00fc*/ 	.word	index@(.nv.constant0._ZN10layer_norm13ln_fwd_kernelINS_13Kernel_traitsIf6__halffS2_fjLj256ELj1ELj4ELj1ELj16ENS_18Kernel_traits_baseILj256EfS2_fS2_fjLj128EEEEELb1ELb0ELb0ELb1EEEvNS_9FwdParamsE)
        /*0100*/ 	.short	0x0380
        /*0102*/ 	.short	0x00e8


	//----- nvinfo : EIATTR_SW_WAR
	.align		4
.L_3162:
        /*0104*/ 	.byte	0x04, 0x36
        /*0106*/ 	.short	(.L_3164 - .L_3163)
.L_3163:
        /*0108*/ 	.word	0x00000008
.L_3164:


//--------------------- .nv.info._ZN10layer_norm13ln_fwd_kernelINS_13Kernel_traitsIf6__halffS2_fjLj256ELj1ELj4ELj1ELj16ENS_18Kernel_traits_baseILj256EfS2_fS2_fjLj128EEEEELb1ELb0ELb1ELb0EEEvNS_9FwdParamsE --------------------------
	.section	.nv.info._ZN10layer_norm13ln_fwd_kernelINS_13Kernel_traitsIf6__halffS2_fjLj256ELj1ELj4ELj1ELj16ENS_18Kernel_traits_baseILj256EfS2_fS2_fjLj128EEEEELb1ELb0ELb1ELb0EEEvNS_9FwdParamsE,"",@"SHT_CUDA_INFO"
	.sectionflags	@""
	.align	4


	//----- nvinfo : EIATTR_CUDA_API_VERSION
	.align		4
        /*0000*/ 	.byte	0x04, 0x37
        /*0002*/ 	.short	(.L_3166 - .L_3165)
.L_3165:
        /*0004*/ 	.word	0x00000082


	//----- nvinfo : EIATTR_KPARAM_INFO
	.align		4
.L_3166:
        /*0008*/ 	.byte	0x04, 0x17
        /*000a*/ 	.short	(.L_3168 - .L_3167)
.L_3167:
        /*000c*/ 	.word	0x00000000
        /*0010*/ 	.short	0x0000
        /*0012*/ 	.short	0x0000
        /*0014*/ 	.byte	0x00, 0xf0, 0xa1, 0x03


	//----- nvinfo : EIATTR_SPARSE_MMA_MASK
	.align		4
.L_3168:
        /*0018*/ 	.byte	0x03, 0x50
        /*001a*/ 	.short	0x0000


	//----- nvinfo : EIATTR_MAXREG_COUNT
	.align		4
        /*001c*/ 	.byte	0x03, 0x1b
        /*001e*/ 	.short	0x00ff


	//----- nvinfo : EIATTR_MERCURY_ISA_VERSION
	.align		4
        /*0020*/ 	.byte	0x03, 0x5f
        /*0022*/ 	.short	0x0101


	//----- nvinfo : EIATTR_COOP_GROUP_MASK_REGIDS
	.align		4
        /*0024*/ 	.byte	0x04, 0x29
        /*0026*/ 	.short	(.L_3170 - .L_3169)


	//   ....[0]....
.L_3169:
        /*0028*/ 	.word	0xffffffff


	//   ....[1]....
        /*002c*/ 	.word	0xffffffff


	//   ....[2]....
        /*0030*/ 	.word	0xffffffff


	//   ....[3]....
        /*0034*/ 	.word	0xffffffff


	//   ....[4]....
        /*0038*/ 	.word	0xffffffff


	//   ....[5]....
        /*003c*/ 	.word	0xffffffff


	//   ....[6]....
        /*0040*/ 	.word	0xffffffff


	//   ....[7]....
        /*0044*/ 	.word	0xffffffff


	//   ....[8]....
        /*0048*/ 	.word	0xffffffff


	//   ....[9]....
        /*004c*/ 	.word	0xffffffff


	//   ....[10]....
        /*0050*/ 	.word	0x0500002e


	//   ....[11]....
        /*0054*/ 	.word	0x0500002e


	//   ....[12]....
        /*0058*/ 	.word	0x0500002e


	//   ....[13]....
        /*005c*/ 	.word	0x0500002e


	//   ....[14]....
        /*0060*/ 	.word	0x0500002e


	//   ....[15]....
        /*0064*/ 	.word	0x0500002e


	//   ....[16]....
        /*0068*/ 	.word	0x0500002e


	//   ....[17]....
        /*006c*/ 	.word	0x0500002e


	//   ....[18]....
        /*0070*/ 	.word	0x0500002e


	//   ....[19]....
        /*0074*/ 	.word	0x0500002e


	//----- nvinfo : EIATTR_COOP_GROUP_INSTR_OFFSETS
	.align		4
.L_3170:
        /*0078*/ 	.byte	0x04, 0x28
        /*007a*/ 	.short	(.L_3172 - .L_3171)


	//   ....[0]....
.L_3171:
        /*007c*/ 	.word	0x00003850


	//   ....[1]....
        /*0080*/ 	.word	0x00003880


	//   ....[2]....
        /*0084*/ 	.word	0x000038a0


	//   ....[3]....
        /*0088*/ 	.word	0x000038c0


	//   ....[4]....
        /*008c*/ 	.word	0x000038e0


	//   ....[5]....
        /*0090*/ 	.word	0x00003a30


	//   ....[6]....
        /*0094*/ 	.word	0x00003a50


	//   ....[7]....
        /*0098*/ 	.word	0x00003a70


	//   ....[8]....
        /*009c*/ 	.word	0x00003a90


	//   ....[9]....
        /*00a0*/ 	.word	0x00003ab0


	//   ....[10]....
        /*00a4*/ 	.word	0x00003ee0


	//   ....[11]....
        /*00a8*/ 	.word	0x00003f70


	//   ....[12]....
        /*00ac*/ 	.word	0x00003fd0


	//   ....[13]....
        /*00b0*/ 	.word	0x00004030


	//   ....[14]....
        /*00b4*/ 	.word	0x00004090


	//   ....[15]....
        /*00b8*/ 	.word	0x00004220


	//   ....[16]....
        /*00bc*/ 	.word	0x00004280


	//   ....[17]....
        /*00c0*/ 	.word	0x000042e0


	//   ....[18]....
        /*00c4*/ 	.word	0x00004340


	//   ....[19]....
        /*00c8*/ 	.word	0x000043a0


	//----- nvinfo : EIATTR_VRC_CTA_INIT_COUNT
	.align		4
.L_3172:
        /*00cc*/ 	.byte	0x02, 0x4a
	.zero		1
	.zero		1


	//----- nvinfo : EIATTR_EXIT_INSTR_OFFSETS
	.align		4
        /*00d0*/ 	.byte	0x04, 0x1c
        /*00d2*/ 	.short	(.L_3174 - .L_3173)


	//   ....[0]....
.L_3173:
        /*00d4*/ 	.word	0x00000460


	//   ....[1]....
        /*00d8*/ 	.word	0x00003e70


	//----- nvinfo : EIATTR_MAX_THREADS
	.align		4
.L_3174:
        /*00dc*/ 	.byte	0x04, 0x05
        /*00de*/ 	.short	(.L_3176 - .L_3175)
.L_3175:
        /*00e0*/ 	.word	0x00000080
        /*00e4*/ 	.word	0x00000001
        /*00e8*/ 	.word	0x00000001


	//----- nvinfo : EIATTR_CRS_STACK_SIZE
	.align		4
.L_3176:
        /*00ec*/ 	.byte	0x04, 0x1e
        /*00ee*/ 	.short	(.L_3178 - .L_3177)
.L_3177:
        /*00f0*/ 	.word	0x00000000


	//----- nvinfo : EIATTR_CBANK_PARAM_SIZE
	.align		4
.L_3178:
        /*00f4*/ 	.byte	0x03, 0x19
        /*00f6*/ 	.short	0x00e8


	//----- nvinfo : EIATTR_PARAM_CBANK
	.align		4
        /*00f8*/ 	.byte	0x04, 0x0a
        /*00fa*/ 	.short	(.L_3180 - .L_3179)
	.align		4
.L_3179:
        /*00fc*/ 	.word	index@(.nv.constant0._ZN10layer_norm13ln_fwd_kernelINS_13Kernel_traitsIf6__halffS2_fjLj256ELj1ELj4ELj1ELj16ENS_18Kernel_traits_baseILj256EfS2_fS2_fjLj128EEEEELb1ELb0ELb1ELb0EEEvNS_9FwdParamsE)
        /*0100*/ 	.short	0x0380
        /*0102*/ 	.short	0x00e8


	//----- nvinfo : EIATTR_SW_WAR
	.align		4
.L_3180:
        /*0104*/ 	.byte	0x04, 0x36
        /*0106*/ 	.short	(.L_3182 - .L_3181)
.L_3181:
        /*0108*/ 	.word	0x00000008
.L_3182:


//--------------------- .nv.info._ZN10layer_norm13ln_fwd_kernelINS_13Kernel_traitsIf6__halffS2_fjLj256ELj1ELj4ELj1ELj16ENS_18Kernel_traits_baseILj256EfS2_fS2_fjLj128EEEEELb1ELb0ELb1ELb1EEEvNS_9FwdParamsE --------------------------
	.section	.nv.info._ZN10layer_norm13ln_fwd_kernelINS_13Kernel_traitsIf6__halffS2_fjLj256ELj1ELj4ELj1ELj16ENS_18Kernel_traits_baseILj256EfS2_fS2_fjLj128EEEEELb1ELb0ELb1ELb1EEEvNS_9FwdParamsE,"",@"SHT_CUDA_INFO"
	.sectionflags	@""
	.align	4


	//----- nvinfo : EIATTR_CUDA_API_VERSION
	.align		4
        /*0000*/ 	.byte	0x04, 0x37
        /*0002*/ 	.short	(.L_3184 - .L_3183)
.L_3183:
        /*0004*/ 	.word	0x00000082


	//----- nvinfo : EIATTR_KPARAM_INFO
	.align		4
.L_3184:
        /*0008*/ 	.byte	0x04, 0x17
        /*000a*/ 	.short	(.L_3186 - .L_3185)
.L_3185:
        /*000c*/ 	.word	0x00000000
        /*0010*/ 	.short	0x0000
        /*0012*/ 	.short	0x0000
        /*0014*/ 	.byte	0x00, 0xf0, 0xa1, 0x03


	//----- nvinfo : EIATTR_SPARSE_MMA_MASK
	.align		4
.L_3186:
        /*0018*/ 	.byte	0x03, 0x50
        /*001a*/ 	.short	0x0000


	//----- nvinfo : EIATTR_MAXREG_COUNT
	.align		4
        /*001c*/ 	.byte	0x03, 0x1b
        /*001e*/ 	.short	0x00ff


	//----- nvinfo : EIATTR_MERCURY_ISA_VERSION
	.align		4
        /*0020*/ 	.byte	0x03, 0x5f
        /*0022*/ 	.short	0x0101


	//----- nvinfo : EIATTR_COOP_GROUP_MASK_REGIDS
	.align		4
        /*0024*/ 	.byte	0x04, 0x29
        /*0026*/ 	.short	(.L_3188 - .L_3187)


	//   ....[0]....
.L_3187:
        /*0028*/ 	.word	0xffffffff


	//   ....[1]....
        /*002c*/ 	.word	0xffffffff


	//   ....[2]....
        /*0030*/ 	.word	0xffffffff


	//   ....[3]....
        /*0034*/ 	.word	0xffffffff


	//   ....[4]....
        /*0038*/ 	.word	0xffffffff


	//   ....[5]....
        /*003c*/ 	.word	0xffffffff


	//   ....[6]....
        /*0040*/ 	.word	0xffffffff


	//   ....[7]....
        /*0044*/ 	.word	0xffffffff


	//   ....[8]....
        /*0048*/ 	.word	0xffffffff


	//   ....[9]....
        /*004c*/ 	.word	0xffffffff


	//   ....[10]....
        /*0050*/ 	.word	0x05000034


	//   ....[11]....
        /*0054*/ 	.word	0x05000034


	//   ....[12]....
        /*0058*/ 	.word	0x05000034


	//   ....[13]....
        /*005c*/ 	.word	0x05000034


	//   ....[14]....
        /*0060*/ 	.word	0x05000034


	//   ....[15]....
        /*0064*/ 	.word	0x05000034


	//   ....[16]....
        /*0068*/ 	.word	0x05000034


	//   ....[17]....
        /*006c*/ 	.word	0x05000034


	//   ....[18]....
        /*0070*/ 	.word	0x05000034


	//   ....[19]....
        /*0074*/ 	.word	0x05000034


	//----- nvinfo : EIATTR_COOP_GROUP_INSTR_OFFSETS
	.align		4
.L_3188:
        /*0078*/ 	.byte	0x04, 0x28
        /*007a*/ 	.short	(.L_3190 - .L_3189)


	//   ....[0]....
.L_3189:
        /*007c*/ 	.word	0x00003760


	//   ....[1]....
        /*0080*/ 	.word	0x00003790


	//   ....[2]....
        /*0084*/ 	.word	0x000037b0


	//   ....[3]....
        /*0088*/ 	.word	0x000037d0


	//   ....[4]....
        /*008c*/ 	.word	0x000037f0


	//   ....[5]....
        /*0090*/ 	.word	0x00003920


	//   ....[6]....
        /*0094*/ 	.word	0x00003940


	//   ....[7]....
        /*0098*/ 	.word	0x00003960


	//   ....[8]....
        /*009c*/ 	.word	0x00003980


	//   ....[9]....
        /*00a0*/ 	.word	0x000039a0


	//   ....[10]....
        /*00a4*/ 	.word	0x00003dc0


	//   ....[11]....
        /*00a8*/ 	.word	0x00003e50


	//   ....[12]....
        /*00ac*/ 	.word	0x00003eb0


	//   ....[13]....
        /*00b0*/ 	.word	0x00003f10


	//   ....[14]....
        /*00b4*/ 	.word	0x00003f70


	//   ....[15]....
        /*00b8*/ 	.word	0x000040e0


	//   ....[16]....
        /*00bc*/ 	.word	0x00004140


	//   ....[17]....
        /*00c0*/ 	.word	0x000041a0


	//   ....[18]....
        /*00c4*/ 	.word	0x00004200


	//   ....[19]....
        /*00c8*/ 	.word	0x00004260


	//----- nvinfo : EIATTR_VRC_CTA_INIT_COUNT
	.align		4
.L_3190:
        /*00cc*/ 	.byte	0x02, 0x4a
	.zero		1
	.zero		1


	//----- nvinfo : EIATTR_EXIT_INSTR_OFFSETS
	.align		4
        /*00d0*/ 	.byte	0x04, 0x1c
        /*00d2*/ 	.short	(.L_3192 - .L_3191)


	//   ....[0]....
.L_3191:
        /*00d4*/ 	.word	0x00000220


	//   ....[1]....
        /*00d8*/ 	.word	0x00003d50


	//----- nvinfo : EIATTR_MAX_THREADS
	.align		4
.L_3192:
        /*00dc*/ 	.byte	0x04, 0x05
        /*00de*/ 	.short	(.L_3194 - .L_3193)
.L_3193:
        /*00e0*/ 	.word	0x00000080
        /*00e4*/ 	.word	0x00000001
        /*00e8*/ 	.word	0x00000001


	//----- nvinfo : EIATTR_CRS_STACK_SIZE
	.align		4
.L_3194:
        /*00ec*/ 	.byte	0x04, 0x1e
        /*00ee*/ 	.short	(.L_3196 - .L_3195)
.L_3195:
        /*00f0*/ 	.word	0x00000000


	//----- nvinfo : EIATTR_CBANK_PARAM_SIZE
	.align		4
.L_3196:
        /*00f4*/ 	.byte	0x03, 0x19
        /*00f6*/ 	.short	0x00e8


	//----- nvinfo : EIATTR_PARAM_CBANK
	.align		4
        /*00f8*/ 	.byte	0x04, 0x0a
        /*00fa*/ 	.short	(.L_3198 - .L_3197)
	.align		4
.L_3197:
        /*00fc*/ 	.word	index@(.nv.constant0._ZN10layer_norm13ln_fwd_kernelINS_13Kernel_traitsIf6__halffS2_fjLj256ELj1ELj4ELj1ELj16ENS_18Kernel_traits_baseILj256EfS2_fS2_fjLj128EEEEELb1ELb0ELb1ELb1EEEvNS_9FwdParamsE)
        /*0100*/ 	.short	0x0380
        /*0102*/ 	.short	0x00e8


	//----- nvinfo : EIATTR_SW_WAR
	.align		4
.L_3198:
        /*0104*/ 	.byte	0x04, 0x36
        /*0106*/ 	.short	(.L_3200 - .L_3199)
.L_3199:
        /*0108*/ 	.word	0x00000008
.L_3200:


//--------------------- .nv.info._ZN10layer_norm13ln_fwd_kernelINS_13Kernel_traitsIf6__halffS2_fjLj256ELj1ELj4ELj1ELj16ENS_18Kernel_traits_baseILj256EfS2_fS2_fjLj128EEEEELb1ELb1ELb0ELb0EEEvNS_9FwdParamsE --------------------------
	.section	.nv.info._ZN10layer_norm13ln_fwd_kernelINS_13Kernel_traitsIf6__halffS2_fjLj256ELj1ELj4ELj1ELj16ENS_18Kernel_traits_baseILj256EfS2_fS2_fjLj128EEEEELb1ELb1ELb0ELb0EEEvNS_9FwdParamsE,"",@"SHT_CUDA_INFO"
	.sectionflags	@""
	.align	4


	//----- nvinfo : EIATTR_CUDA_API_VERSION
	.align		4
        /*0000*/ 	.byte	0x04, 0x37
        /*0002*/ 	.short	(.L_3202 - .L_3201)
.L_3201:
        /*0004*/ 	.word	0x00000082


	//----- nvinfo : EIATTR_KPARAM_INFO
	.align		4
.L_3202:
        /*0008*/ 	.byte	0x04, 0x17
        /*000a*/ 	.short	(.L_3204 - .L_3203)
.L_3203:
        /*000c*/ 	.word	0x00000000
        /*0010*/ 	.short	0x0000
        /*0012*/ 	.short	0x0000
        /*0014*/ 	.byte	0x00, 0xf0, 0xa1, 0x03


	//----- nvinfo : EIATTR_SPARSE_MMA_MASK
	.align		4
.L_3204:
        /*0018*/ 	.byte	0x03, 0x50
        /*001a*/ 	.short	0x0000


	//----- nvinfo : EIATTR_MAXREG_COUNT
	.align		4
        /*001c*/ 	.byte	0x03, 0x1b
        /*001e*/ 	.short	0x00ff


	//----- nvinfo : EIATTR_MERCURY_ISA_VERSION
	.align		4
        /*0020*/ 	.byte	0x03, 0x5f
        /*0022*/ 	.short	0x0101


	//----- nvinfo : EIATTR_COOP_GROUP_MASK_REGIDS
	.align		4
        /*0024*/ 	.byte	0x04, 0x29
        /*0026*/ 	.short	(.L_3206 - .L_3205)


	//   ....[0]....
.L_3205:
        /*0028*/ 	.word	0xffffffff


	//   ....[1]....
        /*002c*/ 	.word	0xffffffff


	//   ....[2]....
        /*0030*/ 	.word	0xffffffff


	//   ....[3]....
        /*0034*/ 	.word	0xffffffff


	//   ....[4]....
        /*0038*/ 	.word	0xffffffff


	//   ....[5]....
        /*003c*/ 	.word	0xffffffff


	//   ....[6]....
        /*0040*/ 	.word	0xffffffff


	//   ....[7]....
        /*0044*/ 	.word	0xffffffff


	//   ....[8]....
        /*0048*/ 	.word	0xffffffff


	//   ....[9]....
        /*004c*/ 	.word	0xffffffff


	//   ....[10]....
        /*0050*/ 	.word	0x0500003d


	//   ....[11]....
        /*0054*/ 	.word	0x0500003d


	//   ....[12]....
        /*0058*/ 	.word	0x0500003d


	//   ....[13]....
        /*005c*/ 	.word	0x0500003d


	//   ....[14]....
        /*0060*/ 	.word	0x0500003d


	//   ....[15]....
        /*0064*/ 	.word	0x0500003d


	//   ....[16]....
        /*0068*/ 	.word	0x0500003d


	//   ....[17]....
        /*006c*/ 	.word	0x0500003d


	//   ....[18]....
        /*0070*/ 	.word	0x0500003d


	//   ....[19]....
        /*0074*/ 	.word	0x0500003d


	//----- nvinfo : EIATTR_COOP_GROUP_INSTR_OFFSETS
	.align		4
.L_3206:
        /*0078*/ 	.byte	0x04, 0x28
        /*007a*/ 	.short	(.L_3208 - .L_3207)


	//   ....[0]....
.L_3207:
        /*007c*/ 	.word	0x00003520


	//   ....[1]....
        /*0080*/ 	.word	0x00003540


	//   ....[2]....
        /*0084*/ 	.word	0x00003560


	//   ....[3]....
        /*0088*/ 	.word	0x00003580


	//   ....[4]....
        /*008c*/ 	.word	0x000035b0


	//   ....[5]....
        /*0090*/ 	.word	0x00003700


	//   ....[6]....
        /*0094*/ 	.word	0x00003720


	//   ....[7]....
        /*0098*/ 	.word	0x00003740


	//   ....[8]....
        /*009c*/ 	.word	0x00003760


	//   ....[9]....
        /*00a0*/ 	.word	0x00003780


	//   ....[10]....
        /*00a4*/ 	.word	0x00003b60


	//   ....[11]....
        /*00a8*/ 	.word	0x00003c00


	//   ....[12]....
        /*00ac*/ 	.word	0x00003c70


	//   ....[13]....
        /*00b0*/ 	.word	0x00003ce0


	//   ....[14]....
        /*00b4*/ 	.word	0x00003d60


	//   ....[15]....
        /*00b8*/ 	.word	0x00003f00


	//   ....[16]....
        /*00bc*/ 	.word	0x00003f70


	//   ....[17]....
        /*00c0*/ 	.word	0x00003fe0


	//   ....[18]....
        /*00c4*/ 	.word	0x00004050


	//   ....[19]....
        /*00c8*/ 	.word	0x000040c0


	//----- nvinfo : EIATTR_VRC_CTA_INIT_COUNT
	.align		4
.L_3208:
        /*00cc*/ 	.byte	0x02, 0x4a
	.zero		1
	.zero		1


	//----- nvinfo : EIATTR_EXIT_INSTR_OFFSETS
	.align		4
        /*00d0*/ 	.byte	0x04, 0x1c
        /*00d2*/ 	.short	(.L_3210 - .L_3209)


	//   ....[0]....
.L_3209:
        /*00d4*/ 	.word	0x00000490


	//   ....[1]....
        /*00d8*/ 	.word	0x00003af0


	//----- nvinfo : EIATTR_MAX_THREADS
	.align		4
.L_3210:
        /*00dc*/ 	.byte	0x04, 0x05
        /*00de*/ 	.short	(.L_3212 - .L_3211)
.L_3211:
        /*00e0*/ 	.word	0x00000080
        /*00e4*/ 	.word	0x00000001
        /*00e8*/ 	.word	0x00000001


	//----- nvinfo : EIATTR_CRS_STACK_SIZE
	.align		4
.L_3212:
        /*00ec*/ 	.byte	0x04, 0x1e
        /*00ee*/ 	.short	(.L_3214 - .L_3213)
.L_3213:
        /*00f0*/ 	.word	0x00000000


	//----- nvinfo : EIATTR_CBANK_PARAM_SIZE
	.align		4
.L_3214:
        /*00f4*/ 	.byte	0x03, 0x19
        /*00f6*/ 	.short	0x00e8


	//----- nvinfo : EIATTR_PARAM_CBANK
	.align		4
        /*00f8*/ 	.byte	0x04, 0x0a
        /*00fa*/ 	.short	(.L_3216 - .L_3215)
	.align		4
.L_3215:
        /*00fc*/ 	.word	index@(.nv.constant0._ZN10layer_norm13ln_fwd_kernelINS_13Kernel_traitsIf6__halffS2_fjLj256ELj1ELj4ELj1ELj16ENS_18Kernel_traits_baseILj256EfS2_fS2_fjLj128EEEEELb1ELb1ELb0ELb0EEEvNS_9FwdParamsE)
        /*0100*/ 	.short	0x0380
        /*0102*/ 	.short	0x00e8


	//----- nvinfo : EIATTR_SW_WAR
	.align		4
.L_3216:
        /*0104*/ 	.byte	0x04, 0x36
        /*0106*/ 	.short	(.L_3218 - .L_3217)
.L_3217:
        /*0108*/ 	.word	0x00000008
.L_3218:


//--------------------- .nv.info._ZN10layer_norm13ln_fwd_kernelINS_13Kernel_traitsIf6__halffS2_fjLj256ELj1ELj4ELj1ELj16ENS_18Kernel_traits_baseILj256EfS2_fS2_fjLj128EEEEELb1ELb1ELb0ELb1EEEvNS_9FwdParamsE --------------------------
	.section	.nv.info._ZN10layer_norm13ln_fwd_kernelINS_13Kernel_traitsIf6__halffS2_fjLj256ELj1ELj4ELj1ELj16ENS_18Kernel_traits_baseILj256EfS2_fS2_fjLj128EEEEELb1ELb1ELb0ELb1EEEvNS_9FwdParamsE,"",@"SHT_CUDA_INFO"
	.sectionflags	@""
	.align	4


	//----- nvinfo : EIATTR_CUDA_API_VERSION
	.align		4
        /*0000*/ 	.byte	0x04, 0x37
        /*0002*/ 	.short	(.L_3220 - .L_3219)
.L_3219:
        /*0004*/ 	.word	0x00000082


	//----- nvinfo : EIATTR_KPARAM_INFO
	.align		4
.L_3220:
        /*0008*/ 	.byte	0x04, 0x17
        /*000a*/ 	.short	(.L_3222 - .L_3221)
.L_3221:
        /*000c*/ 	.word	0x00000000
        /*0010*/ 	.short	0x0000
        /*0012*/ 	.short	0x0000
        /*0014*/ 	.byte	0x00, 0xf0, 0xa1, 0x03


	//----- nvinfo : EIATTR_SPARSE_MMA_MASK
	.align		4
.L_3222:
        /*0018*/ 	.byte	0x03, 0x50
        /*001a*/ 	.short	0x0000


	//----- nvinfo : EIATTR_MAXREG_COUNT
	.align		4
        /*001c*/ 	.byte	0x03, 0x1b
        /*001e*/ 	.short	0x00ff


	//----- nvinfo : EIATTR_MERCURY_ISA_VERSION
	.align		4
        /*0020*/ 	.byte	0x03, 0x5f
        /*0022*/ 	.short	0x0101


	//----- nvinfo : EIATTR_COOP_GROUP_MASK_REGIDS
	.align		4
        /*0024*/ 	.byte	0x04, 0x29
        /*0026*/ 	.short	(.L_3224 - .L_3223)


	//   ....[0]....
.L_3223:
        /*0028*/ 	.word	0xffffffff


	//   ....[1]....
        /*002c*/ 	.word	0xffffffff


	//   ....[2]....
        /*0030*/ 	.word	0xffffffff


	//   ....[3]....
        /*0034*/ 	.word	0xffffffff


	//   ....[4]....
        /*0038*/ 	.word	0xffffffff


	//   ....[5]....
        /*003c*/ 	.word	0xffffffff


	//   ....[6]....
        /*0040*/ 	.word	0xffffffff


	//   ....[7]....
        /*0044*/ 	.word	0xffffffff


	//   ....[8]....
        /*0048*/ 	.word	0xffffffff


	//   ....[9]....
        /*004c*/ 	.word	0xffffffff


	//   ....[10]....
        /*0050*/ 	.word	0x05000031


	//   ....[11]....
        /*0054*/ 	.word	0x05000031


	//   ....[12]....
        /*0058*/ 	.word	0x05000031


	//   ....[13]....
        /*005c*/ 	.word	0x05000031


	//   ....[14]....
        /*0060*/ 	.word	0x05000031


	//   ....[15]....
        /*0064*/ 	.word	0x05000031


	//   ....[16]....
        /*0068*/ 	.word	0x05000031


	//   ....[17]....
        /*006c*/ 	.word	0x05000031


	//   ....[18]....
        /*0070*/ 	.word	0x05000031


	//   ....[19]....
        /*0074*/ 	.word	0x05000031


	//----- nvinfo : EIATTR_COOP_GROUP_INSTR_OFFSETS
	.align		4
.L_3224:
        /*0078*/ 	.byte	0x04, 0x28
        /*007a*/ 	.short	(.L_3226 - .L_3225)


	//   ....[0]....
.L_3225:
        /*007c*/ 	.word	0x000034e0


	//   ....[1]....
        /*0080*/ 	.word	0x00003510


	//   ....[2]....
        /*0084*/ 	.word	0x00003530


	//   ....[3]....
        /*0088*/ 	.word	0x00003550


	//   ....[4]....
        /*008c*/ 	.word	0x00003570


	//   ....[5]....
        /*0090*/ 	.word	0x000036a0


	//   ....[6]....
        /*0094*/ 	.word	0x000036c0


	//   ....[7]....
        /*0098*/ 	.word	0x000036e0


	//   ....[8]....
        /*009c*/ 	.word	0x00003700


	//   ....[9]....
        /*00a0*/ 	.word	0x00003720


	//   ....[10]....
        /*00a4*/ 	.word	0x00003ac0


	//   ....[11]....
        /*00a8*/ 	.word	0x00003b60


	//   ....[12]....
        /*00ac*/ 	.word	0x00003bc0


	//   ....[13]....
        /*00b0*/ 	.word	0x00003c20


	//   ....[14]....
        /*00b4*/ 	.word	0x00003c80


	//   ....[15]....
        /*00b8*/ 	.word	0x00003df0


	//   ....[16]....
        /*00bc*/ 	.word	0x00003e50


	//   ....[17]....
        /*00c0*/ 	.word	0x00003eb0


	//   ....[18]....
        /*00c4*/ 	.word	0x00003f10


	//   ....[19]....
        /*00c8*/ 	.word	0x00003f70


	//----- nvinfo : EIATTR_VRC_CTA_INIT_COUNT
	.align		4
.L_3226:
        /*00cc*/ 	.byte	0x02, 0x4a
	.zero		1
	.zero		1


	//----- nvinfo : EIATTR_EXIT_INSTR_OFFSETS
	.align		4
        /*00d0*/ 	.byte	0x04, 0x1c
        /*00d2*/ 	.short	(.L_3228 - .L_3227)


	//   ....[0]....
.L_3227:
        /*00d4*/ 	.word	0x00000220


	//   ....[1]....
        /*00d8*/ 	.word	0x00003a60


	//----- nvinfo : EIATTR_MAX_THREADS
	.align		4
.L_3228:
        /*00dc*/ 	.byte	0x04, 0x05
        /*00de*/ 	.short	(.L_3230 - .L_3229)
.L_3229:
        /*00e0*/ 	.word	0x00000080
        /*00e4*/ 	.word	0x00000001
        /*00e8*/ 	.word	0x00000001


	//----- nvinfo : EIATTR_CRS_STACK_SIZE
	.align		4
.L_3230:
        /*00ec*/ 	.byte	0x04, 0x1e
        /*00ee*/ 	.short	(.L_3232 - .L_3231)
.L_3231:
        /*00f0*/ 	.word	0x00000000


	//----- nvinfo : EIATTR_CBANK_PARAM_SIZE
	.align		4
.L_3232:
        /*00f4*/ 	.byte	0x03, 0x19
        /*00f6*/ 	.short	0x00e8


	//----- nvinfo : EIATTR_PARAM_CBANK
	.align		4
        /*00f8*/ 	.byte	0x04, 0x0a
        /*00fa*/ 	.short	(.L_3234 - .L_3233)
	.align		4
.L_3233:
        /*00fc*/ 	.word	index@(.nv.constant0._ZN10layer_norm13ln_fwd_kernelINS_13Kernel_traitsIf6__halffS2_fjLj256ELj1ELj4ELj1ELj16ENS_18Kernel_traits_baseILj256EfS2_fS2_fjLj128EEEEELb1ELb1ELb0ELb1EEEvNS_9FwdParamsE)
        /*0100*/ 	.short	0x0380
        /*0102*/ 	.short	0x00e8


	//----- nvinfo : EIATTR_SW_WAR
	.align		4
.L_3234:
        /*0104*/ 	.byte	0x04, 0x36
        /*0106*/ 	.short	(.L_3236 - .L_3235)
.L_3235:
        /*0108*/ 	.word	0x00000008
.L_3236:


//--------------------- .nv.info._ZN10layer_norm13ln_fwd_kernelINS_13Kernel_traitsIf6__halffS2_fjLj256ELj1ELj4ELj1ELj16ENS_18Kernel_traits_baseILj256EfS2_fS2_fjLj128EEEEELb1ELb1ELb1ELb0EEEvNS_9FwdParamsE --------------------------
	.section	.nv.info._ZN10layer_norm13ln_fwd_kernelINS_13Kernel_traitsIf6__halffS2_fjLj256ELj1ELj4ELj1ELj16ENS_18Kernel_traits_baseILj256EfS2_fS2_fjLj128EEEEELb1ELb1ELb1ELb0EEEvNS_9FwdParamsE,"",@"SHT_CUDA_INFO"
	.sectionflags	@""
	.align	4


	//----- nvinfo : EIATTR_CUDA_API_VERSION
	.align		4
        /*0000*/ 	.byte	0x04, 0x37
        /*0002*/ 	.short	(.L_3238 - .L_3237)
.L_3237:
        /*0004*/ 	.word	0x00000082


	//----- nvinfo : EIATTR_KPARAM_INFO
	.align		4
.L_3238:
        /*0008*/ 	.byte	0x04, 0x17
        /*000a*/ 	.short	(.L_3240 - .L_3239)
.L_3239:
        /*000c*/ 	.word	0x00000000
        /*0010*/ 	.short	0x0000
        /*0012*/ 	.short	0x0000
        /*0014*/ 	.byte	0x00, 0xf0, 0xa1, 0x03


	//----- nvinfo : EIATTR_SPARSE_MMA_MASK
	.align		4
.L_3240:
        /*0018*/ 	.byte	0x03, 0x50
        /*001a*/ 	.short	0x0000


	//----- nvinfo : EIATTR_MAXREG_COUNT
	.align		4
        /*001c*/ 	.byte	0x03, 0x1b
        /*001e*/ 	.short	0x00ff


	//----- nvinfo : EIATTR_MERCURY_ISA_VERSION
	.align		4
        /*0020*/ 	.byte	0x03, 0x5f
        /*0022*/ 	.short	0x0101


	//----- nvinfo : EIATTR_COOP_GROUP_MASK_REGIDS
	.align		4
        /*0024*/ 	.byte	0x04, 0x29
        /*0026*/ 	.short	(.L_3242 - .L_3241)


	//   ....[0]....
.L_3241:
        /*0028*/ 	.word	0xffffffff


	//   ....[1]....
        /*002c*/ 	.word	0xffffffff


	//   ....[2]....
        /*0030*/ 	.word	0xffffffff


	//   ....[3]....
        /*0034*/ 	.word	0xffffffff


	//   ....[4]....
        /*0038*/ 	.word	0xffffffff


	//   ....[5]....
        /*003c*/ 	.word	0xffffffff


	//   ....[6]....
        /*0040*/ 	.word	0xffffffff


	//   ....[7]....
        /*0044*/ 	.word	0xffffffff


	//   ....[8]....
        /*0048*/ 	.word	0xffffffff


	//   ....[9]....
        /*004c*/ 	.word	0xffffffff


	//   ....[10]....
        /*0050*/ 	.word	0x05000036


	//   ....[11]....
        /*0054*/ 	.word	0x05000036


	//   ....[12]....
        /*0058*/ 	.word	0x05000036


	//   ....[13]....
        /*005c*/ 	.word	0x05000036


	//   ....[14]....
        /*0060*/ 	.word	0x05000036


	//   ....[15]....
        /*0064*/ 	.word	0x05000036


	//   ....[16]....
        /*0068*/ 	.word	0x05000036


	//   ....[17]....
        /*006c*/ 	.word	0x05000036


	//   ....[18]....
        /*0070*/ 	.word	0x05000036


	//   ....[19]....
        /*0074*/ 	.word	0x05000036


	//----- nvinfo : EIATTR_COOP_GROUP_INSTR_OFFSETS
	.align		4
.L_3242:
        /*0078*/ 	.byte	0x04, 0x28
        /*007a*/ 	.short	(.L_3244 - .L_3243)


	//   ....[0]....
.L_3243:
        /*007c*/ 	.word	0x00003b80


	//   ....[1]....
        /*0080*/ 	.word	0x00003bb0


	//   ....[2]....
        /*0084*/ 	.word	0x00003bd0


	//   ....[3]....
        /*0088*/ 	.word	0x00003bf0


	//   ....[4]....
        /*008c*/ 	.word	0x00003c10


	//   ....[5]....
        /*0090*/ 	.word	0x00003d60


	//   ....[6]....
        /*0094*/ 	.word	0x00003d80


	//   ....[7]....
        /*0098*/ 	.word	0x00003da0


	//   ....[8]....
        /*009c*/ 	.word	0x00003dc0


	//   ....[9]....
        /*00a0*/ 	.word	0x00003de0


	//   ....[10]....
        /*00a4*/ 	.word	0x00004220


	//   ....[11]....
        /*00a8*/ 	.word	0x000042b0


	//   ....[12]....
        /*00ac*/ 	.word	0x00004310


	//   ....[13]....
        /*00b0*/ 	.word	0x00004370


	//   ....[14]....
        /*00b4*/ 	.word	0x000043d0


	//   ....[15]....
        /*00b8*/ 	.word	0x00004560


	//   ....[16]....
        /*00bc*/ 	.word	0x000045c0


	//   ....[17]....
        /*00c0*/ 	.word	0x00004620


	//   ....[18]....
        /*00c4*/ 	.word	0x00004680


	//   ....[19]....
        /*00c8*/ 	.word	0x000046e0


	//----- nvinfo : EIATTR_VRC_CTA_INIT_COUNT
	.align		4
.L_3244:
        /*00cc*/ 	.byte	0x02, 0x4a
	.zero		1
	.zero		1


	//----- nvinfo : EIATTR_EXIT_INSTR_OFFSETS
	.align		4
        /*00d0*/ 	.byte	0x04, 0x1c
        /*00d2*/ 	.short	(.L_3246 - .L_3245)


	//   ....[0]....
.L_3245:
        /*00d4*/ 	.word	0x000004a0


	//   ....[1]....
        /*00d8*/ 	.word	0x000041b0


	//----- nvinfo : EIATTR_MAX_THREADS
	.align		4
.L_3246:
        /*00dc*/ 	.byte	0x04, 0x05
        /*00de*/ 	.short	(.L_3248 - .L_3247)
.L_3247:
        /*00e0*/ 	.word	0x00000080
        /*00e4*/ 	.word	0x00000001
        /*00e8*/ 	.word	0x00000001


	//----- nvinfo : EIATTR_CRS_STACK_SIZE
	.align		4
.L_3248:
        /*00ec*/ 	.byte	0x04, 0x1e
        /*00ee*/ 	.short	(.L_3250 - .L_3249)
.L_3249:
        /*00f0*/ 	.word	0x00000000


	//----- nvinfo : EIATTR_CBANK_PARAM_SIZE
	.align		4
.L_3250:
        /*00f4*/ 	.byte	0x03, 0x19
        /*00f6*/ 	.short	0x00e8


	//----- nvinfo : EIATTR_PARAM_CBANK
	.align		4
        /*00f8*/ 	.byte	0x04, 0x0a
        /*00fa*/ 	.short	(.L_3252 - .L_3251)
	.align		4
.L_3251:
        /*00fc*/ 	.word	index@(.nv.constant0._ZN10layer_norm13ln_fwd_kernelINS_13Kernel_traitsIf6__halffS2_fjLj256ELj1ELj4ELj1ELj16ENS_18Kernel_traits_baseILj256EfS2_fS2_fjLj128EEEEELb1ELb1ELb1ELb0EEEvNS_9FwdParamsE)
        /*0100*/ 	.short	0x0380
        /*0102*/ 	.short	0x00e8


	//----- nvinfo : EIATTR_SW_WAR
	.align		4
.L_3252:
        /*0104*/ 	.byte	0x04, 0x36
        /*0106*/ 	.short	(.L_3254 - .L_3253)
.L_3253:
        /*0108*/ 	.word	0x00000008
.L_3254:


//--------------------- .nv.info._ZN10layer_norm13ln_fwd_kernelINS_13Kernel_traitsIf6__halffS2_fjLj256ELj1ELj4ELj1ELj16ENS_18Kernel_traits_baseILj256EfS2_fS2_fjLj128EEEEELb1ELb1ELb1ELb1EEEvNS_9FwdParamsE --------------------------
	.section	.nv.info._ZN10layer_norm13ln_fwd_kernelINS_13Kernel_traitsIf6__halffS2_fjLj256ELj1ELj4ELj1ELj16ENS_18Kernel_traits_baseILj256EfS2_fS2_fjLj128EEEEELb1ELb1ELb1ELb1EEEvNS_9FwdParamsE,"",@"SHT_CUDA_INFO"
	.sectionflags	@""
	.align	4


	//----- nvinfo : EIATTR_CUDA_API_VERSION
	.align		4
        /*0000*/ 	.byte	0x04, 0x37
        /*0002*/ 	.short	(.L_3256 - .L_3255)
.L_3255:
        /*0004*/ 	.word	0x00000082


	//----- nvinfo : EIATTR_KPARAM_INFO
	.align		4
.L_3256:
        /*0008*/ 	.byte	0x04, 0x17
        /*000a*/ 	.short	(.L_3258 - .L_3257)
.L_3257:
        /*000c*/ 	.word	0x00000000
        /*0010*/ 	.short	0x0000
        /*0012*/ 	.short	0x0000
        /*0014*/ 	.byte	0x00, 0xf0, 0xa1, 0x03


	//----- nvinfo : EIATTR_SPARSE_MMA_MASK
	.align		4
.L_3258:
        /*0018*/ 	.byte	0x03, 0x50
        /*001a*/ 	.short	0x0000


	//----- nvinfo : EIATTR_MAXREG_COUNT
	.align		4
        /*001c*/ 	.byte	0x03, 0x1b
        /*001e*/ 	.short	0x00ff


	//----- nvinfo : EIATTR_MERCURY_ISA_VERSION
	.align		4
        /*0020*/ 	.byte	0x03, 0x5f
        /*0022*/ 	.short	0x0101


	//----- nvinfo : EIATTR_COOP_GROUP_MASK_REGIDS
	.align		4
        /*0024*/ 	.byte	0x04, 0x29
        /*0026*/ 	.short	(.L_3260 - .L_3259)


	//   ....[0]....
.L_3259:
        /*0028*/ 	.word	0xffffffff


	//   ....[1]....
        /*002c*/ 	.word	0xffffffff


	//   ....[2]....
        /*0030*/ 	.word	0xffffffff


	//   ....[3]....
        /*0034*/ 	.word	0xffffffff


	//   ....[4]....
        /*0038*/ 	.word	0xffffffff


	//   ....[5]....
        /*003c*/ 	.word	0xffffffff


	//   ....[6]....
        /*0040*/ 	.word	0xffffffff


	//   ....[7]....
        /*0044*/ 	.word	0xffffffff


	//   ....[8]....
        /*0048*/ 	.word	0xffffffff


	//   ....[9]....
        /*004c*/ 	.word	0xffffffff


	//   ....[10]....
        /*0050*/ 	.word	0x0500003c


	//   ....[11]....
        /*0054*/ 	.word	0x0500003c


	//   ....[12]....
        /*0058*/ 	.word	0x0500003c


	//   ....[13]....
        /*005c*/ 	.word	0x0500003c


	//   ....[14]....
        /*0060*/ 	.word	0x0500003c


	//   ....[15]....
        /*0064*/ 	.word	0x0500003c


	//   ....[16]....
        /*0068*/ 	.word	0x0500003c


	//   ....[17]....
        /*006c*/ 	.word	0x0500003c


	//   ....[18]....
        /*0070*/ 	.word	0x0500003c


	//   ....[19]....
        /*0074*/ 	.word	0x0500003c


	//----- nvinfo : EIATTR_COOP_GROUP_INSTR_OFFSETS
	.align		4
.L_3260:
        /*0078*/ 	.byte	0x04, 0x28
        /*007a*/ 	.short	(.L_3262 - .L_3261)


	//   ....[0]....
.L_3261:
        /*007c*/ 	.word	0x00003a10


	//   ....[1]....
        /*0080*/ 	.word	0x00003a40


	//   ....[2]....
        /*0084*/ 	.word	0x00003a60


	//   ....[3]....
        /*0088*/ 	.word	0x00003a80


	//   ....[4]....
        /*008c*/ 	.word	0x00003aa0


	//   ....[5]....
        /*0090*/ 	.word	0x00003bd0


	//   ....[6]....
        /*0094*/ 	.word	0x00003bf0


	//   ....[7]....
        /*0098*/ 	.word	0x00003c10


	//   ....[8]....
        /*009c*/ 	.word	0x00003c30


	//   ....[9]....
        /*00a0*/ 	.word	0x00003c50


	//   ....[10]....
        /*00a4*/ 	.word	0x00004080


	//   ....[11]....
        /*00a8*/ 	.word	0x00004110


	//   ....[12]....
        /*00ac*/ 	.word	0x00004170


	//   ....[13]....
        /*00b0*/ 	.word	0x000041d0


	//   ....[14]....
        /*00b4*/ 	.word	0x00004230


	//   ....[15]....
        /*00b8*/ 	.word	0x000043a0


	//   ....[16]....
        /*00bc*/ 	.word	0x00004400


	//   ....[17]....
        /*00c0*/ 	.word	0x00004460


	//   ....[18]....
        /*00c4*/ 	.word	0x000044c0


	//   ....[19]....
        /*00c8*/ 	.word	0x00004520


	//----- nvinfo : EIATTR_VRC_CTA_INIT_COUNT
	.align		4
.L_3262:
        /*00cc*/ 	.byte	0x02, 0x4a
	.zero		1
	.zero		1


	//----- nvinfo : EIATTR_EXIT_INSTR_OFFSETS
	.align		4
        /*00d0*/ 	.byte	0x04, 0x1c
        /*00d2*/ 	.short	(.L_3264 - .L_3263)


	//   ....[0]....
.L_3263:
        /*00d4*/ 	.word	0x00000220


	//   ....[1]....
        /*00d8*/ 	.word	0x00004010


	//----- nvinfo : EIATTR_MAX_THREADS
	.align		4
.L_3264:
        /*00dc*/ 	.byte	0x04, 0x05
        /*00de*/ 	.short	(.L_3266 - .L_3265)
.L_3265:
        /*00e0*/ 	.word	0x00000080
        /*00e4*/ 	.word	0x00000001
        /*00e8*/ 	.word	0x00000001


	//----- nvinfo : EIATTR_CRS_STACK_SIZE
	.align		4
.L_3266:
        /*00ec*/ 	.byte	0x04, 0x1e
        /*00ee*/ 	.short	(.L_3268 - .L_3267)
.L_3267:
        /*00f0*/ 	.word	0x00000000


	//----- nvinfo : EIATTR_CBANK_PARAM_SIZE
	.align		4
.L_3268:
        /*00f4*/ 	.byte	0x03, 0x19
        /*00f6*/ 	.short	0x00e8


	//----- nvinfo : EIATTR_PARAM_CBANK
	.align		4
        /*00f8*/ 	.byte	0x04, 0x0a
        /*00fa*/ 	.short	(.L_3270 - .L_3269)
	.align		4
.L_3269:
        /*00fc*/ 	.word	index@(.nv.constant0._ZN10layer_norm13ln_fwd_kernelINS_13Kernel_traitsIf6__halffS2_fjLj256ELj1ELj4ELj1ELj16ENS_18Kernel_traits_baseILj256EfS2_fS2_fjLj128EEEEELb1ELb1ELb1ELb1EEEvNS_9FwdParamsE)
        /*0100*/ 	.short	0x0380
        /*0102*/ 	.short	0x00e8


	//----- nvinfo : EIATTR_SW_WAR
	.align		4
.L_3270:
        /*0104*/ 	.byte	0x04, 0x36
        /*0106*/ 	.short	(.L_3272 - .L_3271)
.L_3271:
        /*0108*/ 	.word	0x00000008
.L_3272:


//--------------------- .nv.info._ZN10layer_norm13ln_fwd_kernelINS_13Kernel_traitsI6__halfffffjLj256ELj1ELj4ELj1ELj16ENS_18Kernel_traits_baseILj256ES2_ffffjLj128EEEEELb0ELb0ELb0ELb0EEEvNS_9FwdParamsE --------------------------
	.section	.nv.info._ZN10layer_norm13ln_fwd_kernelINS_13Kernel_traitsI6__halfffffjLj256ELj1ELj4ELj1ELj16ENS_18Kernel_traits_baseILj256ES2_ffffjLj128EEEEELb0ELb0ELb0ELb0EEEvNS_9FwdParamsE,"",@"SHT_CUDA_INFO"
	.sectionflags	@""
	.align	4


	//----- nvinfo : EIATTR_CUDA_API_VERSION
	.align		4
        /*0000*/ 	.byte	0x04, 0x37
        /*0002*/ 	.short	(.L_3274 - .L_3273)
.L_3273:
        /*0004*/ 	.word	0x00000082


	//----- nvinfo : EIATTR_KPARAM_INFO
	.align		4
.L_3274:
        /*0008*/ 	.byte	0x04, 0x17
        /*000a*/ 	.short	(.L_3276 - .L_3275)
.L_3275:
        /*000c*/ 	.word	0x00000000
        /*0010*/ 	.short	0x0000
        /*0012*/ 	.short	0x0000
        /*0014*/ 	.byte	0x00, 0xf0, 0xa1, 0x03


	//----- nvinfo : EIATTR_SPARSE_MMA_MASK
	.align		4
.L_3276:
        /*0018*/ 	.byte	0x03, 0x50
        /*001a*/ 	.short	0x0000


	//----- nvinfo : EIATTR_MAXREG_COUNT
	.align		4
        /*001c*/ 	.byte	0x03, 0x1b
        /*001e*/ 	.short	0x00ff


	//----- nvinfo : EIATTR_MERCURY_ISA_VERSION
	.align		4
        /*0020*/ 	.byte	0x03, 0x5f
        /*0022*/ 	.short	0x0101


	//----- nvinfo : EIATTR_COOP_GROUP_MASK_REGIDS
	.align		4
        /*0024*/ 	.byte	0x04, 0x29
        /*0026*/ 	.short	(.L_3278 - .L_3277)


	//   ....[0]....
.L_3277:
        /*0028*/ 	.word	0xffffffff


	//   ....[1]....
        /*002c*/ 	.word	0xffffffff


	//   ....[2]....
        /*0030*/ 	.word	0xffffffff


	//   ....[3]....
        /*0034*/ 	.word	0xffffffff


	//   ....[4]....
        /*0038*/ 	.word	0xffffffff


	//   ....[5]....
        /*003c*/ 	.word	0xffffffff


	//   ....[6]....
        /*0040*/ 	.word	0xffffffff


	//   ....[7]....
        /*0044*/ 	.word	0xffffffff


	//   ....[8]....
        /*0048*/ 	.word	0xffffffff


	//   ....[9]....
        /*004c*/ 	.word	0xffffffff


	//   ....[10]....
        /*0050*/ 	.word	0x0500000c


	//   ....[11]....
        /*0054*/ 	.word	0x0500000c


	//   ....[12]....
        /*0058*/ 	.word	0x0500000c


	//   ....[13]....
        /*005c*/ 	.word	0x0500000c


	//   ....[14]....
        /*0060*/ 	.word	0x0500000c


	//   ....[15]....
        /*0064*/ 	.word	0x0500000c


	//   ....[16]....
        /*0068*/ 	.word	0x0500000c


	//   ....[17]....
        /*006c*/ 	.word	0x0500000c


	//   ....[18]....
        /*0070*/ 	.word	0x0500000c


	//   ....[19]....
        /*0074*/ 	.word	0x0500000c


	//----- nvinfo : EIATTR_COOP_GROUP_INSTR_OFFSETS
	.align		4
.L_3278:
        /*0078*/ 	.byte	0x04, 0x28
        /*007a*/ 	.short	(.L_3280 - .L_3279)


	//   ....[0]....
.L_3279:
        /*007c*/ 	.word	0x00000be0


	//   ....[1]....
        /*0080*/ 	.word	0x00000c00


	//   ....[2]....
        /*0084*/ 	.word	0x00000c20


	//   ....[3]....
        /*0088*/ 	.word	0x00000c40


	//   ....[4]....
        /*008c*/ 	.word	0x00000c70


	//   ....[5]....
        /*0090*/ 	.word	0x00000db0


	//   ....[6]....
        /*0094*/ 	.word	0x00000dd0


	//   ....[7]....
        /*0098*/ 	.word	0x00000df0


	//   ....[8]....
        /*009c*/ 	.word	0x00000e10


	//   ....[9]....
        /*00a0*/ 	.word	0x00000e30


	//   ....[10]....
        /*00a4*/ 	.word	0x000012a0


	//   ....[11]....
        /*00a8*/ 	.word	0x00001330


	//   ....[12]....
        /*00ac*/ 	.word	0x000013b0


	//   ....[13]....
        /*00b0*/ 	.word	0x00001430


	//   ....[14]....
        /*00b4*/ 	.word	0x000014c0


	//   ....[15]....
        /*00b8*/ 	.word	0x00001670


	//   ....[16]....
        /*00bc*/ 	.word	0x000016f0


	//   ....[17]....
        /*00c0*/ 	.word	0x00001770


	//   ....[18]....
        /*00c4*/ 	.word	0x000017f0


	//   ....[19]....
        /*00c8*/ 	.word	0x00001870


	//----- nvinfo : EIATTR_VRC_CTA_INIT_COUNT
	.align		4
.L_3280:
        /*00cc*/ 	.byte	0x02, 0x4a
	.zero		1
	.zero		1


	//----- nvinfo : EIATTR_EXIT_INSTR_OFFSETS
	.align		4
        /*00d0*/ 	.byte	0x04, 0x1c
        /*00d2*/ 	.short	(.L_3282 - .L_3281)


	//   ....[0]....
.L_3281:
        /*00d4*/ 	.word	0x000003a0


	//   ....[1]....
        /*00d8*/ 	.word	0x00001230


	//----- nvinfo : EIATTR_MAX_THREADS
	.align		4
.L_3282:
        /*00dc*/ 	.byte	0x04, 0x05
        /*00de*/ 	.short	(.L_3284 - .L_3283)
.L_3283:
        /*00e0*/ 	.word	0x00000080
        /*00e4*/ 	.word	0x00000001
        /*00e8*/ 	.word	0x00000001


	//----- nvinfo : EIATTR_CRS_STACK_SIZE
	.align		4
.L_3284:
        /*00ec*/ 	.byte	0x04, 0x1e
        /*00ee*/ 	.short	(.L_3286 - .L_3285)
.L_3285:
        /*00f0*/ 	.word	0x00000000


	//----- nvinfo : EIATTR_CBANK_PARAM_SIZE
	.align		4
.L_3286:
        /*00f4*/ 	.byte	0x03, 0x19
        /*00f6*/ 	.short	0x00e8


	//----- nvinfo : EIATTR_PARAM_CBANK
	.align		4
        /*00f8*/ 	.byte	0x04, 0x0a
        /*00fa*/ 	.short	(.L_3288 - .L_3287)
	.align		4
.L_3287:
        /*00fc*/ 	.word	index@(.nv.constant0._ZN10layer_norm13ln_fwd_kernelINS_13Kernel_traitsI6__halfffffjLj256ELj1ELj4ELj1ELj16ENS_18Kernel_traits_baseILj256ES2_ffffjLj128EEEEELb0ELb0ELb0ELb0EEEvNS_9FwdParamsE)
        /*0100*/ 	.short	0x0380
        /*0102*/ 	.short	0x00e8


	//----- nvinfo : EIATTR_SW_WAR
	.align		4
.L_3288:
        /*0104*/ 	.byte	0x04, 0x36
        /*0106*/ 	.short	(.L_3290 - .L_3289)
.L_3289:
        /*0108*/ 	.word	0x00000008
.L_3290:


//--------------------- .nv.info._ZN10layer_norm13ln_fwd_kernelINS_13Kernel_traitsI6__halfffffjLj256ELj1ELj4ELj1ELj16ENS_18Kernel_traits_baseILj256ES2_ffffjLj128EEEEELb0ELb0ELb0ELb1EEEvNS_9FwdParamsE --------------------------
	.section	.nv.info._ZN10layer_norm13ln_fwd_kernelINS_13Kernel_traitsI6__halfffffjLj256ELj1ELj4ELj1ELj16ENS_18Kernel_traits_baseILj256ES2_ffffjLj128EEEEELb0ELb0ELb0ELb1EEEvNS_9FwdParamsE,"",@"SHT_CUDA_INFO"
	.sectionflags	@""
	.align	4


	//----- nvinfo : EIATTR_CUDA_API_VERSION
	.align		4
        /*0000*/ 	.byte	0x04, 0x37
        /*0002*/ 	.short	(.L_3292 - .L_3291)
.L_3291:
        /*0004*/ 	.word	0x00000082


	//----- nvinfo : EIATTR_KPARAM_INFO
	.align		4
.L_3292:
        /*0008*/ 	.byte	0x04, 0x17
        /*000a*/ 	.short	(.L_3294 - .L_3293)
.L_3293:
        /*000c*/ 	.word	0x00000000
        /*0010*/ 	.short	0x0000
        /*0012*/ 	.short	0x0000
        /*0014*/ 	.byte	0x00, 0xf0, 0xa1, 0x03


	//----- nvinfo : EIATTR_SPARSE_MMA_MASK
	.align		4
.L_3294:
        /*0018*/ 	.byte	0x03, 0x50
        /*001a*/ 	.short	0x0000


	//----- nvinfo : EIATTR_MAXREG_COUNT
	.align		4
        /*001c*/ 	.byte	0x03, 0x1b
        /*001e*/ 	.short	0x00ff


	//----- nvinfo : EIATTR_MERCURY_ISA_VERSION
	.align		4
        /*0020*/ 	.byte	0x03, 0x5f
        /*0022*/ 	.short	0x0101


	//----- nvinfo : EIATTR_COOP_GROUP_MASK_REGIDS
	.align		4
        /*0024*/ 	.byte	0x04, 0x29
        /*0026*/ 	.short	(.L_3296 - .L_3295)


	//   ....[0]....
.L_3295:
        /*0028*/ 	.word	0xffffffff


	//   ....[1]....
        /*002c*/ 	.word	0xffffffff


	//   ....[2]....
        /*0030*/ 	.word	0xffffffff


	//   ....[3]....
        /*0034*/ 	.word	0xffffffff


	//   ....[4]....
        /*0038*/ 	.word	0xffffffff


	//   ....[5]....
        /*003c*/ 	.word	0xffffffff


	//   ....[6]....
        /*0040*/ 	.word	0xffffffff


	//   ....[7]....
        /*0044*/ 	.word	0xffffffff


	//   ....[8]....
        /*0048*/ 	.word	0xffffffff


	//   ....[9]....
        /*004c*/ 	.word	0xffffffff


	//   ....[10]....
        /*0050*/ 	.word	0x0500000d


	//   ....[11]....
        /*0054*/ 	.word	0x0500000d


	//   ....[12]....
        /*0058*/ 	.word	0x0500000d


	//   ....[13]....
        /*005c*/ 	.word	0x0500000d


	//   ....[14]....
        /*0060*/ 	.word	0x0500000d


	//   ....[15]....
        /*0064*/ 	.word	0x0500000d


	//   ....[16]....
        /*0068*/ 	.word	0x0500000d


	//   ....[17]....
        /*006c*/ 	.word	0x0500000d


	//   ....[18]....
        /*0070*/ 	.word	0x0500000d


	//   ....[19]....
        /*0074*/ 	.word	0x0500000d


	//----- nvinfo : EIATTR_COOP_GROUP_INSTR_OFFSETS
	.align		4
.L_3296:
        /*0078*/ 	.byte	0x04, 0x28
        /*007a*/ 	.short	(.L_3298 - .L_3297)


	//   ....[0]....
.L_3297:
        /*007c*/ 	.word	0x00000960


	//   ....[1]....
        /*0080*/ 	.word	0x00000980


	//   ....[2]....
        /*0084*/ 	.word	0x000009a0


	//   ....[3]....
        /*0088*/ 	.word	0x000009c0


	//   ....[4]....
        /*008c*/ 	.word	0x000009f0


	//   ....[5]....
        /*0090*/ 	.word	0x00000b20


	//   ....[6]....
        /*0094*/ 	.word	0x00000b40


	//   ....[7]....
        /*0098*/ 	.word	0x00000b60


	//   ....[8]....
        /*009c*/ 	.word	0x00000b80


	//   ....[9]....
        /*00a0*/ 	.word	0x00000ba0


	//   ....[10]....
        /*00a4*/ 	.word	0x00000f00


	//   ....[11]....
        /*00a8*/ 	.word	0x00000fa0


	//   ....[12]....
        /*00ac*/ 	.word	0x00001010


	//   ....[13]....
        /*00b0*/ 	.word	0x00001080


	//   ....[14]....
        /*00b4*/ 	.word	0x00001100


	//   ....[15]....
        /*00b8*/ 	.word	0x00001290


	//   ....[16]....
        /*00bc*/ 	.word	0x00001300


	//   ....[17]....
        /*00c0*/ 	.word	0x00001370


	//   ....[18]....
        /*00c4*/ 	.word	0x000013e0


	//   ....[19]....
        /*00c8*/ 	.word	0x00001450


	//----- nvinfo : EIATTR_VRC_CTA_INIT_COUNT
	.align		4
.L_3298:
        /*00cc*/ 	.byte	0x02, 0x4a
	.zero		1
	.zero		1


	//----- nvinfo : EIATTR_EXIT_INSTR_OFFSETS
	.align		4
        /*00d0*/ 	.byte	0x04, 0x1c
        /*00d2*/ 	.short	(.L_3300 - .L_3299)


	//   ....[0]....
.L_3299:
        /*00d4*/ 	.word	0x000001d0


	//   ....[1]....
        /*00d8*/ 	.word	0x00000e90


	//----- nvinfo : EIATTR_MAX_THREADS
	.align		4
.L_3300:
        /*00dc*/ 	.byte	0x04, 0x05
        /*00de*/ 	.short	(.L_3302 - .L_3301)
.L_3301:
        /*00e0*/ 	.word	0x00000080
        /*00e4*/ 	.word	0x00000001
        /*00e8*/ 	.word	0x00000001


	//----- nvinfo : EIATTR_CRS_STACK_SIZE
	.align		4
.L_3302:
        /*00ec*/ 	.byte	0x04, 0x1e
        /*00ee*/ 	.short	(.L_3304 - .L_3303)
.L_3303:
        /*00f0*/ 	.word	0x00000000


	//----- nvinfo : EIATTR_CBANK_PARAM_SIZE
	.align		4
.L_3304:
        /*00f4*/ 	.byte	0x03, 0x19
        /*00f6*/ 	.short	0x00e8


	//----- nvinfo : EIATTR_PARAM_CBANK
	.align		4
        /*00f8*/ 	.byte	0x04, 0x0a
        /*00fa*/ 	.short	(.L_3306 - .L_3305)
	.align		4
.L_3305:
        /*00fc*/ 	.word	index@(.nv.constant0._ZN10layer_norm13ln_fwd_kernelINS_13Kernel_traitsI6__halfffffjLj256ELj1ELj4ELj1ELj16ENS_18Kernel_traits_baseILj256ES2_ffffjLj128EEEEELb0ELb0ELb0ELb1EEEvNS_9FwdParamsE)
        /*0100*/ 	.short	0x0380
        /*0102*/ 	.short	0x00e8


	//----- nvinfo : EIATTR_SW_WAR
	.align		4
.L_3306:
        /*0104*/ 	.byte	0x04, 0x36
        /*0106*/ 	.short	(.L_3308 - .L_3307)
.L_3307:
        /*0108*/ 	.word	0x00000008
.L_3308:


//--------------------- .nv.info._ZN10layer_norm13ln_fwd_kernelINS_13Kernel_traitsI6__halfffffjLj256ELj1ELj4ELj1ELj16ENS_18Kernel_traits_baseILj256ES2_ffffjLj128EEEEELb0ELb0ELb1ELb0EEEvNS_9FwdParamsE --------------------------
	.section	.nv.info._ZN10layer_norm13ln_fwd_kernelINS_13Kernel_traitsI6__halfffffjLj256ELj1ELj4ELj1ELj16ENS_18Kernel_traits_baseILj256ES2_ffffjLj128EEEEELb0ELb0ELb1ELb0EEEvNS_9FwdParamsE,"",@"SHT_CUDA_INFO"
	.sectionflags	@""
	.align	4


	//----- nvinfo : EIATTR_CUDA_API_VERSION
	.align		4
        /*0000*/ 	.byte	0x04, 0x37
        /*0002*/ 	.short	(.L_3310 - .L_3309)
.L_3309:
        /*0004*/ 	.word	0x00000082


	//----- nvinfo : EIATTR_KPARAM_INFO
	.align		4
.L_3310:
        /*0008*/ 	.byte	0x04, 0x17
        /*000a*/ 	.short	(.L_3312 - .L_3311)
.L_3311:
        /*000c*/ 	.word	0x00000000
        /*0010*/ 	.short	0x0000
        /*0012*/ 	.short	0x0000
        /*0014*/ 	.byte	0x00, 0xf0, 0xa1, 0x03


	//----- nvinfo : EIATTR_SPARSE_MMA_MASK
	.align		4
.L_3312:
        /*0018*/ 	.byte	0x03, 0x50
        /*001a*/ 	.short	0x0000


	//----- nvinfo : EIATTR_MAXREG_COUNT
	.align		4
        /*001c*/ 	.byte	0x03, 0x1b
        /*001e*/ 	.short	0x00ff


	//----- nvinfo : EIATTR_MERCURY_ISA_VERSION
	.align		4
        /*0020*/ 	.byte	0x03, 0x5f
        /*0022*/ 	.short	0x0101


	//----- nvinfo : EIATTR_COOP_GROUP_MASK_REGIDS
	.align		4
        /*0024*/ 	.byte	0x04, 0x29
        /*0026*/ 	.short	(.L_3314 - .L_3313)


	//   ....[0]....
.L_3313:
        /*0028*/ 	.word	0xffffffff


	//   ....[1]....
        /*002c*/ 	.word	0xffffffff


	//   ....[2]....
        /*0030*/ 	.word	0xffffffff


	//   ....[3]....
        /*0034*/ 	.word	0xffffffff


	//   ....[4]....
        /*0038*/ 	.word	0xffffffff


	//   ....[5]....
        /*003c*/ 	.word	0xffffffff


	//   ....[6]....
        /*0040*/ 	.word	0xffffffff


	//   ....[7]....
        /*0044*/ 	.word	0xffffffff


	//   ....[8]....
        /*0048*/ 	.word	0xffffffff


	//   ....[9]....
        /*004c*/ 	.word	0xffffffff


	//   ....[10]....
        /*0050*/ 	.word	0x05000017


	//   ....[11]....
        /*0054*/ 	.word	0x05000017


	//   ....[12]....
        /*0058*/ 	.word	0x05000017


	//   ....[13]....
        /*005c*/ 	.word	0x05000017


	//   ....[14]....
        /*0060*/ 	.word	0x05000017


	//   ....[15]....
        /*0064*/ 	.word	0x05000017


	//   ....[16]....
        /*0068*/ 	.word	0x05000017


	//   ....[17]....
        /*006c*/ 	.word	0x05000017


	//   ....[18]....
        /*0070*/ 	.word	0x05000017


	//   ....[19]....
        /*0074*/ 	.word	0x05000017


	//----- nvinfo : EIATTR_COOP_GROUP_INSTR_OFFSETS
	.align		4
.L_3314:
        /*0078*/ 	.byte	0x04, 0x28
        /*007a*/ 	.short	(.L_3316 - .L_3315)


	//   ....[0]....
.L_3315:
        /*007c*/ 	.word	0x00000ae0


	//   ....[1]....
        /*0080*/ 	.word	0x00000b10


	//   ....[2]....
        /*0084*/ 	.word	0x00000b30


	//   ....[3]....
        /*0088*/ 	.word	0x00000b50


	//   ....[4]....
        /*008c*/ 	.word	0x00000b70


	//   ....[5]....
        /*0090*/ 	.word	0x00000cb0


	//   ....[6]....
        /*0094*/ 	.word	0x00000cd0


	//   ....[7]....
        /*0098*/ 	.word	0x00000cf0


	//   ....[8]....
        /*009c*/ 	.word	0x00000d10


	//   ....[9]....
        /*00a0*/ 	.word	0x00000d30


	//   ....[10]....
        /*00a4*/ 	.word	0x00001200


	//   ....[11]....
        /*00a8*/ 	.word	0x00001290


	//   ....[12]....
        /*00ac*/ 	.word	0x000012f0


	//   ....[13]....
        /*00b0*/ 	.word	0x00001350


	//   ....[14]....
        /*00b4*/ 	.word	0x000013b0


	//   ....[15]....
        /*00b8*/ 	.word	0x00001550


	//   ....[16]....
        /*00bc*/ 	.word	0x000015a0


	//   ....[17]....
        /*00c0*/ 	.word	0x00001600


	//   ....[18]....
        /*00c4*/ 	.word	0x00001660


	//   ....[19]....
        /*00c8*/ 	.word	0x000016c0


	//----- nvinfo : EIATTR_VRC_CTA_INIT_COUNT
	.align		4
.L_3316:
        /*00cc*/ 	.byte	0x02, 0x4a
	.zero		1
	.zero		1


	//----- nvinfo : EIATTR_EXIT_INSTR_OFFSETS
	.align		4
        /*00d0*/ 	.byte	0x04, 0x1c
        /*00d2*/ 	.short	(.L_3318 - .L_3317)


	//   ....[0]....
.L_3317:
        /*00d4*/ 	.word	0x00000360


	//   ....[1]....
        /*00d8*/ 	.word	0x00001190


	//----- nvinfo : EIATTR_MAX_THREADS
	.align		4
.L_3318:
        /*00dc*/ 	.byte	0x04, 0x05
        /*00de*/ 	.short	(.L_3320 - .L_3319)
.L_3319:
        /*00e0*/ 	.word	0x00000080
        /*00e4*/ 	.word	0x00000001
        /*00e8*/ 	.word	0x00000001


	//----- nvinfo : EIATTR_CRS_STACK_SIZE
	.align		4
.L_3320:
        /*00ec*/ 	.byte	0x04, 0x1e
        /*00ee*/ 	.short	(.L_3322 - .L_3321)
.L_3321:
        /*00f0*/ 	.word	0x00000000


	//----- nvinfo : EIATTR_CBANK_PARAM_SIZE
	.align		4
.L_3322:
        /*00f4*/ 	.byte	0x03, 0x19
        /*00f6*/ 	.short	0x00e8


	//----- nvinfo : EIATTR_PARAM_CBANK
	.align		4
        /*00f8*/ 	.byte	0x04, 0x0a
        /*00fa*/ 	.short	(.L_3324 - .L_3323)
	.align		4
.L_3323:
        /*00fc*/ 	.word	index@(.nv.constant0._ZN10layer_norm13ln_fwd_kernelINS_13Kernel_traitsI6__halfffffjLj256ELj1ELj4ELj1ELj16ENS_18Kernel_traits_baseILj256ES2_ffffjLj128EEEEELb0ELb0ELb1ELb0EEEvNS_9FwdParamsE)
        /*0100*/ 	.short	0x0380
        /*0102*/ 	.short	0x00e8


	//----- nvinfo : EIATTR_SW_WAR
	.align		4
.L_3324:
        /*0104*/ 	.byte	0x04, 0x36
        /*0106*/ 	.short	(.L_3326 - .L_3325)
.L_3325:
        /*0108*/ 	.word	0x00000008
.L_3326:


//--------------------- .nv.info._ZN10layer_norm13ln_fwd_kernelINS_13Kernel_traitsI6__halfffffjLj256ELj1ELj4ELj1ELj16ENS_18Kernel_traits_baseILj256ES2_ffffjLj128EEEEELb0ELb0ELb1ELb1EEEvNS_9FwdParamsE --------------------------
	.section	.nv.info._ZN10layer_norm13ln_fwd_kernelINS_13Kernel_traitsI6__halfffffjLj256ELj1ELj4ELj1ELj16ENS_18Kernel_traits_baseILj256ES2_ffffjLj128EEEEELb0ELb0ELb1ELb1EEEvNS_9FwdParamsE,"",@"SHT_CUDA_INFO"
	.sectionflags	@""
	.align	4


	//----- nvinfo : EIATTR_CUDA_API_VERSION
	.align		4
        /*0000*/ 	.byte	0x04, 0x37
        /*0002*/ 	.short	(.L_3328 - .L_3327)
.L_3327:
        /*0004*/ 	.word	0x00000082


	//----- nvinfo : EIATTR_KPARAM_INFO
	.align		4
.L_3328:
        /*0008*/ 	.byte	0x04, 0x17
        /*000a*/ 	.short	(.L_3330 - .L_3329)
.L_3329:
        /*000c*/ 	.word	0x00000000
        /*0010*/ 	.short	0x0000
        /*0012*/ 	.short	0x0000
        /*0014*/ 	.byte	0x00, 0xf0, 0xa1, 0x03


	//----- nvinfo : EIATTR_SPARSE_MMA_MASK
	.align		4
.L_3330:
        /*0018*/ 	.byte	0x03, 0x50
        /*001a*/ 	.short	0x0000


	//----- nvinfo : EIATTR_MAXREG_COUNT
	.align		4
        /*001c*/ 	.byte	0x03, 0x1b
        /*001e*/ 	.short	0x00ff


	//----- nvinfo : EIATTR_MERCURY_ISA_VERSION
	.align		4
        /*0020*/ 	.byte	0x03, 0x5f
        /*0022*/ 	.short	0x0101


	//----- nvinfo : EIATTR_COOP_GROUP_MASK_REGIDS
	.align		4
        /*0024*/ 	.byte	0x04, 0x29
        /*0026*/ 	.short	(.L_3332 - .L_3331)


	//   ....[0]....
.L_3331:
        /*0028*/ 	.word	0xffffffff


	//   ....[1]....
        /*002c*/ 	.word	0xffffffff


	//   ....[2]....
        /*0030*/ 	.word	0xffffffff


	//   ....[3]....
        /*0034*/ 	.word	0xffffffff


	//   ....[4]....
        /*0038*/ 	.word	0xffffffff


	//   ....[5]....
        /*003c*/ 	.word	0xffffffff


	//   ....[6]....
        /*0040*/ 	.word	0xffffffff


	//   ....[7]....
        /*0044*/ 	.word	0xffffffff


	//   ....[8]....
        /*0048*/ 	.word	0xffffffff


	//   ....[9]....
        /*004c*/ 	.word	0xffffffff


	//   ....[10]....
        /*0050*/ 	.word	0x0500001c


	//   ....[11]....
        /*0054*/ 	.word	0x0500001c


	//   ....[12]....
        /*0058*/ 	.word	0x0500001c


	//   ....[13]....
        /*005c*/ 	.word	0x0500001c


	//   ....[14]....
        /*0060*/ 	.word	0x0500001c


	//   ....[15]....
        /*0064*/ 	.word	0x0500001c


	//   ....[16]....
        /*0068*/ 	.word	0x0500001c


	//   ....[17]....
        /*006c*/ 	.word	0x0500001c


	//   ....[18]....
        /*0070*/ 	.word	0x0500001c


	//   ....[19]....
        /*0074*/ 	.word	0x0500001c


	//----- nvinfo : EIATTR_COOP_GROUP_INSTR_OFFSETS
	.align		4
.L_3332:
        /*0078*/ 	.byte	0x04, 0x28
        /*007a*/ 	.short	(.L_3334 - .L_3333)


	//   ....[0]....
.L_3333:
        /*007c*/ 	.word	0x000008c0


	//   ....[1]....
        /*0080*/ 	.word	0x000008f0


	//   ....[2]....
        /*0084*/ 	.word	0x00000910


	//   ....[3]....
        /*0088*/ 	.word	0x00000930


	//   ....[4]....
        /*008c*/ 	.word	0x00000950


	//   ....[5]....
        /*0090*/ 	.word	0x00000a80


	//   ....[6]....
        /*0094*/ 	.word	0x00000aa0


	//   ....[7]....
        /*0098*/ 	.word	0x00000ac0


	//   ....[8]....
        /*009c*/ 	.word	0x00000ae0


	//   ....[9]....
        /*00a0*/ 	.word	0x00000b00


	//   ....[10]....
        /*00a4*/ 	.word	0x00000ff0


	//   ....[11]....
        /*00a8*/ 	.word	0x00001080


	//   ....[12]....
        /*00ac*/ 	.word	0x000010e0


	//   ....[13]....
        /*00b0*/ 	.word	0x00001140


	//   ....[14]....
        /*00b4*/ 	.word	0x000011a0


	//   ....[15]....
        /*00b8*/ 	.word	0x00001310


	//   ....[16]....
        /*00bc*/ 	.word	0x00001370


	//   ....[17]....
        /*00c0*/ 	.word	0x000013d0


	//   ....[18]....
        /*00c4*/ 	.word	0x00001430


	//   ....[19]....
        /*00c8*/ 	.word	0x00001490


	//----- nvinfo : EIATTR_VRC_CTA_INIT_COUNT
	.align		4
.L_3334:
        /*00cc*/ 	.byte	0x02, 0x4a
	.zero		1
	.zero		1


	//----- nvinfo : EIATTR_EXIT_INSTR_OFFSETS
	.align		4
        /*00d0*/ 	.byte	0x04, 0x1c
        /*00d2*/ 	.short	(.L_3336 - .L_3335)


	//   ....[0]....
.L_3335:
        /*00d4*/ 	.word	0x00000150


	//   ....[1]....
        /*00d8*/ 	.word	0x00000f90


	//----- nvinfo : EIATTR_MAX_THREADS
	.align		4
.L_3336:
        /*00dc*/ 	.byte	0x04, 0x05
        /*00de*/ 	.short	(.L_3338 - .L_3337)
.L_3337:
        /*00e0*/ 	.word	0x00000080
        /*00e4*/ 	.word	0x00000001
        /*00e8*/ 	.word	0x00000001


	//----- nvinfo : EIATTR_CRS_STACK_SIZE
	.align		4
.L_3338:
        /*00ec*/ 	.byte	0x04, 0x1e
        /*00ee*/ 	.short	(.L_3340 - .L_3339)
.L_3339:
        /*00f0*/ 	.word	0x00000000


	//----- nvinfo : EIATTR_CBANK_PARAM_SIZE
	.align		4
.L_3340:
        /*00f4*/ 	.byte	0x03, 0x19
        /*00f6*/ 	.short	0x00e8


	//----- nvinfo : EIATTR_PARAM_CBANK
	.align		4
        /*00f8*/ 	.byte	0x04, 0x0a
        /*00fa*/ 	.short	(.L_3342 - .L_3341)
	.align		4
.L_3341:
        /*00fc*/ 	.word	index@(.nv.constant0._ZN10layer_norm13ln_fwd_kernelINS_13Kernel_traitsI6__halfffffjLj256ELj1ELj4ELj1ELj16ENS_18Kernel_traits_baseILj256ES2_ffffjLj128EEEEELb0ELb0ELb1ELb1EEEvNS_9FwdParamsE)
        /*0100*/ 	.short	0x0380
        /*0102*/ 	.short	0x00e8


	//----- nvinfo : EIATTR_SW_WAR
	.align		4
.L_3342:
        /*0104*/ 	.byte	0x04, 0x36
        /*0106*/ 	.short	(.L_3344 - .L_3343)
.L_3343:
        /*0108*/ 	.word	0x00000008
.L_3344:


//--------------------- .nv.info._ZN10layer_norm13ln_fwd_kernelINS_13Kernel_traitsI6__halfffffjLj256ELj1ELj4ELj1ELj16ENS_18Kernel_traits_baseILj256ES2_ffffjLj128EEEEELb0ELb1ELb0ELb0EEEvNS_9FwdParamsE --------------------------
	.section	.nv.info._ZN10layer_norm13ln_fwd_kernelINS_13Kernel_traitsI6__halfffffjLj256ELj1ELj4ELj1ELj16ENS_18Kernel_traits_baseILj256ES2_ffffjLj128EEEEELb0ELb1ELb0ELb0EEEvNS_9FwdParamsE,"",@"SHT_CUDA_INFO"
	.sectionflags	@""
	.align	4


	//----- nvinfo : EIATTR_CUDA_API_VERSION
	.align		4
        /*0000*/ 	.byte	0x04, 0x37
        /*0002*/ 	.short	(.L_3346 - .L_3345)
.L_3345:
        /*0004*/ 	.word	0x00000082


	//----- nvinfo : EIATTR_KPARAM_INFO
	.align		4
.L_3346:
        /*0008*/ 	.byte	0x04, 0x17
        /*000a*/ 	.short	(.L_3348 - .L_3347)
.L_3347:
        /*000c*/ 	.word	0x00000000
        /*0010*/ 	.short	0x0000
        /*0012*/ 	.short	0x0000
        /*0014*/ 	.byte	0x00, 0xf0, 0xa1, 0x03


	//----- nvinfo : EIATTR_SPARSE_MMA_MASK
	.align		4
.L_3348:
        /*0018*/ 	.byte	0x03, 0x50
        /*001a*/ 	.short	0x0000


	//----- nvinfo : EIATTR_MAXREG_COUNT
	.align		4
        /*001c*/ 	.byte	0x03, 0x1b
        /*001e*/ 	.short	0x00ff


	//----- nvinfo : EIATTR_MERCURY_ISA_VERSION
	.align		4
        /*0020*/ 	.byte	0x03, 0x5f
        /*0022*/ 	.short	0x0101


	//----- nvinfo : EIATTR_COOP_GROUP_MASK_REGIDS
	.align		4
        /*0024*/ 	.byte	0x04, 0x29
        /*0026*/ 	.short	(.L_3350 - .L_3349)


	//   ....[0]....
.L_3349:
        /*0028*/ 	.word	0xffffffff


	//   ....[1]....
        /*002c*/ 	.word	0xffffffff


	//   ....[2]....
        /*0030*/ 	.word	0xffffffff


	//   ....[3]....
        /*0034*/ 	.word	0xffffffff


	//   ....[4]....
        /*0038*/ 	.word	0xffffffff


	//   ....[5]....
        /*003c*/ 	.word	0xffffffff


	//   ....[6]....
        /*0040*/ 	.word	0xffffffff


	//   ....[7]....
        /*0044*/ 	.word	0xffffffff


	//   ....[8]....
        /*0048*/ 	.word	0xffffffff


	//   ....[9]....
        /*004c*/ 	.word	0xffffffff


	//   ....[10]....
        /*0050*/ 	.word	0x05000012


	//   ....[11]....
        /*0054*/ 	.word	0x05000012


	//   ....[12]....
        /*0058*/ 	.word	0x05000012


	//   ....[13]....
        /*005c*/ 	.word	0x05000012


	//   ....[14]....
        /*0060*/ 	.word	0x05000012


	//   ....[15]....
        /*0064*/ 	.word	0x05000012


	//   ....[16]....
        /*0068*/ 	.word	0x05000012


	//   ....[17]....
        /*006c*/ 	.word	0x05000012


	//   ....[18]....
        /*0070*/ 	.word	0x05000012


	//   ....[19]....
        /*0074*/ 	.word	0x05000012


	//----- nvinfo : EIATTR_COOP_GROUP_INSTR_OFFSETS
	.align		4
.L_3350:
        /*0078*/ 	.byte	0x04, 0x28
        /*007a*/ 	.short	(.L_3352 - .L_3351)


	//   ....[0]....
.L_3351:
        /*007c*/ 	.word	0x00000d70


	//   ....[1]....
        /*0080*/ 	.word	0x00000da0


	//   ....[2]....
        /*0084*/ 	.word	0x00000dc0


	//   ....[3]....
        /*0088*/ 	.word	0x00000de0


	//   ....[4]....
        /*008c*/ 	.word	0x00000e00


	//   ....[5]....
        /*0090*/ 	.word	0x00000f40


	//   ....[6]....
        /*0094*/ 	.word	0x00000f60


	//   ....[7]....
        /*0098*/ 	.word	0x00000f80


	//   ....[8]....
        /*009c*/ 	.word	0x00000fa0


	//   ....[9]....
        /*00a0*/ 	.word	0x00000fc0


	//   ....[10]....
        /*00a4*/ 	.word	0x00001410


	//   ....[11]....
        /*00a8*/ 	.word	0x000014a0


	//   ....[12]....
        /*00ac*/ 	.word	0x00001500


	//   ....[13]....
        /*00b0*/ 	.word	0x00001560


	//   ....[14]....
        /*00b4*/ 	.word	0x000015c0


	//   ....[15]....
        /*00b8*/ 	.word	0x00001760


	//   ....[16]....
        /*00bc*/ 	.word	0x000017c0


	//   ....[17]....
        /*00c0*/ 	.word	0x00001820


	//   ....[18]....
        /*00c4*/ 	.word	0x00001880


	//   ....[19]....
        /*00c8*/ 	.word	0x000018e0


	//----- nvinfo : EIATTR_VRC_CTA_INIT_COUNT
	.align		4
.L_3352:
        /*00cc*/ 	.byte	0x02, 0x4a
	.zero		1
	.zero		1


	//----- nvinfo : EIATTR_EXIT_INSTR_OFFSETS
	.align		4
        /*00d0*/ 	.byte	0x04, 0x1c
        /*00d2*/ 	.short	(.L_3354 - .L_3353)


	//   ....[0]....
.L_3353:
        /*00d4*/ 	.word	0x00000420


	//   ....[1]....
        /*00d8*/ 	.word	0x000013b0


	//----- nvinfo : EIATTR_MAX_THREADS
	.align		4
.L_3354:
        /*00dc*/ 	.byte	0x04, 0x05
        /*00de*/ 	.short	(.L_3356 - .L_3355)
.L_3355:
        /*00e0*/ 	.word	0x00000080
        /*00e4*/ 	.word	0x00000001
        /*00e8*/ 	.word	0x00000001


	//----- nvinfo : EIATTR_CRS_STACK_SIZE
	.align		4
.L_3356:
        /*00ec*/ 	.byte	0x04, 0x1e
        /*00ee*/ 	.short	(.L_3358 - .L_3357)
.L_3357:
        /*00f0*/ 	.word	0x00000000


	//----- nvinfo : EIATTR_CBANK_PARAM_SIZE
	.align		4
.L_3358:
        /*00f4*/ 	.byte	0x03, 0x19
        /*00f6*/ 	.short	0x00e8


	//----- nvinfo : EIATTR_PARAM_CBANK
	.align		4
        /*00f8*/ 	.byte	0x04, 0x0a
        /*00fa*/ 	.short	(.L_3360 - .L_3359)
	.align		4
.L_3359:
        /*00fc*/ 	.word	index@(.nv.constant0._ZN10layer_norm13ln_fwd_kernelINS_13Kernel_traitsI6__halfffffjLj256ELj1ELj4ELj1ELj16ENS_18Kernel_traits_baseILj256ES2_ffffjLj128EEEEELb0ELb1ELb0ELb0EEEvNS_9FwdParamsE)
        /*0100*/ 	.short	0x0380
        /*0102*/ 	.short	0x00e8


	//----- nvinfo : EIATTR_SW_WAR
	.align		4
.L_3360:
        /*0104*/ 	.byte	0x04, 0x36
        /*0106*/ 	.short	(.L_3362 - .L_3361)
.L_3361:
        /*0108*/ 	.word	0x00000008
.L_3362:


//--------------------- .nv.info._ZN10layer_norm13ln_fwd_kernelINS_13Kernel_traitsI6__halfffffjLj256ELj1ELj4ELj1ELj16ENS_18Kernel_traits_baseILj256ES2_ffffjLj128EEEEELb0ELb1ELb0ELb1EEEvNS_9FwdParamsE --------------------------
	.section	.nv.info._ZN10layer_norm13ln_fwd_kernelINS_13Kernel_traitsI6__halfffffjLj256ELj1ELj4ELj1ELj16ENS_18Kernel_traits_baseILj256ES2_ffffjLj128EEEEELb0ELb1ELb0ELb1EEEvNS_9FwdParamsE,"",@"SHT_CUDA_INFO"
	.sectionflags	@""
	.align	4


	//----- nvinfo : EIATTR_CUDA_API_VERSION
	.align		4
        /*0000*/ 	.byte	0x04, 0x37
        /*0002*/ 	.short	(.L_3364 - .L_3363)
.L_3363:
        /*0004*/ 	.word	0x00000082


	//----- nvinfo : EIATTR_KPARAM_INFO
	.align		4
.L_3364:
        /*0008*/ 	.byte	0x04, 0x17
        /*000a*/ 	.short	(.L_3366 - .L_3365)
.L_3365:
        /*000c*/ 	.word	0x00000000
        /*0010*/ 	.short	0x0000
        /*0012*/ 	.short	0x0000
        /*0014*/ 	.byte	0x00, 0xf0, 0xa1, 0x03


	//----- nvinfo : EIATTR_SPARSE_MMA_MASK
	.align		4
.L_3366:
        /*0018*/ 	.byte	0x03, 0x50
        /*001a*/ 	.short	0x0000


	//----- nvinfo : EIATTR_MAXREG_COUNT
	.align		4
        /*001c*/ 	.byte	0x03, 0x1b
        /*001e*/ 	.short	0x00ff


	//----- nvinfo : EIATTR_MERCURY_ISA_VERSION
	.align		4
        /*0020*/ 	.byte	0x03, 0x5f
        /*0022*/ 	.short	0x0101


	//----- nvinfo : EIATTR_COOP_GROUP_MASK_REGIDS
	.align		4
        /*0024*/ 	.byte	0x04, 0x29
        /*0026*/ 	.short	(.L_3368 - .L_3367)


	//   ....[0]....
.L_3367:
        /*0028*/ 	.word	0xffffffff


	//   ....[1]....
        /*002c*/ 	.word	0xffffffff


	//   ....[2]....
        /*0030*/ 	.word	0xffffffff


	//   ....[3]....
        /*0034*/ 	.word	0xffffffff


	//   ....[4]....
        /*0038*/ 	.word	0xffffffff


	//   ....[5]....
        /*003c*/ 	.word	0xffffffff


	//   ....[6]....
        /*0040*/ 	.word	0xffffffff


	//   ....[7]....
        /*0044*/ 	.word	0xffffffff


	//   ....[8]....
        /*0048*/ 	.word	0xffffffff


	//   ....[9]....
        /*004c*/ 	.word	0xffffffff


	//   ....[10]....
        /*0050*/ 	.word	0xffffffff


	//   ....[11]....
        /*0054*/ 	.word	0xffffffff


	//   ....[12]....
        /*0058*/ 	.word	0xffffffff


	//   ....[13]....
        /*005c*/ 	.word	0xffffffff


	//   ....[14]....
        /*0060*/ 	.word	0xffffffff


	//   ....[15]....
        /*0064*/ 	.word	0xffffffff


	//   ....[16]....
        /*0068*/ 	.word	0xffffffff


	//   ....[17]....
        /*006c*/ 	.word	0xffffffff


	//   ....[18]....
        /*0070*/ 	.word	0xffffffff


	//   ....[19]....
        /*0074*/ 	.word	0xffffffff


	//   ....[20]....
        /*0078*/ 	.word	0x05000023


	//   ....[21]....
        /*007c*/ 	.word	0x05000023


	//   ....[22]....
        /*0080*/ 	.word	0x05000023


	//   ....[23]....
        /*0084*/ 	.word	0x05000023


	//   ....[24]....
        /*0088*/ 	.word	0x05000023


	//   ....[25]....
        /*008c*/ 	.word	0x05000023


	//   ....[26]....
        /*0090*/ 	.word	0x05000023


	//   ....[27]....
        /*0094*/ 	.word	0x05000023


	//   ....[28]....
        /*0098*/ 	.word	0x05000023


	//   ....[29]....
        /*009c*/ 	.word	0x05000023


	//   ....[30]....
        /*00a0*/ 	.word	0x05000023


	//   ....[31]....
        /*00a4*/ 	.word	0x05000023


	//   ....[32]....
        /*00a8*/ 	.word	0x05000023


	//   ....[33]....
        /*00ac*/ 	.word	0x05000023


	//   ....[34]....
        /*00b0*/ 	.word	0x05000023


	//   ....[35]....
        /*00b4*/ 	.word	0x05000023


	//   ....[36]....
        /*00b8*/ 	.word	0x05000023


	//   ....[37]....
        /*00bc*/ 	.word	0x05000023


	//   ....[38]....
        /*00c0*/ 	.word	0x05000023


	//   ....[39]....
        /*00c4*/ 	.word	0x05000023


	//----- nvinfo : EIATTR_COOP_GROUP_INSTR_OFFSETS
	.align		4
.L_3368:
        /*00c8*/ 	.byte	0x04, 0x28
        /*00ca*/ 	.short	(.L_3370 - .L_3369)


	//   ....[0]....
.L_3369:
        /*00cc*/ 	.word	0x000008e0


	//   ....[1]....
        /*00d0*/ 	.word	0x00000910


	//   ....[2]....
        /*00d4*/ 	.word	0x00000930


	//   ....[3]....
        /*00d8*/ 	.word	0x00000950


	//   ....[4]....
        /*00dc*/ 	.word	0x00000970


	//   ....[5]....
        /*00e0*/ 	.word	0x00000aa0


	//   ....[6]....
        /*00e4*/ 	.word	0x00000ac0


	//   ....[7]....
        /*00e8*/ 	.word	0x00000ae0


	//   ....[8]....
        /*00ec*/ 	.word	0x00000b00


	//   ....[9]....
        /*00f0*/ 	.word	0x00000b20


	//   ....[10]....
        /*00f4*/ 	.word	0x000015e0


	//   ....[11]....
        /*00f8*/ 	.word	0x00001610


	//   ....[12]....
        /*00fc*/ 	.word	0x00001630


	//   ....[13]....
        /*0100*/ 	.word	0x00001650


	//   ....[14]....
        /*0104*/ 	.word	0x00001670


	//   ....[15]....
        /*0108*/ 	.word	0x000017a0


	//   ....[16]....
        /*010c*/ 	.word	0x000017c0


	//   ....[17]....
        /*0110*/ 	.word	0x000017e0


	//   ....[18]....
        /*0114*/ 	.word	0x00001800


	//   ....[19]....
        /*0118*/ 	.word	0x00001820


	//   ....[20]....
        /*011c*/ 	.word	0x00001b90


	//   ....[21]....
        /*0120*/ 	.word	0x00001c20


	//   ....[22]....
        /*0124*/ 	.word	0x00001c80


	//   ....[23]....
        /*0128*/ 	.word	0x00001ce0


	//   ....[24]....
        /*012c*/ 	.word	0x00001d40


	//   ....[25]....
        /*0130*/ 	.word	0x00001eb0


	//   ....[26]....
        /*0134*/ 	.word	0x00001f10


	//   ....[27]....
        /*0138*/ 	.word	0x00001f70


	//   ....[28]....
        /*013c*/ 	.word	0x00001fd0


	//   ....[29]....
        /*0140*/ 	.word	0x00002030


	//   ....[30]....
        /*0144*/ 	.word	0x000020b0


	//   ....[31]....
        /*0148*/ 	.word	0x00002150


	//   ....[32]....
        /*014c*/ 	.word	0x000021b0


	//   ....[33]....
        /*0150*/ 	.word	0x00002210


	//   ....[34]....
        /*0154*/ 	.word	0x00002260


	//   ....[35]....
        /*0158*/ 	.word	0x000023c0


	//   ....[36]....
        /*015c*/ 	.word	0x00002410


	//   ....[37]....
        /*0160*/ 	.word	0x00002460


	//   ....[38]....
        /*0164*/ 	.word	0x000024b0


	//   ....[39]....
        /*0168*/ 	.word	0x00002500


	//----- nvinfo : EIATTR_VRC_CTA_INIT_COUNT
	.align		4
.L_3370:
        /*016c*/ 	.byte	0x02, 0x4a
	.zero		1
	.zero		1


	//----- nvinfo : EIATTR_EXIT_INSTR_OFFSETS
	.align		4
        /*0170*/ 	.byte	0x04, 0x1c
        /*0172*/ 	.short	(.L_3372 - .L_3371)


	//   ....[0]....
.L_3371:
        /*0174*/ 	.word	0x000001b0


	//   ....[1]....
        /*0178*/ 	.word	0x00000e30


	//   ....[2]....
        /*017c*/ 	.word	0x00001b20


	//----- nvinfo : EIATTR_MAX_THREADS
	.align		4
.L_3372:
        /*0180*/ 	.byte	0x04, 0x05
        /*0182*/ 	.short	(.L_3374 - .L_3373)
.L_3373:
        /*0184*/ 	.word	0x00000080
        /*0188*/ 	.word	0x00000001
        /*018c*/ 	.word	0x00000001


	//----- nvinfo : EIATTR_CRS_STACK_SIZE
	.align		4
.L_3374:
        /*0190*/ 	.byte	0x04, 0x1e
        /*0192*/ 	.short	(.L_3376 - .L_3375)
.L_3375:
        /*0194*/ 	.word	0x00000000


	//----- nvinfo : EIATTR_CBANK_PARAM_SIZE
	.align		4
.L_3376:
        /*0198*/ 	.byte	0x03, 0x19
        /*019a*/ 	.short	0x00e8


	//----- nvinfo : EIATTR_PARAM_CBANK
	.align		4
        /*019c*/ 	.byte	0x04, 0x0a
        /*019e*/ 	.short	(.L_3378 - .L_3377)
	.align		4
.L_3377:
        /*01a0*/ 	.word	index@(.nv.constant0._ZN10layer_norm13ln_fwd_kernelINS_13Kernel_traitsI6__halfffffjLj256ELj1ELj4ELj1ELj16ENS_18Kernel_traits_baseILj256ES2_ffffjLj128EEEEELb0ELb1ELb0ELb1EEEvNS_9FwdParamsE)
        /*01a4*/ 	.short	0x0380
        /*01a6*/ 	.short	0x00e8


	//----- nvinfo : EIATTR_SW_WAR
	.align		4
.L_3378:
        /*01a8*/ 	.byte	0x04, 0x36
        /*01aa*/ 	.short	(.L_3380 - .L_3379)
.L_3379:
        /*01ac*/ 	.word	0x00000008
.L_3380:


//--------------------- .nv.info._ZN10layer_norm13ln_fwd_kernelINS_13Kernel_traitsI6__halfffffjLj256ELj1ELj4ELj1ELj16ENS_18Kernel_traits_baseILj256ES2_ffffjLj128EEEEELb0ELb1ELb1ELb0EEEvNS_9FwdParamsE --------------------------
	.section	.nv.info._ZN10layer_norm13ln_fwd_kernelINS_13Kernel_traitsI6__halfffffjLj256ELj1ELj4ELj1ELj16ENS_18Kernel_traits_baseILj256ES2_ffffjLj128EEEEELb0ELb1ELb1ELb0EEEvNS_9FwdParamsE,"",@"SHT_CUDA_INFO"
	.sectionflags	@""
	.align	4


	//----- nvinfo : EIATTR_CUDA_API_VERSION
	.align		4
        /*0000*/ 	.byte	0x04, 0x37
        /*0002*/ 	.short	(.L_3382 - .L_3381)
.L_3381:
        /*0004*/ 	.word	0x00000082


	//----- nvinfo : EIATTR_KPARAM_INFO
	.align		4
.L_3382:
        /*0008*/ 	.byte	0x04, 0x17
        /*000a*/ 	.short	(.L_3384 - .L_3383)
.L_3383:
        /*000c*/ 	.word	0x00000000
        /*0010*/ 	.short	0x0000
        /*0012*/ 	.short	0x0000
        /*0014*/ 	.byte	0x00, 0xf0, 0xa1, 0x03


	//----- nvinfo : EIATTR_SPARSE_MMA_MASK
	.align		4
.L_3384:
        /*0018*/ 	.byte	0x03, 0x50
        /*001a*/ 	.short	0x0000


	//----- nvinfo : EIATTR_MAXREG_COUNT
	.align		4
        /*001c*/ 	.byte	0x03, 0x1b
        /*001e*/ 	.short	0x00ff


	//----- nvinfo : EIATTR_MERCURY_ISA_VERSION
	.align		4
        /*0020*/ 	.byte	0x03, 0x5f
        /*0022*/ 	.short	0x0101


	//----- nvinfo : EIATTR_COOP_GROUP_MASK_REGIDS
	.align		4
        /*0024*/ 	.byte	0x04, 0x29
        /*0026*/ 	.short	(.L_3386 - .L_3385)


	//   ....[0]....
.L_3385:
        /*0028*/ 	.word	0xffffffff


	//   ....[1]....
        /*002c*/ 	.word	0xffffffff


	//   ....[2]....
        /*0030*/ 	.word	0xffffffff


	//   ....[3]....
        /*0034*/ 	.word	0xffffffff


	//   ....[4]....
        /*0038*/ 	.word	0xffffffff


	//   ....[5]....
        /*003c*/ 	.word	0xffffffff


	//   ....[6]....
        /*0040*/ 	.word	0xffffffff


	//   ....[7]....
        /*0044*/ 	.word	0xffffffff


	//   ....[8]....
        /*0048*/ 	.word	0xffffffff


	//   ....[9]....
        /*004c*/ 	.word	0xffffffff


	//   ....[10]....
        /*0050*/ 	.word	0x05000014


	//   ....[11]....
        /*0054*/ 	.word	0x05000014


	//   ....[12]....
        /*0058*/ 	.word	0x05000014


	//   ....[13]....
        /*005c*/ 	.word	0x05000014


	//   ....[14]....
        /*0060*/ 	.word	0x05000014


	//   ....[15]....
        /*0064*/ 	.word	0x05000014


	//   ....[16]....
        /*0068*/ 	.word	0x05000014


	//   ....[17]....
        /*006c*/ 	.word	0x05000014


	//   ....[18]....
        /*0070*/ 	.word	0x05000014


	//   ....[19]....
        /*0074*/ 	.word	0x05000014


	//----- nvinfo : EIATTR_COOP_GROUP_INSTR_OFFSETS
	.align		4
.L_3386:
        /*0078*/ 	.byte	0x04, 0x28
        /*007a*/ 	.short	(.L_3388 - .L_3387)


	//   ....[0]....
.L_3387:
        /*007c*/ 	.word	0x00001040


	//   ....[1]....
        /*0080*/ 	.word	0x00001060


	//   ....[2]....
        /*0084*/ 	.word	0x00001080


	//   ....[3]....
        /*0088*/ 	.word	0x000010a0


	//   ....[4]....
        /*008c*/ 	.word	0x000010d0


	//   ....[5]....
        /*0090*/ 	.word	0x00001210


	//   ....[6]....
        /*0094*/ 	.word	0x00001230


	//   ....[7]....
        /*0098*/ 	.word	0x00001250


	//   ....[8]....
        /*009c*/ 	.word	0x00001270


	//   ....[9]....
        /*00a0*/ 	.word	0x00001290


	//   ....[10]....
        /*00a4*/ 	.word	0x000017b0


	//   ....[11]....
        /*00a8*/ 	.word	0x00001840


	//   ....[12]....
        /*00ac*/ 	.word	0x000018c0


	//   ....[13]....
        /*00b0*/ 	.word	0x00001940


	//   ....[14]....
        /*00b4*/ 	.word	0x000019d0


	//   ....[15]....
        /*00b8*/ 	.word	0x00001b70


	//   ....[16]....
        /*00bc*/ 	.word	0x00001be0


	//   ....[17]....
        /*00c0*/ 	.word	0x00001c50


	//   ....[18]....
        /*00c4*/ 	.word	0x00001cc0


	//   ....[19]....
        /*00c8*/ 	.word	0x00001d40


	//----- nvinfo : EIATTR_VRC_CTA_INIT_COUNT
	.align		4
.L_3388:
        /*00cc*/ 	.byte	0x02, 0x4a
	.zero		1
	.zero		1


	//----- nvinfo : EIATTR_EXIT_INSTR_OFFSETS
	.align		4
        /*00d0*/ 	.byte	0x04, 0x1c
        /*00d2*/ 	.short	(.L_3390 - .L_3389)


	//   ....[0]....
.L_3389:
        /*00d4*/ 	.word	0x00000420


	//   ....[1]....
        /*00d8*/ 	.word	0x00001740


	//----- nvinfo : EIATTR_MAX_THREADS
	.align		4
.L_3390:
        /*00dc*/ 	.byte	0x04, 0x05
        /*00de*/ 	.short	(.L_3392 - .L_3391)
.L_3391:
        /*00e0*/ 	.word	0x00000080
        /*00e4*/ 	.word	0x00000001
        /*00e8*/ 	.word	0x00000001


	//----- nvinfo : EIATTR_CRS_STACK_SIZE
	.align		4
.L_3392:
        /*00ec*/ 	.byte	0x04, 0x1e
        /*00ee*/ 	.short	(.L_3394 - .L_3393)
.L_3393:
        /*00f0*/ 	.word	0x00000000


	//----- nvinfo : EIATTR_CBANK_PARAM_SIZE
	.align		4
.L_3394:
        /*00f4*/ 	.byte	0x03, 0x19
        /*00f6*/ 	.short	0x00e8


	//----- nvinfo : EIATTR_PARAM_CBANK
	.align		4
        /*00f8*/ 	.byte	0x04, 0x0a
        /*00fa*/ 	.short	(.L_3396 - .L_3395)
	.align		4
.L_3395:
        /*00fc*/ 	.word	index@(.nv.constant0._ZN10layer_norm13ln_fwd_kernelINS_13Kernel_traitsI6__halfffffjLj256ELj1ELj4ELj1ELj16ENS_18Kernel_traits_baseILj256ES2_ffffjLj128EEEEELb0ELb1ELb1ELb0EEEvNS_9FwdParamsE)
        /*0100*/ 	.short	0x0380
        /*0102*/ 	.short	0x00e8


	//----- nvinfo : EIATTR_SW_WAR
	.align		4
.L_3396:
        /*0104*/ 	.byte	0x04, 0x36
        /*0106*/ 	.short	(.L_3398 - .L_3397)
.L_3397:
        /*0108*/ 	.word	0x00000008
.L_3398:


//--------------------- .nv.info._ZN10layer_norm13ln_fwd_kernelINS_13Kernel_traitsI6__halfffffjLj256ELj1ELj4ELj1ELj16ENS_18Kernel_traits_baseILj256ES2_ffffjLj128EEEEELb0ELb1ELb1ELb1EEEvNS_9FwdParamsE --------------------------
	.section	.nv.info._ZN10layer_norm13ln_fwd_kernelINS_13Kernel_traitsI6__halfffffjLj256ELj1ELj4ELj1ELj16ENS_18Kernel_traits_baseILj256ES2_ffffjLj128EEEEELb0ELb1ELb1ELb1EEEvNS_9FwdParamsE,"",@"SHT_CUDA_INFO"
	.sectionflags	@""
	.align	4


	//----- nvinfo : EIATTR_CUDA_API_VERSION
	.align		4
        /*0000*/ 	.byte	0x04, 0x37
        /*0002*/ 	.short	(.L_3400 - .L_3399)
.L_3399:
        /*0004*/ 	.word	0x00000082


	//----- nvinfo : EIATTR_KPARAM_INFO
	.align		4
.L_3400:
        /*0008*/ 	.byte	0x04, 0x17
        /*000a*/ 	.short	(.L_3402 - .L_3401)
.L_3401:
        /*000c*/ 	.word	0x00000000
        /*0010*/ 	.short	0x0000
        /*0012*/ 	.short	0x0000
        /*0014*/ 	.byte	0x00, 0xf0, 0xa1, 0x03


	//----- nvinfo : EIATTR_SPARSE_MMA_MASK
	.align		4
.L_3402:
        /*0018*/ 	.byte	0x03, 0x50
        /*001a*/ 	.short	0x0000


	//----- nvinfo : EIATTR_MAXREG_COUNT
	.align		4
        /*001c*/ 	.byte	0x03, 0x1b
        /*001e*/ 	.short	0x00ff


	//----- nvinfo : EIATTR_MERCURY_ISA_VERSION
	.align		4
        /*0020*/ 	.byte	0x03, 0x5f
        /*0022*/ 	.short	0x0101


	//----- nvinfo : EIATTR_COOP_GROUP_MASK_REGIDS
	.align		4
        /*0024*/ 	.byte	0x04, 0x29
        /*0026*/ 	.short	(.L_3404 - .L_3403)


	//   ....[0]....
.L_3403:
        /*0028*/ 	.word	0xffffffff


	//   ....[1]....
        /*002c*/ 	.word	0xffffffff


	//   ....[2]....
        /*0030*/ 	.word	0xffffffff


	//   ....[3]....
        /*0034*/ 	.word	0xffffffff


	//   ....[4]....
        /*0038*/ 	.word	0xffffffff


	//   ....[5]....
        /*003c*/ 	.word	0xffffffff


	//   ....[6]....
        /*0040*/ 	.word	0xffffffff


	//   ....[7]....
        /*0044*/ 	.word	0xffffffff


	//   ....[8]....
        /*0048*/ 	.word	0xffffffff


	//   ....[9]....
        /*004c*/ 	.word	0xffffffff


	//   ....[10]....
        /*0050*/ 	.word	0x05000020


	//   ....[11]....
        /*0054*/ 	.word	0x05000020


	//   ....[12]....
        /*0058*/ 	.word	0x05000020


	//   ....[13]....
        /*005c*/ 	.word	0x05000020


	//   ....[14]....
        /*0060*/ 	.word	0x05000020


	//   ....[15]....
        /*0064*/ 	.word	0x05000020


	//   ....[16]....
        /*0068*/ 	.word	0x05000020


	//   ....[17]....
        /*006c*/ 	.word	0x05000020


	//   ....[18]....
        /*0070*/ 	.word	0x05000020


	//   ....[19]....
        /*0074*/ 	.word	0x05000020


	//----- nvinfo : EIATTR_COOP_GROUP_INSTR_OFFSETS
	.align		4
.L_3404:
        /*0078*/ 	.byte	0x04, 0x28
        /*007a*/ 	.short	(.L_3406 - .L_3405)


	//   ....[0]....
.L_3405:
        /*007c*/ 	.word	0x00000ce0


	//   ....[1]....
        /*0080*/ 	.word	0x00000d10


	//   ....[2]....
        /*0084*/ 	.word	0x00000d30


	//   ....[3]....
        /*0088*/ 	.word	0x00000d50


	//   ....[4]....
        /*008c*/ 	.word	0x00000d70


	//   ....[5]....
        /*0090*/ 	.word	0x00000ea0


	//   ....[6]....
        /*0094*/ 	.word	0x00000ec0


	//   ....[7]....
        /*0098*/ 	.word	0x00000ee0


	//   ....[8]....
        /*009c*/ 	.word	0x00000f00


	//   ....[9]....
        /*00a0*/ 	.word	0x00000f20


	//   ....[10]....
        /*00a4*/ 	.word	0x00001420


	//   ....[11]....
        /*00a8*/ 	.word	0x000014c0


	//   ....[12]....
        /*00ac*/ 	.word	0x00001530


	//   ....[13]....
        /*00b0*/ 	.word	0x000015a0


	//   ....[14]....
        /*00b4*/ 	.word	0x00001610


	//   ....[15]....
        /*00b8*/ 	.word	0x000017a0


	//   ....[16]....
        /*00bc*/ 	.word	0x00001810


	//   ....[17]....
        /*00c0*/ 	.word	0x00001880


	//   ....[18]....
        /*00c4*/ 	.word	0x000018f0


	//   ....[19]....
        /*00c8*/ 	.word	0x00001960


	//----- nvinfo : EIATTR_VRC_CTA_INIT_COUNT
	.align		4
.L_3406:
        /*00cc*/ 	.byte	0x02, 0x4a
	.zero		1
	.zero		1


	//----- nvinfo : EIATTR_EXIT_INSTR_OFFSETS
	.align		4
        /*00d0*/ 	.byte	0x04, 0x1c
        /*00d2*/ 	.short	(.L_3408 - .L_3407)


	//   ....[0]....
.L_3407:
        /*00d4*/ 	.word	0x000001d0


	//   ....[1]....
        /*00d8*/ 	.word	0x000013b0


	//----- nvinfo : EIATTR_MAX_THREADS
	.align		4
.L_3408:
        /*00dc*/ 	.byte	0x04, 0x05
        /*00de*/ 	.short	(.L_3410 - .L_3409)
.L_3409:
        /*00e0*/ 	.word	0x00000080
        /*00e4*/ 	.word	0x00000001
        /*00e8*/ 	.word	0x00000001


	//----- nvinfo : EIATTR_CRS_STACK_SIZE
	.align		4
.L_3410:
        /*00ec*/ 	.byte	0x04, 0x1e
        /*00ee*/ 	.short	(.L_3412 - .L_3411)
.L_3411:
        /*00f0*/ 	.word	0x00000000


	//----- nvinfo : EIATTR_CBANK_PARAM_SIZE
	.align		4
.L_3412:
        /*00f4*/ 	.byte	0x03, 0x19
        /*00f6*/ 	.short	0x00e8


	//----- nvinfo : EIATTR_PARAM_CBANK
	.align		4
        /*00f8*/ 	.byte	0x04, 0x0a
        /*00fa*/ 	.short	(.L_3414 - .L_3413)
	.align		4
.L_3413:
        /*00fc*/ 	.word	index@(.nv.constant0._ZN10layer_norm13ln_fwd_kernelINS_13Kernel_traitsI6__halfffffjLj256ELj1ELj4ELj1ELj16ENS_18Kernel_traits_baseILj256ES2_ffffjLj128EEEEELb0ELb1ELb1ELb1EEEvNS_9FwdParamsE)
        /*0100*/ 	.short	0x0380
        /*0102*/ 	.short	0x00e8


	//----- nvinfo : EIATTR_SW_WAR
	.align		4
.L_3414:
        /*0104*/ 	.byte	0x04, 0x36
        /*0106*/ 	.short	(.L_3416 - .L_3415)
.L_3415:
        /*0108*/ 	.word	0x00000008
.L_3416:


//--------------------- .nv.info._ZN10layer_norm13ln_fwd_kernelINS_13Kernel_traitsI6__halfffffjLj256ELj1ELj4ELj1ELj16ENS_18Kernel_traits_baseILj256ES2_ffffjLj128EEEEELb1ELb0ELb0ELb0EEEvNS_9FwdParamsE --------------------------
	.section	.nv.info._ZN10layer_norm13ln_fwd_kernelINS_13Kernel_traitsI6__halfffffjLj256ELj1ELj4ELj1ELj16ENS_18Kernel_traits_baseILj256ES2_ffffjLj128EEEEELb1ELb0ELb0ELb0EEEvNS_9FwdParamsE,"",@"SHT_CUDA_INFO"
	.sectionflags	@""
	.align	4


	//----- nvinfo : EIATTR_CUDA_API_VERSION
	.align		4
        /*0000*/ 	.byte	0x04, 0x37
        /*0002*/ 	.short	(.L_3418 - .L_3417)
.L_3417:
        /*0004*/ 	.word	0x00000082


	//----- nvinfo : EIATTR_KPARAM_INFO
	.align		4
.L_3418:
        /*0008*/ 	.byte	0x04, 0x17
        /*000a*/ 	.short	(.L_3420 - .L_3419)
.L_3419:
        /*000c*/ 	.word	0x00000000
        /*0010*/ 	.short	0x0000
        /*0012*/ 	.short	0x0000
        /*0014*/ 	.byte	0x00, 0xf0, 0xa1, 0x03


	//----- nvinfo : EIATTR_SPARSE_MMA_MASK
	.align		4
.L_3420:
        /*0018*/ 	.byte	0x03, 0x50
        /*001a*/ 	.short	0x0000


	//----- nvinfo : EIATTR_MAXREG_COUNT
	.align		4
        /*001c*/ 	.byte	0x03, 0x1b
        /*001e*/ 	.short	0x00ff


	//----- nvinfo : EIATTR_MERCURY_ISA_VERSION
	.align		4
        /*0020*/ 	.byte	0x03, 0x5f
        /*0022*/ 	.short	0x0101


	//----- nvinfo : EIATTR_COOP_GROUP_MASK_REGIDS
	.align		4
        /*0024*/ 	.byte	0x04, 0x29
        /*0026*/ 	.short	(.L_3422 - .L_3421)


	//   ....[0]....
.L_3421:
        /*0028*/ 	.word	0xffffffff


	//   ....[1]....
        /*002c*/ 	.word	0xffffffff


	//   ....[2]....
        /*0030*/ 	.word	0xffffffff


	//   ....[3]....
        /*0034*/ 	.word	0xffffffff


	//   ....[4]....
        /*0038*/ 	.word	0xffffffff


	//   ....[5]....
        /*003c*/ 	.word	0xffffffff


	//   ....[6]....
        /*0040*/ 	.word	0xffffffff


	//   ....[7]....
        /*0044*/ 	.word	0xffffffff


	//   ....[8]....
        /*0048*/ 	.word	0xffffffff


	//   ....[9]....
        /*004c*/ 	.word	0xffffffff


	//   ....[10]....
        /*0050*/ 	.word	0x05000028


	//   ....[11]....
        /*0054*/ 	.word	0x05000028


	//   ....[12]....
        /*0058*/ 	.word	0x05000028


	//   ....[13]....
        /*005c*/ 	.word	0x05000028


	//   ....[14]....
        /*0060*/ 	.word	0x05000028


	//   ....[15]....
        /*0064*/ 	.word	0x05000028


	//   ....[16]....
        /*0068*/ 	.word	0x05000028


	//   ....[17]....
        /*006c*/ 	.word	0x05000028


	//   ....[18]....
        /*0070*/ 	.word	0x05000028


	//   ....[19]....
        /*0074*/ 	.word	0x05000028


	//----- nvinfo : EIATTR_COOP_GROUP_INSTR_OFFSETS
	.align		4
.L_3422:
        /*0078*/ 	.byte	0x04, 0x28
        /*007a*/ 	.short	(.L_3424 - .L_3423)


	//   ....[0]....
.L_3423:
        /*007c*/ 	.word	0x00006030


	//   ....[1]....
        /*0080*/ 	.word	0x00006060


	//   ....[2]....
        /*0084*/ 	.word	0x00006080


	//   ....[3]....
        /*0088*/ 	.word	0x000060a0


	//   ....[4]....
        /*008c*/ 	.word	0x000060c0


	//   ....[5]....
        /*0090*/ 	.word	0x00006200


	//   ....[6]....
        /*0094*/ 	.word	0x00006220


	//   ....[7]....
        /*0098*/ 	.word	0x00006240


	//   ....[8]....
        /*009c*/ 	.word	0x00006260


	//   ....[9]....
        /*00a0*/ 	.word	0x00006280


	//   ....[10]....
        /*00a4*/ 	.word	0x00006710


	//   ....[11]....
        /*00a8*/ 	.word	0x000067c0


	//   ....[12]....
        /*00ac*/ 	.word	0x00006830


	//   ....[13]....
        /*00b0*/ 	.word	0x000068a0


	//   ....[14]....
        /*00b4*/ 	.word	0x00006910


	//   ....[15]....
        /*00b8*/ 	.word	0x00006aa0


	//   ....[16]....
        /*00bc*/ 	.word	0x00006b10


	//   ....[17]....
        /*00c0*/ 	.word	0x00006b80


	//   ....[18]....
        /*00c4*/ 	.word	0x00006bf0


	//   ....[19]....
        /*00c8*/ 	.word	0x00006c60


	//----- nvinfo : EIATTR_VRC_CTA_INIT_COUNT
	.align		4
.L_3424:
        /*00cc*/ 	.byte	0x02, 0x4a
	.zero		1
	.zero		1


	//----- nvinfo : EIATTR_EXIT_INSTR_OFFSETS
	.align		4
        /*00d0*/ 	.byte	0x04, 0x1c
        /*00d2*/ 	.short	(.L_3426 - .L_3425)


	//   ....[0]....
.L_3425:
        /*00d4*/ 	.word	0x000005a0


	//   ....[1]....
        /*00d8*/ 	.word	0x000066a0


	//----- nvinfo : EIATTR_INDIRECT_BRANCH_TARGETS
	.align		4
.L_3426:
        /*00dc*/ 	.byte	0x04, 0x34
        /*00de*/ 	.short	(.L_3428 - .L_3427)


	//   ....[0]....
.L_3427:
        /*00e0*/ 	.word	.L_x_9003@srel
        /*00e4*/ 	.short	0x0
        /*00e6*/ 	.short	0x0
        /*00e8*/ 	.word	0x3
        /*00ec*/ 	.word	.L_x_9004@srel
        /*00f0*/ 	.word	.L_x_9005@srel
        /*00f4*/ 	.word	.L_x_9006@srel


	//----- nvinfo : EIATTR_MAX_THREADS
	.align		4
.L_3428:
        /*00f8*/ 	.byte	0x04, 0x05
        /*00fa*/ 	.short	(.L_3430 - .L_3429)
.L_3429:
        /*00fc*/ 	.word	0x00000080
        /*0100*/ 	.word	0x00000001
        /*0104*/ 	.word	0x00000001


	//----- nvinfo : EIATTR_CRS_STACK_SIZE
	.align		4
.L_3430:
        /*0108*/ 	.byte	0x04, 0x1e
        /*010a*/ 	.short	(.L_3432 - .L_3431)
.L_3431:
        /*010c*/ 	.word	0x00000000


	//----- nvinfo : EIATTR_CBANK_PARAM_SIZE
	.align		4
.L_3432:
        /*0110*/ 	.byte	0x03, 0x19
        /*0112*/ 	.short	0x00e8


	//----- nvinfo : EIATTR_PARAM_CBANK
	.align		4
        /*0114*/ 	.byte	0x04, 0x0a
        /*0116*/ 	.short	(.L_3434 - .L_3433)
	.align		4
.L_3433:
        /*0118*/ 	.word	index@(.nv.constant0._ZN10layer_norm13ln_fwd_kernelINS_13Kernel_traitsI6__halfffffjLj256ELj1ELj4ELj1ELj16ENS_18Kernel_traits_baseILj256ES2_ffffjLj128EEEEELb1ELb0ELb0ELb0EEEvNS_9FwdParamsE)
        /*011c*/ 	.short	0x0380
        /*011e*/ 	.short	0x00e8


	//----- nvinfo : EIATTR_SW_WAR
	.align		4
.L_3434:
        /*0120*/ 	.byte	0x04, 0x36
        /*0122*/ 	.short	(.L_3436 - .L_3435)
.L_3435:
        /*0124*/ 	.word	0x00000008
.L_3436:


//--------------------- .nv.info._ZN10layer_norm13ln_fwd_kernelINS_13Kernel_traitsI6__halfffffjLj256ELj1ELj4ELj1ELj16ENS_18Kernel_traits_baseILj256ES2_ffffjLj128EEEEELb1ELb0ELb0ELb1EEEvNS_9FwdParamsE --------------------------
	.section	.nv.info._ZN10layer_norm13ln_fwd_kernelINS_13Kernel_traitsI6__halfffffjLj256ELj1ELj4ELj1ELj16ENS_18Kernel_traits_baseILj256ES2_ffffjLj128EEEEELb1ELb0ELb0ELb1EEEvNS_9FwdParamsE,"",@"SHT_CUDA_INFO"
	.sectionflags	@""
	.align	4


	//----- nvinfo : EIATTR_CUDA_API_VERSION
	.align		4
        /*0000*/ 	.byte	0x04, 0x37
        /*0002*/ 	.short	(.L_3438 - .L_3437)
.L_3437:
        /*0004*/ 	.word	0x00000082


	//----- nvinfo : EIATTR_KPARAM_INFO
	.align		4
.L_3438:
        /*0008*/ 	.byte	0x04, 0x17
        /*000a*/ 	.short	(.L_3440 - .L_3439)
.L_3439:
        /*000c*/ 	.word	0x00000000
        /*0010*/ 	.short	0x0000
        /*0012*/ 	.short	0x0000
        /*0014*/ 	.byte	0x00, 0xf0, 0xa1, 0x03


	//----- nvinfo : EIATTR_SPARSE_MMA_MASK
	.align		4
.L_3440:
        /*0018*/ 	.byte	0x03, 0x50
        /*001a*/ 	.short	0x0000


	//----- nvinfo : EIATTR_MAXREG_COUNT
	.align		4
        /*001c*/ 	.byte	0x03, 0x1b
        /*001e*/ 	.short	0x00ff


	//----- nvinfo : EIATTR_MERCURY_ISA_VERSION
	.align		4
        /*0020*/ 	.byte	0x03, 0x5f
        /*0022*/ 	.short	0x0101


	//----- nvinfo : EIATTR_COOP_GROUP_MASK_REGIDS
	.align		4
        /*0024*/ 	.byte	0x04, 0x29
        /*0026*/ 	.short	(.L_3442 - .L_3441)


	//   ....[0]....
.L_3441:
        /*0028*/ 	.word	0xffffffff


	//   ....[1]....
        /*002c*/ 	.word	0xffffffff


	//   ....[2]....
        /*0030*/ 	.word	0xffffffff


	//   ....[3]....
        /*0034*/ 	.word	0xffffffff


	//   ....[4]....
        /*0038*/ 	.word	0xffffffff


	//   ....[5]....
        /*003c*/ 	.word	0xffffffff


	//   ....[6]....
        /*0040*/ 	.word	0xffffffff


	//   ....[7]....
        /*0044*/ 	.word	0xffffffff


	//   ....[8]....
        /*0048*/ 	.word	0xffffffff


	//   ....[9]....
        /*004c*/ 	.word	0xffffffff


	//   ....[10]....
        /*0050*/ 	.word	0x0500002e


	//   ....[11]....
        /*0054*/ 	.word	0x0500002e


	//   ....[12]....
        /*0058*/ 	.word	0x0500002e


	//   ....[13]....
        /*005c*/ 	.word	0x0500002e


	//   ....[14]....
        /*0060*/ 	.word	0x0500002e


	//   ....[15]....
        /*0064*/ 	.word	0x0500002e


	//   ....[16]....
        /*0068*/ 	.word	0x0500002e


	//   ....[17]....
        /*006c*/ 	.word	0x0500002e


	//   ....[18]....
        /*0070*/ 	.word	0x0500002e


	//   ....[19]....
        /*0074*/ 	.word	0x0500002e


	//----- nvinfo : EIATTR_COOP_GROUP_INSTR_OFFSETS
	.align		4
.L_3442:
        /*0078*/ 	.byte	0x04, 0x28
        /*007a*/ 	.short	(.L_3444 - .L_3443)


	//   ....[0]....
.L_3443:
        /*007c*/ 	.word	0x00005d50


	//   ....[1]....
        /*0080*/ 	.word	0x00005d70


	//   ....[2]....
        /*0084*/ 	.word	0x00005da0


	//   ....[3]....
        /*0088*/ 	.word	0x00005dc0


	//   ....[4]....
        /*008c*/ 	.word	0x00005de0


	//   ....[5]....
        /*0090*/ 	.word	0x00005f10


	//   ....[6]....
        /*0094*/ 	.word	0x00005f30


	//   ....[7]....
        /*0098*/ 	.word	0x00005f50


	//   ....[8]....
        /*009c*/ 	.word	0x00005f70


	//   ....[9]....
        /*00a0*/ 	.word	0x00005f90


	//   ....[10]....
        /*00a4*/ 	.word	0x00006320


	//   ....[11]....
        /*00a8*/ 	.word	0x000063c0


	//   ....[12]....
        /*00ac*/ 	.word	0x00006440


	//   ....[13]....
        /*00b0*/ 	.word	0x000064b0


	//   ....[14]....
        /*00b4*/ 	.word	0x00006520


	//   ....[15]....
        /*00b8*/ 	.word	0x000066a0


	//   ....[16]....
        /*00bc*/ 	.word	0x00006710


	//   ....[17]....
        /*00c0*/ 	.word	0x00006780


	//   ....[18]....
        /*00c4*/ 	.word	0x000067f0


	//   ....[19]....
        /*00c8*/ 	.word	0x00006860


	//----- nvinfo : EIATTR_VRC_CTA_INIT_COUNT
	.align		4
.L_3444:
        /*00cc*/ 	.byte	0x02, 0x4a
	.zero		1
	.zero		1


	//----- nvinfo : EIATTR_EXIT_INSTR_OFFSETS
	.align		4
        /*00d0*/ 	.byte	0x04, 0x1c
        /*00d2*/ 	.short	(.L_3446 - .L_3445)


	//   ....[0]....
.L_3445:
        /*00d4*/ 	.word	0x00000260


	//   ....[1]....
        /*00d8*/ 	.word	0x000062b0


	//----- nvinfo : EIATTR_INDIRECT_BRANCH_TARGETS
	.align		4
.L_3446:
        /*00dc*/ 	.byte	0x04, 0x34
        /*00de*/ 	.short	(.L_3448 - .L_3447)


	//   ....[0]....
.L_3447:
        /*00e0*/ 	.word	.L_x_9007@srel
        /*00e4*/ 	.short	0x0
        /*00e6*/ 	.short	0x0
        /*00e8*/ 	.word	0x3
        /*00ec*/ 	.word	.L_x_9008@srel
        /*00f0*/ 	.word	.L_x_9009@srel
        /*00f4*/ 	.word	.L_x_9010@srel


	//----- nvinfo : EIATTR_MAX_THREADS
	.align		4
.L_3448:
        /*00f8*/ 	.byte	0x04, 0x05
        /*00fa*/ 	.short	(.L_3450 - .L_3449)
.L_3449:
        /*00fc*/ 	.word	0x00000080
        /*0100*/ 	.word	0x00000001
        /*0104*/ 	.word	0x00000001


	//----- nvinfo : EIATTR_CRS_STACK_SIZE
	.align		4
.L_3450:
        /*0108*/ 	.byte	0x04, 0x1e
        /*010a*/ 	.short	(.L_3452 - .L_3451)
.L_3451:
        /*010c*/ 	.word	0x00000000


	//----- nvinfo : EIATTR_CBANK_PARAM_SIZE
	.align		4
.L_3452:
        /*0110*/ 	.byte	0x03, 0x19
        /*0112*/ 	.short	0x00e8


	//----- nvinfo : EIATTR_PARAM_CBANK
	.align		4
        /*0114*/ 	.byte	0x04, 0x0a
        /*0116*/ 	.short	(.L_3454 - .L_3453)
	.align		4
.L_3453:
        /*0118*/ 	.word	index@(.nv.constant0._ZN10layer_norm13ln_fwd_kernelINS_13Kernel_traitsI6__halfffffjLj256ELj1ELj4ELj1ELj16ENS_18Kernel_traits_baseILj256ES2_ffffjLj128EEEEELb1ELb0ELb0ELb1EEEvNS_9FwdParamsE)
        /*011c*/ 	.short	0x0380
        /*011e*/ 	.short	0x00e8


	//----- nvinfo : EIATTR_SW_WAR
	.align		4
.L_3454:
        /*0120*/ 	.byte	0x04, 0x36
        /*0122*/ 	.short	(.L_3456 - .L_3455)
.L_3455:
        /*0124*/ 	.word	0x00000008
.L_3456:


//--------------------- .nv.info._ZN10layer_norm13ln_fwd_kernelINS_13Kernel_traitsI6__halfffffjLj256ELj1ELj4ELj1ELj16ENS_18Kernel_traits_baseILj256ES2_ffffjLj128EEEEELb1ELb0ELb1ELb0EEEvNS_9FwdParamsE --------------------------
	.section	.nv.info._ZN10layer_norm13ln_fwd_kernelINS_13Kernel_traitsI6__halfffffjLj256ELj1ELj4ELj1ELj16ENS_18Kernel_traits_baseILj256ES2_ffffjLj128EEEEELb1ELb0ELb1ELb0EEEvNS_9FwdParamsE,"",@"SHT_CUDA_INFO"
	.sectionflags	@""
	.align	4


	//----- nvinfo : EIATTR_CUDA_API_VERSION
	.align		4
        /*0000*/ 	.byte	0x04, 0x37
        /*0002*/ 	.short	(.L_3458 - .L_3457)
.L_3457:
        /*0004*/ 	.word	0x00000082


	//----- nvinfo : EIATTR_KPARAM_INFO
	.align		4
.L_3458:
        /*0008*/ 	.byte	0x04, 0x17
        /*000a*/ 	.short	(.L_3460 - .L_3459)
.L_3459:
        /*000c*/ 	.word	0x00000000
        /*0010*/ 	.short	0x0000
        /*0012*/ 	.short	0x0000
        /*0014*/ 	.byte	0x00, 0xf0, 0xa1, 0x03


	//----- nvinfo : EIATTR_SPARSE_MMA_MASK
	.align		4
.L_3460:
        /*0018*/ 	.byte	0x03, 0x50
        /*001a*/ 	.short	0x0000


	//----- nvinfo : EIATTR_MAXREG_COUNT
	.align		4
        /*001c*/ 	.byte	0x03, 0x1b
        /*001e*/ 	.short	0x00ff


	//----- nvinfo : EIATTR_MERCURY_ISA_VERSION
	.align		4
        /*0020*/ 	.byte	0x03, 0x5f
        /*0022*/ 	.short	0x0101


	//----- nvinfo : EIATTR_COOP_GROUP_MASK_REGIDS
	.align		4
        /*0024*/ 	.byte	0x04, 0x29
        /*0026*/ 	.short	(.L_3462 - .L_3461)


	//   ....[0]....
.L_3461:
        /*0028*/ 	.word	0xffffffff


	//   ....[1]....
        /*002c*/ 	.word	0xffffffff


	//   ....[2]....
        /*0030*/ 	.word	0xffffffff


	//   ....[3]....
        /*0034*/ 	.word	0xffffffff


	//   ....[4]....
        /*0038*/ 	.word	0xffffffff


	//   ....[5]....
        /*003c*/ 	.word	0xffffffff


	//   ....[6]....
        /*0040*/ 	.word	0xffffffff


	//   ....[7]....
        /*0044*/ 	.word	0xffffffff


	//   ....[8]....
        /*0048*/ 	.word	0xffffffff


	//   ....[9]....
        /*004c*/ 	.word	0xffffffff


	//   ....[10]....
        /*0050*/ 	.word	0x0500002b


	//   ....[11]....
        /*0054*/ 	.word	0x0500002b


	//   ....[12]....
        /*0058*/ 	.word	0x0500002b


	//   ....[13]....
        /*005c*/ 	.word	0x0500002b


	//   ....[14]....
        /*0060*/ 	.word	0x0500002b


	//   ....[15]....
        /*0064*/ 	.word	0x0500002b


	//   ....[16]....
        /*0068*/ 	.word	0x0500002b


	//   ....[17]....
        /*006c*/ 	.word	0x0500002b


	//   ....[18]....
        /*0070*/ 	.word	0x0500002b


	//   ....[19]....
        /*0074*/ 	.word	0x0500002b


	//----- nvinfo : EIATTR_COOP_GROUP_INSTR_OFFSETS
	.align		4
.L_3462:
        /*0078*/ 	.byte	0x04, 0x28
        /*007a*/ 	.short	(.L_3464 - .L_3463)


	//   ....[0]....
.L_3463:
        /*007c*/ 	.word	0x00006950


	//   ....[1]....
        /*0080*/ 	.word	0x00006980


	//   ....[2]....
        /*0084*/ 	.word	0x000069a0


	//   ....[3]....
        /*0088*/ 	.word	0x000069c0


	//   ....[4]....
        /*008c*/ 	.word	0x000069e0


	//   ....[5]....
        /*0090*/ 	.word	0x00006b20


	//   ....[6]....
        /*0094*/ 	.word	0x00006b40


	//   ....[7]....
        /*0098*/ 	.word	0x00006b60


	//   ....[8]....
        /*009c*/ 	.word	0x00006b80


	//   ....[9]....
        /*00a0*/ 	.word	0x00006ba0


	//   ....[10]....
        /*00a4*/ 	.word	0x00007080


	//   ....[11]....
        /*00a8*/ 	.word	0x00007110


	//   ....[12]....
        /*00ac*/ 	.word	0x00007170


	//   ....[13]....
        /*00b0*/ 	.word	0x000071d0


	//   ....[14]....
        /*00b4*/ 	.word	0x00007230


	//   ....[15]....
        /*00b8*/ 	.word	0x000073c0


	//   ....[16]....
        /*00bc*/ 	.word	0x00007410


	//   ....[17]....
        /*00c0*/ 	.word	0x00007470


	//   ....[18]....
        /*00c4*/ 	.word	0x000074d0


	//   ....[19]....
        /*00c8*/ 	.word	0x00007530


	//----- nvinfo : EIATTR_VRC_CTA_INIT_COUNT
	.align		4
.L_3464:
        /*00cc*/ 	.byte	0x02, 0x4a
	.zero		1
	.zero		1


	//----- nvinfo : EIATTR_EXIT_INSTR_OFFSETS
	.align		4
        /*00d0*/ 	.byte	0x04, 0x1c
        /*00d2*/ 	.short	(.L_3466 - .L_3465)


	//   ....[0]....
.L_3465:
        /*00d4*/ 	.word	0x000005a0


	//   ....[1]....
        /*00d8*/ 	.word	0x00007010


	//----- nvinfo : EIATTR_MAX_THREADS
	.align		4
.L_3466:
        /*00dc*/ 	.byte	0x04, 0x05
        /*00de*/ 	.short	(.L_3468 - .L_3467)
.L_3467:
        /*00e0*/ 	.word	0x00000080
        /*00e4*/ 	.word	0x00000001
        /*00e8*/ 	.word	0x00000001


	//----- nvinfo : EIATTR_CRS_STACK_SIZE
	.align		4
.L_3468:
        /*00ec*/ 	.byte	0x04, 0x1e
        /*00ee*/ 	.short	(.L_3470 - .L_3469)
.L_3469:
        /*00f0*/ 	.word	0x00000000


	//----- nvinfo : EIATTR_CBANK_PARAM_SIZE
	.align		4
.L_3470:
        /*00f4*/ 	.byte	0x03, 0x19
        /*00f6*/ 	.short	0x00e8


	//----- nvinfo : EIATTR_PARAM_CBANK
	.align		4
        /*00f8*/ 	.byte	0x04, 0x0a
        /*00fa*/ 	.short	(.L_3472 - .L_3471)
	.align		4
.L_3471:
        /*00fc*/ 	.word	index@(.nv.constant0._ZN10layer_norm13ln_fwd_kernelINS_13Kernel_traitsI6__halfffffjLj256ELj1ELj4ELj1ELj16ENS_18Kernel_traits_baseILj256ES2_ffffjLj128EEEEELb1ELb0ELb1ELb0EEEvNS_9FwdParamsE)
        /*0100*/ 	.short	0x0380
        /*0102*/ 	.short	0x00e8


	//----- nvinfo : EIATTR_SW_WAR
	.align		4
.L_3472:
        /*0104*/ 	.byte	0x04, 0x36
        /*0106*/ 	.short	(.L_3474 - .L_3473)
.L_3473:
        /*0108*/ 	.word	0x00000008
.L_3474:


//--------------------- .nv.info._ZN10layer_norm13ln_fwd_kernelINS_13Kernel_traitsI6__halfffffjLj256ELj1ELj4ELj1ELj16ENS_18Kernel_traits_baseILj256ES2_ffffjLj128EEEEELb1ELb0ELb1ELb1EEEvNS_9FwdParamsE --------------------------
	.section	.nv.info._ZN10layer_norm13ln_fwd_kernelINS_13Kernel_traitsI6__halfffffjLj256ELj1ELj4ELj1ELj16ENS_18Kernel_traits_baseILj256ES2_ffffjLj128EEEEELb1ELb0ELb1ELb1EEEvNS_9FwdParamsE,"",@"SHT_CUDA_INFO"
	.sectionflags	@""
	.align	4


	//----- nvinfo : EIATTR_CUDA_API_VERSION
	.align		4
        /*0000*/ 	.byte	0x04, 0x37
        /*0002*/ 	.short	(.L_3476 - .L_3475)
.L_3475:
        /*0004*/ 	.word	0x00000082


	//----- nvinfo : EIATTR_KPARAM_INFO
	.align		4
.L_3476:
        /*0008*/ 	.byte	0x04, 0x17
        /*000a*/ 	.short	(.L_3478 - .L_3477)
.L_3477:
        /*000c*/ 	.word	0x00000000
        /*0010*/ 	.short	0x0000
        /*0012*/ 	.short	0x0000
        /*0014*/ 	.byte	0x00, 0xf0, 0xa1, 0x03


	//----- nvinfo : EIATTR_SPARSE_MMA_MASK
	.align		4
.L_3478:
        /*0018*/ 	.byte	0x03, 0x50
        /*001a*/ 	.short	0x0000


	//----- nvinfo : EIATTR_MAXREG_COUNT
	.align		4
        /*001c*/ 	.byte	0x03, 0x1b
        /*001e*/ 	.short	0x00ff


	//----- nvinfo : EIATTR_MERCURY_ISA_VERSION
	.align		4
        /*0020*/ 	.byte	0x03, 0x5f
        /*0022*/ 	.short	0x0101


	//----- nvinfo : EIATTR_COOP_GROUP_MASK_REGIDS
	.align		4
        /*0024*/ 	.byte	0x04, 0x29
        /*0026*/ 	.short	(.L_3480 - .L_3479)


	//   ....[0]....
.L_3479:
        /*0028*/ 	.word	0xffffffff


	//   ....[1]....
        /*002c*/ 	.word	0xffffffff


	//   ....[2]....
        /*0030*/ 	.word	0xffffffff


	//   ....[3]....
        /*0034*/ 	.word	0xffffffff


	//   ....[4]....
        /*0038*/ 	.word	0xffffffff


	//   ....[5]....
        /*003c*/ 	.word	0xffffffff


	//   ....[6]....
        /*0040*/ 	.word	0xffffffff


	//   ....[7]....
        /*0044*/ 	.word	0xffffffff


	//   ....[8]....
        /*0048*/ 	.word	0xffffffff


	//   ....[9]....
        /*004c*/ 	.word	0xffffffff


	//   ....[10]....
        /*0050*/ 	.word	0x05000023


	//   ....[11]....
        /*0054*/ 	.word	0x05000023


	//   ....[12]....
        /*0058*/ 	.word	0x05000023


	//   ....[13]....
        /*005c*/ 	.word	0x05000023


	//   ....[14]....
        /*0060*/ 	.word	0x05000023


	//   ....[15]....
        /*0064*/ 	.word	0x05000023


	//   ....[16]....
        /*0068*/ 	.word	0x05000023


	//   ....[17]....
        /*006c*/ 	.word	0x05000023


	//   ....[18]....
        /*0070*/ 	.word	0x05000023


	//   ....[19]....
        /*0074*/ 	.word	0x05000023


	//----- nvinfo : EIATTR_COOP_GROUP_INSTR_OFFSETS
	.align		4
.L_3480:
        /*0078*/ 	.byte	0x04, 0x28
        /*007a*/ 	.short	(.L_3482 - .L_3481)


	//   ....[0]....
.L_3481:
        /*007c*/ 	.word	0x00006520


	//   ....[1]....
        /*0080*/ 	.word	0x00006550


	//   ....[2]....
        /*0084*/ 	.word	0x00006570


	//   ....[3]....
        /*0088*/ 	.word	0x00006590


	//   ....[4]....
        /*008c*/ 	.word	0x000065b0


	//   ....[5]....
        /*0090*/ 	.word	0x000066e0


	//   ....[6]....
        /*0094*/ 	.word	0x00006700


	//   ....[7]....
        /*0098*/ 	.word	0x00006720


	//   ....[8]....
        /*009c*/ 	.word	0x00006740


	//   ....[9]....
        /*00a0*/ 	.word	0x00006760


	//   ....[10]....
        /*00a4*/ 	.word	0x00006cb0


	//   ....[11]....
        /*00a8*/ 	.word	0x00006d50


	//   ....[12]....
        /*00ac*/ 	.word	0x00006db0


	//   ....[13]....
        /*00b0*/ 	.word	0x00006e10


	//   ....[14]....
        /*00b4*/ 	.word	0x00006e70


	//   ....[15]....
        /*00b8*/ 	.word	0x00006fe0


	//   ....[16]....
        /*00bc*/ 	.word	0x00007040


	//   ....[17]....
        /*00c0*/ 	.word	0x000070a0


	//   ....[18]....
        /*00c4*/ 	.word	0x00007100


	//   ....[19]....
        /*00c8*/ 	.word	0x00007160


	//----- nvinfo : EIATTR_VRC_CTA_INIT_COUNT
	.align		4
.L_3482:
        /*00cc*/ 	.byte	0x02, 0x4a
	.zero		1
	.zero		1


	//----- nvinfo : EIATTR_EXIT_INSTR_OFFSETS
	.align		4
        /*00d0*/ 	.byte	0x04, 0x1c
        /*00d2*/ 	.short	(.L_3484 - .L_3483)


	//   ....[0]....
.L_3483:
        /*00d4*/ 	.word	0x00000270


	//   ....[1]....
        /*00d8*/ 	.word	0x00006c50


	//----- nvinfo : EIATTR_MAX_THREADS
	.align		4
.L_3484:
        /*00dc*/ 	.byte	0x04, 0x05
        /*00de*/ 	.short	(.L_3486 - .L_3485)
.L_3485:
        /*00e0*/ 	.word	0x00000080
        /*00e4*/ 	.word	0x00000001
        /*00e8*/ 	.word	0x00000001


	//----- nvinfo : EIATTR_CRS_STACK_SIZE
	.align		4
.L_3486:
        /*00ec*/ 	.byte	0x04, 0x1e
        /*00ee*/ 	.short	(.L_3488 - .L_3487)
.L_3487:
        /*00f0*/ 	.word	0x00000000


	//----- nvinfo : EIATTR_CBANK_PARAM_SIZE
	.align		4
.L_3488:
        /*00f4*/ 	.byte	0x03, 0x19
        /*00f6*/ 	.short	0x00e8


	//----- nvinfo : EIATTR_PARAM_CBANK
	.align		4
        /*00f8*/ 	.byte	0x04, 0x0a
        /*00fa*/ 	.short	(.L_3490 - .L_3489)
	.align		4
.L_3489:
        /*00fc*/ 	.word	index@(.nv.constant0._ZN10layer_norm13ln_fwd_kernelINS_13Kernel_traitsI6__halfffffjLj256ELj1ELj4ELj1ELj16ENS_18Kernel_traits_baseILj256ES2_ffffjLj128EEEEELb1ELb0ELb1ELb1EEEvNS_9FwdParamsE)
        /*0100*/ 	.short	0x0380
        /*0102*/ 	.short	0x00e8


	//----- nvinfo : EIATTR_SW_WAR
	.align		4
.L_3490:
        /*0104*/ 	.byte	0x04, 0x36
        /*0106*/ 	.short	(.L_3492 - .L_3491)
.L_3491:
        /*0108*/ 	.word	0x00000008
.L_3492:


//--------------------- .nv.info._ZN10layer_norm13ln_fwd_kernelINS_13Kernel_traitsI6__halfffffjLj256ELj1ELj4ELj1ELj16ENS_18Kernel_traits_baseILj256ES2_ffffjLj128EEEEELb1ELb1ELb0ELb0EEEvNS_9FwdParamsE --------------------------
	.section	.nv.info._ZN10layer_norm13ln_fwd_kernelINS_13Kernel_traitsI6__halfffffjLj256ELj1ELj4ELj1ELj16ENS_18Kernel_traits_baseILj256ES2_ffffjLj128EEEEELb1ELb1ELb0ELb0EEEvNS_9FwdParamsE,"",@"SHT_CUDA_INFO"
	.sectionflags	@""
	.align	4


	//----- nvinfo : EIATTR_CUDA_API_VERSION
	.align		4
        /*0000*/ 	.byte	0x04, 0x37
        /*0002*/ 	.short	(.L_3494 - .L_3493)
.L_3493:
        /*0004*/ 	.word	0x00000082


	//----- nvinfo : EIATTR_KPARAM_INFO
	.align		4
.L_3494:
        /*0008*/ 	.byte	0x04, 0x17
        /*000a*/ 	.short	(.L_3496 - .L_3495)
.L_3495:
        /*000c*/ 	.word	0x00000000
        /*0010*/ 	.short	0x0000
        /*0012*/ 	.short	0x0000
        /*0014*/ 	.byte	0x00, 0xf0, 0xa1, 0x03


	//----- nvinfo : EIATTR_SPARSE_MMA_MASK
	.align		4
.L_3496:
        /*0018*/ 	.byte	0x03, 0x50
        /*001a*/ 	.short	0x0000


	//----- nvinfo : EIATTR_MAXREG_COUNT
	.align		4
        /*001c*/ 	.byte	0x03, 0x1b
        /*001e*/ 	.short	0x00ff


	//----- nvinfo : EIATTR_MERCURY_ISA_VERSION
	.align		4
        /*0020*/ 	.byte	0x03, 0x5f
        /*0022*/ 	.short	0x0101


	//----- nvinfo : EIATTR_COOP_GROUP_MASK_REGIDS
	.align		4
        /*0024*/ 	.byte	0x04, 0x29
        /*0026*/ 	.short	(.L_3498 - .L_3497)


	//   ....[0]....
.L_3497:
        /*0028*/ 	.word	0xffffffff


	//   ....[1]....
        /*002c*/ 	.word	0xffffffff


	//   ....[2]....
        /*0030*/ 	.word	0xffffffff


	//   ....[3]....
        /*0034*/ 	.word	0xffffffff


	//   ....[4]....
        /*0038*/ 	.word	0xffffffff


	//   ....[5]....
        /*003c*/ 	.word	0xffffffff


	//   ....[6]....
        /*0040*/ 	.word	0xffffffff


	//   ....[7]....
        /*0044*/ 	.word	0xffffffff


	//   ....[8]....
        /*0048*/ 	.word	0xffffffff


	//   ....[9]....
        /*004c*/ 	.word	0xffffffff


	//   ....[10]....
        /*0050*/ 	.word	0x05000012


	//   ....[11]....
        /*0054*/ 	.word	0x05000012


	//   ....[12]....
        /*0058*/ 	.word	0x05000012


	//   ....[13]....
        /*005c*/ 	.word	0x05000012


	//   ....[14]....
        /*0060*/ 	.word	0x05000012


	//   ....[15]....
        /*0064*/ 	.word	0x05000012


	//   ....[16]....
        /*0068*/ 	.word	0x05000012


	//   ....[17]....
        /*006c*/ 	.word	0x05000012


	//   ....[18]....
        /*0070*/ 	.word	0x05000012


	//   ....[19]....
        /*0074*/ 	.word	0x05000012


	//----- nvinfo : EIATTR_COOP_GROUP_INSTR_OFFSETS
	.align		4
.L_3498:
        /*0078*/ 	.byte	0x04, 0x28
        /*007a*/ 	.short	(.L_3500 - .L_3499)


	//   ....[0]....
.L_3499:
        /*007c*/ 	.word	0x00006390


	//   ....[1]....
        /*0080*/ 	.word	0x000063c0


	//   ....[2]....
        /*0084*/ 	.word	0x000063e0


	//   ....[3]....
        /*0088*/ 	.word	0x00006400


	//   ....[4]....
        /*008c*/ 	.word	0x00006420


	//   ....[5]....
        /*0090*/ 	.word	0x00006560


	//   ....[6]....
        /*0094*/ 	.word	0x00006580


	//   ....[7]....
        /*0098*/ 	.word	0x000065a0


	//   ....[8]....
        /*009c*/ 	.word	0x000065c0


	//   ....[9]....
        /*00a0*/ 	.word	0x000065e0


	//   ....[10]....
        /*00a4*/ 	.word	0x00006a70


	//   ....[11]....
        /*00a8*/ 	.word	0x00006b00


	//   ....[12]....
        /*00ac*/ 	.word	0x00006b60


	//   ....[13]....
        /*00b0*/ 	.word	0x00006bc0


	//   ....[14]....
        /*00b4*/ 	.word	0x00006c20


	//   ....[15]....
        /*00b8*/ 	.word	0x00006dc0


	//   ....[16]....
        /*00bc*/ 	.word	0x00006e10


	//   ....[17]....
        /*00c0*/ 	.word	0x00006e70


	//   ....[18]....
        /*00c4*/ 	.word	0x00006ed0


	//   ....[19]....
        /*00c8*/ 	.word	0x00006f30


	//----- nvinfo : EIATTR_VRC_CTA_INIT_COUNT
	.align		4
.L_3500:
        /*00cc*/ 	.byte	0x02, 0x4a
	.zero		1
	.zero		1


	//----- nvinfo : EIATTR_EXIT_INSTR_OFFSETS
	.align		4
        /*00d0*/ 	.byte	0x04, 0x1c
        /*00d2*/ 	.short	(.L_3502 - .L_3501)


	//   ....[0]....
.L_3501:
        /*00d4*/ 	.word	0x00000660


	//   ....[1]....
        /*00d8*/ 	.word	0x00006a00


	//----- nvinfo : EIATTR_INDIRECT_BRANCH_TARGETS
	.align		4
.L_3502:
        /*00dc*/ 	.byte	0x04, 0x34
        /*00de*/ 	.short	(.L_3504 - .L_3503)


	//   ....[0]....
.L_3503:
        /*00e0*/ 	.word	.L_x_9011@srel
        /*00e4*/ 	.short	0x0
        /*00e6*/ 	.short	0x0
        /*00e8*/ 	.word	0x3
        /*00ec*/ 	.word	.L_x_9012@srel
        /*00f0*/ 	.word	.L_x_9013@srel
        /*00f4*/ 	.word	.L_x_9014@srel


	//----- nvinfo : EIATTR_MAX_THREADS
	.align		4
.L_3504:
        /*00f8*/ 	.byte	0x04, 0x05
        /*00fa*/ 	.short	(.L_3506 - .L_3505)
.L_3505:
        /*00fc*/ 	.word	0x00000080
        /*0100*/ 	.word	0x00000001
        /*0104*/ 	.word	0x00000001


	//----- nvinfo : EIATTR_CRS_STACK_SIZE
	.align		4
.L_3506:
        /*0108*/ 	.byte	0x04, 0x1e
        /*010a*/ 	.short	(.L_3508 - .L_3507)
.L_3507:
        /*010c*/ 	.word	0x00000000


	//----- nvinfo : EIATTR_CBANK_PARAM_SIZE
	.align		4
.L_3508:
        /*0110*/ 	.byte	0x03, 0x19
        /*0112*/ 	.short	0x00e8


	//----- nvinfo : EIATTR_PARAM_CBANK
	.align		4
        /*0114*/ 	.byte	0x04, 0x0a
        /*0116*/ 	.short	(.L_3510 - .L_3509)
	.align		4
.L_3509:
        /*0118*/ 	.word	index@(.nv.constant0._ZN10layer_norm13ln_fwd_kernelINS_13Kernel_traitsI6__halfffffjLj256ELj1ELj4ELj1ELj16ENS_18Kernel_traits_baseILj256ES2_ffffjLj128EEEEELb1ELb1ELb0ELb0EEEvNS_9FwdParamsE)
        /*011c*/ 	.short	0x0380
        /*011e*/ 	.short	0x00e8


	//----- nvinfo : EIATTR_SW_WAR
	.align		4
.L_3510:
        /*0120*/ 	.byte	0x04, 0x36
        /*0122*/ 	.short	(.L_3512 - .L_3511)
.L_3511:
        /*0124*/ 	.word	0x00000008
.L_3512:


//--------------------- .nv.info._ZN10layer_norm13ln_fwd_kernelINS_13Kernel_traitsI6__halfffffjLj256ELj1ELj4ELj1ELj16ENS_18Kernel_traits_baseILj256ES2_ffffjLj128EEEEELb1ELb1ELb0ELb1EEEvNS_9FwdParamsE --------------------------
	.section	.nv.info._ZN10layer_norm13ln_fwd_kernelINS_13Kernel_traitsI6__halfffffjLj256ELj1ELj4ELj1ELj16ENS_18Kernel_traits_baseILj256ES2_ffffjLj128EEEEELb1ELb1ELb0ELb1EEEvNS_9FwdParamsE,"",@"SHT_CUDA_INFO"
	.sectionflags	@""
	.align	4


	//----- nvinfo : EIATTR_CUDA_API_VERSION
	.align		4
        /*0000*/ 	.byte	0x04, 0x37
        /*0002*/ 	.short	(.L_3514 - .L_3513)
.L_3513:
        /*0004*/ 	.word	0x00000082


	//----- nvinfo : EIATTR_KPARAM_INFO
	.align		4
.L_3514:
        /*0008*/ 	.byte	0x04, 0x17
        /*000a*/ 	.short	(.L_3516 - .L_3515)
.L_3515:
        /*000c*/ 	.word	0x00000000
        /*0010*/ 	.short	0x0000
        /*0012*/ 	.short	0x0000
        /*0014*/ 	.byte	0x00, 0xf0, 0xa1, 0x03


	//----- nvinfo : EIATTR_SPARSE_MMA_MASK
	.align		4
.L_3516:
        /*0018*/ 	.byte	0x03, 0x50
        /*001a*/ 	.short	0x0000


	//----- nvinfo : EIATTR_MAXREG_COUNT
	.align		4
        /*001c*/ 	.byte	0x03, 0x1b
        /*001e*/ 	.short	0x00ff


	//----- nvinfo : EIATTR_MERCURY_ISA_VERSION
	.align		4
        /*0020*/ 	.byte	0x03, 0x5f
        /*0022*/ 	.short	0x0101


	//----- nvinfo : EIATTR_COOP_GROUP_MASK_REGIDS
	.align		4
        /*0024*/ 	.byte	0x04, 0x29
        /*0026*/ 	.short	(.L_3518 - .L_3517)


	//   ....[0]....
.L_3517:
        /*0028*/ 	.word	0xffffffff


	//   ....[1]....
        /*002c*/ 	.word	0xffffffff


	//   ....[2]....
        /*0030*/ 	.word	0xffffffff


	//   ....[3]....
        /*0034*/ 	.word	0xffffffff


	//   ....[4]....
        /*0038*/ 	.word	0xffffffff


	//   ....[5]....
        /*003c*/ 	.word	0xffffffff


	//   ....[6]....
        /*0040*/ 	.word	0xffffffff


	//   ....[7]....
        /*0044*/ 	.word	0xffffffff


	//   ....[8]....
        /*0048*/ 	.word	0xffffffff


	//   ....[9]....
        /*004c*/ 	.word	0xffffffff


	//   ....[10]....
        /*0050*/ 	.word	0x05000024


	//   ....[11]....
        /*0054*/ 	.word	0x05000024


	//   ....[12]....
        /*0058*/ 	.word	0x05000024


	//   ....[13]....
        /*005c*/ 	.word	0x05000024


	//   ....[14]....
        /*0060*/ 	.word	0x05000024


	//   ....[15]....
        /*0064*/ 	.word	0x05000024


	//   ....[16]....
        /*0068*/ 	.word	0x05000024


	//   ....[17]....
        /*006c*/ 	.word	0x05000024


	//   ....[18]....
        /*0070*/ 	.word	0x05000024


	//   ....[19]....
        /*0074*/ 	.word	0x05000024


	//----- nvinfo : EIATTR_COOP_GROUP_INSTR_OFFSETS
	.align		4
.L_3518:
        /*0078*/ 	.byte	0x04, 0x28
        /*007a*/ 	.short	(.L_3520 - .L_3519)


	//   ....[0]....
.L_3519:
        /*007c*/ 	.word	0x000060d0


	//   ....[1]....
        /*0080*/ 	.word	0x00006100


	//   ....[2]....
        /*0084*/ 	.word	0x00006120


	//   ....[3]....
        /*0088*/ 	.word	0x00006140


	//   ....[4]....
        /*008c*/ 	.word	0x00006160


	//   ....[5]....
        /*0090*/ 	.word	0x00006290


	//   ....[6]....
        /*0094*/ 	.word	0x000062b0


	//   ....[7]....
        /*0098*/ 	.word	0x000062d0


	//   ....[8]....
        /*009c*/ 	.word	0x000062f0


	//   ....[9]....
        /*00a0*/ 	.word	0x00006310


	//   ....[10]....
        /*00a4*/ 	.word	0x000066a0


	//   ....[11]....
        /*00a8*/ 	.word	0x00006740


	//   ....[12]....
        /*00ac*/ 	.word	0x000067a0


	//   ....[13]....
        /*00b0*/ 	.word	0x00006800


	//   ....[14]....
        /*00b4*/ 	.word	0x00006860


	//   ....[15]....
        /*00b8*/ 	.word	0x000069e0


	//   ....[16]....
        /*00bc*/ 	.word	0x00006a40


	//   ....[17]....
        /*00c0*/ 	.word	0x00006aa0


	//   ....[18]....
        /*00c4*/ 	.word	0x00006b00


	//   ....[19]....
        /*00c8*/ 	.word	0x00006b60


	//----- nvinfo : EIATTR_VRC_CTA_INIT_COUNT
	.align		4
.L_3520:
        /*00cc*/ 	.byte	0x02, 0x4a
	.zero		1
	.zero		1


	//----- nvinfo : EIATTR_EXIT_INSTR_OFFSETS
	.align		4
        /*00d0*/ 	.byte	0x04, 0x1c
        /*00d2*/ 	.short	(.L_3522 - .L_3521)


	//   ....[0]....
.L_3521:
        /*00d4*/ 	.word	0x000002f0


	//   ....[1]....
        /*00d8*/ 	.word	0x00006630


	//----- nvinfo : EIATTR_INDIRECT_BRANCH_TARGETS
	.align		4
.L_3522:
        /*00dc*/ 	.byte	0x04, 0x34
        /*00de*/ 	.short	(.L_3524 - .L_3523)


	//   ....[0]....
.L_3523:
        /*00e0*/ 	.word	.L_x_9015@srel
        /*00e4*/ 	.short	0x0
        /*00e6*/ 	.short	0x0
        /*00e8*/ 	.word	0x3
        /*00ec*/ 	.word	.L_x_9016@srel
        /*00f0*/ 	.word	.L_x_9017@srel
        /*00f4*/ 	.word	.L_x_9018@srel


	//----- nvinfo : EIATTR_MAX_THREADS
	.align		4
.L_3524:
        /*00f8*/ 	.byte	0x04, 0x05
        /*00fa*/ 	.short	(.L_3526 - .L_3525)
.L_3525:
        /*00fc*/ 	.word	0x00000080
        /*0100*/ 	.word	0x00000001
        /*0104*/ 	.word	0x00000001


	//----- nvinfo : EIATTR_CRS_STACK_SIZE
	.align		4
.L_3526:
        /*0108*/ 	.byte	0x04, 0x1e
        /*010a*/ 	.short	(.L_3528 - .L_3527)
.L_3527:
        /*010c*/ 	.word	0x00000000


	//----- nvinfo : EIATTR_CBANK_PARAM_SIZE
	.align		4
.L_3528:
        /*0110*/ 	.byte	0x03, 0x19
        /*0112*/ 	.short	0x00e8


	//----- nvinfo : EIATTR_PARAM_CBANK
	.align		4
        /*0114*/ 	.byte	0x04, 0x0a
        /*0116*/ 	.short	(.L_3530 - .L_3529)
	.align		4
.L_3529:
        /*0118*/ 	.word	index@(.nv.constant0._ZN10layer_norm13ln_fwd_kernelINS_13Kernel_traitsI6__halfffffjLj256ELj1ELj4ELj1ELj16ENS_18Kernel_traits_baseILj256ES2_ffffjLj128EEEEELb1ELb1ELb0ELb1EEEvNS_9FwdParamsE)
        /*011c*/ 	.short	0x0380
        /*011e*/ 	.short	0x00e8


	//----- nvinfo : EIATTR_SW_WAR
	.align		4
.L_3530:
        /*0120*/ 	.byte	0x04, 0x36
        /*0122*/ 	.short	(.L_3532 - .L_3531)
.L_3531:
        /*0124*/ 	.word	0x00000008
.L_3532:


//--------------------- .nv.info._ZN10layer_norm13ln_fwd_kernelINS_13Kernel_traitsI6__halfffffjLj256ELj1ELj4ELj1ELj16ENS_18Kernel_traits_baseILj256ES2_ffffjLj128EEEEELb1ELb1ELb1ELb0EEEvNS_9FwdParamsE --------------------------
	.section	.nv.info._ZN10layer_norm13ln_fwd_kernelINS_13Kernel_traitsI6__halfffffjLj256ELj1ELj4ELj1ELj16ENS_18Kernel_traits_baseILj256ES2_ffffjLj128EEEEELb1ELb1ELb1ELb0EEEvNS_9FwdParamsE,"",@"SHT_CUDA_INFO"
	.sectionflags	@""
	.align	4


	//----- nvinfo : EIATTR_CUDA_API_VERSION
	.align		4
        /*0000*/ 	.byte	0x04, 0x37
        /*0002*/ 	.short	(.L_3534 - .L_3533)
.L_3533:
        /*0004*/ 	.word	0x00000082


	//----- nvinfo : EIATTR_KPARAM_INFO
	.align		4
.L_3534:
        /*0008*/ 	.byte	0x04, 0x17
        /*000a*/ 	.short	(.L_3536 - .L_3535)
.L_3535:
        /*000c*/ 	.word	0x00000000
        /*0010*/ 	.short	0x0000
        /*0012*/ 	.short	0x0000
        /*0014*/ 	.byte	0x00, 0xf0, 0xa1, 0x03


	//----- nvinfo : EIATTR_SPARSE_MMA_MASK
	.align		4
.L_3536:
        /*0018*/ 	.byte	0x03, 0x50
        /*001a*/ 	.short	0x0000


	//----- nvinfo : EIATTR_MAXREG_COUNT
	.align		4
        /*001c*/ 	.byte	0x03, 0x1b
        /*001e*/ 	.short	0x00ff


	//----- nvinfo : EIATTR_MERCURY_ISA_VERSION
	.align		4
        /*0020*/ 	.byte	0x03, 0x5f
        /*0022*/ 	.short	0x0101


	//----- nvinfo : EIATTR_COOP_GROUP_MASK_REGIDS
	.align		4
        /*0024*/ 	.byte	0x04, 0x29
        /*0026*/ 	.short	(.L_3538 - .L_3537)


	//   ....[0]....
.L_3537:
        /*0028*/ 	.word	0xffffffff


	//   ....[1]....
        /*002c*/ 	.word	0xffffffff


	//   ....[2]....
        /*0030*/ 	.word	0xffffffff


	//   ....[3]....
        /*0034*/ 	.word	0xffffffff


	//   ....[4]....
        /*0038*/ 	.word	0xffffffff


	//   ....[5]....
        /*003c*/ 	.word	0xffffffff


	//   ....[6]....
        /*0040*/ 	.word	0xffffffff


	//   ....[7]....
        /*0044*/ 	.word	0xffffffff


	//   ....[8]....
        /*0048*/ 	.word	0xffffffff


	//   ....[9]....
        /*004c*/ 	.word	0xffffffff


	//   ....[10]....
        /*0050*/ 	.word	0x05000032


	//   ....[11]....
        /*0054*/ 	.word	0x05000032


	//   ....[12]....
        /*0058*/ 	.word	0x05000032


	//   ....[13]....
        /*005c*/ 	.word	0x05000032


	//   ....[14]....
        /*0060*/ 	.word	0x05000032


	//   ....[15]....
        /*0064*/ 	.word	0x05000032


	//   ....[16]....
        /*0068*/ 	.word	0x05000032


	//   ....[17]....
        /*006c*/ 	.word	0x05000032


	//   ....[18]....
        /*0070*/ 	.word	0x05000032


	//   ....[19]....
        /*0074*/ 	.word	0x05000032


	//----- nvinfo : EIATTR_COOP_GROUP_INSTR_OFFSETS
	.align		4
.L_3538:
        /*0078*/ 	.byte	0x04, 0x28
        /*007a*/ 	.short	(.L_3540 - .L_3539)


	//   ....[0]....
.L_3539:
        /*007c*/ 	.word	0x00006b70


	//   ....[1]....
        /*0080*/ 	.word	0x00006ba0


	//   ....[2]....
        /*0084*/ 	.word	0x00006bc0


	//   ....[3]....
        /*0088*/ 	.word	0x00006be0


	//   ....[4]....
        /*008c*/ 	.word	0x00006c00


	//   ....[5]....
        /*0090*/ 	.word	0x00006d40


	//   ....[6]....
        /*0094*/ 	.word	0x00006d60


	//   ....[7]....
        /*0098*/ 	.word	0x00006d80


	//   ....[8]....
        /*009c*/ 	.word	0x00006da0


	//   ....[9]....
        /*00a0*/ 	.word	0x00006dc0


	//   ....[10]....
        /*00a4*/ 	.word	0x000072a0


	//   ....[11]....
        /*00a8*/ 	.word	0x00007330


	//   ....[12]....
        /*00ac*/ 	.word	0x00007390


	//   ....[13]....
        /*00b0*/ 	.word	0x000073f0


	//   ....[14]....
        /*00b4*/ 	.word	0x00007450


	//   ....[15]....
        /*00b8*/ 	.word	0x000075f0


	//   ....[16]....
        /*00bc*/ 	.word	0x00007650


	//   ....[17]....
        /*00c0*/ 	.word	0x000076b0


	//   ....[18]....
        /*00c4*/ 	.word	0x00007710


	//   ....[19]....
        /*00c8*/ 	.word	0x00007770


	//----- nvinfo : EIATTR_VRC_CTA_INIT_COUNT
	.align		4
.L_3540:
        /*00cc*/ 	.byte	0x02, 0x4a
	.zero		1
	.zero		1


	//----- nvinfo : EIATTR_EXIT_INSTR_OFFSETS
	.align		4
        /*00d0*/ 	.byte	0x04, 0x1c
        /*00d2*/ 	.short	(.L_3542 - .L_3541)


	//   ....[0]....
.L_3541:
        /*00d4*/ 	.word	0x00000660


	//   ....[1]....
        /*00d8*/ 	.word	0x00007240


	//----- nvinfo : EIATTR_MAX_THREADS
	.align		4
.L_3542:
        /*00dc*/ 	.byte	0x04, 0x05
        /*00de*/ 	.short	(.L_3544 - .L_3543)
.L_3543:
        /*00e0*/ 	.word	0x00000080
        /*00e4*/ 	.word	0x00000001
        /*00e8*/ 	.word	0x00000001


	//----- nvinfo : EIATTR_CRS_STACK_SIZE
	.align		4
.L_3544:
        /*00ec*/ 	.byte	0x04, 0x1e
        /*00ee*/ 	.short	(.L_3546 - .L_3545)
.L_3545:
        /*00f0*/ 	.word	0x00000000


	//----- nvinfo : EIATTR_CBANK_PARAM_SIZE
	.align		4
.L_3546:
        /*00f4*/ 	.byte	0x03, 0x19
        /*00f6*/ 	.short	0x00e8


	//----- nvinfo : EIATTR_PARAM_CBANK
	.align		4
        /*00f8*/ 	.byte	0x04, 0x0a
        /*00fa*/ 	.short	(.L_3548 - .L_3547)
	.align		4
.L_3547:
        /*00fc*/ 	.word	index@(.nv.constant0._ZN10layer_norm13ln_fwd_kernelINS_13Kernel_traitsI6__halfffffjLj256ELj1ELj4ELj1ELj16ENS_18Kernel_traits_baseILj256ES2_ffffjLj128EEEEELb1ELb1ELb1ELb0EEEvNS_9FwdParamsE)
        /*0100*/ 	.short	0x0380
        /*0102*/ 	.short	0x00e8


	//----- nvinfo : EIATTR_SW_WAR
	.align		4
.L_3548:
        /*0104*/ 	.byte	0x04, 0x36
        /*0106*/ 	.short	(.L_3550 - .L_3549)
.L_3549:
        /*0108*/ 	.word	0x00000008
.L_3550:


//--------------------- .nv.info._ZN10layer_norm13ln_fwd_kernelINS_13Kernel_traitsI6__halfffffjLj256ELj1ELj4ELj1ELj16ENS_18Kernel_traits_baseILj256ES2_ffffjLj128EEEEELb1ELb1ELb1ELb1EEEvNS_9FwdParamsE --------------------------
	.section	.nv.info._ZN10layer_norm13ln_fwd_kernelINS_13Kernel_traitsI6__halfffffjLj256ELj1ELj4ELj1ELj16ENS_18Kernel_traits_baseILj256ES2_ffffjLj128EEEEELb1ELb1ELb1ELb1EEEvNS_9FwdParamsE,"",@"SHT_CUDA_INFO"
	.sectionflags	@""
	.align	4


	//----- nvinfo : EIATTR_CUDA_API_VERSION
	.align		4
        /*0000*/ 	.byte	0x04, 0x37
        /*0002*/ 	.short	(.L_3552 - .L_3551)
.L_3551:
        /*0004*/ 	.word	0x00000082


	//----- nvinfo : EIATTR_KPARAM_INFO
	.align		4
.L_3552:
        /*0008*/ 	.byte	0x04, 0x17
        /*000a*/ 	.short	(.L_3554 - .L_3553)
.L_3553:
        /*000c*/ 	.word	0x00000000
        /*0010*/ 	.short	0x0000
        /*0012*/ 	.short	0x0000
        /*0014*/ 	.byte	0x00, 0xf0, 0xa1, 0x03


	//----- nvinfo : EIATTR_SPARSE_MMA_MASK
	.align		4
.L_3554:
        /*0018*/ 	.byte	0x03, 0x50
        /*001a*/ 	.short	0x0000


	//----- nvinfo : EIATTR_MAXREG_COUNT
	.align		4
        /*001c*/ 	.byte	0x03, 0x1b
        /*001e*/ 	.short	0x00ff


	//----- nvinfo : EIATTR_MERCURY_ISA_VERSION
	.align		4
        /*0020*/ 	.byte	0x03, 0x5f
        /*0022*/ 	.short	0x0101


	//----- nvinfo : EIATTR_COOP_GROUP_MASK_REGIDS
	.align		4
        /*0024*/ 	.byte	0x04, 0x29
        /*0026*/ 	.short	(.L_3556 - .L_3555)


	//   ....[0]....
.L_3555:
        /*0028*/ 	.word	0xffffffff


	//   ....[1]....
        /*002c*/ 	.word	0xffffffff


	//   ....[2]....
        /*0030*/ 	.word	0xffffffff


	//   ....[3]....
        /*0034*/ 	.word	0xffffffff


	//   ....[4]....
        /*0038*/ 	.word	0xffffffff


	//   ....[5]....
        /*003c*/ 	.word	0xffffffff


	//   ....[6]....
        /*0040*/ 	.word	0xffffffff


	//   ....[7]....
        /*0044*/ 	.word	0xffffffff


	//   ....[8]....
        /*0048*/ 	.word	0xffffffff


	//   ....[9]....
        /*004c*/ 	.word	0xffffffff


	//   ....[10]....
        /*0050*/ 	.word	0x05000017


	//   ....[11]....
        /*0054*/ 	.word	0x05000017


	//   ....[12]....
        /*0058*/ 	.word	0x05000017


	//   ....[13]....
        /*005c*/ 	.word	0x05000017


	//   ....[14]....
        /*0060*/ 	.word	0x05000017


	//   ....[15]....
        /*0064*/ 	.word	0x05000017


	//   ....[16]....
        /*0068*/ 	.word	0x05000017


	//   ....[17]....
        /*006c*/ 	.word	0x05000017


	//   ....[18]....
        /*0070*/ 	.word	0x05000017


	//   ....[19]....
        /*0074*/ 	.word	0x05000017


	//----- nvinfo : EIATTR_COOP_GROUP_INSTR_OFFSETS
	.align		4
.L_3556:
        /*0078*/ 	.byte	0x04, 0x28
        /*007a*/ 	.short	(.L_3558 - .L_3557)


	//   ....[0]....
.L_3557:
        /*007c*/ 	.word	0x00006780


	//   ....[1]....
        /*0080*/ 	.word	0x000067b0


	//   ....[2]....
        /*0084*/ 	.word	0x000067d0


	//   ....[3]....
        /*0088*/ 	.word	0x000067f0


	//   ....[4]....
        /*008c*/ 	.word	0x00006810


	//   ....[5]....
        /*0090*/ 	.word	0x00006940


	//   ....[6]....
        /*0094*/ 	.word	0x00006960


	//   ....[7]....
        /*0098*/ 	.word	0x00006980


	//   ....[8]....
        /*009c*/ 	.word	0x000069a0


	//   ....[9]....
        /*00a0*/ 	.word	0x000069c0


	//   ....[10]....
        /*00a4*/ 	.word	0x00006ed0


	//   ....[11]....
        /*00a8*/ 	.word	0x00006f60


	//   ....[12]....
        /*00ac*/ 	.word	0x00006fc0


	//   ....[13]....
        /*00b0*/ 	.word	0x00007020


	//   ....[14]....
        /*00b4*/ 	.word	0x00007080


	//   ....[15]....
        /*00b8*/ 	.word	0x00007200


	//   ....[16]....
        /*00bc*/ 	.word	0x00007260


	//   ....[17]....
        /*00c0*/ 	.word	0x000072c0


	//   ....[18]....
        /*00c4*/ 	.word	0x00007320


	//   ....[19]....
        /*00c8*/ 	.word	0x00007380


	//----- nvinfo : EIATTR_VRC_CTA_INIT_COUNT
	.align		4
.L_3558:
        /*00cc*/ 	.byte	0x02, 0x4a
	.zero		1
	.zero		1


	//----- nvinfo : EIATTR_EXIT_INSTR_OFFSETS
	.align		4
        /*00d0*/ 	.byte	0x04, 0x1c
        /*00d2*/ 	.short	(.L_3560 - .L_3559)


	//   ....[0]....
.L_3559:
        /*00d4*/ 	.word	0x00000360


	//   ....[1]....
        /*00d8*/ 	.word	0x00006e70


	//----- nvinfo : EIATTR_MAX_THREADS
	.align		4
.L_3560:
        /*00dc*/ 	.byte	0x04, 0x05
        /*00de*/ 	.short	(.L_3562 - .L_3561)
.L_3561:
        /*00e0*/ 	.word	0x00000080
        /*00e4*/ 	.word	0x00000001
        /*00e8*/ 	.word	0x00000001


	//----- nvinfo : EIATTR_CRS_STACK_SIZE
	.align		4
.L_3562:
        /*00ec*/ 	.byte	0x04, 0x1e
        /*00ee*/ 	.short	(.L_3564 - .L_3563)
.L_3563:
        /*00f0*/ 	.word	0x00000000


	//----- nvinfo : EIATTR_CBANK_PARAM_SIZE
	.align		4
.L_3564:
        /*00f4*/ 	.byte	0x03, 0x19
        /*00f6*/ 	.short	0x00e8


	//----- nvinfo : EIATTR_PARAM_CBANK
	.align		4
        /*00f8*/ 	.byte	0x04, 0x0a
        /*00fa*/ 	.short	(.L_3566 - .L_3565)
	.align		4
.L_3565:
        /*00fc*/ 	.word	index@(.nv.constant0._ZN10layer_norm13ln_fwd_kernelINS_13Kernel_traitsI6__halfffffjLj256ELj1ELj4ELj1ELj16ENS_18Kernel_traits_baseILj256ES2_ffffjLj128EEEEELb1ELb1ELb1ELb1EEEvNS_9FwdParamsE)
        /*0100*/ 	.short	0x0380
        /*0102*/ 	.short	0x00e8


	//----- nvinfo : EIATTR_SW_WAR
	.align		4
.L_3566:
        /*0104*/ 	.byte	0x04, 0x36
        /*0106*/ 	.short	(.L_3568 - .L_3567)
.L_3567:
        /*0108*/ 	.word	0x00000008
.L_3568:


//--------------------- .nv.info._ZN10layer_norm13ln_fwd_kernelINS_13Kernel_traitsIfffffjLj256ELj1ELj4ELj1ELj16ENS_18Kernel_traits_baseILj256EfffffjLj128EEEEELb0ELb0ELb0ELb0EEEvNS_9FwdParamsE --------------------------
	.section	.nv.info._ZN10layer_norm13ln_fwd_kernelINS_13Kernel_traitsIfffffjLj256ELj1ELj4ELj1ELj16ENS_18Kernel_traits_baseILj256EfffffjLj128EEEEELb0ELb0ELb0ELb0EEEvNS_9FwdParamsE,"",@"SHT_CUDA_INFO"
	.sectionflags	@""
	.align	4


	//----- nvinfo : EIATTR_CUDA_API_VERSION
	.align		4
        /*0000*/ 	.byte	0x04, 0x37
        /*0002*/ 	.short	(.L_3570 - .L_3569)
.L_3569:
        /*0004*/ 	.word	0x00000082


	//----- nvinfo : EIATTR_KPARAM_INFO
	.align		4
.L_3570:
        /*0008*/ 	.byte	0x04, 0x17
        /*000a*/ 	.short	(.L_3572 - .L_3571)
.L_3571:
        /*000c*/ 	.word	0x00000000
        /*0010*/ 	.short	0x0000
        /*0012*/ 	.short	0x0000
        /*0014*/ 	.byte	0x00, 0xf0, 0xa1, 0x03


	//----- nvinfo : EIATTR_SPARSE_MMA_MASK
	.align		4
.L_3572:
        /*0018*/ 	.byte	0x03, 0x50
        /*001a*/ 	.short	0x0000


	//----- nvinfo : EIATTR_MAXREG_COUNT
	.align		4
        /*001c*/ 	.byte	0x03, 0x1b
        /*001e*/ 	.short	0x00ff


	//----- nvinfo : EIATTR_MERCURY_ISA_VERSION
	.align		4
        /*0020*/ 	.byte	0x03, 0x5f
        /*0022*/ 	.short	0x0101


	//----- nvinfo : EIATTR_COOP_GROUP_MASK_REGIDS
	.align		4
        /*0024*/ 	.byte	0x04, 0x29
        /*0026*/ 	.short	(.L_3574 - .L_3573)


	//   ....[0]....
.L_3573:
        /*0028*/ 	.word	0xffffffff


	//   ....[1]....
        /*002c*/ 	.word	0xffffffff


	//   ....[2]....
        /*0030*/ 	.word	0xffffffff


	//   ....[3]....
        /*0034*/ 	.word	0xffffffff


	//   ....[4]....
        /*0038*/ 	.word	0xffffffff


	//   ....[5]....
        /*003c*/ 	.word	0xffffffff


	//   ....[6]....
        /*0040*/ 	.word	0xffffffff


	//   ....[7]....
        /*0044*/ 	.word	0xffffffff


	//   ....[8]....
        /*0048*/ 	.word	0xffffffff


	//   ....[9]....
        /*004c*/ 	.word	0xffffffff


	//   ....[10]....
        /*0050*/ 	.word	0x0500001a


	//   ....[11]....
        /*0054*/ 	.word	0x0500001a


	//   ....[12]....
        /*0058*/ 	.word	0x0500001a


	//   ....[13]....
        /*005c*/ 	.word	0x0500001a


	//   ....[14]....
        /*0060*/ 	.word	0x0500001a


	//   ....[15]....
        /*0064*/ 	.word	0x0500001a


	//   ....[16]....
        /*0068*/ 	.word	0x0500001a


	//   ....[17]....
        /*006c*/ 	.word	0x0500001a


	//   ....[18]....
        /*0070*/ 	.word	0x0500001a


	//   ....[19]....
        /*0074*/ 	.word	0x0500001a


	//----- nvinfo : EIATTR_COOP_GROUP_INSTR_OFFSETS
	.align		4
.L_3574:
        /*0078*/ 	.byte	0x04, 0x28
        /*007a*/ 	.short	(.L_3576 - .L_3575)


	//   ....[0]....
.L_3575:
        /*007c*/ 	.word	0x00000a60


	//   ....[1]....
        /*0080*/ 	.word	0x00000a90


	//   ....[2]....
        /*0084*/ 	.word	0x00000ab0


	//   ....[3]....
        /*0088*/ 	.word	0x00000ad0


	//   ....[4]....
        /*008c*/ 	.word	0x00000af0


	//   ....[5]....
        /*0090*/ 	.word	0x00000c30


	//   ....[6]....
        /*0094*/ 	.word	0x00000c50


	//   ....[7]....
        /*0098*/ 	.word	0x00000c70


	//   ....[8]....
        /*009c*/ 	.word	0x00000c90


	//   ....[9]....
        /*00a0*/ 	.word	0x00000cb0


	//   ....[10]....
        /*00a4*/ 	.word	0x000010a0


	//   ....[11]....
        /*00a8*/ 	.word	0x00001140


	//   ....[12]....
        /*00ac*/ 	.word	0x000011a0


	//   ....[13]....
        /*00b0*/ 	.word	0x00001200


	//   ....[14]....
        /*00b4*/ 	.word	0x00001260


	//   ....[15]....
        /*00b8*/ 	.word	0x00001400


	//   ....[16]....
        /*00bc*/ 	.word	0x00001460


	//   ....[17]....
        /*00c0*/ 	.word	0x000014c0


	//   ....[18]....
        /*00c4*/ 	.word	0x00001520


	//   ....[19]....
        /*00c8*/ 	.word	0x00001580


	//----- nvinfo : EIATTR_VRC_CTA_INIT_COUNT
	.align		4
.L_3576:
        /*00cc*/ 	.byte	0x02, 0x4a
	.zero		1
	.zero		1


	//----- nvinfo : EIATTR_EXIT_INSTR_OFFSETS
	.align		4
        /*00d0*/ 	.byte	0x04, 0x1c
        /*00d2*/ 	.short	(.L_3578 - .L_3577)


	//   ....[0]....
.L_3577:
        /*00d4*/ 	.word	0x000003c0


	//   ....[1]....
        /*00d8*/ 	.word	0x00001030


	//----- nvinfo : EIATTR_MAX_THREADS
	.align		4
.L_3578:
        /*00dc*/ 	.byte	0x04, 0x05
        /*00de*/ 	.short	(.L_3580 - .L_3579)
.L_3579:
        /*00e0*/ 	.word	0x00000080
        /*00e4*/ 	.word	0x00000001
        /*00e8*/ 	.word	0x00000001


	//----- nvinfo : EIATTR_CRS_STACK_SIZE
	.align		4
.L_3580:
        /*00ec*/ 	.byte	0x04, 0x1e
        /*00ee*/ 	.short	(.L_3582 - .L_3581)
.L_3581:
        /*00f0*/ 	.word	0x00000000


	//----- nvinfo : EIATTR_CBANK_PARAM_SIZE
	.align		4
.L_3582:
        /*00f4*/ 	.byte	0x03, 0x19
        /*00f6*/ 	.short	0x00e8


	//----- nvinfo : EIATTR_PARAM_CBANK
	.align		4
        /*00f8*/ 	.byte	0x04, 0x0a
        /*00fa*/ 	.short	(.L_3584 - .L_3583)
	.align		4
.L_3583:
        /*00fc*/ 	.word	index@(.nv.constant0._ZN10layer_norm13ln_fwd_kernelINS_13Kernel_traitsIfffffjLj256ELj1ELj4ELj1ELj16ENS_18Kernel_traits_baseILj256EfffffjLj128EEEEELb0ELb0ELb0ELb0EEEvNS_9FwdParamsE)
        /*0100*/ 	.short	0x0380
        /*0102*/ 	.short	0x00e8


	//----- nvinfo : EIATTR_SW_WAR
	.align		4
.L_3584:
        /*0104*/ 	.byte	0x04, 0x36
        /*0106*/ 	.short	(.L_3586 - .L_3585)
.L_3585:
        /*0108*/ 	.word	0x00000008
.L_3586:


//--------------------- .nv.info._ZN10layer_norm13ln_fwd_kernelINS_13Kernel_traitsIfffffjLj256ELj1ELj4ELj1ELj16ENS_18Kernel_traits_baseILj256EfffffjLj128EEEEELb0ELb0ELb0ELb1EEEvNS_9FwdParamsE --------------------------
	.section	.nv.info._ZN10layer_norm13ln_fwd_kernelINS_13Kernel_traitsIfffffjLj256ELj1ELj4ELj1ELj16ENS_18Kernel_traits_baseILj256EfffffjLj128EEEEELb0ELb0ELb0ELb1EEEvNS_9FwdParamsE,"",@"SHT_CUDA_INFO"
	.sectionflags	@""
	.align	4


	//----- nvinfo : EIATTR_CUDA_API_VERSION
	.align		4
        /*0000*/ 	.byte	0x04, 0x37
        /*0002*/ 	.short	(.L_3588 - .L_3587)
.L_3587:
        /*0004*/ 	.word	0x00000082


	//----- nvinfo : EIATTR_KPARAM_INFO
	.align		4
.L_3588:
        /*0008*/ 	.byte	0x04, 0x17
        /*000a*/ 	.short	(.L_3590 - .L_3589)
.L_3589:
        /*000c*/ 	.word	0x00000000
        /*0010*/ 	.short	0x0000
        /*0012*/ 	.short	0x0000
        /*0014*/ 	.byte	0x00, 0xf0, 0xa1, 0x03


	//----- nvinfo : EIATTR_SPARSE_MMA_MASK
	.align		4
.L_3590:
        /*0018*/ 	.byte	0x03, 0x50
        /*001a*/ 	.short	0x0000


	//----- nvinfo : EIATTR_MAXREG_COUNT
	.align		4
        /*001c*/ 	.byte	0x03, 0x1b
        /*001e*/ 	.short	0x00ff


	//----- nvinfo : EIATTR_MERCURY_ISA_VERSION
	.align		4
        /*0020*/ 	.byte	0x03, 0x5f
        /*0022*/ 	.short	0x0101


	//----- nvinfo : EIATTR_COOP_GROUP_MASK_REGIDS
	.align		4
        /*0024*/ 	.byte	0x04, 0x29
        /*0026*/ 	.short	(.L_3592 - .L_3591)


	//   ....[0]....
.L_3591:
        /*0028*/ 	.word	0xffffffff


	//   ....[1]....
        /*002c*/ 	.word	0xffffffff


	//   ....[2]....
        /*0030*/ 	.word	0xffffffff


	//   ....[3]....
        /*0034*/ 	.word	0xffffffff


	//   ....[4]....
        /*0038*/ 	.word	0xffffffff


	//   ....[5]....
        /*003c*/ 	.word	0xffffffff


	//   ....[6]....
        /*0040*/ 	.word	0xffffffff


	//   ....[7]....
        /*0044*/ 	.word	0xffffffff


	//   ....[8]....
        /*0048*/ 	.word	0xffffffff


	//   ....[9]....
        /*004c*/ 	.word	0xffffffff


	//   ....[10]....
        /*0050*/ 	.word	0x05000015


	//   ....[11]....
        /*0054*/ 	.word	0x05000015


	//   ....[12]....
        /*0058*/ 	.word	0x05000015


	//   ....[13]....
        /*005c*/ 	.word	0x05000015


	//   ....[14]....
        /*0060*/ 	.word	0x05000015


	//   ....[15]....
        /*0064*/ 	.word	0x05000015


	//   ....[16]....
        /*0068*/ 	.word	0x05000015


	//   ....[17]....
        /*006c*/ 	.word	0x05000015


	//   ....[18]....
        /*0070*/ 	.word	0x05000015


	//   ....[19]....
        /*0074*/ 	.word	0x05000015


	//----- nvinfo : EIATTR_COOP_GROUP_INSTR_OFFSETS
	.align		4
.L_3592:
        /*0078*/ 	.byte	0x04, 0x28
        /*007a*/ 	.short	(.L_3594 - .L_3593)


	//   ....[0]....
.L_3593:
        /*007c*/ 	.word	0x00000880


	//   ....[1]....
        /*0080*/ 	.word	0x000008a0


	//   ....[2]....
        /*0084*/ 	.word	0x000008c0


	//   ....[3]....
        /*0088*/ 	.word	0x000008f0


	//   ....[4]....
        /*008c*/ 	.word	0x00000910


	//   ....[5]....
        /*0090*/ 	.word	0x00000a40


	//   ....[6]....
        /*0094*/ 	.word	0x00000a60


	//   ....[7]....
        /*0098*/ 	.word	0x00000a80


	//   ....[8]....
        /*009c*/ 	.word	0x00000aa0


	//   ....[9]....
        /*00a0*/ 	.word	0x00000ac0


	//   ....[10]....
        /*00a4*/ 	.word	0x00000e20


	//   ....[11]....
        /*00a8*/ 	.word	0x00000ec0


	//   ....[12]....
        /*00ac*/ 	.word	0x00000f30


	//   ....[13]....
        /*00b0*/ 	.word	0x00000fb0


	//   ....[14]....
        /*00b4*/ 	.word	0x00001020


	//   ....[15]....
        /*00b8*/ 	.word	0x000011b0


	//   ....[16]....
        /*00bc*/ 	.word	0x00001220


	//   ....[17]....
        /*00c0*/ 	.word	0x00001290


	//   ....[18]....
        /*00c4*/ 	.word	0x00001300


	//   ....[19]....
        /*00c8*/ 	.word	0x00001370


	//----- nvinfo : EIATTR_VRC_CTA_INIT_COUNT
	.align		4
.L_3594:
        /*00cc*/ 	.byte	0x02, 0x4a
	.zero		1
	.zero		1


	//----- nvinfo : EIATTR_EXIT_INSTR_OFFSETS
	.align		4
        /*00d0*/ 	.byte	0x04, 0x1c
        /*00d2*/ 	.short	(.L_3596 - .L_3595)


	//   ....[0]....
.L_3595:
        /*00d4*/ 	.word	0x000001d0


	//   ....[1]....
        /*00d8*/ 	.word	0x00000db0


	//----- nvinfo : EIATTR_MAX_THREADS
	.align		4
.L_3596:
        /*00dc*/ 	.byte	0x04, 0x05
        /*00de*/ 	.short	(.L_3598 - .L_3597)
.L_3597:
        /*00e0*/ 	.word	0x00000080
        /*00e4*/ 	.word	0x00000001
        /*00e8*/ 	.word	0x00000001


	//----- nvinfo : EIATTR_CRS_STACK_SIZE
	.align		4
.L_3598:
        /*00ec*/ 	.byte	0x04, 0x1e
        /*00ee*/ 	.short	(.L_3600 - .L_3599)
.L_3599:
        /*00f0*/ 	.word	0x00000000


	//----- nvinfo : EIATTR_CBANK_PARAM_SIZE
	.align		4
.L_3600:
        /*00f4*/ 	.byte	0x03, 0x19
        /*00f6*/ 	.short	0x00e8


	//----- nvinfo : EIATTR_PARAM_CBANK
	.align		4
        /*00f8*/ 	.byte	0x04, 0x0a
        /*00fa*/ 	.short	(.L_3602 - .L_3601)
	.align		4
.L_3601:
        /*00fc*/ 	.word	index@(.nv.constant0._ZN10layer_norm13ln_fwd_kernelINS_13Kernel_traitsIfffffjLj256ELj1ELj4ELj1ELj16ENS_18Kernel_traits_baseILj256EfffffjLj128EEEEELb0ELb0ELb0ELb1EEEvNS_9FwdParamsE)
        /*0100*/ 	.short	0x0380
        /*0102*/ 	.short	0x00e8


	//----- nvinfo : EIATTR_SW_WAR
	.align		4
.L_3602:
        /*0104*/ 	.byte	0x04, 0x36
        /*0106*/ 	.short	(.L_3604 - .L_3603)
.L_3603:
        /*0108*/ 	.word	0x00000008
.L_3604:


//--------------------- .nv.info._ZN10layer_norm13ln_fwd_kernelINS_13Kernel_traitsIfffffjLj256ELj1ELj4ELj1ELj16ENS_18Kernel_traits_baseILj256EfffffjLj128EEEEELb0ELb0ELb1ELb0EEEvNS_9FwdParamsE --------------------------
	.section	.nv.info._ZN10layer_norm13ln_fwd_kernelINS_13Kernel_traitsIfffffjLj256ELj1ELj4ELj1ELj16ENS_18Kernel_traits_baseILj256EfffffjLj128EEEEELb0ELb0ELb1ELb0EEEvNS_9FwdParamsE,"",@"SHT_CUDA_INFO"
	.sectionflags	@""
	.align	4


	//----- nvinfo : EIATTR_CUDA_API_VERSION
	.align		4
        /*0000*/ 	.byte	0x04, 0x37
        /*0002*/ 	.short	(.L_3606 - .L_3605)
.L_3605:
        /*0004*/ 	.word	0x00000082


	//----- nvinfo : EIATTR_KPARAM_INFO
	.align		4
.L_3606:
        /*0008*/ 	.byte	0x04, 0x17
        /*000a*/ 	.short	(.L_3608 - .L_3607)
.L_3607:
        /*000c*/ 	.word	0x00000000
        /*0010*/ 	.short	0x0000
        /*0012*/ 	.short	0x0000
        /*0014*/ 	.byte	0x00, 0xf0, 0xa1, 0x03


	//----- nvinfo : EIATTR_SPARSE_MMA_MASK
	.align		4
.L_3608:
        /*0018*/ 	.byte	0x03, 0x50
        /*001a*/ 	.short	0x0000


	//----- nvinfo : EIATTR_MAXREG_COUNT
	.align		4
        /*001c*/ 	.byte	0x03, 0x1b
        /*001e*/ 	.short	0x00ff


	//----- nvinfo : EIATTR_MERCURY_ISA_VERSION
	.align		4
        /*0020*/ 	.byte	0x03, 0x5f
        /*0022*/ 	.short	0x0101


	//----- nvinfo : EIATTR_COOP_GROUP_MASK_REGIDS
	.align		4
        /*0024*/ 	.byte	0x04, 0x29
        /*0026*/ 	.short	(.L_3610 - .L_3609)


	//   ....[0]....
.L_3609:
        /*0028*/ 	.word	0xffffffff


	//   ....[1]....
        /*002c*/ 	.word	0xffffffff


	//   ....[2]....
        /*0030*/ 	.word	0xffffffff


	//   ....[3]....
        /*0034*/ 	.word	0xffffffff


	//   ....[4]....
        /*0038*/ 	.word	0xffffffff


	//   ....[5]....
        /*003c*/ 	.word	0xffffffff


	//   ....[6]....
        /*0040*/ 	.word	0xffffffff


	//   ....[7]....
        /*0044*/ 	.word	0xffffffff


	//   ....[8]....
        /*0048*/ 	.word	0xffffffff


	//   ....[9]....
        /*004c*/ 	.word	0xffffffff


	//   ....[10]....
        /*0050*/ 	.word	0x05000023


	//   ....[11]....
        /*0054*/ 	.word	0x05000023


	//   ....[12]....
        /*0058*/ 	.word	0x05000023


	//   ....[13]....
        /*005c*/ 	.word	0x05000023


	//   ....[14]....
        /*0060*/ 	.word	0x05000023


	//   ....[15]....
        /*0064*/ 	.word	0x05000023


	//   ....[16]....
        /*0068*/ 	.word	0x05000023


	//   ....[17]....
        /*006c*/ 	.word	0x05000023


	//   ....[18]....
        /*0070*/ 	.word	0x05000023


	//   ....[19]....
        /*0074*/ 	.word	0x05000023


	//----- nvinfo : EIATTR_COOP_GROUP_INSTR_OFFSETS
	.align		4
.L_3610:
        /*0078*/ 	.byte	0x04, 0x28
        /*007a*/ 	.short	(.L_3612 - .L_3611)


	//   ....[0]....
.L_3611:
        /*007c*/ 	.word	0x00000990


	//   ....[1]....
        /*0080*/ 	.word	0x000009c0


	//   ....[2]....
        /*0084*/ 	.word	0x000009e0


	//   ....[3]....
        /*0088*/ 	.word	0x00000a00


	//   ....[4]....
        /*008c*/ 	.word	0x00000a20


	//   ....[5]....
        /*0090*/ 	.word	0x00000b60


	//   ....[6]....
        /*0094*/ 	.word	0x00000b80


	//   ....[7]....
        /*0098*/ 	.word	0x00000ba0


	//   ....[8]....
        /*009c*/ 	.word	0x00000bc0


	//   ....[9]....
        /*00a0*/ 	.word	0x00000be0


	//   ....[10]....
        /*00a4*/ 	.word	0x00001030


	//   ....[11]....
        /*00a8*/ 	.word	0x000010d0


	//   ....[12]....
        /*00ac*/ 	.word	0x00001130


	//   ....[13]....
        /*00b0*/ 	.word	0x00001190


	//   ....[14]....
        /*00b4*/ 	.word	0x000011f0


	//   ....[15]....
        /*00b8*/ 	.word	0x00001390


	//   ....[16]....
        /*00bc*/ 	.word	0x000013f0


	//   ....[17]....
        /*00c0*/ 	.word	0x00001450


	//   ....[18]....
        /*00c4*/ 	.word	0x000014b0


	//   ....[19]....
        /*00c8*/ 	.word	0x00001510


	//----- nvinfo : EIATTR_VRC_CTA_INIT_COUNT
	.align		4
.L_3612:
        /*00cc*/ 	.byte	0x02, 0x4a
	.zero		1
	.zero		1


	//----- nvinfo : EIATTR_EXIT_INSTR_OFFSETS
	.align		4
        /*00d0*/ 	.byte	0x04, 0x1c
        /*00d2*/ 	.short	(.L_3614 - .L_3613)


	//   ....[0]....
.L_3613:
        /*00d4*/ 	.word	0x00000380


	//   ....[1]....
        /*00d8*/ 	.word	0x00000fc0


	//----- nvinfo : EIATTR_MAX_THREADS
	.align		4
.L_3614:
        /*00dc*/ 	.byte	0x04, 0x05
        /*00de*/ 	.short	(.L_3616 - .L_3615)
.L_3615:
        /*00e0*/ 	.word	0x00000080
        /*00e4*/ 	.word	0x00000001
        /*00e8*/ 	.word	0x00000001


	//----- nvinfo : EIATTR_CRS_STACK_SIZE
	.align		4
.L_3616:
        /*00ec*/ 	.byte	0x04, 0x1e
        /*00ee*/ 	.short	(.L_3618 - .L_3617)
.L_3617:
        /*00f0*/ 	.word	0x00000000


	//----- nvinfo : EIATTR_CBANK_PARAM_SIZE
	.align		4
.L_3618:
        /*00f4*/ 	.byte	0x03, 0x19
        /*00f6*/ 	.short	0x00e8


	//----- nvinfo : EIATTR_PARAM_CBANK
	.align		4
        /*00f8*/ 	.byte	0x04, 0x0a
        /*00fa*/ 	.short	(.L_3620 - .L_3619)
	.align		4
.L_3619:
        /*00fc*/ 	.word	index@(.nv.constant0._ZN10layer_norm13ln_fwd_kernelINS_13Kernel_traitsIfffffjLj256ELj1ELj4ELj1ELj16ENS_18Kernel_traits_baseILj256EfffffjLj128EEEEELb0ELb0ELb1ELb0EEEvNS_9FwdParamsE)
        /*0100*/ 	.short	0x0380
        /*0102*/ 	.short	0x00e8


	//----- nvinfo : EIATTR_SW_WAR
	.align		4
.L_3620:
        /*0104*/ 	.byte	0x04, 0x36
        /*0106*/ 	.short	(.L_3622 - .L_3621)
.L_3621:
        /*0108*/ 	.word	0x00000008
.L_3622:


//--------------------- .nv.info._ZN10layer_norm13ln_fwd_kernelINS_13Kernel_traitsIfffffjLj256ELj1ELj4ELj1ELj16ENS_18Kernel_traits_baseILj256EfffffjLj128EEEEELb0ELb0ELb1ELb1EEEvNS_9FwdParamsE --------------------------
	.section	.nv.info._ZN10layer_norm13ln_fwd_kernelINS_13Kernel_traitsIfffffjLj256ELj1ELj4ELj1ELj16ENS_18Kernel_traits_baseILj256EfffffjLj128EEEEELb0ELb0ELb1ELb1EEEvNS_9FwdParamsE,"",@"SHT_CUDA_INFO"
	.sectionflags	@""
	.align	4


	//----- nvinfo : EIATTR_CUDA_API_VERSION
	.align		4
        /*0000*/ 	.byte	0x04, 0x37
        /*0002*/ 	.short	(.L_3624 - .L_3623)
.L_3623:
        /*0004*/ 	.word	0x00000082


	//----- nvinfo : EIATTR_KPARAM_INFO
	.align		4
.L_3624:
        /*0008*/ 	.byte	0x04, 0x17
        /*000a*/ 	.short	(.L_3626 - .L_3625)
.L_3625:
        /*000c*/ 	.word	0x00000000
        /*0010*/ 	.short	0x0000
        /*0012*/ 	.short	0x0000
        /*0014*/ 	.byte	0x00, 0xf0, 0xa1, 0x03


	//----- nvinfo : EIATTR_SPARSE_MMA_MASK
	.align		4
.L_3626:
        /*0018*/ 	.byte	0x03, 0x50
        /*001a*/ 	.short	0x0000


	//----- nvinfo : EIATTR_MAXREG_COUNT
	.align		4
        /*001c*/ 	.byte	0x03, 0x1b
        /*001e*/ 	.short	0x00ff


	//----- nvinfo : EIATTR_ANNOTATIONS
	.align		4
        /*0020*/ 	.byte	0x04, 0x55
        /*0022*/ 	.short	(.L_3628 - .L_3627)


	//   ....[0]....
.L_3627:
        /*0024*/ 	.word	0x00000001
        /*0028*/ 	.byte	0x20, 0x03, 0x00, 0x00, 0x01, 0x00, 0x00, 0x00, 0xc0, 0x06, 0x00, 0x00


	//----- nvinfo : EIATTR_MERCURY_ISA_VERSION
	.align		4
.L_3628:
        /*0034*/ 	.byte	0x03, 0x5f
        /*0036*/ 	.short	0x0101


	//----- nvinfo : EIATTR_COOP_GROUP_MASK_REGIDS
	.align		4
        /*0038*/ 	.byte	0x04, 0x29
        /*003a*/ 	.short	(.L_3630 - .L_3629)


	//   ....[0]....
.L_3629:
        /*003c*/ 	.word	0xffffffff


	//   ....[1]....
        /*0040*/ 	.word	0xffffffff


	//   ....[2]....
        /*0044*/ 	.word	0xffffffff


	//   ....[3]....
        /*0048*/ 	.word	0xffffffff


	//   ....[4]....
        /*004c*/ 	.word	0xffffffff


	//   ....[5]....
        /*0050*/ 	.word	0xffffffff


	//   ....[6]....
        /*0054*/ 	.word	0xffffffff


	//   ....[7]....
        /*0058*/ 	.word	0xffffffff


	//   ....[8]....
        /*005c*/ 	.word	0xffffffff


	//   ....[9]....
        /*0060*/ 	.word	0xffffffff


	//   ....[10]....
        /*0064*/ 	.word	0x0500001a


	//   ....[11]....
        /*0068*/ 	.word	0x0500001a


	//   ....[12]....
        /*006c*/ 	.word	0x0500001a


	//   ....[13]....
        /*0070*/ 	.word	0x0500001a


	//   ....[14]....
        /*0074*/ 	.word	0x0500001a


	//   ....[15]....
        /*0078*/ 	.word	0x0500001a


	//   ....[16]....
        /*007c*/ 	.word	0x0500001a


	//   ....[17]....
        /*0080*/ 	.word	0x0500001a


	//   ....[18]....
        /*0084*/ 	.word	0x0500001a


	//   ....[19]....
        /*0088*/ 	.word	0x0500001a


	//----- nvinfo : EIATTR_COOP_GROUP_INSTR_OFFSETS
	.align		4
.L_3630:
        /*008c*/ 	.byte	0x04, 0x28
        /*008e*/ 	.short	(.L_3632 - .L_3631)


	//   ....[0]....
.L_3631:
        /*0090*/ 	.word	0x00000940


	//   ....[1]....
        /*0094*/ 	.word	0x00000960


	//   ....[2]....
        /*0098*/ 	.word	0x00000980


	//   ....[3]....
        /*009c*/ 	.word	0x000009a0


	//   ....[4]....
        /*00a0*/ 	.word	0x000009d0


	//   ....[5]....
        /*00a4*/ 	.word	0x00000b00


	//   ....[6]....
        /*00a8*/ 	.word	0x00000b20


	//   ....[7]....
        /*00ac*/ 	.word	0x00000b40


	//   ....[8]....
        /*00b0*/ 	.word	0x00000b60


	//   ....[9]....
        /*00b4*/ 	.word	0x00000b80


	//   ....[10]....
        /*00b8*/ 	.word	0x00000fa0


	//   ....[11]....
        /*00bc*/ 	.word	0x00001020


	//   ....[12]....
        /*00c0*/ 	.word	0x000010a0


	//   ....[13]....
        /*00c4*/ 	.word	0x00001120


	//   ....[14]....
        /*00c8*/ 	.word	0x000011b0


	//   ....[15]....
        /*00cc*/ 	.word	0x00001330


	//   ....[16]....
        /*00d0*/ 	.word	0x000013a0


	//   ....[17]....
        /*00d4*/ 	.word	0x00001410


	//   ....[18]....
        /*00d8*/ 	.word	0x00001480


	//   ....[19]....
        /*00dc*/ 	.word	0x000014f0


	//----- nvinfo : EIATTR_VRC_CTA_INIT_COUNT
	.align		4
.L_3632:
        /*00e0*/ 	.byte	0x02, 0x4a
	.zero		1
	.zero		1


	//----- nvinfo : EIATTR_EXIT_INSTR_OFFSETS
	.align		4
        /*00e4*/ 	.byte	0x04, 0x1c
        /*00e6*/ 	.short	(.L_3634 - .L_3633)


	//   ....[0]....
.L_3633:
        /*00e8*/ 	.word	0x00000190


	//   ....[1]....
        /*00ec*/ 	.word	0x00000f40


	//----- nvinfo : EIATTR_MAX_THREADS
	.align		4
.L_3634:
        /*00f0*/ 	.byte	0x04, 0x05
        /*00f2*/ 	.short	(.L_3636 - .L_3635)
.L_3635:
        /*00f4*/ 	.word	0x00000080
        /*00f8*/ 	.word	0x00000001
        /*00fc*/ 	.word	0x00000001


	//----- nvinfo : EIATTR_CRS_STACK_SIZE
	.align		4
.L_3636:
        /*0100*/ 	.byte	0x04, 0x1e
        /*0102*/ 	.short	(.L_3638 - .L_3637)
.L_3637:
        /*0104*/ 	.word	0x00000000


	//----- nvinfo : EIATTR_CBANK_PARAM_SIZE
	.align		4
.L_3638:
        /*0108*/ 	.byte	0x03, 0x19
        /*010a*/ 	.short	0x00e8


	//----- nvinfo : EIATTR_PARAM_CBANK
	.align		4
        /*010c*/ 	.byte	0x04, 0x0a
        /*010e*/ 	.short	(.L_3640 - .L_3639)
	.align		4
.L_3639:
        /*0110*/ 	.word	index@(.nv.constant0._ZN10layer_norm13ln_fwd_kernelINS_13Kernel_traitsIfffffjLj256ELj1ELj4ELj1ELj16ENS_18Kernel_traits_baseILj256EfffffjLj128EEEEELb0ELb0ELb1ELb1EEEvNS_9FwdParamsE)
        /*0114*/ 	.short	0x0380
        /*0116*/ 	.short	0x00e8


	//----- nvinfo : EIATTR_SW_WAR
	.align		4
.L_3640:
        /*0118*/ 	.byte	0x04, 0x36
        /*011a*/ 	.short	(.L_3642 - .L_3641)
.L_3641:
        /*011c*/ 	.word	0x00000008
.L_3642:


//--------------------- .nv.info._ZN10layer_norm13ln_fwd_kernelINS_13Kernel_traitsIfffffjLj256ELj1ELj4ELj1ELj16ENS_18Kernel_traits_baseILj256EfffffjLj128EEEEELb0ELb1ELb0ELb0EEEvNS_9FwdParamsE --------------------------
	.section	.nv.info._ZN10layer_norm13ln_fwd_kernelINS_13Kernel_traitsIfffffjLj256ELj1ELj4ELj1ELj16ENS_18Kernel_traits_baseILj256EfffffjLj128EEEEELb0ELb1ELb0ELb0EEEvNS_9FwdParamsE,"",@"SHT_CUDA_INFO"
	.sectionflags	@""
	.align	4


	//----- nvinfo : EIATTR_CUDA_API_VERSION
	.align		4
        /*0000*/ 	.byte	0x04, 0x37
        /*0002*/ 	.short	(.L_3644 - .L_3643)
.L_3643:
        /*0004*/ 	.word	0x00000082


	//----- nvinfo : EIATTR_KPARAM_INFO
	.align		4
.L_3644:
        /*0008*/ 	.byte	0x04, 0x17
        /*000a*/ 	.short	(.L_3646 - .L_3645)
.L_3645:
        /*000c*/ 	.word	0x00000000
        /*0010*/ 	.short	0x0000
        /*0012*/ 	.short	0x0000
        /*0014*/ 	.byte	0x00, 0xf0, 0xa1, 0x03


	//----- nvinfo : EIATTR_SPARSE_MMA_MASK
	.align		4
.L_3646:
        /*0018*/ 	.byte	0x03, 0x50
        /*001a*/ 	.short	0x0000


	//----- nvinfo : EIATTR_MAXREG_COUNT
	.align		4
        /*001c*/ 	.byte	0x03, 0x1b
        /*001e*/ 	.short	0x00ff


	//----- nvinfo : EIATTR_MERCURY_ISA_VERSION
	.align		4
        /*0020*/ 	.byte	0x03, 0x5f
        /*0022*/ 	.short	0x0101


	//----- nvinfo : EIATTR_COOP_GROUP_MASK_REGIDS
	.align		4
        /*0024*/ 	.byte	0x04, 0x29
        /*0026*/ 	.short	(.L_3648 - .L_3647)


	//   ....[0]....
.L_3647:
        /*0028*/ 	.word	0xffffffff


	//   ....[1]....
        /*002c*/ 	.word	0xffffffff


	//   ....[2]....
        /*0030*/ 	.word	0xffffffff


	//   ....[3]....
        /*0034*/ 	.word	0xffffffff


	//   ....[4]....
        /*0038*/ 	.word	0xffffffff


	//   ....[5]....
        /*003c*/ 	.word	0xffffffff


	//   ....[6]....
        /*0040*/ 	.word	0xffffffff


	//   ....[7]....
        /*0044*/ 	.word	0xffffffff


	//   ....[8]....
        /*0048*/ 	.word	0xffffffff


	//   ....[9]....
        /*004c*/ 	.word	0xffffffff


	//   ....[10]....
        /*0050*/ 	.word	0x05000029


	//   ....[11]....
        /*0054*/ 	.word	0x05000029


	//   ....[12]....
        /*0058*/ 	.word	0x05000029


	//   ....[13]....
        /*005c*/ 	.word	0x05000029


	//   ....[14]....
        /*0060*/ 	.word	0x05000029


	//   ....[15]....
        /*0064*/ 	.word	0x05000029


	//   ....[16]....
        /*0068*/ 	.word	0x05000029


	//   ....[17]....
        /*006c*/ 	.word	0x05000029


	//   ....[18]....
        /*0070*/ 	.word	0x05000029


	//   ....[19]....
        /*0074*/ 	.word	0x05000029


	//----- nvinfo : EIATTR_COOP_GROUP_INSTR_OFFSETS
	.align		4
.L_3648:
        /*0078*/ 	.byte	0x04, 0x28
        /*007a*/ 	.short	(.L_3650 - .L_3649)


	//   ....[0]....
.L_3649:
        /*007c*/ 	.word	0x000009a0


	//   ....[1]....
        /*0080*/ 	.word	0x000009d0


	//   ....[2]....
        /*0084*/ 	.word	0x000009f0


	//   ....[3]....
        /*0088*/ 	.word	0x00000a10


	//   ....[4]....
        /*008c*/ 	.word	0x00000a30


	//   ....[5]....
        /*0090*/ 	.word	0x00000b70


	//   ....[6]....
        /*0094*/ 	.word	0x00000b90


	//   ....[7]....
        /*0098*/ 	.word	0x00000bb0


	//   ....[8]....
        /*009c*/ 	.word	0x00000bd0


	//   ....[9]....
        /*00a0*/ 	.word	0x00000bf0


	//   ....[10]....
        /*00a4*/ 	.word	0x00000fd0


	//   ....[11]....
        /*00a8*/ 	.word	0x00001080


	//   ....[12]....
        /*00ac*/ 	.word	0x000010f0


	//   ....[13]....
        /*00b0*/ 	.word	0x00001160


	//   ....[14]....
        /*00b4*/ 	.word	0x000011d0


	//   ....[15]....
        /*00b8*/ 	.word	0x00001380


	//   ....[16]....
        /*00bc*/ 	.word	0x000013f0


	//   ....[17]....
        /*00c0*/ 	.word	0x00001460


	//   ....[18]....
        /*00c4*/ 	.word	0x000014d0


	//   ....[19]....
        /*00c8*/ 	.word	0x00001540


	//----- nvinfo : EIATTR_VRC_CTA_INIT_COUNT
	.align		4
.L_3650:
        /*00cc*/ 	.byte	0x02, 0x4a
	.zero		1
	.zero		1


	//----- nvinfo : EIATTR_EXIT_INSTR_OFFSETS
	.align		4
        /*00d0*/ 	.byte	0x04, 0x1c
        /*00d2*/ 	.short	(.L_3652 - .L_3651)


	//   ....[0]....
.L_3651:
        /*00d4*/ 	.word	0x00000440


	//   ....[1]....
        /*00d8*/ 	.word	0x00000f60


	//----- nvinfo : EIATTR_MAX_THREADS
	.align		4
.L_3652:
        /*00dc*/ 	.byte	0x04, 0x05
        /*00de*/ 	.short	(.L_3654 - .L_3653)
.L_3653:
        /*00e0*/ 	.word	0x00000080
        /*00e4*/ 	.word	0x00000001
        /*00e8*/ 	.word	0x00000001


	//----- nvinfo : EIATTR_CRS_STACK_SIZE
	.align		4
.L_3654:
        /*00ec*/ 	.byte	0x04, 0x1e
        /*00ee*/ 	.short	(.L_3656 - .L_3655)
.L_3655:
        /*00f0*/ 	.word	0x00000000


	//----- nvinfo : EIATTR_CBANK_PARAM_SIZE
	.align		4
.L_3656:
        /*00f4*/ 	.byte	0x03, 0x19
        /*00f6*/ 	.short	0x00e8


	//----- nvinfo : EIATTR_PARAM_CBANK
	.align		4
        /*00f8*/ 	.byte	0x04, 0x0a
        /*00fa*/ 	.short	(.L_3658 - .L_3657)
	.align		4
.L_3657:
        /*00fc*/ 	.word	index@(.nv.constant0._ZN10layer_norm13ln_fwd_kernelINS_13Kernel_traitsIfffffjLj256ELj1ELj4ELj1ELj16ENS_18Kernel_traits_baseILj256EfffffjLj128EEEEELb0ELb1ELb0ELb0EEEvNS_9FwdParamsE)
        /*0100*/ 	.short	0x0380
        /*0102*/ 	.short	0x00e8


	//----- nvinfo : EIATTR_SW_WAR
	.align		4
.L_3658:
        /*0104*/ 	.byte	0x04, 0x36
        /*0106*/ 	.short	(.L_3660 - .L_3659)
.L_3659:
        /*0108*/ 	.word	0x00000008
.L_3660:


//--------------------- .nv.info._ZN10layer_norm13ln_fwd_kernelINS_13Kernel_traitsIfffffjLj256ELj1ELj4ELj1ELj16ENS_18Kernel_traits_baseILj256EfffffjLj128EEEEELb0ELb1ELb0ELb1EEEvNS_9FwdParamsE --------------------------
	.section	.nv.info._ZN10layer_norm13ln_fwd_kernelINS_13Kernel_traitsIfffffjLj256ELj1ELj4ELj1ELj16ENS_18Kernel_traits_baseILj256EfffffjLj128EEEEELb0ELb1ELb0ELb1EEEvNS_9FwdParamsE,"",@"SHT_CUDA_INFO"
	.sectionflags	@""
	.align	4


	//----- nvinfo : EIATTR_CUDA_API_VERSION
	.align		4
        /*0000*/ 	.byte	0x04, 0x37
        /*0002*/ 	.short	(.L_3662 - .L_3661)
.L_3661:
        /*0004*/ 	.word	0x00000082


	//----- nvinfo : EIATTR_KPARAM_INFO
	.align		4
.L_3662:
        /*0008*/ 	.byte	0x04, 0x17
        /*000a*/ 	.short	(.L_3664 - .L_3663)
.L_3663:
        /*000c*/ 	.word	0x00000000
        /*0010*/ 	.short	0x0000
        /*0012*/ 	.short	0x0000
        /*0014*/ 	.byte	0x00, 0xf0, 0xa1, 0x03


	//----- nvinfo : EIATTR_SPARSE_MMA_MASK
	.align		4
.L_3664:
        /*0018*/ 	.byte	0x03, 0x50
        /*001a*/ 	.short	0x0000


	//----- nvinfo : EIATTR_MAXREG_COUNT
	.align		4
        /*001c*/ 	.byte	0x03, 0x1b
        /*001e*/ 	.short	0x00ff


	//----- nvinfo : EIATTR_MERCURY_ISA_VERSION
	.align		4
        /*0020*/ 	.byte	0x03, 0x5f
        /*0022*/ 	.short	0x0101


	//----- nvinfo : EIATTR_COOP_GROUP_MASK_REGIDS
	.align		4
        /*0024*/ 	.byte	0x04, 0x29
        /*0026*/ 	.short	(.L_3666 - .L_3665)


	//   ....[0]....
.L_3665:
        /*0028*/ 	.word	0xffffffff


	//   ....[1]....
        /*002c*/ 	.word	0xffffffff


	//   ....[2]....
        /*0030*/ 	.word	0xffffffff


	//   ....[3]....
        /*0034*/ 	.word	0xffffffff


	//   ....[4]....
        /*0038*/ 	.word	0xffffffff


	//   ....[5]....
        /*003c*/ 	.word	0xffffffff


	//   ....[6]....
        /*0040*/ 	.word	0xffffffff


	//   ....[7]....
        /*0044*/ 	.word	0xffffffff


	//   ....[8]....
        /*0048*/ 	.word	0xffffffff


	//   ....[9]....
        /*004c*/ 	.word	0xffffffff


	//   ....[10]....
        /*0050*/ 	.word	0xffffffff


	//   ....[11]....
        /*0054*/ 	.word	0xffffffff


	//   ....[12]....
        /*0058*/ 	.word	0xffffffff


	//   ....[13]....
        /*005c*/ 	.word	0xffffffff


	//   ....[14]....
        /*0060*/ 	.word	0xffffffff


	//   ....[15]....
        /*0064*/ 	.word	0xffffffff


	//   ....[16]....
        /*0068*/ 	.word	0xffffffff


	//   ....[17]....
        /*006c*/ 	.word	0xffffffff


	//   ....[18]....
        /*0070*/ 	.word	0xffffffff


	//   ....[19]....
        /*0074*/ 	.word	0xffffffff


	//   ....[20]....
        /*0078*/ 	.word	0x0500001f


	//   ....[21]....
        /*007c*/ 	.word	0x0500001f


	//   ....[22]....
        /*0080*/ 	.word	0x0500001f


	//   ....[23]....
        /*0084*/ 	.word	0x0500001f


	//   ....[24]....
        /*0088*/ 	.word	0x0500001f


	//   ....[25]....
        /*008c*/ 	.word	0x0500001f


	//   ....[26]....
        /*0090*/ 	.word	0x0500001f


	//   ....[27]....
        /*0094*/ 	.word	0x0500001f


	//   ....[28]....
        /*0098*/ 	.word	0x0500001f


	//   ....[29]....
        /*009c*/ 	.word	0x0500001f


	//   ....[30]....
        /*00a0*/ 	.word	0x0500001f


	//   ....[31]....
        /*00a4*/ 	.word	0x0500001f


	//   ....[32]....
        /*00a8*/ 	.word	0x0500001f


	//   ....[33]....
        /*00ac*/ 	.word	0x0500001f


	//   ....[34]....
        /*00b0*/ 	.word	0x0500001f


	//   ....[35]....
        /*00b4*/ 	.word	0x0500001f


	//   ....[36]....
        /*00b8*/ 	.word	0x0500001f


	//   ....[37]....
        /*00bc*/ 	.word	0x0500001f


	//   ....[38]....
        /*00c0*/ 	.word	0x0500001f


	//   ....[39]....
        /*00c4*/ 	.word	0x0500001f


	//----- nvinfo : EIATTR_COOP_GROUP_INSTR_OFFSETS
	.align		4
.L_3666:
        /*00c8*/ 	.byte	0x04, 0x28
        /*00ca*/ 	.short	(.L_3668 - .L_3667)


	//   ....[0]....
.L_3667:
        /*00cc*/ 	.word	0x00000830


	//   ....[1]....
        /*00d0*/ 	.word	0x00000860


	//   ....[2]....
        /*00d4*/ 	.word	0x00000880


	//   ....[3]....
        /*00d8*/ 	.word	0x000008a0


	//   ....[4]....
        /*00dc*/ 	.word	0x000008c0


	//   ....[5]....
        /*00e0*/ 	.word	0x000009f0


	//   ....[6]....
        /*00e4*/ 	.word	0x00000a10


	//   ....[7]....
        /*00e8*/ 	.word	0x00000a30


	//   ....[8]....
        /*00ec*/ 	.word	0x00000a50


	//   ....[9]....
        /*00f0*/ 	.word	0x00000a70


	//   ....[10]....
        /*00f4*/ 	.word	0x000010d0


	//   ....[11]....
        /*00f8*/ 	.word	0x00001100


	//   ....[12]....
        /*00fc*/ 	.word	0x00001120


	//   ....[13]....
        /*0100*/ 	.word	0x00001140


	//   ....[14]....
        /*0104*/ 	.word	0x00001160


	//   ....[15]....
        /*0108*/ 	.word	0x00001290


	//   ....[16]....
        /*010c*/ 	.word	0x000012b0


	//   ....[17]....
        /*0110*/ 	.word	0x000012d0


	//   ....[18]....
        /*0114*/ 	.word	0x000012f0


	//   ....[19]....
        /*0118*/ 	.word	0x00001310


	//   ....[20]....
        /*011c*/ 	.word	0x00001680


	//   ....[21]....
        /*0120*/ 	.word	0x00001710


	//   ....[22]....
        /*0124*/ 	.word	0x00001770


	//   ....[23]....
        /*0128*/ 	.word	0x000017d0


	//   ....[24]....
        /*012c*/ 	.word	0x00001830


	//   ....[25]....
        /*0130*/ 	.word	0x000019a0


	//   ....[26]....
        /*0134*/ 	.word	0x00001a00


	//   ....[27]....
        /*0138*/ 	.word	0x00001a60


	//   ....[28]....
        /*013c*/ 	.word	0x00001ac0


	//   ....[29]....
        /*0140*/ 	.word	0x00001b20


	//   ....[30]....
        /*0144*/ 	.word	0x00001ba0


	//   ....[31]....
        /*0148*/ 	.word	0x00001c30


	//   ....[32]....
        /*014c*/ 	.word	0x00001c90


	//   ....[33]....
        /*0150*/ 	.word	0x00001cf0


	//   ....[34]....
        /*0154*/ 	.word	0x00001d50


	//   ....[35]....
        /*0158*/ 	.word	0x00001ec0


	//   ....[36]....
        /*015c*/ 	.word	0x00001f20


	//   ....[37]....
        /*0160*/ 	.word	0x00001f80


	//   ....[38]....
        /*0164*/ 	.word	0x00001fe0


	//   ....[39]....
        /*0168*/ 	.word	0x00002040


	//----- nvinfo : EIATTR_VRC_CTA_INIT_COUNT
	.align		4
.L_3668:
        /*016c*/ 	.byte	0x02, 0x4a
	.zero		1
	.zero		1


	//----- nvinfo : EIATTR_EXIT_INSTR_OFFSETS
	.align		4
        /*0170*/ 	.byte	0x04, 0x1c
        /*0172*/ 	.short	(.L_3670 - .L_3669)


	//   ....[0]....
.L_3669:
        /*0174*/ 	.word	0x00000230


	//   ....[1]....
        /*0178*/ 	.word	0x00000d70


	//   ....[2]....
        /*017c*/ 	.word	0x00001620


	//----- nvinfo : EIATTR_MAX_THREADS
	.align		4
.L_3670:
        /*0180*/ 	.byte	0x04, 0x05
        /*0182*/ 	.short	(.L_3672 - .L_3671)
.L_3671:
        /*0184*/ 	.word	0x00000080
        /*0188*/ 	.word	0x00000001
        /*018c*/ 	.word	0x00000001


	//----- nvinfo : EIATTR_CRS_STACK_SIZE
	.align		4
.L_3672:
        /*0190*/ 	.byte	0x04, 0x1e
        /*0192*/ 	.short	(.L_3674 - .L_3673)
.L_3673:
        /*0194*/ 	.word	0x00000000


	//----- nvinfo : EIATTR_CBANK_PARAM_SIZE
	.align		4
.L_3674:
        /*0198*/ 	.byte	0x03, 0x19
        /*019a*/ 	.short	0x00e8


	//----- nvinfo : EIATTR_PARAM_CBANK
	.align		4
        /*019c*/ 	.byte	0x04, 0x0a
        /*019e*/ 	.short	(.L_3676 - .L_3675)
	.align		4
.L_3675:
        /*01a0*/ 	.word	index@(.nv.constant0._ZN10layer_norm13ln_fwd_kernelINS_13Kernel_traitsIfffffjLj256ELj1ELj4ELj1ELj16ENS_18Kernel_traits_baseILj256EfffffjLj128EEEEELb0ELb1ELb0ELb1EEEvNS_9FwdParamsE)
        /*01a4*/ 	.short	0x0380
        /*01a6*/ 	.short	0x00e8


	//----- nvinfo : EIATTR_SW_WAR
	.align		4
.L_3676:
        /*01a8*/ 	.byte	0x04, 0x36
        /*01aa*/ 	.short	(.L_3678 - .L_3677)
.L_3677:
        /*01ac*/ 	.word	0x00000008
.L_3678:


//--------------------- .nv.info._ZN10layer_norm13ln_fwd_kernelINS_13Kernel_traitsIfffffjLj256ELj1ELj4ELj1ELj16ENS_18Kernel_traits_baseILj256EfffffjLj128EEEEELb0ELb1ELb1ELb0EEEvNS_9FwdParamsE --------------------------
	.section	.nv.info._ZN10layer_norm13ln_fwd_kernelINS_13Kernel_traitsIfffffjLj256ELj1ELj4ELj1ELj16ENS_18Kernel_traits_baseILj256EfffffjLj128EEEEELb0ELb1ELb1ELb0EEEvNS_9FwdParamsE,"",@"SHT_CUDA_INFO"
	.sectionflags	@""
	.align	4


	//----- nvinfo : EIATTR_CUDA_API_VERSION
	.align		4
        /*0000*/ 	.byte	0x04, 0x37
        /*0002*/ 	.short	(.L_3680 - .L_3679)
.L_3679:
        /*0004*/ 	.word	0x00000082


	//----- nvinfo : EIATTR_KPARAM_INFO
	.align		4
.L_3680:
        /*0008*/ 	.byte	0x04, 0x17
        /*000a*/ 	.short	(.L_3682 - .L_3681)
.L_3681:
        /*000c*/ 	.word	0x00000000
        /*0010*/ 	.short	0x0000
        /*0012*/ 	.short	0x0000
        /*0014*/ 	.byte	0x00, 0xf0, 0xa1, 0x03


	//----- nvinfo : EIATTR_SPARSE_MMA_MASK
	.align		4
.L_3682:
        /*0018*/ 	.byte	0x03, 0x50
        /*001a*/ 	.short	0x0000


	//----- nvinfo : EIATTR_MAXREG_COUNT
	.align		4
        /*001c*/ 	.byte	0x03, 0x1b
        /*001e*/ 	.short	0x00ff


	//----- nvinfo : EIATTR_MERCURY_ISA_VERSION
	.align		4
        /*0020*/ 	.byte	0x03, 0x5f
        /*0022*/ 	.short	0x0101


	//----- nvinfo : EIATTR_COOP_GROUP_MASK_REGIDS
	.align		4
        /*0024*/ 	.byte	0x04, 0x29
        /*0026*/ 	.short	(.L_3684 - .L_3683)


	//   ....[0]....
.L_3683:
        /*0028*/ 	.word	0xffffffff


	//   ....[1]....
        /*002c*/ 	.word	0xffffffff


	//   ....[2]....
        /*0030*/ 	.word	0xffffffff


	//   ....[3]....
        /*0034*/ 	.word	0xffffffff


	//   ....[4]....
        /*0038*/ 	.word	0xffffffff


	//   ....[5]....
        /*003c*/ 	.word	0xffffffff


	//   ....[6]....
        /*0040*/ 	.word	0xffffffff


	//   ....[7]....
        /*0044*/ 	.word	0xffffffff


	//   ....[8]....
        /*0048*/ 	.word	0xffffffff


	//   ....[9]....
        /*004c*/ 	.word	0xffffffff


	//   ....[10]....
        /*0050*/ 	.word	0x05000032


	//   ....[11]....
        /*0054*/ 	.word	0x05000032


	//   ....[12]....
        /*0058*/ 	.word	0x05000032


	//   ....[13]....
        /*005c*/ 	.word	0x05000032


	//   ....[14]....
        /*0060*/ 	.word	0x05000032


	//   ....[15]....
        /*0064*/ 	.word	0x05000032


	//   ....[16]....
        /*0068*/ 	.word	0x05000032


	//   ....[17]....
        /*006c*/ 	.word	0x05000032


	//   ....[18]....
        /*0070*/ 	.word	0x05000032


	//   ....[19]....
        /*0074*/ 	.word	0x05000032


	//----- nvinfo : EIATTR_COOP_GROUP_INSTR_OFFSETS
	.align		4
.L_3684:
        /*0078*/ 	.byte	0x04, 0x28
        /*007a*/ 	.short	(.L_3686 - .L_3685)


	//   ....[0]....
.L_3685:
        /*007c*/ 	.word	0x00000d40


	//   ....[1]....
        /*0080*/ 	.word	0x00000d70


	//   ....[2]....
        /*0084*/ 	.word	0x00000d90


	//   ....[3]....
        /*0088*/ 	.word	0x00000db0


	//   ....[4]....
        /*008c*/ 	.word	0x00000dd0


	//   ....[5]....
        /*0090*/ 	.word	0x00000f10


	//   ....[6]....
        /*0094*/ 	.word	0x00000f30


	//   ....[7]....
        /*0098*/ 	.word	0x00000f50


	//   ....[8]....
        /*009c*/ 	.word	0x00000f70


	//   ....[9]....
        /*00a0*/ 	.word	0x00000f90


	//   ....[10]....
        /*00a4*/ 	.word	0x000013e0


	//   ....[11]....
        /*00a8*/ 	.word	0x00001470


	//   ....[12]....
        /*00ac*/ 	.word	0x000014c0


	//   ....[13]....
        /*00b0*/ 	.word	0x00001520


	//   ....[14]....
        /*00b4*/ 	.word	0x00001580


	//   ....[15]....
        /*00b8*/ 	.word	0x00001710


	//   ....[16]....
        /*00bc*/ 	.word	0x00001760


	//   ....[17]....
        /*00c0*/ 	.word	0x000017b0


	//   ....[18]....
        /*00c4*/ 	.word	0x00001810


	//   ....[19]....
        /*00c8*/ 	.word	0x00001870


	//----- nvinfo : EIATTR_VRC_CTA_INIT_COUNT
	.align		4
.L_3686:
        /*00cc*/ 	.byte	0x02, 0x4a
	.zero		1
	.zero		1


	//----- nvinfo : EIATTR_EXIT_INSTR_OFFSETS
	.align		4
        /*00d0*/ 	.byte	0x04, 0x1c
        /*00d2*/ 	.short	(.L_3688 - .L_3687)


	//   ....[0]....
.L_3687:
        /*00d4*/ 	.word	0x00000440


	//   ....[1]....
        /*00d8*/ 	.word	0x00001370


	//----- nvinfo : EIATTR_MAX_THREADS
	.align		4
.L_3688:
        /*00dc*/ 	.byte	0x04, 0x05
        /*00de*/ 	.short	(.L_3690 - .L_3689)
.L_3689:
        /*00e0*/ 	.word	0x00000080
        /*00e4*/ 	.word	0x00000001
        /*00e8*/ 	.word	0x00000001


	//----- nvinfo : EIATTR_CRS_STACK_SIZE
	.align		4
.L_3690:
        /*00ec*/ 	.byte	0x04, 0x1e
        /*00ee*/ 	.short	(.L_3692 - .L_3691)
.L_3691:
        /*00f0*/ 	.word	0x00000000


	//----- nvinfo : EIATTR_CBANK_PARAM_SIZE
	.align		4
.L_3692:
        /*00f4*/ 	.byte	0x03, 0x19
        /*00f6*/ 	.short	0x00e8


	//----- nvinfo : EIATTR_PARAM_CBANK
	.align		4
        /*00f8*/ 	.byte	0x04, 0x0a
        /*00fa*/ 	.short	(.L_3694 - .L_3693)
	.align		4
.L_3693:
        /*00fc*/ 	.word	index@(.nv.constant0._ZN10layer_norm13ln_fwd_kernelINS_13Kernel_traitsIfffffjLj256ELj1ELj4ELj1ELj16ENS_18Kernel_traits_baseILj256EfffffjLj128EEEEELb0ELb1ELb1ELb0EEEvNS_9FwdParamsE)
        /*0100*/ 	.short	0x0380
        /*0102*/ 	.short	0x00e8


	//----- nvinfo : EIATTR_SW_WAR
	.align		4
.L_3694:
        /*0104*/ 	.byte	0x04, 0x36
        /*0106*/ 	.short	(.L_3696 - .L_3695)
.L_3695:
        /*0108*/ 	.word	0x00000008
.L_3696:


//--------------------- .nv.info._ZN10layer_norm13ln_fwd_kernelINS_13Kernel_traitsIfffffjLj256ELj1ELj4ELj1ELj16ENS_18Kernel_traits_baseILj256EfffffjLj128EEEEELb0ELb1ELb1ELb1EEEvNS_9FwdParamsE --------------------------
	.section	.nv.info._ZN10layer_norm13ln_fwd_kernelINS_13Kernel_traitsIfffffjLj256ELj1ELj4ELj1ELj16ENS_18Kernel_traits_baseILj256EfffffjLj128EEEEELb0ELb1ELb1ELb1EEEvNS_9FwdParamsE,"",@"SHT_CUDA_INFO"
	.sectionflags	@""
	.align	4


	//----- nvinfo : EIATTR_CUDA_API_VERSION
	.align		4
        /*0000*/ 	.byte	0x04, 0x37
        /*0002*/ 	.short	(.L_3698 - .L_3697)
.L_3697:
        /*0004*/ 	.word	0x00000082


	//----- nvinfo : EIATTR_KPARAM_INFO
	.align		4
.L_3698:
        /*0008*/ 	.byte	0x04, 0x17
        /*000a*/ 	.short	(.L_3700 - .L_3699)
.L_3699:
        /*000c*/ 	.word	0x00000000
        /*0010*/ 	.short	0x0000
        /*0012*/ 	.short	0x0000
        /*0014*/ 	.byte	0x00, 0xf0, 0xa1, 0x03


	//----- nvinfo : EIATTR_SPARSE_MMA_MASK
	.align		4
.L_3700:
        /*0018*/ 	.byte	0x03, 0x50
        /*001a*/ 	.short	0x0000


	//----- nvinfo : EIATTR_MAXREG_COUNT
	.align		4
        /*001c*/ 	.byte	0x03, 0x1b
        /*001e*/ 	.short	0x00ff


	//----- nvinfo : EIATTR_MERCURY_ISA_VERSION
	.align		4
        /*0020*/ 	.byte	0x03, 0x5f
        /*0022*/ 	.short	0x0101


	//----- nvinfo : EIATTR_COOP_GROUP_MASK_REGIDS
	.align		4
        /*0024*/ 	.byte	0x04, 0x29
        /*0026*/ 	.short	(.L_3702 - .L_3701)


	//   ....[0]....
.L_3701:
        /*0028*/ 	.word	0xffffffff


	//   ....[1]....
        /*002c*/ 	.word	0xffffffff


	//   ....[2]....
        /*0030*/ 	.word	0xffffffff


	//   ....[3]....
        /*0034*/ 	.word	0xffffffff


	//   ....[4]....
        /*0038*/ 	.word	0xffffffff


	//   ....[5]....
        /*003c*/ 	.word	0xffffffff


	//   ....[6]....
        /*0040*/ 	.word	0xffffffff


	//   ....[7]....
        /*0044*/ 	.word	0xffffffff


	//   ....[8]....
        /*0048*/ 	.word	0xffffffff


	//   ....[9]....
        /*004c*/ 	.word	0xffffffff


	//   ....[10]....
        /*0050*/ 	.word	0x05000009


	//   ....[11]....
        /*0054*/ 	.word	0x05000009


	//   ....[12]....
        /*0058*/ 	.word	0x05000009


	//   ....[13]....
        /*005c*/ 	.word	0x05000009


	//   ....[14]....
        /*0060*/ 	.word	0x05000009


	//   ....[15]....
        /*0064*/ 	.word	0x05000009


	//   ....[16]....
        /*0068*/ 	.word	0x05000009


	//   ....[17]....
        /*006c*/ 	.word	0x05000009


	//   ....[18]....
        /*0070*/ 	.word	0x05000009


	//   ....[19]....
        /*0074*/ 	.word	0x05000009


	//----- nvinfo : EIATTR_COOP_GROUP_INSTR_OFFSETS
	.align		4
.L_3702:
        /*0078*/ 	.byte	0x04, 0x28
        /*007a*/ 	.short	(.L_3704 - .L_3703)


	//   ....[0]....
.L_3703:
        /*007c*/ 	.word	0x00000b90


	//   ....[1]....
        /*0080*/ 	.word	0x00000bc0


	//   ....[2]....
        /*0084*/ 	.word	0x00000be0


	//   ....[3]....
        /*0088*/ 	.word	0x00000c00


	//   ....[4]....
        /*008c*/ 	.word	0x00000c20


	//   ....[5]....
        /*0090*/ 	.word	0x00000d50


	//   ....[6]....
        /*0094*/ 	.word	0x00000d70


	//   ....[7]....
        /*0098*/ 	.word	0x00000d90


	//   ....[8]....
        /*009c*/ 	.word	0x00000db0


	//   ....[9]....
        /*00a0*/ 	.word	0x00000dd0


	//   ....[10]....
        /*00a4*/ 	.word	0x000011d0


	//   ....[11]....
        /*00a8*/ 	.word	0x00001260


	//   ....[12]....
        /*00ac*/ 	.word	0x000012c0


	//   ....[13]....
        /*00b0*/ 	.word	0x00001320


	//   ....[14]....
        /*00b4*/ 	.word	0x00001380


	//   ....[15]....
        /*00b8*/ 	.word	0x000014f0


	//   ....[16]....
        /*00bc*/ 	.word	0x00001550


	//   ....[17]....
        /*00c0*/ 	.word	0x000015b0


	//   ....[18]....
        /*00c4*/ 	.word	0x00001610


	//   ....[19]....
        /*00c8*/ 	.word	0x00001660


	//----- nvinfo : EIATTR_VRC_CTA_INIT_COUNT
	.align		4
.L_3704:
        /*00cc*/ 	.byte	0x02, 0x4a
	.zero		1
	.zero		1


	//----- nvinfo : EIATTR_EXIT_INSTR_OFFSETS
	.align		4
        /*00d0*/ 	.byte	0x04, 0x1c
        /*00d2*/ 	.short	(.L_3706 - .L_3705)


	//   ....[0]....
.L_3705:
        /*00d4*/ 	.word	0x000002d0


	//   ....[1]....
        /*00d8*/ 	.word	0x00001160


	//----- nvinfo : EIATTR_MAX_THREADS
	.align		4
.L_3706:
        /*00dc*/ 	.byte	0x04, 0x05
        /*00de*/ 	.short	(.L_3708 - .L_3707)
.L_3707:
        /*00e0*/ 	.word	0x00000080
        /*00e4*/ 	.word	0x00000001
        /*00e8*/ 	.word	0x00000001


	//----- nvinfo : EIATTR_CRS_STACK_SIZE
	.align		4
.L_3708:
        /*00ec*/ 	.byte	0x04, 0x1e
        /*00ee*/ 	.short	(.L_3710 - .L_3709)
.L_3709:
        /*00f0*/ 	.word	0x00000000


	//----- nvinfo : EIATTR_CBANK_PARAM_SIZE
	.align		4
.L_3710:
        /*00f4*/ 	.byte	0x03, 0x19
        /*00f6*/ 	.short	0x00e8


	//----- nvinfo : EIATTR_PARAM_CBANK
	.align		4
        /*00f8*/ 	.byte	0x04, 0x0a
        /*00fa*/ 	.short	(.L_3712 - .L_3711)
	.align		4
.L_3711:
        /*00fc*/ 	.word	index@(.nv.constant0._ZN10layer_norm13ln_fwd_kernelINS_13Kernel_traitsIfffffjLj256ELj1ELj4ELj1ELj16ENS_18Kernel_traits_baseILj256EfffffjLj128EEEEELb0ELb1ELb1ELb1EEEvNS_9FwdParamsE)
        /*0100*/ 	.short	0x0380
        /*0102*/ 	.short	0x00e8


	//----- nvinfo : EIATTR_SW_WAR
	.align		4
.L_3712:
        /*0104*/ 	.byte	0x04, 0x36
        /*0106*/ 	.short	(.L_3714 - .L_3713)
.L_3713:
        /*0108*/ 	.word	0x00000008
.L_3714:


//--------------------- .nv.info._ZN10layer_norm13ln_fwd_kernelINS_13Kernel_traitsIfffffjLj256ELj1ELj4ELj1ELj16ENS_18Kernel_traits_baseILj256EfffffjLj128EEEEELb1ELb0ELb0ELb0EEEvNS_9FwdParamsE --------------------------
	.section	.nv.info._ZN10layer_norm13ln_fwd_kernelINS_13Kernel_traitsIfffffjLj256ELj1ELj4ELj1ELj16ENS_18Kernel_traits_baseILj256EfffffjLj128EEEEELb1ELb0ELb0ELb0EEEvNS_9FwdParamsE,"",@"SHT_CUDA_INFO"
	.sectionflags	@""
	.align	4


	//----- nvinfo : EIATTR_CUDA_API_VERSION
	.align		4
        /*0000*/ 	.byte	0x04, 0x37
        /*0002*/ 	.short	(.L_3716 - .L_3715)
.L_3715:
        /*0004*/ 	.word	0x00000082


	//----- nvinfo : EIATTR_KPARAM_INFO
	.align		4
.L_3716:
        /*0008*/ 	.byte	0x04, 0x17
        /*000a*/ 	.short	(.L_3718 - .L_3717)
.L_3717:
        /*000c*/ 	.word	0x00000000
        /*0010*/ 	.short	0x0000
        /*0012*/ 	.short	0x0000
        /*0014*/ 	.byte	0x00, 0xf0, 0xa1, 0x03


	//----- nvinfo : EIATTR_SPARSE_MMA_MASK
	.align		4
.L_3718:
        /*0018*/ 	.byte	0x03, 0x50
        /*001a*/ 	.short	0x0000


	//----- nvinfo : EIATTR_MAXREG_COUNT
	.align		4
        /*001c*/ 	.byte	0x03, 0x1b
        /*001e*/ 	.short	0x00ff


	//----- nvinfo : EIATTR_MERCURY_ISA_VERSION
	.align		4
        /*0020*/ 	.byte	0x03, 0x5f
        /*0022*/ 	.short	0x0101


	//----- nvinfo : EIATTR_COOP_GROUP_MASK_REGIDS
	.align		4
        /*0024*/ 	.byte	0x04, 0x29
        /*0026*/ 	.short	(.L_3720 - .L_3719)


	//   ....[0]....
.L_3719:
        /*0028*/ 	.word	0xffffffff


	//   ....[1]....
        /*002c*/ 	.word	0xffffffff


	//   ....[2]....
        /*0030*/ 	.word	0xffffffff


	//   ....[3]....
        /*0034*/ 	.word	0xffffffff


	//   ....[4]....
        /*0038*/ 	.word	0xffffffff


	//   ....[5]....
        /*003c*/ 	.word	0xffffffff


	//   ....[6]....
        /*0040*/ 	.word	0xffffffff


	//   ....[7]....
        /*0044*/ 	.word	0xffffffff


	//   ....[8]....
        /*0048*/ 	.word	0xffffffff


	//   ....[9]....
        /*004c*/ 	.word	0xffffffff


	//   ....[10]....
        /*0050*/ 	.word	0x0500002e


	//   ....[11]....
        /*0054*/ 	.word	0x0500002e


	//   ....[12]....
        /*0058*/ 	.word	0x0500002e


	//   ....[13]....
        /*005c*/ 	.word	0x0500002e


	//   ....[14]....
        /*0060*/ 	.word	0x0500002e


	//   ....[15]....
        /*0064*/ 	.word	0x0500002e


	//   ....[16]....
        /*0068*/ 	.word	0x0500002e


	//   ....[17]....
        /*006c*/ 	.word	0x0500002e


	//   ....[18]....
        /*0070*/ 	.word	0x0500002e


	//   ....[19]....
        /*0074*/ 	.word	0x0500002e


	//----- nvinfo : EIATTR_COOP_GROUP_INSTR_OFFSETS
	.align		4
.L_3720:
        /*0078*/ 	.byte	0x04, 0x28
        /*007a*/ 	.short	(.L_3722 - .L_3721)


	//   ....[0]....
.L_3721:
        /*007c*/ 	.word	0x00005ef0


	//   ....[1]....
        /*0080*/ 	.word	0x00005f20


	//   ....[2]....
        /*0084*/ 	.word	0x00005f40


	//   ....[3]....
        /*0088*/ 	.word	0x00005f60


	//   ....[4]....
        /*008c*/ 	.word	0x00005f80


	//   ....[5]....
        /*0090*/ 	.word	0x000060c0


	//   ....[6]....
        /*0094*/ 	.word	0x000060e0


	//   ....[7]....
        /*0098*/ 	.word	0x00006100


	//   ....[8]....
        /*009c*/ 	.word	0x00006120


	//   ....[9]....
        /*00a0*/ 	.word	0x00006140


	//   ....[10]....
        /*00a4*/ 	.word	0x00006550


	//   ....[11]....
        /*00a8*/ 	.word	0x00006600


	//   ....[12]....
        /*00ac*/ 	.word	0x00006670


	//   ....[13]....
        /*00b0*/ 	.word	0x000066e0


	//   ....[14]....
        /*00b4*/ 	.word	0x00006750


	//   ....[15]....
        /*00b8*/ 	.word	0x000068e0


	//   ....[16]....
        /*00bc*/ 	.word	0x00006950


	//   ....[17]....
        /*00c0*/ 	.word	0x000069c0


	//   ....[18]....
        /*00c4*/ 	.word	0x00006a30


	//   ....[19]....
        /*00c8*/ 	.word	0x00006aa0


	//----- nvinfo : EIATTR_VRC_CTA_INIT_COUNT
	.align		4
.L_3722:
        /*00cc*/ 	.byte	0x02, 0x4a
	.zero		1
	.zero		1


	//----- nvinfo : EIATTR_EXIT_INSTR_OFFSETS
	.align		4
        /*00d0*/ 	.byte	0x04, 0x1c
        /*00d2*/ 	.short	(.L_3724 - .L_3723)


	//   ....[0]....
.L_3723:
        /*00d4*/ 	.word	0x000005d0


	//   ....[1]....
        /*00d8*/ 	.word	0x000064e0


	//----- nvinfo : EIATTR_INDIRECT_BRANCH_TARGETS
	.align		4
.L_3724:
        /*00dc*/ 	.byte	0x04, 0x34
        /*00de*/ 	.short	(.L_3726 - .L_3725)


	//   ....[0]....
.L_3725:
        /*00e0*/ 	.word	.L_x_9019@srel
        /*00e4*/ 	.short	0x0
        /*00e6*/ 	.short	0x0
        /*00e8*/ 	.word	0x3
        /*00ec*/ 	.word	.L_x_9020@srel
        /*00f0*/ 	.word	.L_x_9021@srel
        /*00f4*/ 	.word	.L_x_9022@srel


	//----- nvinfo : EIATTR_MAX_THREADS
	.align		4
.L_3726:
        /*00f8*/ 	.byte	0x04, 0x05
        /*00fa*/ 	.short	(.L_3728 - .L_3727)
.L_3727:
        /*00fc*/ 	.word	0x00000080
        /*0100*/ 	.word	0x00000001
        /*0104*/ 	.word	0x00000001


	//----- nvinfo : EIATTR_CRS_STACK_SIZE
	.align		4
.L_3728:
        /*0108*/ 	.byte	0x04, 0x1e
        /*010a*/ 	.short	(.L_3730 - .L_3729)
.L_3729:
        /*010c*/ 	.word	0x00000000


	//----- nvinfo : EIATTR_CBANK_PARAM_SIZE
	.align		4
.L_3730:
        /*0110*/ 	.byte	0x03, 0x19
        /*0112*/ 	.short	0x00e8


	//----- nvinfo : EIATTR_PARAM_CBANK
	.align		4
        /*0114*/ 	.byte	0x04, 0x0a
        /*0116*/ 	.short	(.L_3732 - .L_3731)
	.align		4
.L_3731:
        /*0118*/ 	.word	index@(.nv.constant0._ZN10layer_norm13ln_fwd_kernelINS_13Kernel_traitsIfffffjLj256ELj1ELj4ELj1ELj16ENS_18Kernel_traits_baseILj256EfffffjLj128EEEEELb1ELb0ELb0ELb0EEEvNS_9FwdParamsE)
        /*011c*/ 	.short	0x0380
        /*011e*/ 	.short	0x00e8


	//----- nvinfo : EIATTR_SW_WAR
	.align		4
.L_3732:
        /*0120*/ 	.byte	0x04, 0x36
        /*0122*/ 	.short	(.L_3734 - .L_3733)
.L_3733:
        /*0124*/ 	.word	0x00000008
.L_3734:


//--------------------- .nv.info._ZN10layer_norm13ln_fwd_kernelINS_13Kernel_traitsIfffffjLj256ELj1ELj4ELj1ELj16ENS_18Kernel_traits_baseILj256EfffffjLj128EEEEELb1ELb0ELb0ELb1EEEvNS_9FwdParamsE --------------------------
	.section	.nv.info._ZN10layer_norm13ln_fwd_kernelINS_13Kernel_traitsIfffffjLj256ELj1ELj4ELj1ELj16ENS_18Kernel_traits_baseILj256EfffffjLj128EEEEELb1ELb0ELb0ELb1EEEvNS_9FwdParamsE,"",@"SHT_CUDA_INFO"
	.sectionflags	@""
	.align	4


	//----- nvinfo : EIATTR_CUDA_API_VERSION
	.align		4
        /*0000*/ 	.byte	0x04, 0x37
        /*0002*/ 	.short	(.L_3736 - .L_3735)
.L_3735:
        /*0004*/ 	.word	0x00000082


	//----- nvinfo : EIATTR_KPARAM_INFO
	.align		4
.L_3736:
        /*0008*/ 	.byte	0x04, 0x17
        /*000a*/ 	.short	(.L_3738 - .L_3737)
.L_3737:
        /*000c*/ 	.word	0x00000000
        /*0010*/ 	.short	0x0000
        /*0012*/ 	.short	0x0000
        /*0014*/ 	.byte	0x00, 0xf0, 0xa1, 0x03


	//----- nvinfo : EIATTR_SPARSE_MMA_MASK
	.align		4
.L_3738:
        /*0018*/ 	.byte	0x03, 0x50
        /*001a*/ 	.short	0x0000


	//----- nvinfo : EIATTR_MAXREG_COUNT
	.align		4
        /*001c*/ 	.byte	0x03, 0x1b
        /*001e*/ 	.short	0x00ff


	//----- nvinfo : EIATTR_MERCURY_ISA_VERSION
	.align		4
        /*0020*/ 	.byte	0x03, 0x5f
        /*0022*/ 	.short	0x0101


	//----- nvinfo : EIATTR_COOP_GROUP_MASK_REGIDS
	.align		4
        /*0024*/ 	.byte	0x04, 0x29
        /*0026*/ 	.short	(.L_3740 - .L_3739)


	//   ....[0]....
.L_3739:
        /*0028*/ 	.word	0xffffffff


	//   ....[1]....
        /*002c*/ 	.word	0xffffffff


	//   ....[2]....
        /*0030*/ 	.word	0xffffffff


	//   ....[3]....
        /*0034*/ 	.word	0xffffffff


	//   ....[4]....
        /*0038*/ 	.word	0xffffffff


	//   ....[5]....
        /*003c*/ 	.word	0xffffffff


	//   ....[6]....
        /*0040*/ 	.word	0xffffffff


	//   ....[7]....
        /*0044*/ 	.word	0xffffffff


	//   ....[8]....
        /*0048*/ 	.word	0xffffffff


	//   ....[9]....
        /*004c*/ 	.word	0xffffffff


	//   ....[10]....
        /*0050*/ 	.word	0x0500002e


	//   ....[11]....
        /*0054*/ 	.word	0x0500002e


	//   ....[12]....
        /*0058*/ 	.word	0x0500002e


	//   ....[13]....
        /*005c*/ 	.word	0x0500002e


	//   ....[14]....
        /*0060*/ 	.word	0x0500002e


	//   ....[15]....
        /*0064*/ 	.word	0x0500002e


	//   ....[16]....
        /*0068*/ 	.word	0x0500002e


	//   ....[17]....
        /*006c*/ 	.word	0x0500002e


	//   ....[18]....
        /*0070*/ 	.word	0x0500002e


	//   ....[19]....
        /*0074*/ 	.word	0x0500002e


	//----- nvinfo : EIATTR_COOP_GROUP_INSTR_OFFSETS
	.align		4
.L_3740:
        /*0078*/ 	.byte	0x04, 0x28
        /*007a*/ 	.short	(.L_3742 - .L_3741)


	//   ....[0]....
.L_3741:
        /*007c*/ 	.word	0x00005bd0


	//   ....[1]....
        /*0080*/ 	.word	0x00005bf0


	//   ....[2]....
        /*0084*/ 	.word	0x00005c20


	//   ....[3]....
        /*0088*/ 	.word	0x00005c40


	//   ....[4]....
        /*008c*/ 	.word	0x00005c60


	//   ....[5]....
        /*0090*/ 	.word	0x00005d90


	//   ....[6]....
        /*0094*/ 	.word	0x00005db0


	//   ....[7]....
        /*0098*/ 	.word	0x00005dd0


	//   ....[8]....
        /*009c*/ 	.word	0x00005df0


	//   ....[9]....
        /*00a0*/ 	.word	0x00005e10


	//   ....[10]....
        /*00a4*/ 	.word	0x000061a0


	//   ....[11]....
        /*00a8*/ 	.word	0x00006240


	//   ....[12]....
        /*00ac*/ 	.word	0x000062c0


	//   ....[13]....
        /*00b0*/ 	.word	0x00006330


	//   ....[14]....
        /*00b4*/ 	.word	0x000063a0


	//   ....[15]....
        /*00b8*/ 	.word	0x00006520


	//   ....[16]....
        /*00bc*/ 	.word	0x00006590


	//   ....[17]....
        /*00c0*/ 	.word	0x00006600


	//   ....[18]....
        /*00c4*/ 	.word	0x00006670


	//   ....[19]....
        /*00c8*/ 	.word	0x000066e0


	//----- nvinfo : EIATTR_VRC_CTA_INIT_COUNT
	.align		4
.L_3742:
        /*00cc*/ 	.byte	0x02, 0x4a
	.zero		1
	.zero		1


	//----- nvinfo : EIATTR_EXIT_INSTR_OFFSETS
	.align		4
        /*00d0*/ 	.byte	0x04, 0x1c
        /*00d2*/ 	.short	(.L_3744 - .L_3743)


	//   ....[0]....
.L_3743:
        /*00d4*/ 	.word	0x00000260


	//   ....[1]....
        /*00d8*/ 	.word	0x00006130


	//----- nvinfo : EIATTR_INDIRECT_BRANCH_TARGETS
	.align		4
.L_3744:
        /*00dc*/ 	.byte	0x04, 0x34
        /*00de*/ 	.short	(.L_3746 - .L_3745)


	//   ....[0]....
.L_3745:
        /*00e0*/ 	.word	.L_x_9023@srel
        /*00e4*/ 	.short	0x0
        /*00e6*/ 	.short	0x0
        /*00e8*/ 	.word	0x3
        /*00ec*/ 	.word	.L_x_9024@srel
        /*00f0*/ 	.word	.L_x_9025@srel
        /*00f4*/ 	.word	.L_x_9026@srel


	//----- nvinfo : EIATTR_MAX_THREADS
	.align		4
.L_3746:
        /*00f8*/ 	.byte	0x04, 0x05
        /*00fa*/ 	.short	(.L_3748 - .L_3747)
.L_3747:
        /*00fc*/ 	.word	0x00000080
        /*0100*/ 	.word	0x00000001
        /*0104*/ 	.word	0x00000001


	//----- nvinfo : EIATTR_CRS_STACK_SIZE
	.align		4
.L_3748:
        /*0108*/ 	.byte	0x04, 0x1e
        /*010a*/ 	.short	(.L_3750 - .L_3749)
.L_3749:
        /*010c*/ 	.word	0x00000000


	//----- nvinfo : EIATTR_CBANK_PARAM_SIZE
	.align		4
.L_3750:
        /*0110*/ 	.byte	0x03, 0x19
        /*0112*/ 	.short	0x00e8


	//----- nvinfo : EIATTR_PARAM_CBANK
	.align		4
        /*0114*/ 	.byte	0x04, 0x0a
        /*0116*/ 	.short	(.L_3752 - .L_3751)
	.align		4
.L_3751:
        /*0118*/ 	.word	index@(.nv.constant0._ZN10layer_norm13ln_fwd_kernelINS_13Kernel_traitsIfffffjLj256ELj1ELj4ELj1ELj16ENS_18Kernel_traits_baseILj256EfffffjLj128EEEEELb1ELb0ELb0ELb1EEEvNS_9FwdParamsE)
        /*011c*/ 	.short	0x0380
        /*011e*/ 	.short	0x00e8


	//----- nvinfo : EIATTR_SW_WAR
	.align		4
.L_3752:
        /*0120*/ 	.byte	0x04, 0x36
        /*0122*/ 	.short	(.L_3754 - .L_3753)
.L_3753:
        /*0124*/ 	.word	0x00000008
.L_3754:


//--------------------- .nv.info._ZN10layer_norm13ln_fwd_kernelINS_13Kernel_traitsIfffffjLj256ELj1ELj4ELj1ELj16ENS_18Kernel_traits_baseILj256EfffffjLj128EEEEELb1ELb0ELb1ELb0EEEvNS_9FwdParamsE --------------------------
	.section	.nv.info._ZN10layer_norm13ln_fwd_kernelINS_13Kernel_traitsIfffffjLj256ELj1ELj4ELj1ELj16ENS_18Kernel_traits_baseILj256EfffffjLj128EEEEELb1ELb0ELb1ELb0EEEvNS_9FwdParamsE,"",@"SHT_CUDA_INFO"
	.sectionflags	@""
	.align	4


	//----- nvinfo : EIATTR_CUDA_API_VERSION
	.align		4
        /*0000*/ 	.byte	0x04, 0x37
        /*0002*/ 	.short	(.L_3756 - .L_3755)
.L_3755:
        /*0004*/ 	.word	0x00000082


	//----- nvinfo : EIATTR_KPARAM_INFO
	.align		4
.L_3756:
        /*0008*/ 	.byte	0x04, 0x17
        /*000a*/ 	.short	(.L_3758 - .L_3757)
.L_3757:
        /*000c*/ 	.word	0x00000000
        /*0010*/ 	.short	0x0000
        /*0012*/ 	.short	0x0000
        /*0014*/ 	.byte	0x00, 0xf0, 0xa1, 0x03


	//----- nvinfo : EIATTR_SPARSE_MMA_MASK
	.align		4
.L_3758:
        /*0018*/ 	.byte	0x03, 0x50
        /*001a*/ 	.short	0x0000


	//----- nvinfo : EIATTR_MAXREG_COUNT
	.align		4
        /*001c*/ 	.byte	0x03, 0x1b
        /*001e*/ 	.short	0x00ff


	//----- nvinfo : EIATTR_MERCURY_ISA_VERSION
	.align		4
        /*0020*/ 	.byte	0x03, 0x5f
        /*0022*/ 	.short	0x0101


	//----- nvinfo : EIATTR_COOP_GROUP_MASK_REGIDS
	.align		4
        /*0024*/ 	.byte	0x04, 0x29
        /*0026*/ 	.short	(.L_3760 - .L_3759)


	//   ....[0]....
.L_3759:
        /*0028*/ 	.word	0xffffffff


	//   ....[1]....
        /*002c*/ 	.word	0xffffffff


	//   ....[2]....
        /*0030*/ 	.word	0xffffffff


	//   ....[3]....
        /*0034*/ 	.word	0xffffffff


	//   ....[4]....
        /*0038*/ 	.word	0xffffffff


	//   ....[5]....
        /*003c*/ 	.word	0xffffffff


	//   ....[6]....
        /*0040*/ 	.word	0xffffffff


	//   ....[7]....
        /*0044*/ 	.word	0xffffffff


	//   ....[8]....
        /*0048*/ 	.word	0xffffffff


	//   ....[9]....
        /*004c*/ 	.word	0xffffffff


	//   ....[10]....
        /*0050*/ 	.word	0x05000033


	//   ....[11]....
        /*0054*/ 	.word	0x05000033


	//   ....[12]....
        /*0058*/ 	.word	0x05000033


	//   ....[13]....
        /*005c*/ 	.word	0x05000033


	//   ....[14]....
        /*0060*/ 	.word	0x05000033


	//   ....[15]....
        /*0064*/ 	.word	0x05000033


	//   ....[16]....
        /*0068*/ 	.word	0x05000033


	//   ....[17]....
        /*006c*/ 	.word	0x05000033


	//   ....[18]....
        /*0070*/ 	.word	0x05000033


	//   ....[19]....
        /*0074*/ 	.word	0x05000033


	//----- nvinfo : EIATTR_COOP_GROUP_INSTR_OFFSETS
	.align		4
.L_3760:
        /*0078*/ 	.byte	0x04, 0x28
        /*007a*/ 	.short	(.L_3762 - .L_3761)


	//   ....[0]....
.L_3761:
        /*007c*/ 	.word	0x00006670


	//   ....[1]....
        /*0080*/ 	.word	0x00006690


	//   ....[2]....
        /*0084*/ 	.word	0x000066b0


	//   ....[3]....
        /*0088*/ 	.word	0x000066e0


	//   ....[4]....
        /*008c*/ 	.word	0x00006700


	//   ....[5]....
        /*0090*/ 	.word	0x00006840


	//   ....[6]....
        /*0094*/ 	.word	0x00006860


	//   ....[7]....
        /*0098*/ 	.word	0x00006880


	//   ....[8]....
        /*009c*/ 	.word	0x000068a0


	//   ....[9]....
        /*00a0*/ 	.word	0x000068c0


	//   ....[10]....
        /*00a4*/ 	.word	0x00006d20


	//   ....[11]....
        /*00a8*/ 	.word	0x00006dc0


	//   ....[12]....
        /*00ac*/ 	.word	0x00006e30


	//   ....[13]....
        /*00b0*/ 	.word	0x00006eb0


	//   ....[14]....
        /*00b4*/ 	.word	0x00006f20


	//   ....[15]....
        /*00b8*/ 	.word	0x000070b0


	//   ....[16]....
        /*00bc*/ 	.word	0x00007120


	//   ....[17]....
        /*00c0*/ 	.word	0x00007190


	//   ....[18]....
        /*00c4*/ 	.word	0x00007200


	//   ....[19]....
        /*00c8*/ 	.word	0x00007270


	//----- nvinfo : EIATTR_VRC_CTA_INIT_COUNT
	.align		4
.L_3762:
        /*00cc*/ 	.byte	0x02, 0x4a
	.zero		1
	.zero		1


	//----- nvinfo : EIATTR_EXIT_INSTR_OFFSETS
	.align		4
        /*00d0*/ 	.byte	0x04, 0x1c
        /*00d2*/ 	.short	(.L_3764 - .L_3763)


	//   ....[0]....
.L_3763:
        /*00d4*/ 	.word	0x000005c0


	//   ....[1]....
        /*00d8*/ 	.word	0x00006cb0


	//----- nvinfo : EIATTR_MAX_THREADS
	.align		4
.L_3764:
        /*00dc*/ 	.byte	0x04, 0x05
        /*00de*/ 	.short	(.L_3766 - .L_3765)
.L_3765:
        /*00e0*/ 	.word	0x00000080
        /*00e4*/ 	.word	0x00000001
        /*00e8*/ 	.word	0x00000001


	//----- nvinfo : EIATTR_CRS_STACK_SIZE
	.align		4
.L_3766:
        /*00ec*/ 	.byte	0x04, 0x1e
        /*00ee*/ 	.short	(.L_3768 - .L_3767)
.L_3767:
        /*00f0*/ 	.word	0x00000000


	//----- nvinfo : EIATTR_CBANK_PARAM_SIZE
	.align		4
.L_3768:
        /*00f4*/ 	.byte	0x03, 0x19
        /*00f6*/ 	.short	0x00e8


	//----- nvinfo : EIATTR_PARAM_CBANK
	.align		4
        /*00f8*/ 	.byte	0x04, 0x0a
        /*00fa*/ 	.short	(.L_3770 - .L_3769)
	.align		4
.L_3769:
        /*00fc*/ 	.word	index@(.nv.constant0._ZN10layer_norm13ln_fwd_kernelINS_13Kernel_traitsIfffffjLj256ELj1ELj4ELj1ELj16ENS_18Kernel_traits_baseILj256EfffffjLj128EEEEELb1ELb0ELb1ELb0EEEvNS_9FwdParamsE)
        /*0100*/ 	.short	0x0380
        /*0102*/ 	.short	0x00e8


	//----- nvinfo : EIATTR_SW_WAR
	.align		4
.L_3770:
        /*0104*/ 	.byte	0x04, 0x36
        /*0106*/ 	.short	(.L_3772 - .L_3771)
.L_3771:
        /*0108*/ 	.word	0x00000008
.L_3772:


//--------------------- .nv.info._ZN10layer_norm13ln_fwd_kernelINS_13Kernel_traitsIfffffjLj256ELj1ELj4ELj1ELj16ENS_18Kernel_traits_baseILj256EfffffjLj128EEEEELb1ELb0ELb1ELb1EEEvNS_9FwdParamsE --------------------------
	.section	.nv.info._ZN10layer_norm13ln_fwd_kernelINS_13Kernel_traitsIfffffjLj256ELj1ELj4ELj1ELj16ENS_18Kernel_traits_baseILj256EfffffjLj128EEEEELb1ELb0ELb1ELb1EEEvNS_9FwdParamsE,"",@"SHT_CUDA_INFO"
	.sectionflags	@""
	.align	4


	//----- nvinfo : EIATTR_CUDA_API_VERSION
	.align		4
        /*0000*/ 	.byte	0x04, 0x37
        /*0002*/ 	.short	(.L_3774 - .L_3773)
.L_3773:
        /*0004*/ 	.word	0x00000082


	//----- nvinfo : EIATTR_KPARAM_INFO
	.align		4
.L_3774:
        /*0008*/ 	.byte	0x04, 0x17
        /*000a*/ 	.short	(.L_3776 - .L_3775)
.L_3775:
        /*000c*/ 	.word	0x00000000
        /*0010*/ 	.short	0x0000
        /*0012*/ 	.short	0x0000
        /*0014*/ 	.byte	0x00, 0xf0, 0xa1, 0x03


	//----- nvinfo : EIATTR_SPARSE_MMA_MASK
	.align		4
.L_3776:
        /*0018*/ 	.byte	0x03, 0x50
        /*001a*/ 	.short	0x0000


	//----- nvinfo : EIATTR_MAXREG_COUNT
	.align		4
        /*001c*/ 	.byte	0x03, 0x1b
        /*001e*/ 	.short	0x00ff


	//----- nvinfo : EIATTR_MERCURY_ISA_VERSION
	.align		4
        /*0020*/ 	.byte	0x03, 0x5f
        /*0022*/ 	.short	0x0101


	//----- nvinfo : EIATTR_COOP_GROUP_MASK_REGIDS
	.align		4
        /*0024*/ 	.byte	0x04, 0x29
        /*0026*/ 	.short	(.L_3778 - .L_3777)


	//   ....[0]....
.L_3777:
        /*0028*/ 	.word	0xffffffff


	//   ....[1]....
        /*002c*/ 	.word	0xffffffff


	//   ....[2]....
        /*0030*/ 	.word	0xffffffff


	//   ....[3]....
        /*0034*/ 	.word	0xffffffff


	//   ....[4]....
        /*0038*/ 	.word	0xffffffff


	//   ....[5]....
        /*003c*/ 	.word	0xffffffff


	//   ....[6]....
        /*0040*/ 	.word	0xffffffff


	//   ....[7]....
        /*0044*/ 	.word	0xffffffff


	//   ....[8]....
        /*0048*/ 	.word	0xffffffff


	//   ....[9]....
        /*004c*/ 	.word	0xffffffff


	//   ....[10]....
        /*0050*/ 	.word	0x05000030


	//   ....[11]....
        /*0054*/ 	.word	0x05000030


	//   ....[12]....
        /*0058*/ 	.word	0x05000030


	//   ....[13]....
        /*005c*/ 	.word	0x05000030


	//   ....[14]....
        /*0060*/ 	.word	0x05000030


	//   ....[15]....
        /*0064*/ 	.word	0x05000030


	//   ....[16]....
        /*0068*/ 	.word	0x05000030


	//   ....[17]....
        /*006c*/ 	.word	0x05000030


	//   ....[18]....
        /*0070*/ 	.word	0x05000030


	//   ....[19]....
        /*0074*/ 	.word	0x05000030


	//----- nvinfo : EIATTR_COOP_GROUP_INSTR_OFFSETS
	.align		4
.L_3778:
        /*0078*/ 	.byte	0x04, 0x28
        /*007a*/ 	.short	(.L_3780 - .L_3779)


	//   ....[0]....
.L_3779:
        /*007c*/ 	.word	0x000063c0


	//   ....[1]....
        /*0080*/ 	.word	0x000063f0


	//   ....[2]....
        /*0084*/ 	.word	0x00006410


	//   ....[3]....
        /*0088*/ 	.word	0x00006430


	//   ....[4]....
        /*008c*/ 	.word	0x00006450


	//   ....[5]....
        /*0090*/ 	.word	0x00006580


	//   ....[6]....
        /*0094*/ 	.word	0x000065a0


	//   ....[7]....
        /*0098*/ 	.word	0x000065c0


	//   ....[8]....
        /*009c*/ 	.word	0x000065e0


	//   ....[9]....
        /*00a0*/ 	.word	0x00006600


	//   ....[10]....
        /*00a4*/ 	.word	0x00006a10


	//   ....[11]....
        /*00a8*/ 	.word	0x00006aa0


	//   ....[12]....
        /*00ac*/ 	.word	0x00006b00


	//   ....[13]....
        /*00b0*/ 	.word	0x00006b60


	//   ....[14]....
        /*00b4*/ 	.word	0x00006bc0


	//   ....[15]....
        /*00b8*/ 	.word	0x00006d30


	//   ....[16]....
        /*00bc*/ 	.word	0x00006d90


	//   ....[17]....
        /*00c0*/ 	.word	0x00006df0


	//   ....[18]....
        /*00c4*/ 	.word	0x00006e50


	//   ....[19]....
        /*00c8*/ 	.word	0x00006eb0


	//----- nvinfo : EIATTR_VRC_CTA_INIT_COUNT
	.align		4
.L_3780:
        /*00cc*/ 	.byte	0x02, 0x4a
	.zero		1
	.zero		1


	//----- nvinfo : EIATTR_EXIT_INSTR_OFFSETS
	.align		4
        /*00d0*/ 	.byte	0x04, 0x1c
        /*00d2*/ 	.short	(.L_3782 - .L_3781)


	//   ....[0]....
.L_3781:
        /*00d4*/ 	.word	0x00000250


	//   ....[1]....
        /*00d8*/ 	.word	0x000069a0


	//----- nvinfo : EIATTR_MAX_THREADS
	.align		4
.L_3782:
        /*00dc*/ 	.byte	0x04, 0x05
        /*00de*/ 	.short	(.L_3784 - .L_3783)
.L_3783:
        /*00e0*/ 	.word	0x00000080
        /*00e4*/ 	.word	0x00000001
        /*00e8*/ 	.word	0x00000001


	//----- nvinfo : EIATTR_CRS_STACK_SIZE
	.align		4
.L_3784:
        /*00ec*/ 	.byte	0x04, 0x1e
        /*00ee*/ 	.short	(.L_3786 - .L_3785)
.L_3785:
        /*00f0*/ 	.word	0x00000000


	//----- nvinfo : EIATTR_CBANK_PARAM_SIZE
	.align		4
.L_3786:
        /*00f4*/ 	.byte	0x03, 0x19
        /*00f6*/ 	.short	0x00e8


	//----- nvinfo : EIATTR_PARAM_CBANK
	.align		4
        /*00f8*/ 	.byte	0x04, 0x0a
        /*00fa*/ 	.short	(.L_3788 - .L_3787)
	.align		4
.L_3787:
        /*00fc*/ 	.word	index@(.nv.constant0._ZN10layer_norm13ln_fwd_kernelINS_13Kernel_traitsIfffffjLj256ELj1ELj4ELj1ELj16ENS_18Kernel_traits_baseILj256EfffffjLj128EEEEELb1ELb0ELb1ELb1EEEvNS_9FwdParamsE)
        /*0100*/ 	.short	0x0380
        /*0102*/ 	.short	0x00e8


	//----- nvinfo : EIATTR_SW_WAR
	.align		4
.L_3788:
        /*0104*/ 	.byte	0x04, 0x36
        /*0106*/ 	.short	(.L_3790 - .L_3789)
.L_3789:
        /*0108*/ 	.word	0x00000008
.L_3790:


//--------------------- .nv.info._ZN10layer_norm13ln_fwd_kernelINS_13Kernel_traitsIfffffjLj256ELj1ELj4ELj1ELj16ENS_18Kernel_traits_baseILj256EfffffjLj128EEEEELb1ELb1ELb0ELb0EEEvNS_9FwdParamsE --------------------------
	.section	.nv.info._ZN10layer_norm13ln_fwd_kernelINS_13Kernel_traitsIfffffjLj256ELj1ELj4ELj1ELj16ENS_18Kernel_traits_baseILj256EfffffjLj128EEEEELb1ELb1ELb0ELb0EEEvNS_9FwdParamsE,"",@"SHT_CUDA_INFO"
	.sectionflags	@""
	.align	4


	//----- nvinfo : EIATTR_CUDA_API_VERSION
	.align		4
        /*0000*/ 	.byte	0x04, 0x37
        /*0002*/ 	.short	(.L_3792 - .L_3791)
.L_3791:
        /*0004*/ 	.word	0x00000082


	//----- nvinfo : EIATTR_KPARAM_INFO
	.align		4
.L_3792:
        /*0008*/ 	.byte	0x04, 0x17
        /*000a*/ 	.short	(.L_3794 - .L_3793)
.L_3793:
        /*000c*/ 	.word	0x00000000
        /*0010*/ 	.short	0x0000
        /*0012*/ 	.short	0x0000
        /*0014*/ 	.byte	0x00, 0xf0, 0xa1, 0x03


	//----- nvinfo : EIATTR_SPARSE_MMA_MASK
	.align		4
.L_3794:
        /*0018*/ 	.byte	0x03, 0x50
        /*001a*/ 	.short	0x0000


	//----- nvinfo : EIATTR_MAXREG_COUNT
	.align		4
        /*001c*/ 	.byte	0x03, 0x1b
        /*001e*/ 	.short	0x00ff


	//----- nvinfo : EIATTR_MERCURY_ISA_VERSION
	.align		4
        /*0020*/ 	.byte	0x03, 0x5f
        /*0022*/ 	.short	0x0101


	//----- nvinfo : EIATTR_COOP_GROUP_MASK_REGIDS
	.align		4
        /*0024*/ 	.byte	0x04, 0x29
        /*0026*/ 	.short	(.L_3796 - .L_3795)


	//   ....[0]....
.L_3795:
        /*0028*/ 	.word	0xffffffff


	//   ....[1]....
        /*002c*/ 	.word	0xffffffff


	//   ....[2]....
        /*0030*/ 	.word	0xffffffff


	//   ....[3]....
        /*0034*/ 	.word	0xffffffff


	//   ....[4]....
        /*0038*/ 	.word	0xffffffff


	//   ....[5]....
        /*003c*/ 	.word	0xffffffff


	//   ....[6]....
        /*0040*/ 	.word	0xffffffff


	//   ....[7]....
        /*0044*/ 	.word	0xffffffff


	//   ....[8]....
        /*0048*/ 	.word	0xffffffff


	//   ....[9]....
        /*004c*/ 	.word	0xffffffff


	//   ....[10]....
        /*0050*/ 	.word	0x0500002e


	//   ....[11]....
        /*0054*/ 	.word	0x0500002e


	//   ....[12]....
        /*0058*/ 	.word	0x0500002e


	//   ....[13]....
        /*005c*/ 	.word	0x0500002e


	//   ....[14]....
        /*0060*/ 	.word	0x0500002e


	//   ....[15]....
        /*0064*/ 	.word	0x0500002e


	//   ....[16]....
        /*0068*/ 	.word	0x0500002e


	//   ....[17]....
        /*006c*/ 	.word	0x0500002e


	//   ....[18]....
        /*0070*/ 	.word	0x0500002e


	//   ....[19]....
        /*0074*/ 	.word	0x0500002e


	//----- nvinfo : EIATTR_COOP_GROUP_INSTR_OFFSETS
	.align		4
.L_3796:
        /*0078*/ 	.byte	0x04, 0x28
        /*007a*/ 	.short	(.L_3798 - .L_3797)


	//   ....[0]....
.L_3797:
        /*007c*/ 	.word	0x00006080


	//   ....[1]....
        /*0080*/ 	.word	0x000060b0


	//   ....[2]....
        /*0084*/ 	.word	0x000060d0


	//   ....[3]....
        /*0088*/ 	.word	0x000060f0


	//   ....[4]....
        /*008c*/ 	.word	0x00006110


	//   ....[5]....
        /*0090*/ 	.word	0x00006250


	//   ....[6]....
        /*0094*/ 	.word	0x00006270


	//   ....[7]....
        /*0098*/ 	.word	0x00006290


	//   ....[8]....
        /*009c*/ 	.word	0x000062b0


	//   ....[9]....
        /*00a0*/ 	.word	0x000062d0


	//   ....[10]....
        /*00a4*/ 	.word	0x000066e0


	//   ....[11]....
        /*00a8*/ 	.word	0x00006780


	//   ....[12]....
        /*00ac*/ 	.word	0x000067e0


	//   ....[13]....
        /*00b0*/ 	.word	0x00006840


	//   ....[14]....
        /*00b4*/ 	.word	0x000068a0


	//   ....[15]....
        /*00b8*/ 	.word	0x00006a40


	//   ....[16]....
        /*00bc*/ 	.word	0x00006aa0


	//   ....[17]....
        /*00c0*/ 	.word	0x00006b00


	//   ....[18]....
        /*00c4*/ 	.word	0x00006b60


	//   ....[19]....
        /*00c8*/ 	.word	0x00006bc0


	//----- nvinfo : EIATTR_VRC_CTA_INIT_COUNT
	.align		4
.L_3798:
        /*00cc*/ 	.byte	0x02, 0x4a
	.zero		1
	.zero		1


	//----- nvinfo : EIATTR_EXIT_INSTR_OFFSETS
	.align		4
        /*00d0*/ 	.byte	0x04, 0x1c
        /*00d2*/ 	.short	(.L_3800 - .L_3799)


	//   ....[0]....
.L_3799:
        /*00d4*/ 	.word	0x00000680


	//   ....[1]....
        /*00d8*/ 	.word	0x00006670


	//----- nvinfo : EIATTR_INDIRECT_BRANCH_TARGETS
	.align		4
.L_3800:
        /*00dc*/ 	.byte	0x04, 0x34
        /*00de*/ 	.short	(.L_3802 - .L_3801)


	//   ....[0]....
.L_3801:
        /*00e0*/ 	.word	.L_x_9027@srel
        /*00e4*/ 	.short	0x0
        /*00e6*/ 	.short	0x0
        /*00e8*/ 	.word	0x3
        /*00ec*/ 	.word	.L_x_9028@srel
        /*00f0*/ 	.word	.L_x_9029@srel
        /*00f4*/ 	.word	.L_x_9030@srel


	//----- nvinfo : EIATTR_MAX_THREADS
	.align		4
.L_3802:
        /*00f8*/ 	.byte	0x04, 0x05
        /*00fa*/ 	.short	(.L_3804 - .L_3803)
.L_3803:
        /*00fc*/ 	.word	0x00000080
        /*0100*/ 	.word	0x00000001
        /*0104*/ 	.word	0x00000001


	//----- nvinfo : EIATTR_CRS_STACK_SIZE
	.align		4
.L_3804:
        /*0108*/ 	.byte	0x04, 0x1e
        /*010a*/ 	.short	(.L_3806 - .L_3805)
.L_3805:
        /*010c*/ 	.word	0x00000000


	//----- nvinfo : EIATTR_CBANK_PARAM_SIZE
	.align		4
.L_3806:
        /*0110*/ 	.byte	0x03, 0x19
        /*0112*/ 	.short	0x00e8


	//----- nvinfo : EIATTR_PARAM_CBANK
	.align		4
        /*0114*/ 	.byte	0x04, 0x0a
        /*0116*/ 	.short	(.L_3808 - .L_3807)
	.align		4
.L_3807:
        /*0118*/ 	.word	index@(.nv.constant0._ZN10layer_norm13ln_fwd_kernelINS_13Kernel_traitsIfffffjLj256ELj1ELj4ELj1ELj16ENS_18Kernel_traits_baseILj256EfffffjLj128EEEEELb1ELb1ELb0ELb0EEEvNS_9FwdParamsE)
        /*011c*/ 	.short	0x0380
        /*011e*/ 	.short	0x00e8


	//----- nvinfo : EIATTR_SW_WAR
	.align		4
.L_3808:
        /*0120*/ 	.byte	0x04, 0x36
        /*0122*/ 	.short	(.L_3810 - .L_3809)
.L_3809:
        /*0124*/ 	.word	0x00000008
.L_3810:


//--------------------- .nv.info._ZN10layer_norm13ln_fwd_kernelINS_13Kernel_traitsIfffffjLj256ELj1ELj4ELj1ELj16ENS_18Kernel_traits_baseILj256EfffffjLj128EEEEELb1ELb1ELb0ELb1EEEvNS_9FwdParamsE --------------------------
	.section	.nv.info._ZN10layer_norm13ln_fwd_kernelINS_13Kernel_traitsIfffffjLj256ELj1ELj4ELj1ELj16ENS_18Kernel_traits_baseILj256EfffffjLj128EEEEELb1ELb1ELb0ELb1EEEvNS_9FwdParamsE,"",@"SHT_CUDA_INFO"
	.sectionflags	@""
	.align	4


	//----- nvinfo : EIATTR_CUDA_API_VERSION
	.align		4
        /*0000*/ 	.byte	0x04, 0x37
        /*0002*/ 	.short	(.L_3812 - .L_3811)
.L_3811:
        /*0004*/ 	.word	0x00000082


	//----- nvinfo : EIATTR_KPARAM_INFO
	.align		4
.L_3812:
        /*0008*/ 	.byte	0x04, 0x17
        /*000a*/ 	.short	(.L_3814 - .L_3813)
.L_3813:
        /*000c*/ 	.word	0x00000000
        /*0010*/ 	.short	0x0000
        /*0012*/ 	.short	0x0000
        /*0014*/ 	.byte	0x00, 0xf0, 0xa1, 0x03


	//----- nvinfo : EIATTR_SPARSE_MMA_MASK
	.align		4
.L_3814:
        /*0018*/ 	.byte	0x03, 0x50
        /*001a*/ 	.short	0x0000


	//----- nvinfo : EIATTR_MAXREG_COUNT
	.align		4
        /*001c*/ 	.byte	0x03, 0x1b
        /*001e*/ 	.short	0x00ff


	//----- nvinfo : EIATTR_MERCURY_ISA_VERSION
	.align		4
        /*0020*/ 	.byte	0x03, 0x5f
        /*0022*/ 	.short	0x0101


	//----- nvinfo : EIATTR_COOP_GROUP_MASK_REGIDS
	.align		4
        /*0024*/ 	.byte	0x04, 0x29
        /*0026*/ 	.short	(.L_3816 - .L_3815)


	//   ....[0]....
.L_3815:
        /*0028*/ 	.word	0xffffffff


	//   ....[1]....
        /*002c*/ 	.word	0xffffffff


	//   ....[2]....
        /*0030*/ 	.word	0xffffffff


	//   ....[3]....
        /*0034*/ 	.word	0xffffffff


	//   ....[4]....
        /*0038*/ 	.word	0xffffffff


	//   ....[5]....
        /*003c*/ 	.word	0xffffffff


	//   ....[6]....
        /*0040*/ 	.word	0xffffffff


	//   ....[7]....
        /*0044*/ 	.word	0xffffffff


	//   ....[8]....
        /*0048*/ 	.word	0xffffffff


	//   ....[9]....
        /*004c*/ 	.word	0xffffffff


	//   ....[10]....
        /*0050*/ 	.word	0x05000032


	//   ....[11]....
        /*0054*/ 	.word	0x05000032


	//   ....[12]....
        /*0058*/ 	.word	0x05000032


	//   ....[13]....
        /*005c*/ 	.word	0x05000032


	//   ....[14]....
        /*0060*/ 	.word	0x05000032


	//   ....[15]....
        /*0064*/ 	.word	0x05000032


	//   ....[16]....
        /*0068*/ 	.word	0x05000032


	//   ....[17]....
        /*006c*/ 	.word	0x05000032


	//   ....[18]....
        /*0070*/ 	.word	0x05000032


	//   ....[19]....
        /*0074*/ 	.word	0x05000032


	//----- nvinfo : EIATTR_COOP_GROUP_INSTR_OFFSETS
	.align		4
.L_3816:
        /*0078*/ 	.byte	0x04, 0x28
        /*007a*/ 	.short	(.L_3818 - .L_3817)


	//   ....[0]....
.L_3817:
        /*007c*/ 	.word	0x00005dd0


	//   ....[1]....
        /*0080*/ 	.word	0x00005e00


	//   ....[2]....
        /*0084*/ 	.word	0x00005e20


	//   ....[3]....
        /*0088*/ 	.word	0x00005e40


	//   ....[4]....
        /*008c*/ 	.word	0x00005e60


	//   ....[5]....
        /*0090*/ 	.word	0x00005f90


	//   ....[6]....
        /*0094*/ 	.word	0x00005fb0


	//   ....[7]....
        /*0098*/ 	.word	0x00005fd0


	//   ....[8]....
        /*009c*/ 	.word	0x00005ff0


	//   ....[9]....
        /*00a0*/ 	.word	0x00006010


	//   ....[10]....
        /*00a4*/ 	.word	0x00006390


	//   ....[11]....
        /*00a8*/ 	.word	0x00006430


	//   ....[12]....
        /*00ac*/ 	.word	0x00006490


	//   ....[13]....
        /*00b0*/ 	.word	0x000064f0


	//   ....[14]....
        /*00b4*/ 	.word	0x00006550


	//   ....[15]....
        /*00b8*/ 	.word	0x000066c0


	//   ....[16]....
        /*00bc*/ 	.word	0x00006720


	//   ....[17]....
        /*00c0*/ 	.word	0x00006780


	//   ....[18]....
        /*00c4*/ 	.word	0x000067e0


	//   ....[19]....
        /*00c8*/ 	.word	0x00006840


	//----- nvinfo : EIATTR_VRC_CTA_INIT_COUNT
	.align		4
.L_3818:
        /*00cc*/ 	.byte	0x02, 0x4a
	.zero		1
	.zero		1


	//----- nvinfo : EIATTR_EXIT_INSTR_OFFSETS
	.align		4
        /*00d0*/ 	.byte	0x04, 0x1c
        /*00d2*/ 	.short	(.L_3820 - .L_3819)


	//   ....[0]....
.L_3819:
        /*00d4*/ 	.word	0x00000290


	//   ....[1]....
        /*00d8*/ 	.word	0x00006330


	//----- nvinfo : EIATTR_INDIRECT_BRANCH_TARGETS
	.align		4
.L_3820:
        /*00dc*/ 	.byte	0x04, 0x34
        /*00de*/ 	.short	(.L_3822 - .L_3821)


	//   ....[0]....
.L_3821:
        /*00e0*/ 	.word	.L_x_9031@srel
        /*00e4*/ 	.short	0x0
        /*00e6*/ 	.short	0x0
        /*00e8*/ 	.word	0x3
        /*00ec*/ 	.word	.L_x_9032@srel
        /*00f0*/ 	.word	.L_x_9033@srel
        /*00f4*/ 	.word	.L_x_9034@srel


	//----- nvinfo : EIATTR_MAX_THREADS
	.align		4
.L_3822:
        /*00f8*/ 	.byte	0x04, 0x05
        /*00fa*/ 	.short	(.L_3824 - .L_3823)
.L_3823:
        /*00fc*/ 	.word	0x00000080
        /*0100*/ 	.word	0x00000001
        /*0104*/ 	.word	0x00000001


	//----- nvinfo : EIATTR_CRS_STACK_SIZE
	.align		4
.L_3824:
        /*0108*/ 	.byte	0x04, 0x1e
        /*010a*/ 	.short	(.L_3826 - .L_3825)
.L_3825:
        /*010c*/ 	.word	0x00000000


	//----- nvinfo : EIATTR_CBANK_PARAM_SIZE
	.align		4
.L_3826:
        /*0110*/ 	.byte	0x03, 0x19
        /*0112*/ 	.short	0x00e8


	//----- nvinfo : EIATTR_PARAM_CBANK
	.align		4
        /*0114*/ 	.byte	0x04, 0x0a
        /*0116*/ 	.short	(.L_3828 - .L_3827)
	.align		4
.L_3827:
        /*0118*/ 	.word	index@(.nv.constant0._ZN10layer_norm13ln_fwd_kernelINS_13Kernel_traitsIfffffjLj256ELj1ELj4ELj1ELj16ENS_18Kernel_traits_baseILj256EfffffjLj128EEEEELb1ELb1ELb0ELb1EEEvNS_9FwdParamsE)
        /*011c*/ 	.short	0x0380
        /*011e*/ 	.short	0x00e8


	//----- nvinfo : EIATTR_SW_WAR
	.align		4
.L_3828:
        /*0120*/ 	.byte	0x04, 0x36
        /*0122*/ 	.short	(.L_3830 - .L_3829)
.L_3829:
        /*0124*/ 	.word	0x00000008
.L_3830:


//--------------------- .nv.info._ZN10layer_norm13ln_fwd_kernelINS_13Kernel_traitsIfffffjLj256ELj1ELj4ELj1ELj16ENS_18Kernel_traits_baseILj256EfffffjLj128EEEEELb1ELb1ELb1ELb0EEEvNS_9FwdParamsE --------------------------
	.section	.nv.info._ZN10layer_norm13ln_fwd_kernelINS_13Kernel_traitsIfffffjLj256ELj1ELj4ELj1ELj16ENS_18Kernel_traits_baseILj256EfffffjLj128EEEEELb1ELb1ELb1ELb0EEEvNS_9FwdParamsE,"",@"SHT_CUDA_INFO"
	.sectionflags	@""
	.align	4


	//----- nvinfo : EIATTR_CUDA_API_VERSION
	.align		4
        /*0000*/ 	.byte	0x04, 0x37
        /*0002*/ 	.short	(.L_3832 - .L_3831)
.L_3831:
        /*0004*/ 	.word	0x00000082


	//----- nvinfo : EIATTR_KPARAM_INFO
	.align		4
.L_3832:
        /*0008*/ 	.byte	0x04, 0x17
        /*000a*/ 	.short	(.L_3834 - .L_3833)
.L_3833:
        /*000c*/ 	.word	0x00000000
        /*0010*/ 	.short	0x0000
        /*0012*/ 	.short	0x0000
        /*0014*/ 	.byte	0x00, 0xf0, 0xa1, 0x03


	//----- nvinfo : EIATTR_SPARSE_MMA_MASK
	.align		4
.L_3834:
        /*0018*/ 	.byte	0x03, 0x50
        /*001a*/ 	.short	0x0000


	//----- nvinfo : EIATTR_MAXREG_COUNT
	.align		4
        /*001c*/ 	.byte	0x03, 0x1b
        /*001e*/ 	.short	0x00ff


	//----- nvinfo : EIATTR_MERCURY_ISA_VERSION
	.align		4
        /*0020*/ 	.byte	0x03, 0x5f
        /*0022*/ 	.short	0x0101


	//----- nvinfo : EIATTR_COOP_GROUP_MASK_REGIDS
	.align		4
        /*0024*/ 	.byte	0x04, 0x29
        /*0026*/ 	.short	(.L_3836 - .L_3835)


	//   ....[0]....
.L_3835:
        /*0028*/ 	.word	0xffffffff


	//   ....[1]....
        /*002c*/ 	.word	0xffffffff


	//   ....[2]....
        /*0030*/ 	.word	0xffffffff


	//   ....[3]....
        /*0034*/ 	.word	0xffffffff


	//   ....[4]....
        /*0038*/ 	.word	0xffffffff


	//   ....[5]....
        /*003c*/ 	.word	0xffffffff


	//   ....[6]....
        /*0040*/ 	.word	0xffffffff


	//   ....[7]....
        /*0044*/ 	.word	0xffffffff


	//   ....[8]....
        /*0048*/ 	.word	0xffffffff


	//   ....[9]....
        /*004c*/ 	.word	0xffffffff


	//   ....[10]....
        /*0050*/ 	.word	0x0500003d


	//   ....[11]....
        /*0054*/ 	.word	0x0500003d


	//   ....[12]....
        /*0058*/ 	.word	0x0500003d


	//   ....[13]....
        /*005c*/ 	.word	0x0500003d


	//   ....[14]....
        /*0060*/ 	.word	0x0500003d


	//   ....[15]....
        /*0064*/ 	.word	0x0500003d


	//   ....[16]....
        /*0068*/ 	.word	0x0500003d


	//   ....[17]....
        /*006c*/ 	.word	0x0500003d


	//   ....[18]....
        /*0070*/ 	.word	0x0500003d


	//   ....[19]....
        /*0074*/ 	.word	0x0500003d


	//----- nvinfo : EIATTR_COOP_GROUP_INSTR_OFFSETS
	.align		4
.L_3836:
        /*0078*/ 	.byte	0x04, 0x28
        /*007a*/ 	.short	(.L_3838 - .L_3837)


	//   ....[0]....
.L_3837:
        /*007c*/ 	.word	0x000066e0


	//   ....[1]....
        /*0080*/ 	.word	0x00006710


	//   ....[2]....
        /*0084*/ 	.word	0x00006730


	//   ....[3]....
        /*0088*/ 	.word	0x00006750


	//   ....[4]....
        /*008c*/ 	.word	0x00006770


	//   ....[5]....
        /*0090*/ 	.word	0x000068b0


	//   ....[6]....
        /*0094*/ 	.word	0x000068d0


	//   ....[7]....
        /*0098*/ 	.word	0x000068f0


	//   ....[8]....
        /*009c*/ 	.word	0x00006910


	//   ....[9]....
        /*00a0*/ 	.word	0x00006930


	//   ....[10]....
        /*00a4*/ 	.word	0x00006da0


	//   ....[11]....
        /*00a8*/ 	.word	0x00006e30


	//   ....[12]....
        /*00ac*/ 	.word	0x00006e90


	//   ....[13]....
        /*00b0*/ 	.word	0x00006ef0


	//   ....[14]....
        /*00b4*/ 	.word	0x00006f50


	//   ....[15]....
        /*00b8*/ 	.word	0x000070f0


	//   ....[16]....
        /*00bc*/ 	.word	0x00007140


	//   ....[17]....
        /*00c0*/ 	.word	0x000071a0


	//   ....[18]....
        /*00c4*/ 	.word	0x00007200


	//   ....[19]....
        /*00c8*/ 	.word	0x00007260


	//----- nvinfo : EIATTR_VRC_CTA_INIT_COUNT
	.align		4
.L_3838:
        /*00cc*/ 	.byte	0x02, 0x4a
	.zero		1
	.zero		1


	//----- nvinfo : EIATTR_EXIT_INSTR_OFFSETS
	.align		4
        /*00d0*/ 	.byte	0x04, 0x1c
        /*00d2*/ 	.short	(.L_3840 - .L_3839)


	//   ....[0]....
.L_3839:
        /*00d4*/ 	.word	0x00000680


	//   ....[1]....
        /*00d8*/ 	.word	0x00006d30


	//----- nvinfo : EIATTR_MAX_THREADS
	.align		4
.L_3840:
        /*00dc*/ 	.byte	0x04, 0x05
        /*00de*/ 	.short	(.L_3842 - .L_3841)
.L_3841:
        /*00e0*/ 	.word	0x00000080
        /*00e4*/ 	.word	0x00000001
        /*00e8*/ 	.word	0x00000001


	//----- nvinfo : EIATTR_CRS_STACK_SIZE
	.align		4
.L_3842:
        /*00ec*/ 	.byte	0x04, 0x1e
        /*00ee*/ 	.short	(.L_3844 - .L_3843)
.L_3843:
        /*00f0*/ 	.word	0x00000000


	//----- nvinfo : EIATTR_CBANK_PARAM_SIZE
	.align		4
.L_3844:
        /*00f4*/ 	.byte	0x03, 0x19
        /*00f6*/ 	.short	0x00e8


	//----- nvinfo : EIATTR_PARAM_CBANK
	.align		4
        /*00f8*/ 	.byte	0x04, 0x0a
        /*00fa*/ 	.short	(.L_3846 - .L_3845)
	.align		4
.L_3845:
        /*00fc*/ 	.word	index@(.nv.constant0._ZN10layer_norm13ln_fwd_kernelINS_13Kernel_traitsIfffffjLj256ELj1ELj4ELj1ELj16ENS_18Kernel_traits_baseILj256EfffffjLj128EEEEELb1ELb1ELb1ELb0EEEvNS_9FwdParamsE)
        /*0100*/ 	.short	0x0380
        /*0102*/ 	.short	0x00e8


	//----- nvinfo : EIATTR_SW_WAR
	.align		4
.L_3846:
        /*0104*/ 	.byte	0x04, 0x36
        /*0106*/ 	.short	(.L_3848 - .L_3847)
.L_3847:
        /*0108*/ 	.word	0x00000008
.L_3848:


//--------------------- .nv.info._ZN10layer_norm13ln_fwd_kernelINS_13Kernel_traitsIfffffjLj256ELj1ELj4ELj1ELj16ENS_18Kernel_traits_baseILj256EfffffjLj128EEEEELb1ELb1ELb1ELb1EEEvNS_9FwdParamsE --------------------------
	.section	.nv.info._ZN10layer_norm13ln_fwd_kernelINS_13Kernel_traitsIfffffjLj256ELj1ELj4ELj1ELj16ENS_18Kernel_traits_baseILj256EfffffjLj128EEEEELb1ELb1ELb1ELb1EEEvNS_9FwdParamsE,"",@"SHT_CUDA_INFO"
	.sectionflags	@""
	.align	4


	//----- nvinfo : EIATTR_CUDA_API_VERSION
	.align		4
        /*0000*/ 	.byte	0x04, 0x37
        /*0002*/ 	.short	(.L_3850 - .L_3849)
.L_3849:
        /*0004*/ 	.word	0x00000082


	//----- nvinfo : EIATTR_KPARAM_INFO
	.align		4
.L_3850:
        /*0008*/ 	.byte	0x04, 0x17
        /*000a*/ 	.short	(.L_3852 - .L_3851)
.L_3851:
        /*000c*/ 	.word	0x00000000
        /*0010*/ 	.short	0x0000
        /*0012*/ 	.short	0x0000
        /*0014*/ 	.byte	0x00, 0xf0, 0xa1, 0x03


	//----- nvinfo : EIATTR_SPARSE_MMA_MASK
	.align		4
.L_3852:
        /*0018*/ 	.byte	0x03, 0x50
        /*001a*/ 	.short	0x0000


	//----- nvinfo : EIATTR_MAXREG_COUNT
	.align		4
        /*001c*/ 	.byte	0x03, 0x1b
        /*001e*/ 	.short	0x00ff


	//----- nvinfo : EIATTR_MERCURY_ISA_VERSION
	.align		4
        /*0020*/ 	.byte	0x03, 0x5f
        /*0022*/ 	.short	0x0101


	//----- nvinfo : EIATTR_COOP_GROUP_MASK_REGIDS
	.align		4
        /*0024*/ 	.byte	0x04, 0x29
        /*0026*/ 	.short	(.L_3854 - .L_3853)


	//   ....[0]....
.L_3853:
        /*0028*/ 	.word	0xffffffff


	//   ....[1]....
        /*002c*/ 	.word	0xffffffff


	//   ....[2]....
        /*0030*/ 	.word	0xffffffff


	//   ....[3]....
        /*0034*/ 	.word	0xffffffff


	//   ....[4]....
        /*0038*/ 	.word	0xffffffff


	//   ....[5]....
        /*003c*/ 	.word	0xffffffff


	//   ....[6]....
        /*0040*/ 	.word	0xffffffff


	//   ....[7]....
        /*0044*/ 	.word	0xffffffff


	//   ....[8]....
        /*0048*/ 	.word	0xffffffff


	//   ....[9]....
        /*004c*/ 	.word	0xffffffff


	//   ....[10]....
        /*0050*/ 	.word	0x0500003c


	//   ....[11]....
        /*0054*/ 	.word	0x0500003c


	//   ....[12]....
        /*0058*/ 	.word	0x0500003c


	//   ....[13]....
        /*005c*/ 	.word	0x0500003c


	//   ....[14]....
        /*0060*/ 	.word	0x0500003c


	//   ....[15]....
        /*0064*/ 	.word	0x0500003c


	//   ....[16]....
        /*0068*/ 	.word	0x0500003c


	//   ....[17]....
        /*006c*/ 	.word	0x0500003c


	//   ....[18]....
        /*0070*/ 	.word	0x0500003c


	//   ....[19]....
        /*0074*/ 	.word	0x0500003c


	//----- nvinfo : EIATTR_COOP_GROUP_INSTR_OFFSETS
	.align		4
.L_3854:
        /*0078*/ 	.byte	0x04, 0x28
        /*007a*/ 	.short	(.L_3856 - .L_3855)


	//   ....[0]....
.L_3855:
        /*007c*/ 	.word	0x00006510


	//   ....[1]....
        /*0080*/ 	.word	0x00006540


	//   ....[2]....
        /*0084*/ 	.word	0x00006560


	//   ....[3]....
        /*0088*/ 	.word	0x00006580


	//   ....[4]....
        /*008c*/ 	.word	0x000065a0


	//   ....[5]....
        /*0090*/ 	.word	0x000066d0


	//   ....[6]....
        /*0094*/ 	.word	0x000066f0


	//   ....[7]....
        /*0098*/ 	.word	0x00006710


	//   ....[8]....
        /*009c*/ 	.word	0x00006730


	//   ....[9]....
        /*00a0*/ 	.word	0x00006750


	//   ....[10]....
        /*00a4*/ 	.word	0x00006b70


	//   ....[11]....
        /*00a8*/ 	.word	0x00006c00


	//   ....[12]....
        /*00ac*/ 	.word	0x00006c60


	//   ....[13]....
        /*00b0*/ 	.word	0x00006cc0


	//   ....[14]....
        /*00b4*/ 	.word	0x00006d20


	//   ....[15]....
        /*00b8*/ 	.word	0x00006e90


	//   ....[16]....
        /*00bc*/ 	.word	0x00006ef0


	//   ....[17]....
        /*00c0*/ 	.word	0x00006f50


	//   ....[18]....
        /*00c4*/ 	.word	0x00006fb0


	//   ....[19]....
        /*00c8*/ 	.word	0x00007010


	//----- nvinfo : EIATTR_VRC_CTA_INIT_COUNT
	.align		4
.L_3856:
        /*00cc*/ 	.byte	0x02, 0x4a
	.zero		1
	.zero		1


	//----- nvinfo : EIATTR_EXIT_INSTR_OFFSETS
	.align		4
        /*00d0*/ 	.byte	0x04, 0x1c
        /*00d2*/ 	.short	(.L_3858 - .L_3857)


	//   ....[0]....
.L_3857:
        /*00d4*/ 	.word	0x00000290


	//   ....[1]....
        /*00d8*/ 	.word	0x00006b00


	//----- nvinfo : EIATTR_MAX_THREADS
	.align		4
.L_3858:
        /*00dc*/ 	.byte	0x04, 0x05
        /*00de*/ 	.short	(.L_3860 - .L_3859)
.L_3859:
        /*00e0*/ 	.word	0x00000080
        /*00e4*/ 	.word	0x00000001
        /*00e8*/ 	.word	0x00000001


	//----- nvinfo : EIATTR_CRS_STACK_SIZE
	.align		4
.L_3860:
        /*00ec*/ 	.byte	0x04, 0x1e
        /*00ee*/ 	.short	(.L_3862 - .L_3861)
.L_3861:
        /*00f0*/ 	.word	0x00000000


	//----- nvinfo : EIATTR_CBANK_PARAM_SIZE
	.align		4
.L_3862:
        /*00f4*/ 	.byte	0x03, 0x19
        /*00f6*/ 	.short	0x00e8


	//----- nvinfo : EIATTR_PARAM_CBANK
	.align		4
        /*00f8*/ 	.byte	0x04, 0x0a
        /*00fa*/ 	.short	(.L_3864 - .L_3863)
	.align		4
.L_3863:
        /*00fc*/ 	.word	index@(.nv.constant0._ZN10layer_norm13ln_fwd_kernelINS_13Kernel_traitsIfffffjLj256ELj1ELj4ELj1ELj16ENS_18Kernel_traits_baseILj256EfffffjLj128EEEEELb1ELb1ELb1ELb1EEEvNS_9FwdParamsE)
        /*0100*/ 	.short	0x0380
        /*0102*/ 	.short	0x00e8


	//----- nvinfo : EIATTR_SW_WAR
	.align		4
.L_3864:
        /*0104*/ 	.byte	0x04, 0x36
        /*0106*/ 	.short	(.L_3866 - .L_3865)
.L_3865:
        /*0108*/ 	.word	0x00000008
.L_3866:


//--------------------- .nv.callgraph             --------------------------
	.section	.nv.callgraph,"",@"SHT_CUDA_CALLGRAPH"
	.align	4
	.sectionentsize	8
	.align		4
        /*0000*/ 	.word	0x00000000
	.align		4
        /*0004*/ 	.word	0xffffffff
	.align		4
        /*0008*/ 	.word	0x00000000
	.align		4
        /*000c*/ 	.word	0xfffffffe
	.align		4
        /*0010*/ 	.word	0x00000000
	.align		4
        /*0014*/ 	.word	0xfffffffd
	.align		4
        /*0018*/ 	.word	0x00000000
	.align		4
        /*001c*/ 	.word	0xfffffffc


//--------------------- .nv.constant4             --------------------------
	.section	.nv.constant4,"a",@progbits
	.align	8
	.align		8
.nv.constant4:
        /*0000*/ 	.dword	precalc_xorwow_matrix
	.align		8
        /*0008*/ 	.dword	precalc_xorwow_offset_matrix
	.align		8
        /*0010*/ 	.dword	mrg32k3aM1
	.align		8
        /*0018*/ 	.dword	mrg32k3aM2
	.align		8
        /*0020*/ 	.dword	mrg32k3aM1SubSeq
	.align		8
        /*0028*/ 	.dword	mrg32k3aM2SubSeq
	.align		8
        /*0030*/ 	.dword	mrg32k3aM1Seq
	.align		8
        /*0038*/ 	.dword	mrg32k3aM2Seq


//--------------------- .nv.constant3             --------------------------
	.section	.nv.constant3,"a",@progbits
	.align	8
.nv.constant3:
	.type		__cr_lgamma_table,@object
	.size		__cr_lgamma_table,(.L_8 - __cr_lgamma_table)
__cr_lgamma_table:
        /*0000*/ 	.byte	0x00, 0x00, 0x00, 0x00, 0x00, 0x00, 0x00, 0x00, 0x00, 0x00, 0x00, 0x00, 0x00, 0x00, 0x00, 0x00
        /*0010*/ 	.byte	0xef, 0x39, 0xfa, 0xfe, 0x42, 0x2e, 0xe6, 0x3f, 0x02, 0x20, 0x2a, 0xfa, 0x0b, 0xab, 0xfc, 0x3f
        /*0020*/ 	.byte	0xf9, 0x2c, 0x92, 0x7c, 0xa7, 0x6c, 0x09, 0x40, 0xc9, 0x79, 0x44, 0x3c, 0x64, 0x26, 0x13, 0x40
        /*0030*/ 	.byte	0xca, 0x01, 0xcf, 0x3a, 0x27, 0x51, 0x1a, 0x40, 0x30, 0xcc, 0x2d, 0xf3, 0xe1, 0x0c, 0x21, 0x40
        /*0040*/ 	.byte	0x0d, 0xb7, 0xfc, 0x82, 0x8e, 0x35, 0x25, 0x40
.L_8:


//--------------------- .nv.constant2._ZN10layer_norm13ln_fwd_kernelINS_13Kernel_traitsI6__halfffffjLj256ELj1ELj4ELj1ELj16ENS_18Kernel_traits_baseILj256ES2_ffffjLj128EEEEELb1ELb0ELb0ELb0EEEvNS_9FwdParamsE --------------------------
	.section	.nv.constant2._ZN10layer_norm13ln_fwd_kernelINS_13Kernel_traitsI6__halfffffjLj256ELj1ELj4ELj1ELj16ENS_18Kernel_traits_baseILj256ES2_ffffjLj128EEEEELb1ELb0ELb0ELb0EEEvNS_9FwdParamsE,"a",@progbits
	.sectionflags	@""
	.align	4
.nv.constant2._ZN10layer_norm13ln_fwd_kernelINS_13Kernel_traitsI6__halfffffjLj256ELj1ELj4ELj1ELj16ENS_18Kernel_traits_baseILj256ES2_ffffjLj128EEEEELb1ELb0ELb0ELb0EEEvNS_9FwdParamsE:
        /*0000*/ 	.byte	0x10, 0x0e, 0x00, 0x00, 0x50, 0x0e, 0x00, 0x00, 0xd0, 0x0d, 0x00, 0x00


//--------------------- .nv.constant2._ZN10layer_norm13ln_fwd_kernelINS_13Kernel_traitsI6__halfffffjLj256ELj1ELj4ELj1ELj16ENS_18Kernel_traits_baseILj256ES2_ffffjLj128EEEEELb1ELb0ELb0ELb1EEEvNS_9FwdParamsE --------------------------
	.section	.nv.constant2._ZN10layer_norm13ln_fwd_kernelINS_13Kernel_traitsI6__halfffffjLj256ELj1ELj4ELj1ELj16ENS_18Kernel_traits_baseILj256ES2_ffffjLj128EEEEELb1ELb0ELb0ELb1EEEvNS_9FwdParamsE,"a",@progbits
	.sectionflags	@""
	.align	4
.nv.constant2._ZN10layer_norm13ln_fwd_kernelINS_13Kernel_traitsI6__halfffffjLj256ELj1ELj4ELj1ELj16ENS_18Kernel_traits_baseILj256ES2_ffffjLj128EEEEELb1ELb0ELb0ELb1EEEvNS_9FwdParamsE:
        /*0000*/ 	.byte	0x80, 0x0c, 0x00, 0x00, 0xc0, 0x0c, 0x00, 0x00, 0x40, 0x0c, 0x00, 0x00


//--------------------- .nv.constant2._ZN10layer_norm13ln_fwd_kernelINS_13Kernel_traitsI6__halfffffjLj256ELj1ELj4ELj1ELj16ENS_18Kernel_traits_baseILj256ES2_ffffjLj128EEEEELb1ELb1ELb0ELb0EEEvNS_9FwdParamsE --------------------------
	.section	.nv.constant2._ZN10layer_norm13ln_fwd_kernelINS_13Kernel_traitsI6__halfffffjLj256ELj1ELj4ELj1ELj16ENS_18Kernel_traits_baseILj256ES2_ffffjLj128EEEEELb1ELb1ELb0ELb0EEEvNS_9FwdParamsE,"a",@progbits
	.sectionflags	@""
	.align	4
.nv.constant2._ZN10layer_norm13ln_fwd_kernelINS_13Kernel_traitsI6__halfffffjLj256ELj1ELj4ELj1ELj16ENS_18Kernel_traits_baseILj256ES2_ffffjLj128EEEEELb1ELb1ELb0ELb0EEEvNS_9FwdParamsE:
        /*0000*/ 	.byte	0x90, 0x0f, 0x00, 0x00, 0xd0, 0x0f, 0x00, 0x00, 0x50, 0x0f, 0x00, 0x00


//--------------------- .nv.constant2._ZN10layer_norm13ln_fwd_kernelINS_13Kernel_traitsI6__halfffffjLj256ELj1ELj4ELj1ELj16ENS_18Kernel_traits_baseILj256ES2_ffffjLj128EEEEELb1ELb1ELb0ELb1EEEvNS_9FwdParamsE --------------------------
	.section	.nv.constant2._ZN10layer_norm13ln_fwd_kernelINS_13Kernel_traitsI6__halfffffjLj256ELj1ELj4ELj1ELj16ENS_18Kernel_traits_baseILj256ES2_ffffjLj128EEEEELb1ELb1ELb0ELb1EEEvNS_9FwdParamsE,"a",@progbits
	.sectionflags	@""
	.align	4
.nv.constant2._ZN10layer_norm13ln_fwd_kernelINS_13Kernel_traitsI6__halfffffjLj256ELj1ELj4ELj1ELj16ENS_18Kernel_traits_baseILj256ES2_ffffjLj128EEEEELb1ELb1ELb0ELb1EEEvNS_9FwdParamsE:
        /*0000*/ 	.byte	0x10, 0x0e, 0x00, 0x00, 0x50, 0x0e, 0x00, 0x00, 0xd0, 0x0d, 0x00, 0x00


//--------------------- .nv.constant2._ZN10layer_norm13ln_fwd_kernelINS_13Kernel_traitsIfffffjLj256ELj1ELj4ELj1ELj16ENS_18Kernel_traits_baseILj256EfffffjLj128EEEEELb1ELb0ELb0ELb0EEEvNS_9FwdParamsE --------------------------
	.section	.nv.constant2._ZN10layer_norm13ln_fwd_kernelINS_13Kernel_traitsIfffffjLj256ELj1ELj4ELj1ELj16ENS_18Kernel_traits_baseILj256EfffffjLj128EEEEELb1ELb0ELb0ELb0EEEvNS_9FwdParamsE,"a",@progbits
	.sectionflags	@""
	.align	4
.nv.constant2._ZN10layer_norm13ln_fwd_kernelINS_13Kernel_traitsIfffffjLj256ELj1ELj4ELj1ELj16ENS_18Kernel_traits_baseILj256EfffffjLj128EEEEELb1ELb0ELb0ELb0EEEvNS_9FwdParamsE:
        /*0000*/ 	.byte	0xd0, 0x0c, 0x00, 0x00, 0x10, 0x0d, 0x00, 0x00, 0x90, 0x0c, 0x00, 0x00


//--------------------- .nv.constant2._ZN10layer_norm13ln_fwd_kernelINS_13Kernel_traitsIfffffjLj256ELj1ELj4ELj1ELj16ENS_18Kernel_traits_baseILj256EfffffjLj128EEEEELb1ELb0ELb0ELb1EEEvNS_9FwdParamsE --------------------------
	.section	.nv.constant2._ZN10layer_norm13ln_fwd_kernelINS_13Kernel_traitsIfffffjLj256ELj1ELj4ELj1ELj16ENS_18Kernel_traits_baseILj256EfffffjLj128EEEEELb1ELb0ELb0ELb1EEEvNS_9FwdParamsE,"a",@progbits
	.sectionflags	@""
	.align	4
.nv.constant2._ZN10layer_norm13ln_fwd_kernelINS_13Kernel_traitsIfffffjLj256ELj1ELj4ELj1ELj16ENS_18Kernel_traits_baseILj256EfffffjLj128EEEEELb1ELb0ELb0ELb1EEEvNS_9FwdParamsE:
        /*0000*/ 	.byte	0xf0, 0x0b, 0x00, 0x00, 0x30, 0x0c, 0x00, 0x00, 0xb0, 0x0b, 0x00, 0x00


//--------------------- .nv.constant2._ZN10layer_norm13ln_fwd_kernelINS_13Kernel_traitsIfffffjLj256ELj1ELj4ELj1ELj16ENS_18Kernel_traits_baseILj256EfffffjLj128EEEEELb1ELb1ELb0ELb0EEEvNS_9FwdParamsE --------------------------
	.section	.nv.constant2._ZN10layer_norm13ln_fwd_kernelINS_13Kernel_traitsIfffffjLj256ELj1ELj4ELj1ELj16ENS_18Kernel_traits_baseILj256EfffffjLj128EEEEELb1ELb1ELb0ELb0EEEvNS_9FwdParamsE,"a",@progbits
	.sectionflags	@""
	.align	4
.nv.constant2._ZN10layer_norm13ln_fwd_kernelINS_13Kernel_traitsIfffffjLj256ELj1ELj4ELj1ELj16ENS_18Kernel_traits_baseILj256EfffffjLj128EEEEELb1ELb1ELb0ELb0EEEvNS_9FwdParamsE:
        /*0000*/ 	.byte	0x80, 0x0d, 0x00, 0x00, 0xc0, 0x0d, 0x00, 0x00, 0x40, 0x0d, 0x00, 0x00


//--------------------- .nv.constant2._ZN10layer_norm13ln_fwd_kernelINS_13Kernel_traitsIfffffjLj256ELj1ELj4ELj1ELj16ENS_18Kernel_traits_baseILj256EfffffjLj128EEEEELb1ELb1ELb0ELb1EEEvNS_9FwdParamsE --------------------------
	.section	.nv.constant2._ZN10layer_norm13ln_fwd_kernelINS_13Kernel_traitsIfffffjLj256ELj1ELj4ELj1ELj16ENS_18Kernel_traits_baseILj256EfffffjLj128EEEEELb1ELb1ELb0ELb1EEEvNS_9FwdParamsE,"a",@progbits
	.sectionflags	@""
	.align	4
.nv.constant2._ZN10layer_norm13ln_fwd_kernelINS_13Kernel_traitsIfffffjLj256ELj1ELj4ELj1ELj16ENS_18Kernel_traits_baseILj256EfffffjLj128EEEEELb1ELb1ELb0ELb1EEEvNS_9FwdParamsE:
        /*0000*/ 	.byte	0xf0, 0x0c, 0x00, 0x00, 0x30, 0x0d, 0x00, 0x00, 0xb0, 0x0c, 0x00, 0x00


//--------------------- .text._ZN10layer_norm13ln_fwd_kernelINS_13Kernel_traitsI13__nv_bfloat16S2_S2_S2_fjLj256ELj1ELj4ELj1ELj16ENS_18Kernel_traits_baseILj256ES2_S2_S2_S2_fjLj128EEEEELb0ELb0ELb0ELb0EEEvNS_9FwdParamsE --------------------------
	.section	.text._ZN10layer_norm13ln_fwd_kernelINS_13Kernel_traitsI13__nv_bfloat16S2_S2_S2_fjLj256ELj1ELj4ELj1ELj16ENS_18Kernel_traits_baseILj256ES2_S2_S2_S2_fjLj128EEEEELb0ELb0ELb0ELb0EEEvNS_9FwdParamsE,"ax",@progbits
	.align	128
        .global         _ZN10layer_norm13ln_fwd_kernelINS_13Kernel_traitsI13__nv_bfloat16S2_S2_S2_fjLj256ELj1ELj4ELj1ELj16ENS_18Kernel_traits_baseILj256ES2_S2_S2_S2_fjLj128EEEEELb0ELb0ELb0ELb0EEEvNS_9FwdParamsE
        .type           _ZN10layer_norm13ln_fwd_kernelINS_13Kernel_traitsI13__nv_bfloat16S2_S2_S2_fjLj256ELj1ELj4ELj1ELj16ENS_18Kernel_traits_baseILj256ES2_S2_S2_S2_fjLj128EEEEELb0ELb0ELb0ELb0EEEvNS_9FwdParamsE,@function
        .size           _ZN10layer_norm13ln_fwd_kernelINS_13Kernel_traitsI13__nv_bfloat16S2_S2_S2_fjLj256ELj1ELj4ELj1ELj16ENS_18Kernel_traits_baseILj256ES2_S2_S2_S2_fjLj128EEEEELb0ELb0ELb0ELb0EEEvNS_9FwdParamsE,(.L_x_9035 - _ZN10layer_norm13ln_fwd_kernelINS_13Kernel_traitsI13__nv_bfloat16S2_S2_S2_fjLj256ELj1ELj4ELj1ELj16ENS_18Kernel_traits_baseILj256ES2_S2_S2_S2_fjLj128EEEEELb0ELb0ELb0ELb0EEEvNS_9FwdParamsE)
        .other          _ZN10layer_norm13ln_fwd_kernelINS_13Kernel_traitsI13__nv_bfloat16S2_S2_S2_fjLj256ELj1ELj4ELj1ELj16ENS_18Kernel_traits_baseILj256ES2_S2_S2_S2_fjLj128EEEEELb0ELb0ELb0ELb0EEEvNS_9FwdParamsE,@"STO_CUDA_ENTRY STV_DEFAULT"
_ZN10layer_norm13ln_fwd_kernelINS_13Kernel_traitsI13__nv_bfloat16S2_S2_S2_fjLj256ELj1ELj4ELj1ELj16ENS_18Kernel_traits_baseILj256ES2_S2_S2_S2_fjLj128EEEEELb0ELb0ELb0ELb0EEEvNS_9FwdParamsE:
.text._ZN10layer_norm13ln_fwd_kernelINS_13Kernel_traitsI13__nv_bfloat16S2_S2_S2_fjLj256ELj1ELj4ELj1ELj16ENS_18Kernel_traits_baseILj256ES2_S2_S2_S2_fjLj128EEEEELb0ELb0ELb0ELb0EEEvNS_9FwdParamsE:
[----:B------:R-:W-:Y:S01]  /*0000*/  LDC R1, c[0x0][0x37c] ;  /* 0x0000df00ff017b82 */ /* 0x000fe20000000800 */
[----:B------:R-:W0:Y:S07]  /*0010*/  S2R R4, SR_TID.X ;  /* 0x0000000000047919 */ /* 0x000e2e0000002100 */
[----:B------:R-:W1:Y:S01]  /*0020*/  LDC R3, c[0x0][0x388] ;  /* 0x0000e200ff037b82 */ /* 0x000e620000000800 */
[----:B------:R-:W2:Y:S01]  /*0030*/  LDCU.64 UR6, c[0x0][0x358] ;  /* 0x00006b00ff0677ac */ /* 0x000ea20008000a00 */
[----:B------:R-:W-:Y:S06]  /*0040*/  BSSY.RECONVERGENT B0, `(.L_x_0) ;  /* 0x0000017000007945 */ /* 0x000fec0003800200 */
[----:B------:R-:W3:Y:S01]  /*0050*/  S2UR UR4, SR_CTAID.X ;  /* 0x00000000000479c3 */ /* 0x000ee20000002500 */
[----:B-1----:R-:W-:-:S04]  /*0060*/  SHF.R.S32.HI R2, RZ, 0x1f, R3 ;  /* 0x0000001fff027819 */ /* 0x002fc80000011403 */
[----:B------:R-:W-:Y:S02]  /*0070*/  LEA.HI R2, R2, R3, RZ, 0x3 ;  /* 0x0000000302027211 */ /* 0x000fe400078f18ff */
[----:B0-----:R-:W-:Y:S01]  /*0080*/  LOP3.LUT R0, R4, 0x1f, RZ, 0xc0, !PT ;  /* 0x0000001f04007812 */ /* 0x001fe200078ec0ff */
[----:B---3--:R-:W-:-:S03]  /*0090*/  USHF.L.U32 UR4, UR4, 0x2, URZ ;  /* 0x0000000204047899 */ /* 0x008fc600080006ff */
[----:B------:R-:W-:-:S04]  /*00a0*/  LOP3.LUT R3, RZ, R0, RZ, 0x33, !PT ;  /* 0x00000000ff037212 */ /* 0x000fc800078e33ff */
[----:B------:R-:W-:Y:S02]  /*00b0*/  LEA.HI.SX32 R2, R2, R3, 0x1d ;  /* 0x0000000302027211 */ /* 0x000fe400078feaff */
[----:B------:R-:W-:Y:S02]  /*00c0*/  SHF.R.U32.HI R3, RZ, 0x5, R4 ;  /* 0x00000005ff037819 */ /* 0x000fe40000011604 */
[----:B------:R-:W-:Y:S02]  /*00d0*/  ISETP.GT.U32.AND P0, PT, R2, -0x21, PT ;  /* 0xffffffdf0200780c */ /* 0x000fe40003f04070 */
[----:B------:R-:W-:-:S11]  /*00e0*/  LOP3.LUT R3, R3, UR4, RZ, 0xfc, !PT ;  /* 0x0000000403037c12 */ /* 0x000fd6000f8efcff */
[----:B--2---:R-:W-:Y:S05]  /*00f0*/  @P0 BRA `(.L_x_1) ;  /* 0x00000000002c0947 */ /* 0x004fea0003800000 */
[----:B------:R-:W0:Y:S01]  /*0100*/  LDCU.64 UR4, c[0x0][0x438] ;  /* 0x00008700ff0477ac */ /* 0x000e220008000a00 */
[----:B------:R-:W1:Y:S01]  /*0110*/  LDC.64 R12, c[0x0][0x3d0] ;  /* 0x0000f400ff0c7b82 */ /* 0x000e620000000a00 */
[----:B0-----:R-:W-:-:S04]  /*0120*/  ISETP.NE.U32.AND P0, PT, RZ, UR4, PT ;  /* 0x00000004ff007c0c */ /* 0x001fc8000bf05070 */
[----:B------:R-:W-:Y:S01]  /*0130*/  ISETP.NE.AND.EX P0, PT, RZ, UR5, PT, P0 ;  /* 0x00000005ff007c0c */ /* 0x000fe2000bf05300 */
[----:B-1----:R-:W-:-:S06]  /*0140*/  IMAD.WIDE.U32 R12, R0, 0x10, R12 ;  /* 0x00000010000c7825 */ /* 0x002fcc00078e000c */
[----:B------:R-:W5:Y:S06]  /*0150*/  LDG.E.128 R12, desc[UR6][R12.64] ;  /* 0x000000060c0c7981 */ /* 0x000f6c000c1e1d00 */
[----:B------:R-:W0:Y:S01]  /*0160*/  @P0 LDC.64 R4, c[0x0][0x438] ;  /* 0x00010e00ff040b82 */ /* 0x000e220000000a00 */
[----:B------:R-:W-:Y:S02]  /*0170*/  @!P0 CS2R R8, SRZ ;  /* 0x0000000000088805 */ /* 0x000fe4000001ff00 */
[----:B------:R-:W-:Y:S01]  /*0180*/  @!P0 CS2R R10, SRZ ;  /* 0x00000000000a8805 */ /* 0x000fe2000001ff00 */
[----:B0-----:R-:W-:-:S05]  /*0190*/  @P0 IMAD.WIDE.U32 R4, R0, 0x10, R4 ;  /* 0x0000001000040825 */ /* 0x001fca00078e0004 */
[----:B------:R0:W5:Y:S02]  /*01a0*/  @P0 LDG.E.128 R8, desc[UR6][R4.64] ;  /* 0x0000000604080981 */ /* 0x000164000c1e1d00 */
.L_x_1:
[----:B------:R-:W-:Y:S05]  /*01b0*/  BSYNC.RECONVERGENT B0 ;  /* 0x0000000000007941 */ /* 0x000fea0003800200 */
.L_x_0:
[----:B------:R-:W1:Y:S02]  /*01c0*/  LDCU UR4, c[0x0][0x384] ;  /* 0x00007080ff0477ac */ /* 0x000e640008000800 */
[----:B-1----:R-:W-:-:S13]  /*01d0*/  ISETP.GE.AND P0, PT, R3, UR4, PT ;  /* 0x0000000403007c0c */ /* 0x002fda000bf06270 */
[----:B------:R-:W-:Y:S05]  /*01e0*/  @P0 EXIT ;  /* 0x000000000000094d */ /* 0x000fea0003800000 */
[----:B0-----:R-:W0:Y:S01]  /*01f0*/  LDC.64 R4, c[0x0][0x3e0] ;  /* 0x0000f800ff047b82 */ /* 0x001e220000000a00 */
[----:B------:R-:W0:Y:S01]  /*0200*/  LDCU.64 UR8, c[0x0][0x3a0] ;  /* 0x00007400ff0877ac */ /* 0x000e220008000a00 */
[----:B-----5:R-:W-:Y:S02]  /*0210*/  PRMT R6, R14, 0x7632, R6 ;  /* 0x000076320e067816 */ /* 0x020fe40000000006 */
[----:B------:R-:W-:Y:S01]  /*0220*/  PRMT R7, R15, 0x7632, R7 ;  /* 0x000076320f077816 */ /* 0x000fe20000000007 */
[----:B------:R-:W1:Y:S01]  /*0230*/  LDCU.U8 UR4, c[0x0][0x410] ;  /* 0x00008200ff0477ac */ /* 0x000e620008000000 */
[----:B------:R-:W2:Y:S01]  /*0240*/  LDCU UR10, c[0x0][0x388] ;  /* 0x00007100ff0a77ac */ /* 0x000ea20008000800 */
[----:B------:R-:W3:Y:S01]  /*0250*/  LDCU UR5, c[0x0][0x448] ;  /* 0x00008900ff0577ac */ /* 0x000ee20008000800 */
[----:B------:R-:W4:Y:S01]  /*0260*/  LDCU.64 UR12, c[0x0][0x3a0] ;  /* 0x00007400ff0c77ac */ /* 0x000f220008000a00 */
[----:B------:R-:W0:Y:S01]  /*0270*/  LDCU.64 UR14, c[0x0][0x3e0] ;  /* 0x00007c00ff0e77ac */ /* 0x000e220008000a00 */
[----:B-1----:R-:W-:-:S02]  /*0280*/  ISETP.NE.AND P2, PT, RZ, UR4, PT ;  /* 0x00000004ff007c0c */ /* 0x002fc4000bf45270 */
[C---:B0-----:R-:W-:Y:S02]  /*0290*/  LOP3.LUT P0, RZ, R4.reuse, UR8, RZ, 0xfc, !PT ;  /* 0x0000000804ff7c12 */ /* 0x041fe4000f80fcff */
[----:B------:R-:W-:Y:S02]  /*02a0*/  ISETP.NE.U32.AND P1, PT, R4, RZ, PT ;  /* 0x000000ff0400720c */ /* 0x000fe40003f25070 */
[C---:B------:R-:W-:Y:S02]  /*02b0*/  LOP3.LUT P0, RZ, R5.reuse, UR9, RZ, 0xfc, P0 ;  /* 0x0000000905ff7c12 */ /* 0x040fe4000800fcff */
[----:B------:R-:W-:Y:S02]  /*02c0*/  ISETP.NE.AND.EX P1, PT, R5, RZ, PT, P1 ;  /* 0x000000ff0500720c */ /* 0x000fe40003f25310 */
[----:B------:R-:W-:Y:S02]  /*02d0*/  PRMT R4, R11, 0x7632, R4 ;  /* 0x000076320b047816 */ /* 0x000fe40000000004 */
[----:B--234-:R-:W-:-:S09]  /*02e0*/  PRMT R5, R10, 0x7632, R5 ;  /* 0x000076320a057816 */ /* 0x01cfd20000000005 */
.L_x_10:
[----:B0-----:R-:W0:Y:S02]  /*02f0*/  @P1 LDC.64 R16, c[0x0][0x3e0] ;  /* 0x0000f800ff101b82 */ /* 0x001e240000000a00 */
[----:B0-----:R-:W-:-:S06]  /*0300*/  @P1 IMAD.WIDE R16, R3, 0x2, R16 ;  /* 0x0000000203101825 */ /* 0x001fcc00078e0210 */
[----:B------:R-:W2:Y:S01]  /*0310*/  @P1 LDG.E.U16 R16, desc[UR6][R16.64] ;  /* 0x0000000610101981 */ /* 0x000ea2000c1e1500 */
[----:B------:R-:W-:Y:S01]  /*0320*/  ISETP.GT.U32.AND P5, PT, R2, -0x21, PT ;  /* 0xffffffdf0200780c */ /* 0x000fe20003fa4070 */
[----:B------:R-:W-:Y:S01]  /*0330*/  IMAD R18, R3, UR10, RZ ;  /* 0x0000000a03127c24 */ /* 0x000fe2000f8e02ff */
[----:B------:R-:W-:Y:S01]  /*0340*/  BSSY.RECONVERGENT B0, `(.L_x_2) ;  /* 0x0000069000007945 */ /* 0x000fe20003800200 */
[----:B------:R-:W-:-:S03]  /*0350*/  HFMA2 R32, -RZ, RZ, 1.875, 0 ;  /* 0x3f800000ff207431 */ /* 0x000fc600000001ff */
[----:B------:R-:W-:-:S04]  /*0360*/  SHF.R.S32.HI R19, RZ, 0x1f, R18 ;  /* 0x0000001fff137819 */ /* 0x000fc80000011412 */
[----:B------:R-:W-:-:S04]  /*0370*/  LEA.HI R19, R19, R18, RZ, 0x3 ;  /* 0x0000001213137211 */ /* 0x000fc800078f18ff */
[----:B------:R-:W-:Y:S02]  /*0380*/  LEA.HI.SX32 R24, R19, R0, 0x1d ;  /* 0x0000000013187211 */ /* 0x000fe400078feaff */
[----:B--2---:R-:W-:Y:S01]  /*0390*/  @P1 SHF.L.U32 R32, R16, 0x10, RZ ;  /* 0x0000001010201819 */ /* 0x004fe200000006ff */
[----:B------:R-:W-:Y:S06]  /*03a0*/  @P5 BRA `(.L_x_3) ;  /* 0x0000000400885947 */ /* 0x000fec0003800000 */
[----:B------:R-:W0:Y:S02]  /*03b0*/  LDC.64 R16, c[0x0][0x390] ;  /* 0x0000e400ff107b82 */ /* 0x000e240000000a00 */
[----:B0-----:R-:W-:-:S06]  /*03c0*/  IMAD.WIDE.U32 R16, R24, 0x10, R16 ;  /* 0x0000001018107825 */ /* 0x001fcc00078e0010 */
[----:B------:R-:W5:Y:S01]  /*03d0*/  LDG.E.128 R16, desc[UR6][R16.64] ;  /* 0x0000000610107981 */ /* 0x000f62000c1e1d00 */
[----:B------:R-:W-:-:S04]  /*03e0*/  UISETP.NE.U32.AND UP0, UPT, UR12, URZ, UPT ;  /* 0x000000ff0c00728c */ /* 0x000fc8000bf05070 */
[----:B------:R-:W-:-:S09]  /*03f0*/  UISETP.NE.AND.EX UP0, UPT, UR13, URZ, UPT, UP0 ;  /* 0x000000ff0d00728c */ /* 0x000fd2000bf05300 */
[----:B------:R-:W-:Y:S05]  /*0400*/  BRA.U !UP0, `(.L_x_4) ;  /* 0x0000000108a07547 */ /* 0x000fea000b800000 */
[----:B------:R-:W0:Y:S02]  /*0410*/  LDC.64 R20, c[0x0][0x3a0] ;  /* 0x0000e800ff147b82 */ /* 0x000e240000000a00 */
[----:B0-----:R-:W-:-:S06]  /*0420*/  IMAD.WIDE.U32 R20, R24, 0x10, R20 ;  /* 0x0000001018147825 */ /* 0x001fcc00078e0014 */
[----:B------:R-:W2:Y:S01]  /*0430*/  LDG.E.128 R20, desc[UR6][R20.64] ;  /* 0x0000000614147981 */ /* 0x000ea2000c1e1d00 */
[----:B-----5:R-:W-:Y:S01]  /*0440*/  PRMT R28, R16, 0x7632, R28 ;  /* 0x00007632101c7816 */ /* 0x020fe2000000001c */
[----:B------:R-:W-:Y:S01]  /*0450*/  IMAD.U32 R27, R18, 0x10000, RZ ;  /* 0x00010000121b7824 */ /* 0x000fe200078e00ff */
[----:B------:R-:W-:Y:S02]  /*0460*/  SHF.L.U32 R25, R16, 0x10, RZ ;  /* 0x0000001010197819 */ /* 0x000fe400000006ff */
[C---:B------:R-:W-:Y:S02]  /*0470*/  PRMT R29, R17.reuse, 0x7632, R29 ;  /* 0x00007632111d7816 */ /* 0x040fe4000000001d */
[----:B------:R-:W-:Y:S02]  /*0480*/  PRMT R30, R18, 0x7632, R30 ;  /* 0x00007632121e7816 */ /* 0x000fe4000000001e */
[----:B------:R-:W-:Y:S02]  /*0490*/  SHF.L.U32 R17, R17, 0x10, RZ ;  /* 0x0000001011117819 */ /* 0x000fe400000006ff */
[----:B------:R-:W-:-:S02]  /*04a0*/  PRMT R33, R19, 0x7632, R33 ;  /* 0x0000763213217816 */ /* 0x000fc40000000021 */
[----:B------:R-:W-:Y:S02]  /*04b0*/  SHF.L.U32 R19, R19, 0x10, RZ ;  /* 0x0000001013137819 */ /* 0x000fe400000006ff */
[----:B------:R-:W-:Y:S02]  /*04c0*/  SHF.L.U32 R33, R33, 0x10, RZ ;  /* 0x0000001021217819 */ /* 0x000fe400000006ff */
[----:B------:R-:W-:Y:S02]  /*04d0*/  SHF.L.U32 R31, R29, 0x10, RZ ;  /* 0x000000101d1f7819 */ /* 0x000fe400000006ff */
[C---:B--2---:R-:W-:Y:S01]  /*04e0*/  PRMT R16, R20.reuse, 0x7632, R16 ;  /* 0x0000763214107816 */ /* 0x044fe20000000010 */
[----:B------:R-:W-:Y:S01]  /*04f0*/  IMAD.U32 R36, R23, 0x10000, RZ ;  /* 0x0001000017247824 */ /* 0x000fe200078e00ff */
[----:B------:R-:W-:Y:S02]  /*0500*/  SHF.L.U32 R18, R20, 0x10, RZ ;  /* 0x0000001014127819 */ /* 0x000fe400000006ff */
[----:B------:R-:W-:-:S02]  /*0510*/  SHF.L.U32 R26, R21, 0x10, RZ ;  /* 0x00000010151a7819 */ /* 0x000fc400000006ff */
[----:B------:R-:W-:Y:S01]  /*0520*/  PRMT R20, R21, 0x7632, R20 ;  /* 0x0000763215147816 */ /* 0x000fe20000000014 */
[-C--:B------:R-:W-:Y:S01]  /*0530*/  FFMA.FTZ R25, R25, R32.reuse, R18 ;  /* 0x0000002019197223 */ /* 0x080fe20000010012 */
[----:B------:R-:W-:Y:S01]  /*0540*/  PRMT R34, R23, 0x7632, R34 ;  /* 0x0000763217227816 */ /* 0x000fe20000000022 */
[-C--:B------:R-:W-:Y:S01]  /*0550*/  FFMA.FTZ R26, R17, R32.reuse, R26 ;  /* 0x00000020111a7223 */ /* 0x080fe2000001001a */
[----:B------:R-:W-:Y:S02]  /*0560*/  PRMT R21, R22, 0x7632, R21 ;  /* 0x0000763216157816 */ /* 0x000fe40000000015 */
[----:B------:R-:W-:Y:S01]  /*0570*/  SHF.L.U32 R23, R30, 0x10, RZ ;  /* 0x000000101e177819 */ /* 0x000fe200000006ff */
[----:B------:R-:W-:Y:S01]  /*0580*/  IMAD.U32 R34, R34, 0x10000, RZ ;  /* 0x0001000022227824 */ /* 0x000fe200078e00ff */
[----:B------:R-:W-:Y:S02]  /*0590*/  SHF.L.U32 R22, R22, 0x10, RZ ;  /* 0x0000001016167819 */ /* 0x000fe400000006ff */
[----:B------:R-:W-:Y:S01]  /*05a0*/  SHF.L.U32 R17, R28, 0x10, RZ ;  /* 0x000000101c117819 */ /* 0x000fe200000006ff */
[-C--:B------:R-:W-:Y:S01]  /*05b0*/  FFMA.FTZ R29, R33, R32.reuse, R34 ;  /* 0x00000020211d7223 */ /* 0x080fe20000010022 */
[----:B------:R-:W-:Y:S01]  /*05c0*/  SHF.L.U32 R30, R21, 0x10, RZ ;  /* 0x00000010151e7819 */ /* 0x000fe200000006ff */
[-C--:B------:R-:W-:Y:S01]  /*05d0*/  FFMA.FTZ R27, R27, R32.reuse, R22 ;  /* 0x000000201b1b7223 */ /* 0x080fe20000010016 */
[----:B------:R-:W-:Y:S01]  /*05e0*/  SHF.L.U32 R20, R20, 0x10, RZ ;  /* 0x0000001014147819 */ /* 0x000fe200000006ff */
[-C--:B------:R-:W-:Y:S01]  /*05f0*/  FFMA.FTZ R28, R19, R32.reuse, R36 ;  /* 0x00000020131c7223 */ /* 0x080fe20000010024 */
[----:B------:R-:W-:Y:S01]  /*0600*/  SHF.L.U32 R16, R16, 0x10, RZ ;  /* 0x0000001010107819 */ /* 0x000fe200000006ff */
[----:B------:R-:W-:-:S02]  /*0610*/  FFMA.FTZ R30, R23, R32, R30 ;  /* 0x00000020171e7223 */ /* 0x000fc4000001001e */
[----:B------:R-:W-:Y:S01]  /*0620*/  FFMA.FTZ R31, R31, R32, R20 ;  /* 0x000000201f1f7223 */ /* 0x000fe20000010014 */
[----:B------:R-:W-:Y:S01]  /*0630*/  F2FP.BF16.F32.PACK_AB R23, R29, R28 ;  /* 0x0000001c1d17723e */ /* 0x000fe200000010ff */
[----:B------:R-:W-:Y:S01]  /*0640*/  FFMA.FTZ R34, R17, R32, R16 ;  /* 0x0000002011227223 */ /* 0x000fe20000010010 */
[----:B------:R-:W-:Y:S02]  /*0650*/  F2FP.BF16.F32.PACK_AB R22, R30, R27 ;  /* 0x0000001b1e16723e */ /* 0x000fe400000010ff */
[----:B------:R-:W-:Y:S02]  /*0660*/  F2FP.BF16.F32.PACK_AB R21, R31, R26 ;  /* 0x0000001a1f15723e */ /* 0x000fe400000010ff */
[----:B------:R-:W-:Y:S01]  /*0670*/  F2FP.BF16.F32.PACK_AB R20, R34, R25 ;  /* 0x000000192214723e */ /* 0x000fe200000010ff */
[----:B------:R-:W-:Y:S06]  /*0680*/  BRA `(.L_x_5) ;  /* 0x0000000000c47947 */ /* 0x000fec0003800000 */
.L_x_4:
[----:B------:R-:W-:-:S04]  /*0690*/  UISETP.NE.U32.AND UP0, UPT, UR14, URZ, UPT ;  /* 0x000000ff0e00728c */ /* 0x000fc8000bf05070 */
[----:B------:R-:W-:-:S06]  /*06a0*/  UISETP.NE.AND.EX UP0, UPT, UR15, URZ, UPT, UP0 ;  /* 0x000000ff0f00728c */ /* 0x000fcc000bf05300 */
[----:B------:R-:W-:-:S13]  /*06b0*/  PLOP3.LUT P1, PT, PT, PT, UP0, 0x80, 0x8 ;  /* 0x000000000008781c */ /* 0x000fda0003f2f008 */
[----:B------:R-:W-:Y:S05]  /*06c0*/  @!P1 BRA `(.L_x_6) ;  /* 0x0000000000649947 */ /* 0x000fea0003800000 */
[C---:B-----5:R-:W-:Y:S01]  /*06d0*/  PRMT R20, R16.reuse, 0x7632, R20 ;  /* 0x0000763210147816 */ /* 0x060fe20000000014 */
[----:B------:R-:W-:Y:S01]  /*06e0*/  IMAD.U32 R21, R17, 0x10000, RZ ;  /* 0x0001000011157824 */ /* 0x000fe200078e00ff */
[----:B------:R-:W-:Y:S02]  /*06f0*/  SHF.L.U32 R25, R16, 0x10, RZ ;  /* 0x0000001010197819 */ /* 0x000fe400000006ff */
[C---:B------:R-:W-:Y:S01]  /*0700*/  PRMT R22, R18.reuse, 0x7632, R22 ;  /* 0x0000763212167816 */ /* 0x040fe20000000016 */
[-C--:B------:R-:W-:Y:S01]  /*0710*/  FMUL.FTZ R26, R21, R32.reuse ;  /* 0x00000020151a7220 */ /* 0x080fe20000410000 */
[----:B------:R-:W-:Y:S01]  /*0720*/  SHF.L.U32 R27, R18, 0x10, RZ ;  /* 0x00000010121b7819 */ /* 0x000fe200000006ff */
[-C--:B------:R-:W-:Y:S01]  /*0730*/  FMUL.FTZ R25, R25, R32.reuse ;  /* 0x0000002019197220 */ /* 0x080fe20000410000 */
[----:B------:R-:W-:Y:S02]  /*0740*/  PRMT R16, R17, 0x7632, R16 ;  /* 0x0000763211107816 */ /* 0x000fe40000000010 */
[----:B------:R-:W-:Y:S01]  /*0750*/  PRMT R18, R19, 0x7632, R18 ;  /* 0x0000763213127816 */ /* 0x000fe20000000012 */
[----:B------:R-:W-:Y:S01]  /*0760*/  FMUL.FTZ R27, R27, R32 ;  /* 0x000000201b1b7220 */ /* 0x000fe20000410000 */
[----:B------:R-:W-:Y:S01]  /*0770*/  SHF.L.U32 R23, R19, 0x10, RZ ;  /* 0x0000001013177819 */ /* 0x000fe200000006ff */
[----:B------:R-:W-:Y:S01]  /*0780*/  IMAD.U32 R19, R22, 0x10000, RZ ;  /* 0x0001000016137824 */ /* 0x000fe200078e00ff */
[----:B------:R-:W-:-:S02]  /*0790*/  SHF.L.U32 R17, R20, 0x10, RZ ;  /* 0x0000001014117819 */ /* 0x000fc400000006ff */
[----:B------:R-:W-:Y:S01]  /*07a0*/  SHF.L.U32 R29, R18, 0x10, RZ ;  /* 0x00000010121d7819 */ /* 0x000fe200000006ff */
[-C--:B------:R-:W-:Y:S01]  /*07b0*/  FMUL.FTZ R28, R23, R32.reuse ;  /* 0x00000020171c7220 */ /* 0x080fe20000410000 */
[----:B------:R-:W-:Y:S01]  /*07c0*/  SHF.L.U32 R31, R16, 0x10, RZ ;  /* 0x00000010101f7819 */ /* 0x000fe200000006ff */
[-C--:B------:R-:W-:Y:S01]  /*07d0*/  FMUL.FTZ R30, R19, R32.reuse ;  /* 0x00000020131e7220 */ /* 0x080fe20000410000 */
[-C--:B------:R-:W-:Y:S01]  /*07e0*/  FMUL.FTZ R34, R17, R32.reuse ;  /* 0x0000002011227220 */ /* 0x080fe20000410000 */
[-C--:B------:R-:W-:Y:S02]  /*07f0*/  FMUL.FTZ R29, R29, R32.reuse ;  /* 0x000000201d1d7220 */ /* 0x080fe40000410000 */
[----:B------:R-:W-:Y:S01]  /*0800*/  FMUL.FTZ R31, R31, R32 ;  /* 0x000000201f1f7220 */ /* 0x000fe20000410000 */
[----:B------:R-:W-:Y:S02]  /*0810*/  F2FP.BF16.F32.PACK_AB R22, R30, R27 ;  /* 0x0000001b1e16723e */ /* 0x000fe400000010ff */
[----:B------:R-:W-:-:S02]  /*0820*/  F2FP.BF16.F32.PACK_AB R23, R29, R28 ;  /* 0x0000001c1d17723e */ /* 0x000fc400000010ff */
[----:B------:R-:W-:Y:S02]  /*0830*/  F2FP.BF16.F32.PACK_AB R21, R31, R26 ;  /* 0x0000001a1f15723e */ /* 0x000fe400000010ff */
[----:B------:R-:W-:Y:S01]  /*0840*/  F2FP.BF16.F32.PACK_AB R20, R34, R25 ;  /* 0x000000192214723e */ /* 0x000fe200000010ff */
[----:B------:R-:W-:Y:S06]  /*0850*/  BRA `(.L_x_5) ;  /* 0x0000000000507947 */ /* 0x000fec0003800000 */
.L_x_6:
[----:B-----5:R-:W-:Y:S01]  /*0860*/  PRMT R26, R16, 0x7632, R26 ;  /* 0x00007632101a7816 */ /* 0x020fe2000000001a */
[----:B------:R-:W-:Y:S01]  /*0870*/  IMAD.U32 R33, R19, 0x10000, RZ ;  /* 0x0001000013217824 */ /* 0x000fe200078e00ff */
[C---:B------:R-:W-:Y:S02]  /*0880*/  SHF.L.U32 R27, R17.reuse, 0x10, RZ ;  /* 0x00000010111b7819 */ /* 0x040fe400000006ff */
[----:B------:R-:W-:Y:S02]  /*0890*/  SHF.L.U32 R29, R18, 0x10, RZ ;  /* 0x00000010121d7819 */ /* 0x000fe400000006ff */
[----:B------:R-:W-:Y:S02]  /*08a0*/  SHF.L.U32 R25, R16, 0x10, RZ ;  /* 0x0000001010197819 */ /* 0x000fe400000006ff */
[----:B------:R-:W-:Y:S02]  /*08b0*/  PRMT R28, R18, 0x7632, R28 ;  /* 0x00007632121c7816 */ /* 0x000fe4000000001c */
[----:B------:R-:W-:Y:S01]  /*08c0*/  PRMT R16, R17, 0x7632, R16 ;  /* 0x0000763211107816 */ /* 0x000fe20000000010 */
[----:B------:R-:W-:Y:S01]  /*08d0*/  FMUL.FTZ R25, R25, R32 ;  /* 0x0000002019197220 */ /* 0x000fe20000410000 */
[----:B------:R-:W-:-:S02]  /*08e0*/  PRMT R18, R19, 0x7632, R18 ;  /* 0x0000763213127816 */ /* 0x000fc40000000012 */
[----:B------:R-:W-:Y:S01]  /*08f0*/  SHF.L.U32 R17, R26, 0x10, RZ ;  /* 0x000000101a117819 */ /* 0x000fe200000006ff */
[-C--:B------:R-:W-:Y:S01]  /*0900*/  FMUL.FTZ R26, R27, R32.reuse ;  /* 0x000000201b1a7220 */ /* 0x080fe20000410000 */
[-C--:B------:R-:W-:Y:S01]  /*0910*/  FMUL.FTZ R27, R29, R32.reuse ;  /* 0x000000201d1b7220 */ /* 0x080fe20000410000 */
[----:B------:R-:W-:Y:S02]  /*0920*/  SHF.L.U32 R31, R16, 0x10, RZ ;  /* 0x00000010101f7819 */ /* 0x000fe400000006ff */
[----:B------:R-:W-:Y:S01]  /*0930*/  SHF.L.U32 R19, R28, 0x10, RZ ;  /* 0x000000101c137819 */ /* 0x000fe200000006ff */
[-C--:B------:R-:W-:Y:S01]  /*0940*/  FMUL.FTZ R28, R33, R32.reuse ;  /* 0x00000020211c7220 */ /* 0x080fe20000410000 */
[----:B------:R-:W-:Y:S01]  /*0950*/  SHF.L.U32 R29, R18, 0x10, RZ ;  /* 0x00000010121d7819 */ /* 0x000fe200000006ff */
[-C--:B------:R-:W-:Y:S01]  /*0960*/  FMUL.FTZ R34, R17, R32.reuse ;  /* 0x0000002011227220 */ /* 0x080fe20000410000 */
[-C--:B------:R-:W-:Y:S01]  /*0970*/  FMUL.FTZ R31, R31, R32.reuse ;  /* 0x000000201f1f7220 */ /* 0x080fe20000410000 */
[----:B------:R-:W-:-:S02]  /*0980*/  FMUL.FTZ R30, R19, R32 ;  /* 0x00000020131e7220 */ /* 0x000fc40000410000 */
[----:B------:R-:W-:-:S07]  /*0990*/  FMUL.FTZ R29, R29, R32 ;  /* 0x000000201d1d7220 */ /* 0x000fce0000410000 */
.L_x_5:
[----:B------:R-:W0:Y:S02]  /*09a0*/  @P0 LDC.64 R16, c[0x0][0x3a8] ;  /* 0x0000ea00ff100b82 */ /* 0x000e240000000a00 */
[----:B0-----:R-:W-:-:S05]  /*09b0*/  @P0 IMAD.WIDE.U32 R16, R24, 0x10, R16 ;  /* 0x0000001018100825 */ /* 0x001fca00078e0010 */
[----:B------:R0:W-:Y:S02]  /*09c0*/  @P0 STG.E.128 desc[UR6][R16.64], R20 ;  /* 0x0000001410000986 */ /* 0x0001e4000c101d06 */
.L_x_3:
[----:B------:R-:W-:Y:S05]  /*09d0*/  BSYNC.RECONVERGENT B0 ;  /* 0x0000000000007941 */ /* 0x000fea0003800200 */
.L_x_2:
[----:B0-----:R-:W-:Y:S01]  /*09e0*/  FADD.FTZ R17, RZ, R25 ;  /* 0x00000019ff117221 */ /* 0x001fe20000010000 */
[----:B------:R-:W-:Y:S01]  /*09f0*/  UMOV UR4, 0xffffffff ;  /* 0xffffffff00047882 */ /* 0x000fe20000000000 */
[----:B------:R-:W-:Y:S02]  /*0a00*/  ISETP.GE.U32.AND P3, PT, R2, -0x20, PT ;  /* 0xffffffe00200780c */ /* 0x000fe40003f66070 */
[----:B------:R-:W-:Y:S01]  /*0a10*/  FADD.FTZ R17, R34, R17 ;  /* 0x0000001122117221 */ /* 0x000fe20000010000 */
[----:B------:R-:W-:-:S03]  /*0a20*/  ISETP.NE.AND P4, PT, R0, RZ, PT ;  /* 0x000000ff0000720c */ /* 0x000fc60003f85270 */
[----:B------:R-:W-:-:S04]  /*0a30*/  FADD.FTZ R16, R26, R17 ;  /* 0x000000111a107221 */ /* 0x000fc80000010000 */
[----:B------:R-:W-:-:S04]  /*0a40*/  FADD.FTZ R16, R31, R16 ;  /* 0x000000101f107221 */ /* 0x000fc80000010000 */
[----:B------:R-:W-:-:S04]  /*0a50*/  FADD.FTZ R17, R27, R16 ;  /* 0x000000101b117221 */ /* 0x000fc80000010000 */
[----:B------:R-:W-:-:S04]  /*0a60*/  FADD.FTZ R17, R30, R17 ;  /* 0x000000111e117221 */ /* 0x000fc80000010000 */
[----:B------:R-:W-:-:S05]  /*0a70*/  FADD.FTZ R17, R28, R17 ;  /* 0x000000111c117221 */ /* 0x000fca0000010000 */
[----:B------:R-:W-:-:S05]  /*0a80*/  FSEL R16, R17, RZ, !P5 ;  /* 0x000000ff11107208 */ /* 0x000fca0006800000 */
[----:B------:R-:W-:-:S05]  /*0a90*/  FADD.FTZ R16, R29, R16 ;  /* 0x000000101d107221 */ /* 0x000fca0000010000 */
[----:B------:R-:W-:Y:S01]  /*0aa0*/  FSEL R16, R16, RZ, !P3 ;  /* 0x000000ff10107208 */ /* 0x000fe20005800000 */
[----:B------:R-:W-:Y:S06]  /*0ab0*/  BRA.DIV UR4, `(.L_x_7) ;  /* 0x0000000604bc7947 */ /* 0x000fec000b800000 */
[----:B------:R-:W0:Y:S02]  /*0ac0*/  SHFL.BFLY PT, R17, R16, 0x1, 0x1f ;  /* 0x0c201f0010117f89 */ /* 0x000e2400000e0000 */
[----:B0-----:R-:W-:-:S05]  /*0ad0*/  FADD.FTZ R17, R16, R17 ;  /* 0x0000001110117221 */ /* 0x001fca0000010000 */
[----:B------:R-:W0:Y:S02]  /*0ae0*/  SHFL.BFLY PT, R18, R17, 0x2, 0x1f ;  /* 0x0c401f0011127f89 */ /* 0x000e2400000e0000 */
[----:B0-----:R-:W-:-:S05]  /*0af0*/  FADD.FTZ R18, R17, R18 ;  /* 0x0000001211127221 */ /* 0x001fca0000010000 */
[----:B------:R-:W0:Y:S02]  /*0b00*/  SHFL.BFLY PT, R19, R18, 0x4, 0x1f ;  /* 0x0c801f0012137f89 */ /* 0x000e2400000e0000 */
[----:B0-----:R-:W-:-:S05]  /*0b10*/  FADD.FTZ R19, R18, R19 ;  /* 0x0000001312137221 */ /* 0x001fca0000010000 */
[----:B------:R-:W0:Y:S02]  /*0b20*/  SHFL.BFLY PT, R32, R19, 0x8, 0x1f ;  /* 0x0d001f0013207f89 */ /* 0x000e2400000e0000 */
[----:B0-----:R-:W-:Y:S02]  /*0b30*/  FADD.FTZ R35, R19, R32 ;  /* 0x0000002013237221 */ /* 0x001fe40000010000 */
[----:B------:R-:W0:Y:S03]  /*0b40*/  LDC R32, c[0x0][0x400] ;  /* 0x00010000ff207b82 */ /* 0x000e260000000800 */
[----:B------:R-:W1:Y:S02]  /*0b50*/  SHFL.BFLY PT, R36, R35, 0x10, 0x1f ;  /* 0x0e001f0023247f89 */ /* 0x000e6400000e0000 */
[----:B-1----:R-:W-:-:S04]  /*0b60*/  FADD.FTZ R33, R35, R36 ;  /* 0x0000002423217221 */ /* 0x002fc80000010000 */
[----:B0-----:R-:W-:-:S04]  /*0b70*/  FMUL.FTZ R33, R33, R32 ;  /* 0x0000002021217220 */ /* 0x001fc80000410000 */
[--C-:B------:R-:W-:Y:S01]  /*0b80*/  FADD.FTZ R16, R25, -R33.reuse ;  /* 0x8000002119107221 */ /* 0x100fe20000010000 */
[--C-:B------:R-:W-:Y:S01]  /*0b90*/  FADD.FTZ R17, R34, -R33.reuse ;  /* 0x8000002122117221 */ /* 0x100fe20000010000 */
[--C-:B------:R-:W-:Y:S01]  /*0ba0*/  FADD.FTZ R37, R26, -R33.reuse ;  /* 0x800000211a257221 */ /* 0x100fe20000010000 */
[----:B------:R-:W-:Y:S01]  /*0bb0*/  FADD.FTZ R19, R27, -R33 ;  /* 0x800000211b137221 */ /* 0x000fe20000010000 */
[----:B------:R-:W-:-:S04]  /*0bc0*/  FFMA.FTZ R16, R16, R16, RZ ;  /* 0x0000001010107223 */ /* 0x000fc800000100ff */
[----:B------:R-:W-:Y:S01]  /*0bd0*/  FFMA.FTZ R16, R17, R17, R16 ;  /* 0x0000001111107223 */ /* 0x000fe20000010010 */
[----:B------:R-:W-:-:S03]  /*0be0*/  FADD.FTZ R17, R31, -R33 ;  /* 0x800000211f117221 */ /* 0x000fc60000010000 */
[----:B------:R-:W-:-:S04]  /*0bf0*/  FFMA.FTZ R16, R37, R37, R16 ;  /* 0x0000002525107223 */ /* 0x000fc80000010010 */
[----:B------:R-:W-:Y:S01]  /*0c00*/  FFMA.FTZ R16, R17, R17, R16 ;  /* 0x0000001111107223 */ /* 0x000fe20000010010 */
[----:B------:R-:W-:-:S03]  /*0c10*/  FADD.FTZ R17, R30, -R33 ;  /* 0x800000211e117221 */ /* 0x000fc60000010000 */
[----:B------:R-:W-:Y:S01]  /*0c20*/  FFMA.FTZ R16, R19, R19, R16 ;  /* 0x0000001313107223 */ /* 0x000fe20000010010 */
[----:B------:R-:W-:-:S03]  /*0c30*/  FADD.FTZ R19, R28, -R33 ;  /* 0x800000211c137221 */ /* 0x000fc60000010000 */
[----:B------:R-:W-:Y:S01]  /*0c40*/  FFMA.FTZ R16, R17, R17, R16 ;  /* 0x0000001111107223 */ /* 0x000fe20000010010 */
[----:B------:R-:W-:-:S03]  /*0c50*/  FADD.FTZ R17, R29, -R33 ;  /* 0x800000211d117221 */ /* 0x000fc60000010000 */
[----:B------:R-:W-:-:S05]  /*0c60*/  FFMA.FTZ R16, R19, R19, R16 ;  /* 0x0000001313107223 */ /* 0x000fca0000010010 */
[----:B------:R-:W-:-:S05]  /*0c70*/  FSEL R16, R16, RZ, !P5 ;  /* 0x000000ff10107208 */ /* 0x000fca0006800000 */
[----:B------:R-:W-:-:S05]  /*0c80*/  FFMA.FTZ R16, R17, R17, R16 ;  /* 0x0000001111107223 */ /* 0x000fca0000010010 */
[----:B------:R-:W-:-:S05]  /*0c90*/  FSEL R16, R16, RZ, !P3 ;  /* 0x000000ff10107208 */ /* 0x000fca0005800000 */
[----:B------:R-:W0:Y:S02]  /*0ca0*/  SHFL.BFLY PT, R17, R16, 0x1, 0x1f ;  /* 0x0c201f0010117f89 */ /* 0x000e2400000e0000 */
[----:B0-----:R-:W-:-:S05]  /*0cb0*/  FADD.FTZ R17, R16, R17 ;  /* 0x0000001110117221 */ /* 0x001fca0000010000 */
[----:B------:R-:W0:Y:S02]  /*0cc0*/  SHFL.BFLY PT, R18, R17, 0x2, 0x1f ;  /* 0x0c401f0011127f89 */ /* 0x000e2400000e0000 */
[----:B0-----:R-:W-:-:S05]  /*0cd0*/  FADD.FTZ R18, R17, R18 ;  /* 0x0000001211127221 */ /* 0x001fca0000010000 */
[----:B------:R-:W0:Y:S02]  /*0ce0*/  SHFL.BFLY PT, R19, R18, 0x4, 0x1f ;  /* 0x0c801f0012137f89 */ /* 0x000e2400000e0000 */
[----:B0-----:R-:W-:-:S05]  /*0cf0*/  FADD.FTZ R19, R18, R19 ;  /* 0x0000001312137221 */ /* 0x001fca0000010000 */
[----:B------:R-:W0:Y:S02]  /*0d00*/  SHFL.BFLY PT, R36, R19, 0x8, 0x1f ;  /* 0x0d001f0013247f89 */ /* 0x000e2400000e0000 */
[----:B0-----:R-:W-:-:S05]  /*0d10*/  FADD.FTZ R36, R19, R36 ;  /* 0x0000002413247221 */ /* 0x001fca0000010000 */
[----:B------:R0:W1:Y:S02]  /*0d20*/  SHFL.BFLY PT, R35, R36, 0x10, 0x1f ;  /* 0x0e001f0024237f89 */ /* 0x00006400000e0000 */
.L_x_22:
[----:B------:R-:W-:Y:S01]  /*0d30*/  FMUL.FTZ R37, R33, R33 ;  /* 0x0000002121257220 */ /* 0x000fe20000410000 */
[----:B-1----:R-:W-:Y:S01]  /*0d40*/  FADD.FTZ R35, R36, R35 ;  /* 0x0000002324237221 */ /* 0x002fe20000010000 */
[----:B------:R-:W1:Y:S01]  /*0d50*/  @!P4 LDC.64 R18, c[0x0][0x3c0] ;  /* 0x0000f000ff12cb82 */ /* 0x000e620000000a00 */
[----:B------:R-:W-:Y:S02]  /*0d60*/  BSSY.RECONVERGENT B0, `(.L_x_8) ;  /* 0x000003f000007945 */ /* 0x000fe40003800200 */
[----:B------:R-:W-:Y:S01]  /*0d70*/  FSEL R37, R37, RZ, P2 ;  /* 0x000000ff25257208 */ /* 0x000fe20001000000 */
[----:B------:R-:W-:-:S04]  /*0d80*/  FFMA.FTZ R32, R35, R32, UR5 ;  /* 0x0000000523207e23 */ /* 0x000fc80008010020 */
[----:B------:R-:W2:Y:S01]  /*0d90*/  @!P4 LDC.64 R16, c[0x0][0x3c8] ;  /* 0x0000f200ff10cb82 */ /* 0x000ea20000000a00 */
[----:B------:R-:W-:-:S04]  /*0da0*/  FADD.FTZ R32, R32, R37 ;  /* 0x0000002520207221 */ /* 0x000fc80000010000 */
[----:B------:R-:W3:Y:S01]  /*0db0*/  MUFU.RSQ R35, R32 ;  /* 0x0000002000237308 */ /* 0x000ee20000001400 */
[----:B-1----:R-:W-:-:S05]  /*0dc0*/  @!P4 IMAD.WIDE R18, R3, 0x4, R18 ;  /* 0x000000040312c825 */ /* 0x002fca00078e0212 */
[----:B------:R1:W-:Y:S01]  /*0dd0*/  @!P4 STG.E desc[UR6][R18.64], R33 ;  /* 0x000000211200c986 */ /* 0x0003e2000c101906 */
[----:B--2---:R-:W-:-:S05]  /*0de0*/  @!P4 IMAD.WIDE R16, R3, 0x4, R16 ;  /* 0x000000040310c825 */ /* 0x004fca00078e0210 */
[----:B---3--:R1:W-:Y:S01]  /*0df0*/  @!P4 STG.E desc[UR6][R16.64], R35 ;  /* 0x000000231000c986 */ /* 0x0083e2000c101906 */
[----:B------:R-:W-:Y:S05]  /*0e00*/  @P5 BRA `(.L_x_9) ;  /* 0x0000000000d05947 */ /* 0x000fea0003800000 */
[----:B-1----:R-:W-:Y:S01]  /*0e10*/  FSEL R19, R33, RZ, !P2 ;  /* 0x000000ff21137208 */ /* 0x002fe20005000000 */
[C---:B------:R-:W-:Y:S01]  /*0e20*/  IMAD.U32 R17, R13.reuse, 0x10000, RZ ;  /* 0x000100000d117824 */ /* 0x040fe200078e00ff */
[----:B------:R-:W-:Y:S02]  /*0e30*/  PRMT R41, R13, 0x7632, R41 ;  /* 0x000076320d297816 */ /* 0x000fe40000000029 */
[----:B------:R-:W-:Y:S01]  /*0e40*/  PRMT R43, R9, 0x7632, R43 ;  /* 0x00007632092b7816 */ /* 0x000fe2000000002b */
[--C-:B------:R-:W-:Y:S01]  /*0e50*/  FADD.FTZ R18, R26, -R19.reuse ;  /* 0x800000131a127221 */ /* 0x100fe20000010000 */
[----:B------:R-:W-:Y:S01]  /*0e60*/  FADD.FTZ R32, R31, -R19 ;  /* 0x800000131f207221 */ /* 0x000fe20000010000 */
[----:B------:R-:W-:Y:S01]  /*0e70*/  PRMT R33, R12, 0x7632, R33 ;  /* 0x000076320c217816 */ /* 0x000fe20000000021 */
[----:B------:R-:W-:Y:S01]  /*0e80*/  FADD.FTZ R16, R34, -R19 ;  /* 0x8000001322107221 */ /* 0x000fe20000010000 */
[----:B------:R-:W-:Y:S01]  /*0e90*/  PRMT R37, R8, 0x7632, R37 ;  /* 0x0000763208257816 */ /* 0x000fe20000000025 */
[----:B------:R-:W-:Y:S01]  /*0ea0*/  FMUL.FTZ R39, R35, R18 ;  /* 0x0000001223277220 */ /* 0x000fe20000410000 */
[----:B0-----:R-:W-:Y:S01]  /*0eb0*/  SHF.L.U32 R36, R9, 0x10, RZ ;  /* 0x0000001009247819 */ /* 0x001fe200000006ff */
[----:B------:R-:W-:Y:S01]  /*0ec0*/  IMAD.U32 R43, R43, 0x10000, RZ ;  /* 0x000100002b2b7824 */ /* 0x000fe200078e00ff */
[----:B------:R-:W-:Y:S01]  /*0ed0*/  SHF.L.U32 R41, R41, 0x10, RZ ;  /* 0x0000001029297819 */ /* 0x000fe200000006ff */
[----:B------:R-:W-:Y:S01]  /*0ee0*/  FMUL.FTZ R32, R35, R32 ;  /* 0x0000002023207220 */ /* 0x000fe20000410000 */
[----:B------:R-:W-:Y:S01]  /*0ef0*/  SHF.L.U32 R33, R33, 0x10, RZ ;  /* 0x0000001021217819 */ /* 0x000fe200000006ff */
[----:B------:R-:W-:Y:S01]  /*0f00*/  FMUL.FTZ R16, R35, R16 ;  /* 0x0000001023107220 */ /* 0x000fe20000410000 */
[----:B------:R-:W-:Y:S01]  /*0f10*/  SHF.L.U32 R37, R37, 0x10, RZ ;  /* 0x0000001025257819 */ /* 0x000fe200000006ff */
[----:B------:R-:W-:Y:S01]  /*0f20*/  FFMA.FTZ R36, R39, R17, R36 ;  /* 0x0000001127247223 */ /* 0x000fe20000010024 */
[----:B------:R-:W-:Y:S01]  /*0f30*/  FFMA.FTZ R17, R32, R41, R43 ;  /* 0x0000002920117223 */ /* 0x000fe2000001002b */
[--C-:B------:R-:W-:Y:S01]  /*0f40*/  FADD.FTZ R18, R27, -R19.reuse ;  /* 0x800000131b127221 */ /* 0x100fe20000010000 */
[----:B------:R-:W-:Y:S01]  /*0f50*/  FADD.FTZ R32, R30, -R19 ;  /* 0x800000131e207221 */ /* 0x000fe20000010000 */
[----:B------:R-:W-:Y:S01]  /*0f60*/  FFMA.FTZ R16, R16, R33, R37 ;  /* 0x0000002110107223 */ /* 0x000fe20000010025 */
[----:B------:R-:W-:Y:S01]  /*0f70*/  SHF.L.U32 R37, R14, 0x10, RZ ;  /* 0x000000100e257819 */ /* 0x000fe200000006ff */
[C---:B------:R-:W-:Y:S01]  /*0f80*/  FMUL.FTZ R18, R35.reuse, R18 ;  /* 0x0000001223127220 */ /* 0x040fe20000410000 */
[----:B------:R-:W-:Y:S01]  /*0f90*/  SHF.L.U32 R33, R10, 0x10, RZ ;  /* 0x000000100a217819 */ /* 0x000fe200000006ff */
[----:B------:R-:W-:Y:S01]  /*0fa0*/  FMUL.FTZ R32, R35, R32 ;  /* 0x0000002023207220 */ /* 0x000fe20000410000 */
[----:B------:R-:W-:Y:S01]  /*0fb0*/  SHF.L.U32 R39, R6, 0x10, RZ ;  /* 0x0000001006277819 */ /* 0x000fe200000006ff */
[----:B------:R-:W-:Y:S01]  /*0fc0*/  FADD.FTZ R38, R28, -R19 ;  /* 0x800000131c267221 */ /* 0x000fe20000010000 */
[----:B------:R-:W-:Y:S01]  /*0fd0*/  SHF.L.U32 R41, R5, 0x10, RZ ;  /* 0x0000001005297819 */ /* 0x000fe200000006ff */
[----:B------:R-:W-:Y:S01]  /*0fe0*/  FFMA.FTZ R37, R18, R37, R33 ;  /* 0x0000002512257223 */ /* 0x000fe20000010021 */
[----:B------:R-:W-:Y:S01]  /*0ff0*/  FADD.FTZ R40, R29, -R19 ;  /* 0x800000131d287221 */ /* 0x000fe20000010000 */
[----:B------:R-:W-:Y:S01]  /*1000*/  FMUL.FTZ R38, R35, R38 ;  /* 0x0000002623267220 */ /* 0x000fe20000410000 */
[----:B------:R-:W-:Y:S01]  /*1010*/  SHF.L.U32 R42, R7, 0x10, RZ ;  /* 0x00000010072a7819 */ /* 0x000fe200000006ff */
[----:B------:R-:W-:Y:S01]  /*1020*/  FFMA.FTZ R18, R32, R39, R41 ;  /* 0x0000002720127223 */ /* 0x000fe20000010029 */
[----:B------:R-:W-:Y:S01]  /*1030*/  SHF.L.U32 R41, R11, 0x10, RZ ;  /* 0x000000100b297819 */ /* 0x000fe200000006ff */
[----:B------:R-:W0:Y:S01]  /*1040*/  LDC.64 R32, c[0x0][0x428] ;  /* 0x00010a00ff207b82 */ /* 0x000e220000000a00 */
[----:B------:R-:W-:Y:S01]  /*1050*/  IMAD.U32 R39, R15, 0x10000, RZ ;  /* 0x000100000f277824 */ /* 0x000fe200078e00ff */
[----:B------:R-:W-:-:S02]  /*1060*/  SHF.L.U32 R44, R4, 0x10, RZ ;  /* 0x00000010042c7819 */ /* 0x000fc400000006ff */
[----:B------:R-:W-:Y:S01]  /*1070*/  F2FP.BF16.F32.PACK_AB R18, R18, R37 ;  /* 0x000000251212723e */ /* 0x000fe200000010ff */
[----:B------:R-:W-:Y:S01]  /*1080*/  FFMA.FTZ R38, R38, R39, R41 ;  /* 0x0000002726267223 */ /* 0x000fe20000010029 */
[----:B------:R-:W-:Y:S01]  /*1090*/  FMUL.FTZ R39, R35, R40 ;  /* 0x0000002823277220 */ /* 0x000fe20000410000 */
[----:B------:R-:W-:Y:S01]  /*10a0*/  FADD.FTZ R40, R25, -R19 ;  /* 0x8000001319287221 */ /* 0x000fe20000010000 */
[----:B------:R-:W-:Y:S02]  /*10b0*/  SHF.L.U32 R19, R12, 0x10, RZ ;  /* 0x000000100c137819 */ /* 0x000fe400000006ff */
[----:B------:R-:W-:Y:S01]  /*10c0*/  FFMA.FTZ R39, R39, R42, R44 ;  /* 0x0000002a27277223 */ /* 0x000fe2000001002c */
[----:B------:R-:W-:Y:S01]  /*10d0*/  FMUL.FTZ R40, R35, R40 ;  /* 0x0000002823287220 */ /* 0x000fe20000410000 */
[----:B------:R-:W-:Y:S01]  /*10e0*/  IMAD.U32 R35, R8, 0x10000, RZ ;  /* 0x0001000008237824 */ /* 0x000fe200078e00ff */
[----:B------:R-:W-:-:S03]  /*10f0*/  F2FP.BF16.F32.PACK_AB R17, R17, R36 ;  /* 0x000000241111723e */ /* 0x000fc600000010ff */
[----:B------:R-:W-:Y:S01]  /*1100*/  FFMA.FTZ R35, R40, R19, R35 ;  /* 0x0000001328237223 */ /* 0x000fe20000010023 */
[----:B------:R-:W-:-:S04]  /*1110*/  F2FP.BF16.F32.PACK_AB R19, R39, R38 ;  /* 0x000000262713723e */ /* 0x000fc800000010ff */
[----:B------:R-:W-:Y:S01]  /*1120*/  F2FP.BF16.F32.PACK_AB R16, R16, R35 ;  /* 0x000000231010723e */ /* 0x000fe200000010ff */
[----:B0-----:R-:W-:-:S05]  /*1130*/  IMAD.WIDE.U32 R32, R24, 0x10, R32 ;  /* 0x0000001018207825 */ /* 0x001fca00078e0020 */
[----:B------:R2:W-:Y:S02]  /*1140*/  STG.E.128 desc[UR6][R32.64], R16 ;  /* 0x0000001020007986 */ /* 0x0005e4000c101d06 */
.L_x_9:
[----:B------:R-:W-:Y:S05]  /*1150*/  BSYNC.RECONVERGENT B0 ;  /* 0x0000000000007941 */ /* 0x000fea0003800200 */
.L_x_8:
[----:B-12---:R-:W1:Y:S02]  /*1160*/  LDC.64 R16, c[0x0][0x380] ;  /* 0x0000e000ff107b82 */ /* 0x006e640000000a00 */
[----:B-1----:R-:W-:-:S04]  /*1170*/  LEA R3, R16, R3, 0x2 ;  /* 0x0000000310037211 */ /* 0x002fc800078e10ff */
[----:B------:R-:W-:-:S13]  /*1180*/  ISETP.GE.AND P3, PT, R3, R17, PT ;  /* 0x000000110300720c */ /* 0x000fda0003f66270 */
[----:B------:R-:W-:Y:S05]  /*1190*/  @!P3 BRA `(.L_x_10) ;  /* 0xfffffff00054b947 */ /* 0x000fea000383ffff */
[----:B------:R-:W-:Y:S05]  /*11a0*/  EXIT ;  /* 0x000000000000794d */ /* 0x000fea0003800000 */
.L_x_7:
[----:B------:R-:W-:Y:S01]  /*11b0*/  HFMA2 R39, -RZ, RZ, 0, 5.9604644775390625e-08 ;  /* 0x00000001ff277431 */ /* 0x000fe200000001ff */
[----:B------:R-:W-:Y:S01]  /*11c0*/  BSSY B0, `(.L_x_11) ;  /* 0x0000007000007945 */ /* 0x000fe20003800000 */
[----:B------:R-:W-:Y:S01]  /*11d0*/  MOV R40, R16 ;  /* 0x0000001000287202 */ /* 0x000fe20000000f00 */
[----:B------:R-:W-:Y:S01]  /*11e0*/  IMAD.MOV.U32 R37, RZ, RZ, -0x1 ;  /* 0xffffffffff257424 */ /* 0x000fe200078e00ff */
[----:B------:R-:W-:-:S07]  /*11f0*/  MOV R42, 0x1f ;  /* 0x0000001f002a7802 */ /* 0x000fce0000000f00 */
[----:B------:R-:W-:Y:S05]  /*1200*/  WARPSYNC.COLLECTIVE R37, `(.L_x_12) ;  /* 0x0000000025087348 */ /* 0x000fea0003c00000 */
[----:B------:R0:W1:Y:S02]  /*1210*/  SHFL.BFLY P6, R38, R40, R39, R42 ;  /* 0x0c00002728267389 */ /* 0x00006400000c002a */
[----:B01----:R-:W-:Y:S05]  /*1220*/  ENDCOLLECTIVE ;  /* 0x000000000000791b */ /* 0x003fea0003800000 */
.L_x_12:
[----:B------:R-:W-:Y:S05]  /*1230*/  BSYNC B0 ;  /* 0x0000000000007941 */ /* 0x000fea0003800000 */
.L_x_11:
[----:B------:R-:W-:Y:S01]  /*1240*/  MOV R17, R38 ;  /* 0x0000002600117202 */ /* 0x000fe20000000f00 */
[----:B------:R-:W-:Y:S01]  /*1250*/  HFMA2 R39, -RZ, RZ, 0, 1.1920928955078125e-07 ;  /* 0x00000002ff277431 */ /* 0x000fe200000001ff */
[----:B------:R-:W-:Y:S01]  /*1260*/  MOV R42, 0x1f ;  /* 0x0000001f002a7802 */ /* 0x000fe20000000f00 */
[----:B------:R-:W-:Y:S02]  /*1270*/  IMAD.MOV.U32 R37, RZ, RZ, -0x1 ;  /* 0xffffffffff257424 */ /* 0x000fe400078e00ff */
[----:B------:R-:W-:-:S05]  /*1280*/  FADD.FTZ R17, R16, R17 ;  /* 0x0000001110117221 */ /* 0x000fca0000010000 */
[----:B------:R-:W-:-:S07]  /*1290*/  MOV R40, R17 ;  /* 0x0000001100287202 */ /* 0x000fce0000000f00 */
[----:B------:R-:W-:Y:S05]  /*12a0*/  WARPSYNC.COLLECTIVE R37, `(.L_x_13) ;  /* 0x0000000025087348 */ /* 0x000fea0003c00000 */
[----:B------:R0:W1:Y:S02]  /*12b0*/  SHFL.BFLY P6, R38, R40, R39, R42 ;  /* 0x0c00002728267389 */ /* 0x00006400000c002a */
[----:B01----:R-:W-:Y:S05]  /*12c0*/  ENDCOLLECTIVE ;  /* 0x000000000000791b */ /* 0x003fea0003800000 */
.L_x_13:
[----:B------:R-:W-:Y:S01]  /*12d0*/  HFMA2 R39, -RZ, RZ, 0, 2.384185791015625e-07 ;  /* 0x00000004ff277431 */ /* 0x000fe200000001ff */
[----:B------:R-:W-:-:S05]  /*12e0*/  MOV R18, R38 ;  /* 0x0000002600127202 */ /* 0x000fca0000000f00 */
[----:B------:R-:W-:-:S05]  /*12f0*/  FADD.FTZ R18, R17, R18 ;  /* 0x0000001211127221 */ /* 0x000fca0000010000 */
[----:B------:R-:W-:-:S07]  /*1300*/  MOV R40, R18 ;  /* 0x0000001200287202 */ /* 0x000fce0000000f00 */
[----:B------:R-:W-:Y:S05]  /*1310*/  WARPSYNC.COLLECTIVE R37, `(.L_x_14) ;  /* 0x0000000025087348 */ /* 0x000fea0003c00000 */
[----:B------:R0:W1:Y:S02]  /*1320*/  SHFL.BFLY P6, R38, R40, R39, R42 ;  /* 0x0c00002728267389 */ /* 0x00006400000c002a */
[----:B01----:R-:W-:Y:S05]  /*1330*/  ENDCOLLECTIVE ;  /* 0x000000000000791b */ /* 0x003fea0003800000 */
.L_x_14:
[----:B------:R-:W-:Y:S01]  /*1340*/  HFMA2 R39, -RZ, RZ, 0, 4.76837158203125e-07 ;  /* 0x00000008ff277431 */ /* 0x000fe200000001ff */
[----:B------:R-:W-:-:S05]  /*1350*/  MOV R19, R38 ;  /* 0x0000002600137202 */ /* 0x000fca0000000f00 */
[----:B------:R-:W-:-:S04]  /*1360*/  FADD.FTZ R19, R18, R19 ;  /* 0x0000001312137221 */ /* 0x000fc80000010000 */
[----:B------:R-:W-:-:S07]  /*1370*/  IMAD.MOV.U32 R40, RZ, RZ, R19 ;  /* 0x000000ffff287224 */ /* 0x000fce00078e0013 */
[----:B------:R-:W-:Y:S05]  /*1380*/  WARPSYNC.COLLECTIVE R37, `(.L_x_15) ;  /* 0x0000000025087348 */ /* 0x000fea0003c00000 */
[----:B------:R0:W1:Y:S02]  /*1390*/  SHFL.BFLY P6, R38, R40, R39, R42 ;  /* 0x0c00002728267389 */ /* 0x00006400000c002a */
[----:B01----:R-:W-:Y:S05]  /*13a0*/  ENDCOLLECTIVE ;  /* 0x000000000000791b */ /* 0x003fea0003800000 */
.L_x_15:
[----:B------:R-:W-:Y:S01]  /*13b0*/  HFMA2 R39, -RZ, RZ, 0, 9.5367431640625e-07 ;  /* 0x00000010ff277431 */ /* 0x000fe200000001ff */
[----:B------:R-:W-:-:S05]  /*13c0*/  MOV R32, R38 ;  /* 0x0000002600207202 */ /* 0x000fca0000000f00 */
[----:B------:R-:W-:Y:S02]  /*13d0*/  FADD.FTZ R35, R19, R32 ;  /* 0x0000002013237221 */ /* 0x000fe40000010000 */
[----:B------:R-:W0:Y:S03]  /*13e0*/  LDC R32, c[0x0][0x400] ;  /* 0x00010000ff207b82 */ /* 0x000e260000000800 */
[----:B------:R-:W-:-:S07]  /*13f0*/  MOV R40, R35 ;  /* 0x0000002300287202 */ /* 0x000fce0000000f00 */
[----:B0-----:R-:W-:Y:S05]  /*1400*/  WARPSYNC.COLLECTIVE R37, `(.L_x_16) ;  /* 0x0000000025087348 */ /* 0x001fea0003c00000 */
[----:B------:R1:W2:Y:S02]  /*1410*/  SHFL.BFLY P6, R38, R40, R39, R42 ;  /* 0x0c00002728267389 */ /* 0x0002a400000c002a */
[----:B012---:R-:W-:Y:S05]  /*1420*/  ENDCOLLECTIVE ;  /* 0x000000000000791b */ /* 0x007fea0003800000 */
.L_x_16:
[----:B------:R-:W-:Y:S02]  /*1430*/  HFMA2 R39, -RZ, RZ, 0, 5.9604644775390625e-08 ;  /* 0x00000001ff277431 */ /* 0x000fe400000001ff */
[----:B------:R-:W-:-:S04]  /*1440*/  IMAD.MOV.U32 R36, RZ, RZ, R38 ;  /* 0x000000ffff247224 */ /* 0x000fc800078e0026 */
[----:B------:R-:W-:-:S04]  /*1450*/  FADD.FTZ R33, R35, R36 ;  /* 0x0000002423217221 */ /* 0x000fc80000010000 */
[----:B------:R-:W-:-:S04]  /*1460*/  FMUL.FTZ R33, R33, R32 ;  /* 0x0000002021217220 */ /* 0x000fc80000410000 */
[--C-:B------:R-:W-:Y:S01]  /*1470*/  FADD.FTZ R16, R25, -R33.reuse ;  /* 0x8000002119107221 */ /* 0x100fe20000010000 */
[----:B------:R-:W-:-:S03]  /*1480*/  FADD.FTZ R17, R34, -R33 ;  /* 0x8000002122117221 */ /* 0x000fc60000010000 */
[----:B------:R-:W-:-:S04]  /*1490*/  FFMA.FTZ R16, R16, R16, RZ ;  /* 0x0000001010107223 */ /* 0x000fc800000100ff */
[----:B------:R-:W-:Y:S01]  /*14a0*/  FFMA.FTZ R16, R17, R17, R16 ;  /* 0x0000001111107223 */ /* 0x000fe20000010010 */
[----:B------:R-:W-:-:S04]  /*14b0*/  FADD.FTZ R17, R26, -R33 ;  /* 0x800000211a117221 */ /* 0x000fc80000010000 */
        /* <DEDUP_REMOVED lines=10> */
[----:B------:R-:W-:-:S05]  /*1560*/  FSEL R16, R16, RZ, !P5 ;  /* 0x000000ff10107208 */ /* 0x000fca0006800000 */
[----:B------:R-:W-:-:S05]  /*1570*/  FFMA.FTZ R16, R17, R17, R16 ;  /* 0x0000001111107223 */ /* 0x000fca0000010010 */
[----:B------:R-:W-:-:S04]  /*1580*/  FSEL R16, R16, RZ, !P3 ;  /* 0x000000ff10107208 */ /* 0x000fc80005800000 */
[----:B------:R-:W-:-:S07]  /*1590*/  MOV R40, R16 ;  /* 0x0000001000287202 */ /* 0x000fce0000000f00 */
[----:B------:R-:W-:Y:S05]  /*15a0*/  WARPSYNC.COLLECTIVE R37, `(.L_x_17) ;  /* 0x0000000025087348 */ /* 0x000fea0003c00000 */
[----:B------:R0:W1:Y:S02]  /*15b0*/  SHFL.BFLY P6, R38, R40, R39, R42 ;  /* 0x0c00002728267389 */ /* 0x00006400000c002a */
[----:B01----:R-:W-:Y:S05]  /*15c0*/  ENDCOLLECTIVE ;  /* 0x000000000000791b */ /* 0x003fea0003800000 */
.L_x_17:
[----:B------:R-:W-:Y:S01]  /*15d0*/  IMAD.MOV.U32 R39, RZ, RZ, 0x2 ;  /* 0x00000002ff277424 */ /* 0x000fe200078e00ff */
[----:B------:R-:W-:-:S05]  /*15e0*/  MOV R17, R38 ;  /* 0x0000002600117202 */ /* 0x000fca0000000f00 */
[----:B------:R-:W-:-:S05]  /*15f0*/  FADD.FTZ R17, R16, R17 ;  /* 0x0000001110117221 */ /* 0x000fca0000010000 */
[----:B------:R-:W-:-:S07]  /*1600*/  MOV R40, R17 ;  /* 0x0000001100287202 */ /* 0x000fce0000000f00 */
[----:B------:R-:W-:Y:S05]  /*1610*/  WARPSYNC.COLLECTIVE R37, `(.L_x_18) ;  /* 0x0000000025087348 */ /* 0x000fea0003c00000 */
[----:B------:R0:W1:Y:S02]  /*1620*/  SHFL.BFLY P6, R38, R40, R39, R42 ;  /* 0x0c00002728267389 */ /* 0x00006400000c002a */
[----:B01----:R-:W-:Y:S05]  /*1630*/  ENDCOLLECTIVE ;  /* 0x000000000000791b */ /* 0x003fea0003800000 */
.L_x_18:
[----:B------:R-:W-:Y:S01]  /*1640*/  HFMA2 R39, -RZ, RZ, 0, 2.384185791015625e-07 ;  /* 0x00000004ff277431 */ /* 0x000fe200000001ff */
[----:B------:R-:W-:-:S05]  /*1650*/  MOV R18, R38 ;  /* 0x0000002600127202 */ /* 0x000fca0000000f00 */
[----:B------:R-:W-:-:S05]  /*1660*/  FADD.FTZ R18, R17, R18 ;  /* 0x0000001211127221 */ /* 0x000fca0000010000 */
[----:B------:R-:W-:-:S07]  /*1670*/  MOV R40, R18 ;  /* 0x0000001200287202 */ /* 0x000fce0000000f00 */
[----:B------:R-:W-:Y:S05]  /*1680*/  WARPSYNC.COLLECTIVE R37, `(.L_x_19) ;  /* 0x0000000025087348 */ /* 0x000fea0003c00000 */
[----:B------:R0:W1:Y:S02]  /*1690*/  SHFL.BFLY P6, R38, R40, R39, R42 ;  /* 0x0c00002728267389 */ /* 0x00006400000c002a */
[----:B01----:R-:W-:Y:S05]  /*16a0*/  ENDCOLLECTIVE ;  /* 0x000000000000791b */ /* 0x003fea0003800000 */
.L_x_19:
[----:B------:R-:W-:Y:S01]  /*16b0*/  HFMA2 R39, -RZ, RZ, 0, 4.76837158203125e-07 ;  /* 0x00000008ff277431 */ /* 0x000fe200000001ff */
[----:B------:R-:W-:-:S05]  /*16c0*/  MOV R19, R38 ;  /* 0x0000002600137202 */ /* 0x000fca0000000f00 */
[----:B------:R-:W-:-:S04]  /*16d0*/  FADD.FTZ R19, R18, R19 ;  /* 0x0000001312137221 */ /* 0x000fc80000010000 */
[----:B------:R-:W-:-:S07]  /*16e0*/  IMAD.MOV.U32 R40, RZ, RZ, R19 ;  /* 0x000000ffff287224 */ /* 0x000fce00078e0013 */
[----:B------:R-:W-:Y:S05]  /*16f0*/  WARPSYNC.COLLECTIVE R37, `(.L_x_20) ;  /* 0x0000000025087348 */ /* 0x000fea0003c00000 */
[----:B------:R0:W1:Y:S02]  /*1700*/  SHFL.BFLY P6, R38, R40, R39, R42 ;  /* 0x0c00002728267389 */ /* 0x00006400000c002a */
[----:B01----:R-:W-:Y:S05]  /*1710*/  ENDCOLLECTIVE ;  /* 0x000000000000791b */ /* 0x003fea0003800000 */
.L_x_20:
[----:B------:R-:W-:Y:S01]  /*1720*/  HFMA2 R39, -RZ, RZ, 0, 9.5367431640625e-07 ;  /* 0x00000010ff277431 */ /* 0x000fe200000001ff */
[----:B------:R-:W-:-:S05]  /*1730*/  MOV R36, R38 ;  /* 0x0000002600247202 */ /* 0x000fca0000000f00 */
[----:B------:R-:W-:-:S05]  /*1740*/  FADD.FTZ R36, R19, R36 ;  /* 0x0000002413247221 */ /* 0x000fca0000010000 */
[----:B------:R-:W-:-:S07]  /*1750*/  MOV R40, R36 ;  /* 0x0000002400287202 */ /* 0x000fce0000000f00 */
[----:B------:R-:W-:Y:S05]  /*1760*/  WARPSYNC.COLLECTIVE R37, `(.L_x_21) ;  /* 0x0000000025087348 */ /* 0x000fea0003c00000 */
[----:B------:R0:W1:Y:S02]  /*1770*/  SHFL.BFLY P6, R38, R40, R39, R42 ;  /* 0x0c00002728267389 */ /* 0x00006400000c002a */
[----:B01----:R-:W-:Y:S05]  /*1780*/  ENDCOLLECTIVE ;  /* 0x000000000000791b */ /* 0x003fea0003800000 */
.L_x_21:
[----:B------:R-:W-:Y:S01]  /*1790*/  MOV R35, R38 ;  /* 0x0000002600237202 */ /* 0x000fe20000000f00 */
[----:B------:R-:W-:Y:S06]  /*17a0*/  BRA `(.L_x_22) ;  /* 0xfffffff400607947 */ /* 0x000fec000383ffff */
.L_x_23:
[----:B------:R-:W-:-:S00]  /*17b0*/  BRA `(.L_x_23) ;  /* 0xfffffffc00fc7947 */ /* 0x000fc0000383ffff */
[----:B------:R-:W-:-:S00]  /*17c0*/  NOP ;  /* 0x0000000000007918 */ /* 0x000fc00000000000 */
        /* <DEDUP_REMOVED lines=11> */
.L_x_9035:


//--------------------- .text._ZN10layer_norm13ln_fwd_kernelINS_13Kernel_traitsI13__nv_bfloat16S2_S2_S2_fjLj256ELj1ELj4ELj1ELj16ENS_18Kernel_traits_baseILj256ES2_S2_S2_S2_fjLj128EEEEELb0ELb0ELb0ELb1EEEvNS_9FwdParamsE --------------------------
	.section	.text._ZN10layer_norm13ln_fwd_kernelINS_13Kernel_traitsI13__nv_bfloat16S2_S2_S2_fjLj256ELj1ELj4ELj1ELj16ENS_18Kernel_traits_baseILj256ES2_S2_S2_S2_fjLj128EEEEELb0ELb0ELb0ELb1EEEvNS_9FwdParamsE,"ax",@progbits
	.align	128
        .global         _ZN10layer_norm13ln_fwd_kernelINS_13Kernel_traitsI13__nv_bfloat16S2_S2_S2_fjLj256ELj1ELj4ELj1ELj16ENS_18Kernel_traits_baseILj256ES2_S2_S2_S2_fjLj128EEEEELb0ELb0ELb0ELb1EEEvNS_9FwdParamsE
        .type           _ZN10layer_norm13ln_fwd_kernelINS_13Kernel_traitsI13__nv_bfloat16S2_S2_S2_fjLj256ELj1ELj4ELj1ELj16ENS_18Kernel_traits_baseILj256ES2_S2_S2_S2_fjLj128EEEEELb0ELb0ELb0ELb1EEEvNS_9FwdParamsE,@function
        .size           _ZN10layer_norm13ln_fwd_kernelINS_13Kernel_traitsI13__nv_bfloat16S2_S2_S2_fjLj256ELj1ELj4ELj1ELj16ENS_18Kernel_traits_baseILj256ES2_S2_S2_S2_fjLj128EEEEELb0ELb0ELb0ELb1EEEvNS_9FwdParamsE,(.L_x_9036 - _ZN10layer_norm13ln_fwd_kernelINS_13Kernel_traitsI13__nv_bfloat16S2_S2_S2_fjLj256ELj1ELj4ELj1ELj16ENS_18Kernel_traits_baseILj256ES2_S2_S2_S2_fjLj128EEEEELb0ELb0ELb0ELb1EEEvNS_9FwdParamsE)
        .other          _ZN10layer_norm13ln_fwd_kernelINS_13Kernel_traitsI13__nv_bfloat16S2_S2_S2_fjLj256ELj1ELj4ELj1ELj16ENS_18Kernel_traits_baseILj256ES2_S2_S2_S2_fjLj128EEEEELb0ELb0ELb0ELb1EEEvNS_9FwdParamsE,@"STO_CUDA_ENTRY STV_DEFAULT"
_ZN10layer_norm13ln_fwd_kernelINS_13Kernel_traitsI13__nv_bfloat16S2_S2_S2_fjLj256ELj1ELj4ELj1ELj16ENS_18Kernel_traits_baseILj256ES2_S2_S2_S2_fjLj128EEEEELb0ELb0ELb0ELb1EEEvNS_9FwdParamsE:
.text._ZN10layer_norm13ln_fwd_kernelINS_13Kernel_traitsI13__nv_bfloat16S2_S2_S2_fjLj256ELj1ELj4ELj1ELj16ENS_18Kernel_traits_baseILj256ES2_S2_S2_S2_fjLj128EEEEELb0ELb0ELb0ELb1EEEvNS_9FwdParamsE:
[----:B------:R-:W-:Y:S01]  /*0000*/  LDC R1, c[0x0][0x37c] ;  /* 0x0000df00ff017b82 */ /* 0x000fe20000000800 */
[----:B------:R-:W0:Y:S01]  /*0010*/  LDCU.64 UR4, c[0x0][0x438] ;  /* 0x00008700ff0477ac */ /* 0x000e220008000a00 */
[----:B------:R-:W1:Y:S01]  /*0020*/  S2R R37, SR_TID.X ;  /* 0x0000000000257919 */ /* 0x000e620000002100 */
[----:B------:R-:W2:Y:S01]  /*0030*/  LDCU.64 UR6, c[0x0][0x358] ;  /* 0x00006b00ff0677ac */ /* 0x000ea20008000a00 */
[----:B------:R-:W3:Y:S01]  /*0040*/  LDCU.64 UR8, c[0x0][0x3d0] ;  /* 0x00007a00ff0877ac */ /* 0x000ee20008000a00 */
[----:B0-----:R-:W-:-:S03]  /*0050*/  ISETP.NE.U32.AND P0, PT, RZ, UR4, PT ;  /* 0x00000004ff007c0c */ /* 0x001fc6000bf05070 */
[----:B------:R-:W0:Y:S01]  /*0060*/  S2UR UR4, SR_CTAID.X ;  /* 0x00000000000479c3 */ /* 0x000e220000002500 */
[----:B------:R-:W-:Y:S01]  /*0070*/  ISETP.NE.AND.EX P0, PT, RZ, UR5, PT, P0 ;  /* 0x00000005ff007c0c */ /* 0x000fe2000bf05300 */
[----:B------:R-:W4:Y:S01]  /*0080*/  LDCU UR5, c[0x0][0x384] ;  /* 0x00007080ff0577ac */ /* 0x000f220008000800 */
[----:B-1----:R-:W-:-:S11]  /*0090*/  SHF.R.U32.HI R26, RZ, 0x5, R37 ;  /* 0x00000005ff1a7819 */ /* 0x002fd60000011625 */
[----:B------:R-:W1:Y:S01]  /*00a0*/  @P0 LDC.64 R2, c[0x0][0x438] ;  /* 0x00010e00ff020b82 */ /* 0x000e620000000a00 */
[C---:B------:R-:W-:Y:S02]  /*00b0*/  SHF.L.U32 R0, R37.reuse, 0x4, RZ ;  /* 0x0000000425007819 */ /* 0x040fe400000006ff */
[----:B------:R-:W-:Y:S02]  /*00c0*/  @!P0 CS2R R16, SRZ ;  /* 0x0000000000108805 */ /* 0x000fe4000001ff00 */
[----:B------:R-:W-:Y:S02]  /*00d0*/  LOP3.LUT R37, R37, 0x1f, RZ, 0xc0, !PT ;  /* 0x0000001f25257812 */ /* 0x000fe400078ec0ff */
[----:B------:R-:W-:Y:S02]  /*00e0*/  @!P0 CS2R R18, SRZ ;  /* 0x0000000000128805 */ /* 0x000fe4000001ff00 */
[----:B------:R-:W-:Y:S01]  /*00f0*/  LOP3.LUT R0, R0, 0x1f0, RZ, 0xc0, !PT ;  /* 0x000001f000007812 */ /* 0x000fe200078ec0ff */
[----:B0-----:R-:W-:-:S03]  /*0100*/  USHF.L.U32 UR4, UR4, 0x2, URZ ;  /* 0x0000000204047899 */ /* 0x001fc600080006ff */
[----:B---3--:R-:W-:-:S03]  /*0110*/  IADD3 R4, P2, PT, R0, UR8, RZ ;  /* 0x0000000800047c10 */ /* 0x008fc6000ff5e0ff */
[----:B------:R-:W-:-:S04]  /*0120*/  LOP3.LUT R26, R26, UR4, RZ, 0xfc, !PT ;  /* 0x000000041a1a7c12 */ /* 0x000fc8000f8efcff */
[----:B----4-:R-:W-:Y:S01]  /*0130*/  ISETP.GE.AND P1, PT, R26, UR5, PT ;  /* 0x000000051a007c0c */ /* 0x010fe2000bf26270 */
[----:B-1----:R-:W-:-:S05]  /*0140*/  @P0 IMAD.WIDE.U32 R2, R37, 0x10, R2 ;  /* 0x0000001025020825 */ /* 0x002fca00078e0002 */
[----:B--2---:R0:W5:Y:S01]  /*0150*/  @P0 LDG.E.128 R16, desc[UR6][R2.64] ;  /* 0x0000000602100981 */ /* 0x004162000c1e1d00 */
[----:B------:R-:W-:-:S06]  /*0160*/  IADD3.X R5, PT, PT, RZ, UR9, RZ, P2, !PT ;  /* 0x00000009ff057c10 */ /* 0x000fcc00097fe4ff */
[----:B------:R-:W-:Y:S05]  /*0170*/  @P1 EXIT ;  /* 0x000000000000194d */ /* 0x000fea0003800000 */
[----:B------:R-:W2:Y:S01]  /*0180*/  LDG.E.128 R4, desc[UR6][R4.64] ;  /* 0x0000000604047981 */ /* 0x000ea2000c1e1d00 */
[----:B------:R-:W1:Y:S01]  /*0190*/  LDC.64 R8, c[0x0][0x3e0] ;  /* 0x0000f800ff087b82 */ /* 0x000e620000000a00 */
[----:B------:R-:W1:Y:S01]  /*01a0*/  LDCU.64 UR8, c[0x0][0x3a0] ;  /* 0x00007400ff0877ac */ /* 0x000e620008000a00 */
[----:B-----5:R-:W-:Y:S02]  /*01b0*/  PRMT R0, R19, 0x7632, R0 ;  /* 0x0000763213007816 */ /* 0x020fe40000000000 */
[----:B0-----:R-:W-:Y:S01]  /*01c0*/  PRMT R2, R18, 0x7632, R2 ;  /* 0x0000763212027816 */ /* 0x001fe20000000002 */
[----:B------:R-:W0:Y:S01]  /*01d0*/  LDCU.U8 UR4, c[0x0][0x410] ;  /* 0x00008200ff0477ac */ /* 0x000e220008000000 */
[----:B------:R-:W-:Y:S02]  /*01e0*/  PRMT R3, R17, 0x7632, R3 ;  /* 0x0000763211037816 */ /* 0x000fe40000000003 */
[----:B------:R-:W-:Y:S01]  /*01f0*/  SHF.L.U32 R34, R16, 0x10, RZ ;  /* 0x0000001010227819 */ /* 0x000fe200000006ff */
[----:B------:R-:W3:Y:S01]  /*0200*/  LDCU UR5, c[0x0][0x388] ;  /* 0x00007100ff0577ac */ /* 0x000ee20008000800 */
[----:B------:R-:W-:-:S02]  /*0210*/  SHF.L.U32 R19, R19, 0x10, RZ ;  /* 0x0000001013137819 */ /* 0x000fc400000006ff */
[----:B------:R-:W-:Y:S01]  /*0220*/  SHF.L.U32 R18, R18, 0x10, RZ ;  /* 0x0000001012127819 */ /* 0x000fe200000006ff */
[----:B------:R-:W4:Y:S01]  /*0230*/  LDCU.64 UR10, c[0x0][0x3a0] ;  /* 0x00007400ff0a77ac */ /* 0x000f220008000a00 */
[----:B------:R-:W-:Y:S01]  /*0240*/  SHF.L.U32 R17, R17, 0x10, RZ ;  /* 0x0000001011117819 */ /* 0x000fe200000006ff */
[----:B------:R-:W1:Y:S01]  /*0250*/  LDCU.64 UR12, c[0x0][0x3e0] ;  /* 0x00007c00ff0c77ac */ /* 0x000e620008000a00 */
[----:B0-----:R-:W-:Y:S02]  /*0260*/  ISETP.NE.AND P2, PT, RZ, UR4, PT ;  /* 0x00000004ff007c0c */ /* 0x001fe4000bf45270 */
[C---:B-1----:R-:W-:Y:S01]  /*0270*/  LOP3.LUT P0, RZ, R8.reuse, UR8, RZ, 0xfc, !PT ;  /* 0x0000000808ff7c12 */ /* 0x042fe2000f80fcff */
[----:B------:R-:W0:Y:S01]  /*0280*/  LDCU UR8, c[0x0][0x448] ;  /* 0x00008900ff0877ac */ /* 0x000e220008000800 */
[----:B------:R-:W-:Y:S02]  /*0290*/  ISETP.NE.U32.AND P1, PT, R8, RZ, PT ;  /* 0x000000ff0800720c */ /* 0x000fe40003f25070 */
[----:B------:R-:W-:-:S02]  /*02a0*/  LOP3.LUT P0, RZ, R9, UR9, RZ, 0xfc, P0 ;  /* 0x0000000909ff7c12 */ /* 0x000fc4000800fcff */
[----:B------:R-:W-:Y:S02]  /*02b0*/  ISETP.NE.AND.EX P1, PT, R9, RZ, PT, P1 ;  /* 0x000000ff0900720c */ /* 0x000fe40003f25310 */
[----:B------:R-:W-:Y:S02]  /*02c0*/  PRMT R8, R16, 0x7632, R8 ;  /* 0x0000763210087816 */ /* 0x000fe40000000008 */
[C---:B--2---:R-:W-:Y:S01]  /*02d0*/  PRMT R27, R5.reuse, 0x7632, R27 ;  /* 0x00007632051b7816 */ /* 0x044fe2000000001b */
[----:B------:R-:W-:Y:S01]  /*02e0*/  IMAD.U32 R28, R5, 0x10000, RZ ;  /* 0x00010000051c7824 */ /* 0x000fe200078e00ff */
[----:B------:R-:W-:Y:S02]  /*02f0*/  PRMT R32, R4, 0x7632, R32 ;  /* 0x0000763204207816 */ /* 0x000fe40000000020 */
[----:B------:R-:W-:Y:S01]  /*0300*/  PRMT R9, R6, 0x7632, R9 ;  /* 0x0000763206097816 */ /* 0x000fe20000000009 */
[----:B------:R-:W-:Y:S01]  /*0310*/  IMAD.U32 R27, R27, 0x10000, RZ ;  /* 0x000100001b1b7824 */ /* 0x000fe200078e00ff */
[----:B------:R-:W-:-:S02]  /*0320*/  PRMT R10, R7, 0x7632, R10 ;  /* 0x00007632070a7816 */ /* 0x000fc4000000000a */
[----:B------:R-:W-:Y:S02]  /*0330*/  SHF.L.U32 R33, R4, 0x10, RZ ;  /* 0x0000001004217819 */ /* 0x000fe400000006ff */
[----:B------:R-:W-:Y:S02]  /*0340*/  SHF.L.U32 R16, R6, 0x10, RZ ;  /* 0x0000001006107819 */ /* 0x000fe400000006ff */
[----:B------:R-:W-:Y:S02]  /*0350*/  SHF.L.U32 R6, R0, 0x10, RZ ;  /* 0x0000001000067819 */ /* 0x000fe400000006ff */
[----:B------:R-:W-:Y:S02]  /*0360*/  SHF.L.U32 R5, R2, 0x10, RZ ;  /* 0x0000001002057819 */ /* 0x000fe400000006ff */
[----:B------:R-:W-:Y:S02]  /*0370*/  SHF.L.U32 R4, R3, 0x10, RZ ;  /* 0x0000001003047819 */ /* 0x000fe400000006ff */
[----:B------:R-:W-:-:S02]  /*0380*/  SHF.L.U32 R7, R7, 0x10, RZ ;  /* 0x0000001007077819 */ /* 0x000fc400000006ff */
[----:B------:R-:W-:Y:S02]  /*0390*/  SHF.L.U32 R3, R8, 0x10, RZ ;  /* 0x0000001008037819 */ /* 0x000fe400000006ff */
[----:B------:R-:W-:Y:S02]  /*03a0*/  SHF.L.U32 R32, R32, 0x10, RZ ;  /* 0x0000001020207819 */ /* 0x000fe400000006ff */
[----:B------:R-:W-:Y:S02]  /*03b0*/  SHF.L.U32 R2, R9, 0x10, RZ ;  /* 0x0000001009027819 */ /* 0x000fe400000006ff */
[----:B0--34-:R-:W-:-:S07]  /*03c0*/  SHF.L.U32 R0, R10, 0x10, RZ ;  /* 0x000000100a007819 */ /* 0x019fce00000006ff */
.L_x_28:
[----:B------:R-:W0:Y:S01]  /*03d0*/  @P1 LDC.64 R8, c[0x0][0x3e0] ;  /* 0x0000f800ff081b82 */ /* 0x000e220000000a00 */
[----:B------:R-:W-:-:S05]  /*03e0*/  IMAD R20, R26, UR5, RZ ;  /* 0x000000051a147c24 */ /* 0x000fca000f8e02ff */
[----:B------:R-:W-:Y:S02]  /*03f0*/  SHF.R.S32.HI R21, RZ, 0x1f, R20 ;  /* 0x0000001fff157819 */ /* 0x000fe40000011414 */
[----:B------:R-:W1:Y:S02]  /*0400*/  LDC.64 R10, c[0x0][0x390] ;  /* 0x0000e400ff0a7b82 */ /* 0x000e640000000a00 */
[----:B------:R-:W-:-:S04]  /*0410*/  LEA.HI R22, R21, R20, RZ, 0x3 ;  /* 0x0000001415167211 */ /* 0x000fc800078f18ff */
[----:B------:R-:W-:Y:S01]  /*0420*/  LEA.HI.SX32 R22, R22, R37, 0x1d ;  /* 0x0000002516167211 */ /* 0x000fe200078feaff */
[----:B0-----:R-:W-:-:S05]  /*0430*/  @P1 IMAD.WIDE R8, R26, 0x2, R8 ;  /* 0x000000021a081825 */ /* 0x001fca00078e0208 */
[----:B------:R1:W2:Y:S02]  /*0440*/  @P1 LDG.E.U16 R20, desc[UR6][R8.64] ;  /* 0x0000000608141981 */ /* 0x0002a4000c1e1500 */
[----:B-1----:R-:W-:-:S06]  /*0450*/  IMAD.WIDE.U32 R8, R22, 0x10, R10 ;  /* 0x0000001016087825 */ /* 0x002fcc00078e000a */
[----:B------:R-:W5:Y:S01]  /*0460*/  LDG.E.128 R8, desc[UR6][R8.64] ;  /* 0x0000000608087981 */ /* 0x000f62000c1e1d00 */
[----:B------:R-:W-:Y:S01]  /*0470*/  UISETP.NE.U32.AND UP0, UPT, UR10, URZ, UPT ;  /* 0x000000ff0a00728c */ /* 0x000fe2000bf05070 */
[----:B------:R-:W-:-:S03]  /*0480*/  HFMA2 R25, -RZ, RZ, 1.875, 0 ;  /* 0x3f800000ff197431 */ /* 0x000fc600000001ff */
[----:B------:R-:W-:Y:S01]  /*0490*/  UISETP.NE.AND.EX UP0, UPT, UR11, URZ, UPT, UP0 ;  /* 0x000000ff0b00728c */ /* 0x000fe2000bf05300 */
[----:B--2---:R-:W-:-:S08]  /*04a0*/  @P1 SHF.L.U32 R25, R20, 0x10, RZ ;  /* 0x0000001014191819 */ /* 0x004fd000000006ff */
[----:B------:R-:W-:Y:S05]  /*04b0*/  BRA.U !UP0, `(.L_x_24) ;  /* 0x0000000108a07547 */ /* 0x000fea000b800000 */
[----:B------:R-:W0:Y:S02]  /*04c0*/  LDC.64 R12, c[0x0][0x3a0] ;  /* 0x0000e800ff0c7b82 */ /* 0x000e240000000a00 */
[----:B0-----:R-:W-:-:S06]  /*04d0*/  IMAD.WIDE.U32 R12, R22, 0x10, R12 ;  /* 0x00000010160c7825 */ /* 0x001fcc00078e000c */
[----:B------:R-:W2:Y:S01]  /*04e0*/  LDG.E.128 R12, desc[UR6][R12.64] ;  /* 0x000000060c0c7981 */ /* 0x000ea2000c1e1d00 */
[C---:B-----5:R-:W-:Y:S02]  /*04f0*/  SHF.L.U32 R20, R8.reuse, 0x10, RZ ;  /* 0x0000001008147819 */ /* 0x060fe400000006ff */
[----:B------:R-:W-:Y:S02]  /*0500*/  SHF.L.U32 R24, R9, 0x10, RZ ;  /* 0x0000001009187819 */ /* 0x000fe400000006ff */
[C---:B------:R-:W-:Y:S02]  /*0510*/  SHF.L.U32 R30, R11.reuse, 0x10, RZ ;  /* 0x000000100b1e7819 */ /* 0x040fe400000006ff */
[----:B------:R-:W-:Y:S02]  /*0520*/  PRMT R8, R8, 0x7632, R8 ;  /* 0x0000763208087816 */ /* 0x000fe40000000008 */
[----:B------:R-:W-:Y:S02]  /*0530*/  PRMT R11, R11, 0x7632, R11 ;  /* 0x000076320b0b7816 */ /* 0x000fe4000000000b */
[----:B------:R-:W-:-:S02]  /*0540*/  SHF.L.U32 R8, R8, 0x10, RZ ;  /* 0x0000001008087819 */ /* 0x000fc400000006ff */
[C---:B--2---:R-:W-:Y:S01]  /*0550*/  SHF.L.U32 R21, R12.reuse, 0x10, RZ ;  /* 0x000000100c157819 */ /* 0x044fe200000006ff */
[----:B------:R-:W-:Y:S01]  /*0560*/  IMAD.U32 R23, R13, 0x10000, RZ ;  /* 0x000100000d177824 */ /* 0x000fe200078e00ff */
[----:B------:R-:W-:Y:S02]  /*0570*/  SHF.L.U32 R29, R15, 0x10, RZ ;  /* 0x000000100f1d7819 */ /* 0x000fe400000006ff */
[----:B------:R-:W-:Y:S01]  /*0580*/  PRMT R12, R12, 0x7632, R12 ;  /* 0x000076320c0c7816 */ /* 0x000fe2000000000c */
[-C--:B------:R-:W-:Y:S01]  /*0590*/  FFMA.FTZ R20, R20, R25.reuse, R21 ;  /* 0x0000001914147223 */ /* 0x080fe20000010015 */
[-C--:B------:R-:W-:Y:S01]  /*05a0*/  FFMA.FTZ R21, R24, R25.reuse, R23 ;  /* 0x0000001918157223 */ /* 0x080fe20000010017 */
[----:B------:R-:W-:Y:S02]  /*05b0*/  SHF.L.U32 R24, R10, 0x10, RZ ;  /* 0x000000100a187819 */ /* 0x000fe400000006ff */
[----:B------:R-:W-:Y:S02]  /*05c0*/  SHF.L.U32 R23, R14, 0x10, RZ ;  /* 0x000000100e177819 */ /* 0x000fe400000006ff */
[----:B------:R-:W-:Y:S01]  /*05d0*/  PRMT R14, R10, 0x7632, R14 ;  /* 0x000076320a0e7816 */ /* 0x000fe2000000000e */
[----:B------:R-:W-:Y:S01]  /*05e0*/  IMAD.U32 R10, R11, 0x10000, RZ ;  /* 0x000100000b0a7824 */ /* 0x000fe200078e00ff */
[----:B------:R-:W-:Y:S01]  /*05f0*/  PRMT R13, R13, 0x7632, R13 ;  /* 0x000076320d0d7816 */ /* 0x000fe2000000000d */
[-C--:B------:R-:W-:Y:S01]  /*0600*/  FFMA.FTZ R23, R24, R25.reuse, R23 ;  /* 0x0000001918177223 */ /* 0x080fe20000010017 */
[----:B------:R-:W-:Y:S01]  /*0610*/  FFMA.FTZ R24, R30, R25, R29 ;  /* 0x000000191e187223 */ /* 0x000fe2000001001d */
[----:B------:R-:W-:-:S02]  /*0620*/  PRMT R30, R9, 0x7632, R30 ;  /* 0x00007632091e7816 */ /* 0x000fc4000000001e */
[----:B------:R-:W-:Y:S02]  /*0630*/  PRMT R9, R14, 0x7632, R9 ;  /* 0x000076320e097816 */ /* 0x000fe40000000009 */
[----:B------:R-:W-:Y:S02]  /*0640*/  PRMT R15, R15, 0x7632, R15 ;  /* 0x000076320f0f7816 */ /* 0x000fe4000000000f */
[----:B------:R-:W-:Y:S02]  /*0650*/  SHF.L.U32 R30, R30, 0x10, RZ ;  /* 0x000000101e1e7819 */ /* 0x000fe400000006ff */
[----:B------:R-:W-:Y:S02]  /*0660*/  SHF.L.U32 R14, R14, 0x10, RZ ;  /* 0x000000100e0e7819 */ /* 0x000fe400000006ff */
[----:B------:R-:W-:Y:S02]  /*0670*/  SHF.L.U32 R15, R15, 0x10, RZ ;  /* 0x000000100f0f7819 */ /* 0x000fe400000006ff */
[----:B------:R-:W-:-:S02]  /*0680*/  SHF.L.U32 R9, R9, 0x10, RZ ;  /* 0x0000001009097819 */ /* 0x000fc400000006ff */
[----:B------:R-:W-:Y:S01]  /*0690*/  SHF.L.U32 R13, R13, 0x10, RZ ;  /* 0x000000100d0d7819 */ /* 0x000fe200000006ff */
[-C--:B------:R-:W-:Y:S01]  /*06a0*/  FFMA.FTZ R10, R10, R25.reuse, R15 ;  /* 0x000000190a0a7223 */ /* 0x080fe2000001000f */
[----:B------:R-:W-:Y:S01]  /*06b0*/  SHF.L.U32 R31, R12, 0x10, RZ ;  /* 0x000000100c1f7819 */ /* 0x000fe200000006ff */
[-C--:B------:R-:W-:Y:S02]  /*06c0*/  FFMA.FTZ R11, R14, R25.reuse, R9 ;  /* 0x000000190e0b7223 */ /* 0x080fe40000010009 */
[-C--:B------:R-:W-:Y:S01]  /*06d0*/  FFMA.FTZ R30, R30, R25.reuse, R13 ;  /* 0x000000191e1e7223 */ /* 0x080fe2000001000d */
[----:B------:R-:W-:Y:S01]  /*06e0*/  F2FP.BF16.F32.PACK_AB R15, R10, R24 ;  /* 0x000000180a0f723e */ /* 0x000fe200000010ff */
[----:B------:R-:W-:Y:S01]  /*06f0*/  FFMA.FTZ R31, R8, R25, R31 ;  /* 0x00000019081f7223 */ /* 0x000fe2000001001f */
[----:B------:R-:W-:Y:S02]  /*0700*/  F2FP.BF16.F32.PACK_AB R14, R11, R23 ;  /* 0x000000170b0e723e */ /* 0x000fe400000010ff */
[----:B------:R-:W-:-:S02]  /*0710*/  F2FP.BF16.F32.PACK_AB R13, R30, R21 ;  /* 0x000000151e0d723e */ /* 0x000fc400000010ff */
[----:B------:R-:W-:Y:S01]  /*0720*/  F2FP.BF16.F32.PACK_AB R12, R31, R20 ;  /* 0x000000141f0c723e */ /* 0x000fe200000010ff */
[----:B------:R-:W-:Y:S06]  /*0730*/  BRA `(.L_x_25) ;  /* 0x0000000000c47947 */ /* 0x000fec0003800000 */
.L_x_24:
[----:B------:R-:W-:-:S04]  /*0740*/  UISETP.NE.U32.AND UP0, UPT, UR12, URZ, UPT ;  /* 0x000000ff0c00728c */ /* 0x000fc8000bf05070 */
[----:B------:R-:W-:-:S06]  /*0750*/  UISETP.NE.AND.EX UP0, UPT, UR13, URZ, UPT, UP0 ;  /* 0x000000ff0d00728c */ /* 0x000fcc000bf05300 */
[----:B------:R-:W-:-:S13]  /*0760*/  PLOP3.LUT P1, PT, PT, PT, UP0, 0x80, 0x8 ;  /* 0x000000000008781c */ /* 0x000fda0003f2f008 */
[----:B------:R-:W-:Y:S05]  /*0770*/  @!P1 BRA `(.L_x_26) ;  /* 0x0000000000649947 */ /* 0x000fea0003800000 */
[C---:B-----5:R-:W-:Y:S01]  /*0780*/  PRMT R12, R8.reuse, 0x7632, R12 ;  /* 0x00007632080c7816 */ /* 0x060fe2000000000c */
[----:B------:R-:W-:Y:S01]  /*0790*/  IMAD.U32 R24, R11, 0x10000, RZ ;  /* 0x000100000b187824 */ /* 0x000fe200078e00ff */
[----:B------:R-:W-:Y:S02]  /*07a0*/  SHF.L.U32 R8, R8, 0x10, RZ ;  /* 0x0000001008087819 */ /* 0x000fe400000006ff */
[C---:B------:R-:W-:Y:S01]  /*07b0*/  SHF.L.U32 R14, R9.reuse, 0x10, RZ ;  /* 0x00000010090e7819 */ /* 0x040fe200000006ff */
[-C--:B------:R-:W-:Y:S01]  /*07c0*/  FMUL.FTZ R24, R24, R25.reuse ;  /* 0x0000001918187220 */ /* 0x080fe20000410000 */
[----:B------:R-:W-:Y:S01]  /*07d0*/  PRMT R13, R9, 0x7632, R13 ;  /* 0x00007632090d7816 */ /* 0x000fe2000000000d */
[-C--:B------:R-:W-:Y:S01]  /*07e0*/  FMUL.FTZ R20, R8, R25.reuse ;  /* 0x0000001908147220 */ /* 0x080fe20000410000 */
[----:B------:R-:W-:Y:S01]  /*07f0*/  PRMT R9, R10, 0x7632, R9 ;  /* 0x000076320a097816 */ /* 0x000fe20000000009 */
[----:B------:R-:W-:Y:S01]  /*0800*/  FMUL.FTZ R21, R14, R25 ;  /* 0x000000190e157220 */ /* 0x000fe20000410000 */
[----:B------:R-:W-:-:S02]  /*0810*/  PRMT R15, R11, 0x7632, R15 ;  /* 0x000076320b0f7816 */ /* 0x000fc4000000000f */
[----:B------:R-:W-:Y:S02]  /*0820*/  SHF.L.U32 R10, R10, 0x10, RZ ;  /* 0x000000100a0a7819 */ /* 0x000fe400000006ff */
[----:B------:R-:W-:Y:S02]  /*0830*/  SHF.L.U32 R12, R12, 0x10, RZ ;  /* 0x000000100c0c7819 */ /* 0x000fe400000006ff */
[----:B------:R-:W-:Y:S01]  /*0840*/  SHF.L.U32 R14, R15, 0x10, RZ ;  /* 0x000000100f0e7819 */ /* 0x000fe200000006ff */
[-C--:B------:R-:W-:Y:S01]  /*0850*/  FMUL.FTZ R23, R10, R25.reuse ;  /* 0x000000190a177220 */ /* 0x080fe20000410000 */
[----:B------:R-:W-:Y:S01]  /*0860*/  SHF.L.U32 R8, R9, 0x10, RZ ;  /* 0x0000001009087819 */ /* 0x000fe200000006ff */
[-C--:B------:R-:W-:Y:S01]  /*0870*/  FMUL.FTZ R31, R12, R25.reuse ;  /* 0x000000190c1f7220 */ /* 0x080fe20000410000 */
[----:B------:R-:W-:Y:S01]  /*0880*/  SHF.L.U32 R30, R13, 0x10, RZ ;  /* 0x000000100d1e7819 */ /* 0x000fe200000006ff */
[-C--:B------:R-:W-:Y:S02]  /*0890*/  FMUL.FTZ R10, R14, R25.reuse ;  /* 0x000000190e0a7220 */ /* 0x080fe40000410000 */
[-C--:B------:R-:W-:Y:S01]  /*08a0*/  FMUL.FTZ R11, R8, R25.reuse ;  /* 0x00000019080b7220 */ /* 0x080fe20000410000 */
[----:B------:R-:W-:Y:S01]  /*08b0*/  F2FP.BF16.F32.PACK_AB R12, R31, R20 ;  /* 0x000000141f0c723e */ /* 0x000fe200000010ff */
[----:B------:R-:W-:Y:S01]  /*08c0*/  FMUL.FTZ R30, R30, R25 ;  /* 0x000000191e1e7220 */ /* 0x000fe20000410000 */
[----:B------:R-:W-:-:S02]  /*08d0*/  F2FP.BF16.F32.PACK_AB R15, R10, R24 ;  /* 0x000000180a0f723e */ /* 0x000fc400000010ff */
[----:B------:R-:W-:Y:S02]  /*08e0*/  F2FP.BF16.F32.PACK_AB R14, R11, R23 ;  /* 0x000000170b0e723e */ /* 0x000fe400000010ff */
[----:B------:R-:W-:Y:S01]  /*08f0*/  F2FP.BF16.F32.PACK_AB R13, R30, R21 ;  /* 0x000000151e0d723e */ /* 0x000fe200000010ff */
[----:B------:R-:W-:Y:S06]  /*0900*/  BRA `(.L_x_25) ;  /* 0x0000000000507947 */ /* 0x000fec0003800000 */
.L_x_26:
[C---:B-----5:R-:W-:Y:S01]  /*0910*/  PRMT R21, R8.reuse, 0x7632, R21 ;  /* 0x0000763208157816 */ /* 0x060fe20000000015 */
[----:B------:R-:W-:Y:S01]  /*0920*/  IMAD.U32 R24, R11, 0x10000, RZ ;  /* 0x000100000b187824 */ /* 0x000fe200078e00ff */
[C---:B------:R-:W-:Y:S02]  /*0930*/  SHF.L.U32 R30, R9.reuse, 0x10, RZ ;  /* 0x00000010091e7819 */ /* 0x040fe400000006ff */
[----:B------:R-:W-:Y:S01]  /*0940*/  SHF.L.U32 R20, R8, 0x10, RZ ;  /* 0x0000001008147819 */ /* 0x000fe200000006ff */
[-C--:B------:R-:W-:Y:S01]  /*0950*/  FMUL.FTZ R24, R24, R25.reuse ;  /* 0x0000001918187220 */ /* 0x080fe20000410000 */
[----:B------:R-:W-:Y:S02]  /*0960*/  PRMT R23, R9, 0x7632, R23 ;  /* 0x0000763209177816 */ /* 0x000fe40000000017 */
[----:B------:R-:W-:Y:S01]  /*0970*/  SHF.L.U32 R36, R10, 0x10, RZ ;  /* 0x000000100a247819 */ /* 0x000fe200000006ff */
[----:B------:R-:W-:Y:S01]  /*0980*/  FMUL.FTZ R20, R20, R25 ;  /* 0x0000001914147220 */ /* 0x000fe20000410000 */
[----:B------:R-:W-:-:S02]  /*0990*/  PRMT R8, R10, 0x7632, R8 ;  /* 0x000076320a087816 */ /* 0x000fc40000000008 */
[----:B------:R-:W-:Y:S02]  /*09a0*/  PRMT R9, R11, 0x7632, R9 ;  /* 0x000076320b097816 */ /* 0x000fe40000000009 */
[----:B------:R-:W-:Y:S01]  /*09b0*/  SHF.L.U32 R10, R21, 0x10, RZ ;  /* 0x00000010150a7819 */ /* 0x000fe200000006ff */
[-C--:B------:R-:W-:Y:S01]  /*09c0*/  FMUL.FTZ R21, R30, R25.reuse ;  /* 0x000000191e157220 */ /* 0x080fe20000410000 */
[----:B------:R-:W-:Y:S01]  /*09d0*/  SHF.L.U32 R30, R23, 0x10, RZ ;  /* 0x00000010171e7819 */ /* 0x000fe200000006ff */
[-C--:B------:R-:W-:Y:S01]  /*09e0*/  FMUL.FTZ R23, R36, R25.reuse ;  /* 0x0000001924177220 */ /* 0x080fe20000410000 */
[----:B------:R-:W-:Y:S01]  /*09f0*/  SHF.L.U32 R8, R8, 0x10, RZ ;  /* 0x0000001008087819 */ /* 0x000fe200000006ff */
[-C--:B------:R-:W-:Y:S01]  /*0a00*/  FMUL.FTZ R31, R10, R25.reuse ;  /* 0x000000190a1f7220 */ /* 0x080fe20000410000 */
[----:B------:R-:W-:Y:S01]  /*0a10*/  SHF.L.U32 R36, R9, 0x10, RZ ;  /* 0x0000001009247819 */ /* 0x000fe200000006ff */
[-C--:B------:R-:W-:Y:S02]  /*0a20*/  FMUL.FTZ R30, R30, R25.reuse ;  /* 0x000000191e1e7220 */ /* 0x080fe40000410000 */
[----:B------:R-:W-:-:S02]  /*0a30*/  FMUL.FTZ R11, R8, R25 ;  /* 0x00000019080b7220 */ /* 0x000fc40000410000 */
[----:B------:R-:W-:-:S07]  /*0a40*/  FMUL.FTZ R10, R36, R25 ;  /* 0x00000019240a7220 */ /* 0x000fce0000410000 */
.L_x_25:
[----:B------:R-:W0:Y:S01]  /*0a50*/  @P0 LDC.64 R8, c[0x0][0x3a8] ;  /* 0x0000ea00ff080b82 */ /* 0x000e220000000a00 */
[----:B------:R-:W-:Y:S01]  /*0a60*/  FADD.FTZ R36, RZ, R20 ;  /* 0x00000014ff247221 */ /* 0x000fe20000010000 */
[----:B------:R-:W-:Y:S01]  /*0a70*/  UMOV UR4, 0xffffffff ;  /* 0xffffffff00047882 */ /* 0x000fe20000000000 */
[----:B------:R-:W-:Y:S02]  /*0a80*/  ISETP.NE.AND P3, PT, R37, RZ, PT ;  /* 0x000000ff2500720c */ /* 0x000fe40003f65270 */
[----:B------:R-:W-:-:S04]  /*0a90*/  FADD.FTZ R36, R36, R31 ;  /* 0x0000001f24247221 */ /* 0x000fc80000010000 */
[----:B------:R-:W-:-:S04]  /*0aa0*/  FADD.FTZ R25, R36, R21 ;  /* 0x0000001524197221 */ /* 0x000fc80000010000 */
[----:B------:R-:W-:-:S04]  /*0ab0*/  FADD.FTZ R36, R25, R30 ;  /* 0x0000001e19247221 */ /* 0x000fc80000010000 */
[----:B------:R-:W-:-:S04]  /*0ac0*/  FADD.FTZ R36, R36, R23 ;  /* 0x0000001724247221 */ /* 0x000fc80000010000 */
[----:B------:R-:W-:Y:S01]  /*0ad0*/  FADD.FTZ R25, R36, R11 ;  /* 0x0000000b24197221 */ /* 0x000fe20000010000 */
[----:B0-----:R-:W-:-:S04]  /*0ae0*/  @P0 IMAD.WIDE.U32 R8, R22, 0x10, R8 ;  /* 0x0000001016080825 */ /* 0x001fc800078e0008 */
[----:B------:R-:W-:Y:S01]  /*0af0*/  FADD.FTZ R25, R25, R24 ;  /* 0x0000001819197221 */ /* 0x000fe20000010000 */
[----:B------:R0:W-:Y:S03]  /*0b00*/  @P0 STG.E.128 desc[UR6][R8.64], R12 ;  /* 0x0000000c08000986 */ /* 0x0001e6000c101d06 */
[----:B------:R-:W-:Y:S01]  /*0b10*/  FADD.FTZ R25, R25, R10 ;  /* 0x0000000a19197221 */ /* 0x000fe20000010000 */
[----:B------:R-:W-:Y:S06]  /*0b20*/  BRA.DIV UR4, `(.L_x_27) ;  /* 0x0000000604587947 */ /* 0x000fec000b800000 */
[----:B0-----:R-:W0:Y:S02]  /*0b30*/  SHFL.BFLY PT, R9, R25, 0x1, 0x1f ;  /* 0x0c201f0019097f89 */ /* 0x001e2400000e0000 */
[----:B0-----:R-:W-:-:S05]  /*0b40*/  FADD.FTZ R8, R25, R9 ;  /* 0x0000000919087221 */ /* 0x001fca0000010000 */
[----:B------:R-:W0:Y:S02]  /*0b50*/  SHFL.BFLY PT, R9, R8, 0x2, 0x1f ;  /* 0x0c401f0008097f89 */ /* 0x000e2400000e0000 */
[----:B0-----:R-:W-:Y:S02]  /*0b60*/  FADD.FTZ R36, R8, R9 ;  /* 0x0000000908247221 */ /* 0x001fe40000010000 */
[----:B------:R-:W0:Y:S03]  /*0b70*/  LDC R8, c[0x0][0x400] ;  /* 0x00010000ff087b82 */ /* 0x000e260000000800 */
[----:B------:R-:W1:Y:S02]  /*0b80*/  SHFL.BFLY PT, R25, R36, 0x4, 0x1f ;  /* 0x0c801f0024197f89 */ /* 0x000e6400000e0000 */
[----:B-1----:R-:W-:-:S05]  /*0b90*/  FADD.FTZ R36, R36, R25 ;  /* 0x0000001924247221 */ /* 0x002fca0000010000 */
[----:B------:R-:W1:Y:S02]  /*0ba0*/  SHFL.BFLY PT, R25, R36, 0x8, 0x1f ;  /* 0x0d001f0024197f89 */ /* 0x000e6400000e0000 */
[----:B-1----:R-:W-:-:S05]  /*0bb0*/  FADD.FTZ R36, R36, R25 ;  /* 0x0000001924247221 */ /* 0x002fca0000010000 */
[----:B------:R-:W1:Y:S02]  /*0bc0*/  SHFL.BFLY PT, R25, R36, 0x10, 0x1f ;  /* 0x0e001f0024197f89 */ /* 0x000e6400000e0000 */
[----:B-1----:R-:W-:-:S04]  /*0bd0*/  FADD.FTZ R9, R36, R25 ;  /* 0x0000001924097221 */ /* 0x002fc80000010000 */
[----:B0-----:R-:W-:-:S04]  /*0be0*/  FMUL.FTZ R25, R9, R8 ;  /* 0x0000000809197220 */ /* 0x001fc80000410000 */
[C---:B------:R-:W-:Y:S01]  /*0bf0*/  FADD.FTZ R9, -R25.reuse, R20 ;  /* 0x0000001419097221 */ /* 0x040fe20000010100 */
[C---:B------:R-:W-:Y:S01]  /*0c00*/  FADD.FTZ R29, -R25.reuse, R31 ;  /* 0x0000001f191d7221 */ /* 0x040fe20000010100 */
[----:B------:R-:W-:Y:S02]  /*0c10*/  FADD.FTZ R36, -R25, R23 ;  /* 0x0000001719247221 */ /* 0x000fe40000010100 */
[----:B------:R-:W-:-:S04]  /*0c20*/  FFMA.FTZ R9, R9, R9, RZ ;  /* 0x0000000909097223 */ /* 0x000fc800000100ff */
[----:B------:R-:W-:Y:S01]  /*0c30*/  FFMA.FTZ R9, R29, R29, R9 ;  /* 0x0000001d1d097223 */ /* 0x000fe20000010009 */
[----:B------:R-:W-:-:S04]  /*0c40*/  FADD.FTZ R29, -R25, R21 ;  /* 0x00000015191d7221 */ /* 0x000fc80000010100 */
[----:B------:R-:W-:Y:S01]  /*0c50*/  FFMA.FTZ R9, R29, R29, R9 ;  /* 0x0000001d1d097223 */ /* 0x000fe20000010009 */
[----:B------:R-:W-:-:S04]  /*0c60*/  FADD.FTZ R29, -R25, R30 ;  /* 0x0000001e191d7221 */ /* 0x000fc80000010100 */
[----:B------:R-:W-:-:S04]  /*0c70*/  FFMA.FTZ R9, R29, R29, R9 ;  /* 0x0000001d1d097223 */ /* 0x000fc80000010009 */
[----:B------:R-:W-:Y:S01]  /*0c80*/  FFMA.FTZ R9, R36, R36, R9 ;  /* 0x0000002424097223 */ /* 0x000fe20000010009 */
[----:B------:R-:W-:-:S04]  /*0c90*/  FADD.FTZ R36, -R25, R11 ;  /* 0x0000000b19247221 */ /* 0x000fc80000010100 */
[----:B------:R-:W-:Y:S01]  /*0ca0*/  FFMA.FTZ R9, R36, R36, R9 ;  /* 0x0000002424097223 */ /* 0x000fe20000010009 */
[----:B------:R-:W-:-:S04]  /*0cb0*/  FADD.FTZ R36, -R25, R24 ;  /* 0x0000001819247221 */ /* 0x000fc80000010100 */
[----:B------:R-:W-:Y:S01]  /*0cc0*/  FFMA.FTZ R9, R36, R36, R9 ;  /* 0x0000002424097223 */ /* 0x000fe20000010009 */
[----:B------:R-:W-:-:S04]  /*0cd0*/  FADD.FTZ R36, -R25, R10 ;  /* 0x0000000a19247221 */ /* 0x000fc80000010100 */
[----:B------:R-:W-:-:S05]  /*0ce0*/  FFMA.FTZ R36, R36, R36, R9 ;  /* 0x0000002424247223 */ /* 0x000fca0000010009 */
        /* <DEDUP_REMOVED lines=9> */
.L_x_40:
[----:B-1----:R-:W-:Y:S01]  /*0d80*/  FADD.FTZ R9, R36, R9 ;  /* 0x0000000924097221 */ /* 0x002fe20000010000 */
[----:B------:R-:W-:-:S03]  /*0d90*/  FMUL.FTZ R35, R25, R25 ;  /* 0x0000001919237220 */ /* 0x000fc60000410000 */
[----:B------:R-:W-:Y:S02]  /*0da0*/  FFMA.FTZ R29, R9, R8, UR8 ;  /* 0x00000008091d7e23 */ /* 0x000fe40008010008 */
[----:B------:R-:W1:Y:S01]  /*0db0*/  @!P3 LDC.64 R8, c[0x0][0x3c0] ;  /* 0x0000f000ff08bb82 */ /* 0x000e620000000a00 */
[----:B0-----:R-:W-:Y:S02]  /*0dc0*/  FSEL R36, R35, RZ, P2 ;  /* 0x000000ff23247208 */ /* 0x001fe40001000000 */
[----:B------:R-:W-:-:S03]  /*0dd0*/  FSEL R35, R25, RZ, !P2 ;  /* 0x000000ff19237208 */ /* 0x000fc60005000000 */
[----:B------:R-:W-:Y:S02]  /*0de0*/  FADD.FTZ R29, R29, R36 ;  /* 0x000000241d1d7221 */ /* 0x000fe40000010000 */
[C---:B------:R-:W-:Y:S01]  /*0df0*/  FADD.FTZ R36, -R35.reuse, R23 ;  /* 0x0000001723247221 */ /* 0x040fe20000010100 */
[C---:B------:R-:W-:Y:S01]  /*0e00*/  FADD.FTZ R23, -R35.reuse, R10 ;  /* 0x0000000a23177221 */ /* 0x040fe20000010100 */
[C---:B------:R-:W-:Y:S01]  /*0e10*/  FADD.FTZ R10, -R35.reuse, R11 ;  /* 0x0000000b230a7221 */ /* 0x040fe20000010100 */
[C---:B------:R-:W-:Y:S01]  /*0e20*/  FADD.FTZ R24, -R35.reuse, R24 ;  /* 0x0000001823187221 */ /* 0x040fe20000010100 */
[----:B------:R-:W0:Y:S01]  /*0e30*/  MUFU.RSQ R29, R29 ;  /* 0x0000001d001d7308 */ /* 0x000e220000001400 */
[C---:B------:R-:W-:Y:S01]  /*0e40*/  FADD.FTZ R20, -R35.reuse, R20 ;  /* 0x0000001423147221 */ /* 0x040fe20000010100 */
[----:B------:R-:W-:Y:S01]  /*0e50*/  FADD.FTZ R30, -R35, R30 ;  /* 0x0000001e231e7221 */ /* 0x000fe20000010100 */
[----:B-1----:R-:W-:-:S05]  /*0e60*/  @!P3 IMAD.WIDE R8, R26, 0x4, R8 ;  /* 0x000000041a08b825 */ /* 0x002fca00078e0208 */
[----:B------:R1:W-:Y:S01]  /*0e70*/  @!P3 STG.E desc[UR6][R8.64], R25 ;  /* 0x000000190800b986 */ /* 0x0003e2000c101906 */
[C---:B0-----:R-:W-:Y:S01]  /*0e80*/  FMUL.FTZ R24, R29.reuse, R24 ;  /* 0x000000181d187220 */ /* 0x041fe20000410000 */
[----:B------:R-:W-:-:S03]  /*0e90*/  FMUL.FTZ R23, R29, R23 ;  /* 0x000000171d177220 */ /* 0x000fc60000410000 */
[----:B------:R-:W-:Y:S01]  /*0ea0*/  FFMA.FTZ R11, R24, R7, R19 ;  /* 0x00000007180b7223 */ /* 0x000fe20000010013 */
[----:B------:R-:W-:Y:S01]  /*0eb0*/  FADD.FTZ R24, -R35, R21 ;  /* 0x0000001523187221 */ /* 0x000fe20000010100 */
[C---:B------:R-:W-:Y:S01]  /*0ec0*/  FMUL.FTZ R21, R29.reuse, R30 ;  /* 0x0000001e1d157220 */ /* 0x040fe20000410000 */
[C---:B-1----:R-:W-:Y:S01]  /*0ed0*/  FMUL.FTZ R9, R29.reuse, R36 ;  /* 0x000000241d097220 */ /* 0x042fe20000410000 */
[----:B------:R-:W-:Y:S01]  /*0ee0*/  FMUL.FTZ R8, R29, R10 ;  /* 0x0000000a1d087220 */ /* 0x000fe20000410000 */
[----:B------:R-:W-:Y:S02]  /*0ef0*/  FFMA.FTZ R36, R23, R0, R6 ;  /* 0x0000000017247223 */ /* 0x000fe40000010006 */
[----:B------:R-:W-:Y:S01]  /*0f00*/  FFMA.FTZ R10, R9, R16, R18 ;  /* 0x00000010090a7223 */ /* 0x000fe20000010012 */
[----:B------:R-:W-:Y:S01]  /*0f10*/  FFMA.FTZ R9, R8, R2, R5 ;  /* 0x0000000208097223 */ /* 0x000fe20000010005 */
[----:B------:R-:W-:Y:S01]  /*0f20*/  FADD.FTZ R8, -R35, R31 ;  /* 0x0000001f23087221 */ /* 0x000fe20000010100 */
[----:B------:R-:W-:Y:S01]  /*0f30*/  F2FP.BF16.F32.PACK_AB R11, R36, R11 ;  /* 0x0000000b240b723e */ /* 0x000fe200000010ff */
[----:B------:R-:W-:Y:S01]  /*0f40*/  FMUL.FTZ R36, R29, R24 ;  /* 0x000000181d247220 */ /* 0x000fe20000410000 */
[----:B------:R-:W0:Y:S01]  /*0f50*/  LDC.64 R30, c[0x0][0x428] ;  /* 0x00010a00ff1e7b82 */ /* 0x000e220000000a00 */
[----:B------:R-:W-:Y:S01]  /*0f60*/  F2FP.BF16.F32.PACK_AB R10, R9, R10 ;  /* 0x0000000a090a723e */ /* 0x000fe200000010ff */
[C---:B------:R-:W-:Y:S01]  /*0f70*/  FMUL.FTZ R9, R29.reuse, R20 ;  /* 0x000000141d097220 */ /* 0x040fe20000410000 */
[----:B------:R-:W-:-:S03]  /*0f80*/  FMUL.FTZ R8, R29, R8 ;  /* 0x000000081d087220 */ /* 0x000fc60000410000 */
[----:B------:R-:W-:Y:S01]  /*0f90*/  FFMA.FTZ R20, R9, R33, R34 ;  /* 0x0000002109147223 */ /* 0x000fe20000010022 */
[----:B------:R-:W-:Y:S01]  /*0fa0*/  FFMA.FTZ R9, R36, R28, R17 ;  /* 0x0000001c24097223 */ /* 0x000fe20000010011 */
[----:B------:R-:W1:Y:S01]  /*0fb0*/  @!P3 LDC.64 R24, c[0x0][0x3c8] ;  /* 0x0000f200ff18bb82 */ /* 0x000e620000000a00 */
[----:B------:R-:W-:Y:S01]  /*0fc0*/  FFMA.FTZ R36, R21, R27, R4 ;  /* 0x0000001b15247223 */ /* 0x000fe20000010004 */
[----:B------:R-:W-:-:S04]  /*0fd0*/  FFMA.FTZ R21, R8, R32, R3 ;  /* 0x0000002008157223 */ /* 0x000fc80000010003 */
[----:B------:R-:W-:Y:S02]  /*0fe0*/  F2FP.BF16.F32.PACK_AB R9, R36, R9 ;  /* 0x000000092409723e */ /* 0x000fe400000010ff */
[----:B------:R-:W-:Y:S02]  /*0ff0*/  F2FP.BF16.F32.PACK_AB R8, R21, R20 ;  /* 0x000000141508723e */ /* 0x000fe400000010ff */
[----:B------:R-:W2:Y:S01]  /*1000*/  LDC.64 R20, c[0x0][0x380] ;  /* 0x0000e000ff147b82 */ /* 0x000ea20000000a00 */
[----:B0-----:R-:W-:-:S04]  /*1010*/  IMAD.WIDE.U32 R22, R22, 0x10, R30 ;  /* 0x0000001016167825 */ /* 0x001fc800078e001e */
[----:B-1----:R-:W-:-:S05]  /*1020*/  @!P3 IMAD.WIDE R24, R26, 0x4, R24 ;  /* 0x000000041a18b825 */ /* 0x002fca00078e0218 */
[----:B------:R0:W-:Y:S04]  /*1030*/  @!P3 STG.E desc[UR6][R24.64], R29 ;  /* 0x0000001d1800b986 */ /* 0x0001e8000c101906 */
[----:B------:R0:W-:Y:S01]  /*1040*/  STG.E.128 desc[UR6][R22.64], R8 ;  /* 0x0000000816007986 */ /* 0x0001e2000c101d06 */
[----:B--2---:R-:W-:-:S04]  /*1050*/  LEA R26, R20, R26, 0x2 ;  /* 0x0000001a141a7211 */ /* 0x004fc800078e10ff */
[----:B------:R-:W-:-:S13]  /*1060*/  ISETP.GE.AND P3, PT, R26, R21, PT ;  /* 0x000000151a00720c */ /* 0x000fda0003f66270 */
[----:B0-----:R-:W-:Y:S05]  /*1070*/  @!P3 BRA `(.L_x_28) ;  /* 0xfffffff000d4b947 */ /* 0x001fea000383ffff */
[----:B------:R-:W-:Y:S05]  /*1080*/  EXIT ;  /* 0x000000000000794d */ /* 0x000fea0003800000 */
.L_x_27:
[----:B------:R-:W-:Y:S01]  /*1090*/  HFMA2 R35, -RZ, RZ, 0, 5.9604644775390625e-08 ;  /* 0x00000001ff237431 */ /* 0x000fe200000001ff */
[----:B------:R-:W-:Y:S01]  /*10a0*/  BSSY B0, `(.L_x_29) ;  /* 0x0000007000007945 */ /* 0x000fe20003800000 */
[----:B------:R-:W-:Y:S01]  /*10b0*/  MOV R36, R25 ;  /* 0x0000001900247202 */ /* 0x000fe20000000f00 */
[----:B------:R-:W-:Y:S01]  /*10c0*/  IMAD.MOV.U32 R29, RZ, RZ, 0x1f ;  /* 0x0000001fff1d7424 */ /* 0x000fe200078e00ff */
[----:B0-----:R-:W-:-:S07]  /*10d0*/  MOV R9, 0xffffffff ;  /* 0xffffffff00097802 */ /* 0x001fce0000000f00 */
[----:B------:R-:W-:Y:S05]  /*10e0*/  WARPSYNC.COLLECTIVE R9, `(.L_x_30) ;  /* 0x0000000009087348 */ /* 0x000fea0003c00000 */
[----:B------:R0:W1:Y:S02]  /*10f0*/  SHFL.BFLY P4, R9, R36, R35, R29 ;  /* 0x0c00002324097389 */ /* 0x000064000008001d */
[----:B01----:R-:W-:Y:S05]  /*1100*/  ENDCOLLECTIVE ;  /* 0x000000000000791b */ /* 0x003fea0003800000 */
.L_x_30:
[----:B------:R-:W-:Y:S05]  /*1110*/  BSYNC B0 ;  /* 0x0000000000007941 */ /* 0x000fea0003800000 */
.L_x_29:
[----:B------:R-:W-:Y:S01]  /*1120*/  FADD.FTZ R8, R25, R9 ;  /* 0x0000000919087221 */ /* 0x000fe20000010000 */
[----:B------:R-:W-:Y:S01]  /*1130*/  MOV R9, 0xffffffff ;  /* 0xffffffff00097802 */ /* 0x000fe20000000f00 */
[----:B------:R-:W-:Y:S01]  /*1140*/  HFMA2 R35, -RZ, RZ, 0, 1.1920928955078125e-07 ;  /* 0x00000002ff237431 */ /* 0x000fe200000001ff */
[----:B------:R-:W-:Y:S02]  /*1150*/  MOV R29, 0x1f ;  /* 0x0000001f001d7802 */ /* 0x000fe40000000f00 */
[----:B------:R-:W-:-:S07]  /*1160*/  MOV R36, R8 ;  /* 0x0000000800247202 */ /* 0x000fce0000000f00 */
[----:B------:R-:W-:Y:S05]  /*1170*/  WARPSYNC.COLLECTIVE R9, `(.L_x_31) ;  /* 0x0000000009087348 */ /* 0x000fea0003c00000 */
[----:B------:R0:W1:Y:S02]  /*1180*/  SHFL.BFLY P4, R9, R36, R35, R29 ;  /* 0x0c00002324097389 */ /* 0x000064000008001d */
[----:B01----:R-:W-:Y:S05]  /*1190*/  ENDCOLLECTIVE ;  /* 0x000000000000791b */ /* 0x003fea0003800000 */
.L_x_31:
[----:B------:R-:W-:Y:S02]  /*11a0*/  HFMA2 R35, -RZ, RZ, 0, 2.384185791015625e-07 ;  /* 0x00000004ff237431 */ /* 0x000fe400000001ff */
[----:B------:R-:W-:Y:S01]  /*11b0*/  FADD.FTZ R36, R8, R9 ;  /* 0x0000000908247221 */ /* 0x000fe20000010000 */
[----:B------:R-:W-:Y:S01]  /*11c0*/  MOV R9, 0xffffffff ;  /* 0xffffffff00097802 */ /* 0x000fe20000000f00 */
[----:B------:R-:W0:Y:S06]  /*11d0*/  LDC R8, c[0x0][0x400] ;  /* 0x00010000ff087b82 */ /* 0x000e2c0000000800 */
[----:B0-----:R-:W-:Y:S05]  /*11e0*/  WARPSYNC.COLLECTIVE R9, `(.L_x_32) ;  /* 0x0000000009087348 */ /* 0x001fea0003c00000 */
[----:B------:R1:W2:Y:S02]  /*11f0*/  SHFL.BFLY P4, R9, R36, R35, R29 ;  /* 0x0c00002324097389 */ /* 0x0002a4000008001d */
[----:B012---:R-:W-:Y:S05]  /*1200*/  ENDCOLLECTIVE ;  /* 0x000000000000791b */ /* 0x007fea0003800000 */
.L_x_32:
[----:B------:R-:W-:Y:S02]  /*1210*/  HFMA2 R35, -RZ, RZ, 0, 4.76837158203125e-07 ;  /* 0x00000008ff237431 */ /* 0x000fe400000001ff */
[----:B------:R-:W-:Y:S01]  /*1220*/  IMAD.MOV.U32 R25, RZ, RZ, R9 ;  /* 0x000000ffff197224 */ /* 0x000fe200078e0009 */
[----:B------:R-:W-:-:S03]  /*1230*/  MOV R9, 0xffffffff ;  /* 0xffffffff00097802 */ /* 0x000fc60000000f00 */
[----:B------:R-:W-:-:S07]  /*1240*/  FADD.FTZ R36, R36, R25 ;  /* 0x0000001924247221 */ /* 0x000fce0000010000 */
[----:B------:R-:W-:Y:S05]  /*1250*/  WARPSYNC.COLLECTIVE R9, `(.L_x_33) ;  /* 0x0000000009087348 */ /* 0x000fea0003c00000 */
[----:B------:R0:W1:Y:S02]  /*1260*/  SHFL.BFLY P4, R9, R36, R35, R29 ;  /* 0x0c00002324097389 */ /* 0x000064000008001d */
[----:B01----:R-:W-:Y:S05]  /*1270*/  ENDCOLLECTIVE ;  /* 0x000000000000791b */ /* 0x003fea0003800000 */
.L_x_33:
[----:B------:R-:W-:Y:S01]  /*1280*/  HFMA2 R35, -RZ, RZ, 0, 9.5367431640625e-07 ;  /* 0x00000010ff237431 */ /* 0x000fe200000001ff */
[----:B------:R-:W-:Y:S02]  /*1290*/  MOV R25, R9 ;  /* 0x0000000900197202 */ /* 0x000fe40000000f00 */
[----:B------:R-:W-:-:S03]  /*12a0*/  MOV R9, 0xffffffff ;  /* 0xffffffff00097802 */ /* 0x000fc60000000f00 */
[----:B------:R-:W-:-:S07]  /*12b0*/  FADD.FTZ R36, R36, R25 ;  /* 0x0000001924247221 */ /* 0x000fce0000010000 */
[----:B------:R-:W-:Y:S05]  /*12c0*/  WARPSYNC.COLLECTIVE R9, `(.L_x_34) ;  /* 0x0000000009087348 */ /* 0x000fea0003c00000 */
[----:B------:R0:W1:Y:S02]  /*12d0*/  SHFL.BFLY P4, R9, R36, R35, R29 ;  /* 0x0c00002324097389 */ /* 0x000064000008001d */
[----:B01----:R-:W-:Y:S05]  /*12e0*/  ENDCOLLECTIVE ;  /* 0x000000000000791b */ /* 0x003fea0003800000 */
.L_x_34:
[----:B------:R-:W-:Y:S01]  /*12f0*/  HFMA2 R35, -RZ, RZ, 0, 5.9604644775390625e-08 ;  /* 0x00000001ff237431 */ /* 0x000fe200000001ff */
[----:B------:R-:W-:-:S05]  /*1300*/  MOV R25, R9 ;  /* 0x0000000900197202 */ /* 0x000fca0000000f00 */
[----:B------:R-:W-:-:S04]  /*1310*/  FADD.FTZ R25, R36, R25 ;  /* 0x0000001924197221 */ /* 0x000fc80000010000 */
[----:B------:R-:W-:-:S04]  /*1320*/  FMUL.FTZ R25, R25, R8 ;  /* 0x0000000819197220 */ /* 0x000fc80000410000 */
[C---:B------:R-:W-:Y:S01]  /*1330*/  FADD.FTZ R36, -R25.reuse, R20 ;  /* 0x0000001419247221 */ /* 0x040fe20000010100 */
[----:B------:R-:W-:-:S03]  /*1340*/  FADD.FTZ R9, -R25, R31 ;  /* 0x0000001f19097221 */ /* 0x000fc60000010100 */
[----:B------:R-:W-:-:S04]  /*1350*/  FFMA.FTZ R36, R36, R36, RZ ;  /* 0x0000002424247223 */ /* 0x000fc800000100ff */
[----:B------:R-:W-:Y:S01]  /*1360*/  FFMA.FTZ R36, R9, R9, R36 ;  /* 0x0000000909247223 */ /* 0x000fe20000010024 */
[----:B------:R-:W-:-:S04]  /*1370*/  FADD.FTZ R9, -R25, R21 ;  /* 0x0000001519097221 */ /* 0x000fc80000010100 */
        /* <DEDUP_REMOVED lines=11> */
[----:B------:R-:W-:-:S07]  /*1430*/  IMAD.MOV.U32 R9, RZ, RZ, -0x1 ;  /* 0xffffffffff097424 */ /* 0x000fce00078e00ff */
[----:B------:R-:W-:Y:S05]  /*1440*/  WARPSYNC.COLLECTIVE R9, `(.L_x_35) ;  /* 0x0000000009087348 */ /* 0x000fea0003c00000 */
[----:B------:R0:W1:Y:S02]  /*1450*/  SHFL.BFLY P4, R9, R36, R35, R29 ;  /* 0x0c00002324097389 */ /* 0x000064000008001d */
[----:B01----:R-:W-:Y:S05]  /*1460*/  ENDCOLLECTIVE ;  /* 0x000000000000791b */ /* 0x003fea0003800000 */
.L_x_35:
[----:B------:R-:W-:Y:S01]  /*1470*/  MOV R35, 0x2 ;  /* 0x0000000200237802 */ /* 0x000fe20000000f00 */
[----:B------:R-:W-:Y:S01]  /*1480*/  FADD.FTZ R36, R36, R9 ;  /* 0x0000000924247221 */ /* 0x000fe20000010000 */
[----:B------:R-:W-:-:S07]  /*1490*/  MOV R9, 0xffffffff ;  /* 0xffffffff00097802 */ /* 0x000fce0000000f00 */
[----:B------:R-:W-:Y:S05]  /*14a0*/  WARPSYNC.COLLECTIVE R9, `(.L_x_36) ;  /* 0x0000000009087348 */ /* 0x000fea0003c00000 */
[----:B------:R0:W1:Y:S02]  /*14b0*/  SHFL.BFLY P4, R9, R36, R35, R29 ;  /* 0x0c00002324097389 */ /* 0x000064000008001d */
[----:B01----:R-:W-:Y:S05]  /*14c0*/  ENDCOLLECTIVE ;  /* 0x000000000000791b */ /* 0x003fea0003800000 */
.L_x_36:
[----:B------:R-:W-:Y:S02]  /*14d0*/  HFMA2 R35, -RZ, RZ, 0, 2.384185791015625e-07 ;  /* 0x00000004ff237431 */ /* 0x000fe400000001ff */
[----:B------:R-:W-:Y:S01]  /*14e0*/  FADD.FTZ R36, R36, R9 ;  /* 0x0000000924247221 */ /* 0x000fe20000010000 */
[----:B------:R-:W-:-:S07]  /*14f0*/  MOV R9, 0xffffffff ;  /* 0xffffffff00097802 */ /* 0x000fce0000000f00 */
[----:B------:R-:W-:Y:S05]  /*1500*/  WARPSYNC.COLLECTIVE R9, `(.L_x_37) ;  /* 0x0000000009087348 */ /* 0x000fea0003c00000 */
[----:B------:R0:W1:Y:S02]  /*1510*/  SHFL.BFLY P4, R9, R36, R35, R29 ;  /* 0x0c00002324097389 */ /* 0x000064000008001d */
[----:B01----:R-:W-:Y:S05]  /*1520*/  ENDCOLLECTIVE ;  /* 0x000000000000791b */ /* 0x003fea0003800000 */
.L_x_37:
[----:B------:R-:W-:Y:S02]  /*1530*/  HFMA2 R35, -RZ, RZ, 0, 4.76837158203125e-07 ;  /* 0x00000008ff237431 */ /* 0x000fe400000001ff */
[----:B------:R-:W-:Y:S01]  /*1540*/  FADD.FTZ R36, R36, R9 ;  /* 0x0000000924247221 */ /* 0x000fe20000010000 */
[----:B------:R-:W-:-:S07]  /*1550*/  MOV R9, 0xffffffff ;  /* 0xffffffff00097802 */ /* 0x000fce0000000f00 */
[----:B------:R-:W-:Y:S05]  /*1560*/  WARPSYNC.COLLECTIVE R9, `(.L_x_38) ;  /* 0x0000000009087348 */ /* 0x000fea0003c00000 */
[----:B------:R0:W1:Y:S02]  /*1570*/  SHFL.BFLY P4, R9, R36, R35, R29 ;  /* 0x0c00002324097389 */ /* 0x000064000008001d */
[----:B01----:R-:W-:Y:S05]  /*1580*/  ENDCOLLECTIVE ;  /* 0x000000000000791b */ /* 0x003fea0003800000 */
.L_x_38:
[----:B------:R-:W-:Y:S02]  /*1590*/  HFMA2 R35, -RZ, RZ, 0, 9.5367431640625e-07 ;  /* 0x00000010ff237431 */ /* 0x000fe400000001ff */
[----:B------:R-:W-:Y:S01]  /*15a0*/  FADD.FTZ R36, R36, R9 ;  /* 0x0000000924247221 */ /* 0x000fe20000010000 */
[----:B------:R-:W-:-:S07]  /*15b0*/  MOV R9, 0xffffffff ;  /* 0xffffffff00097802 */ /* 0x000fce0000000f00 */
[----:B------:R-:W-:Y:S05]  /*15c0*/  WARPSYNC.COLLECTIVE R9, `(.L_x_39) ;  /* 0x0000000009087348 */ /* 0x000fea0003c00000 */
[----:B------:R0:W1:Y:S02]  /*15d0*/  SHFL.BFLY P4, R9, R36, R35, R29 ;  /* 0x0c00002324097389 */ /* 0x000064000008001d */
[----:B01----:R-:W-:Y:S05]  /*15e0*/  ENDCOLLECTIVE ;  /* 0x000000000000791b */ /* 0x003fea0003800000 */
.L_x_39:
[----:B------:R-:W-:Y:S05]  /*15f0*/  BRA `(.L_x_40) ;  /* 0xfffffff400e07947 */ /* 0x000fea000383ffff */
.L_x_41:
        /* <DEDUP_REMOVED lines=16> */
.L_x_9036:


//--------------------- .text._ZN10layer_norm13ln_fwd_kernelINS_13Kernel_traitsI13__nv_bfloat16S2_S2_S2_fjLj256ELj1ELj4ELj1ELj16ENS_18Kernel_traits_baseILj256ES2_S2_S2_S2_fjLj128EEEEELb0ELb0ELb1ELb0EEEvNS_9FwdParamsE --------------------------
	.section	.text._ZN10layer_norm13ln_fwd_kernelINS_13Kernel_traitsI13__nv_bfloat16S2_S2_S2_fjLj256ELj1ELj4ELj1ELj16ENS_18Kernel_traits_baseILj256ES2_S2_S2_S2_fjLj128EEEEELb0ELb0ELb1ELb0EEEvNS_9FwdParamsE,"ax",@progbits
	.align	128
        .global         _ZN10layer_norm13ln_fwd_kernelINS_13Kernel_traitsI13__nv_bfloat16S2_S2_S2_fjLj256ELj1ELj4ELj1ELj16ENS_18Kernel_traits_baseILj256ES2_S2_S2_S2_fjLj128EEEEELb0ELb0ELb1ELb0EEEvNS_9FwdParamsE
        .type           _ZN10layer_norm13ln_fwd_kernelINS_13Kernel_traitsI13__nv_bfloat16S2_S2_S2_fjLj256ELj1ELj4ELj1ELj16ENS_18Kernel_traits_baseILj256ES2_S2_S2_S2_fjLj128EEEEELb0ELb0ELb1ELb0EEEvNS_9FwdParamsE,@function
        .size           _ZN10layer_norm13ln_fwd_kernelINS_13Kernel_traitsI13__nv_bfloat16S2_S2_S2_fjLj256ELj1ELj4ELj1ELj16ENS_18Kernel_traits_baseILj256ES2_S2_S2_S2_fjLj128EEEEELb0ELb0ELb1ELb0EEEvNS_9FwdParamsE,(.L_x_9037 - _ZN10layer_norm13ln_fwd_kernelINS_13Kernel_traitsI13__nv_bfloat16S2_S2_S2_fjLj256ELj1ELj4ELj1ELj16ENS_18Kernel_traits_baseILj256ES2_S2_S2_S2_fjLj128EEEEELb0ELb0ELb1ELb0EEEvNS_9FwdParamsE)
        .other          _ZN10layer_norm13ln_fwd_kernelINS_13Kernel_traitsI13__nv_bfloat16S2_S2_S2_fjLj256ELj1ELj4ELj1ELj16ENS_18Kernel_traits_baseILj256ES2_S2_S2_S2_fjLj128EEEEELb0ELb0ELb1ELb0EEEvNS_9FwdParamsE,@"STO_CUDA_ENTRY STV_DEFAULT"
_ZN10layer_norm13ln_fwd_kernelINS_13Kernel_traitsI13__nv_bfloat16S2_S2_S2_fjLj256ELj1ELj4ELj1ELj16ENS_18Kernel_traits_baseILj256ES2_S2_S2_S2_fjLj128EEEEELb0ELb0ELb1ELb0EEEvNS_9FwdParamsE:
.text._ZN10layer_norm13ln_fwd_kernelINS_13Kernel_traitsI13__nv_bfloat16S2_S2_S2_fjLj256ELj1ELj4ELj1ELj16ENS_18Kernel_traits_baseILj256ES2_S2_S2_S2_fjLj128EEEEELb0ELb0ELb1ELb0EEEvNS_9FwdParamsE:
        /* <DEDUP_REMOVED lines=27> */
.L_x_43:
[----:B------:R-:W-:Y:S05]  /*01b0*/  BSYNC.RECONVERGENT B0 ;  /* 0x0000000000007941 */ /* 0x000fea0003800200 */
.L_x_42:
[----:B------:R-:W1:Y:S02]  /*01c0*/  LDCU UR4, c[0x0][0x384] ;  /* 0x00007080ff0477ac */ /* 0x000e640008000800 */
[----:B-1----:R-:W-:-:S13]  /*01d0*/  ISETP.GE.AND P0, PT, R0, UR4, PT ;  /* 0x0000000400007c0c */ /* 0x002fda000bf06270 */
[----:B------:R-:W-:Y:S05]  /*01e0*/  @P0 EXIT ;  /* 0x000000000000094d */ /* 0x000fea0003800000 */
[----:B------:R-:W1:Y:S01]  /*01f0*/  LDCU.64 UR4, c[0x0][0x3a0] ;  /* 0x00007400ff0477ac */ /* 0x000e620008000a00 */
[----:B0----5:R-:W-:Y:S02]  /*0200*/  PRMT R4, R11, 0x7632, R4 ;  /* 0x000076320b047816 */ /* 0x021fe40000000004 */
[----:B------:R-:W-:Y:S01]  /*0210*/  PRMT R5, R10, 0x7632, R5 ;  /* 0x000076320a057816 */ /* 0x000fe20000000005 */
[----:B------:R-:W0:Y:S01]  /*0220*/  LDCU.U8 UR8, c[0x0][0x410] ;  /* 0x00008200ff0877ac */ /* 0x000e220008000000 */
[----:B------:R-:W-:Y:S02]  /*0230*/  PRMT R6, R9, 0x7632, R6 ;  /* 0x0000763209067816 */ /* 0x000fe40000000006 */
[----:B------:R-:W-:Y:S01]  /*0240*/  PRMT R7, R8, 0x7632, R7 ;  /* 0x0000763208077816 */ /* 0x000fe20000000007 */
[----:B-1----:R-:W-:-:S04]  /*0250*/  UISETP.NE.U32.AND UP0, UPT, UR4, URZ, UPT ;  /* 0x000000ff0400728c */ /* 0x002fc8000bf05070 */
[----:B------:R-:W-:-:S09]  /*0260*/  UISETP.NE.AND.EX UP0, UPT, UR5, URZ, UPT, UP0 ;  /* 0x000000ff0500728c */ /* 0x000fd2000bf05300 */
[----:B0-----:R-:W-:Y:S05]  /*0270*/  BRA.U !UP0, `(.L_x_44) ;  /* 0x0000000d08547547 */ /* 0x001fea000b800000 */
[----:B------:R-:W-:Y:S01]  /*0280*/  PRMT R24, R14, 0x7632, R24 ;  /* 0x000076320e187816 */ /* 0x000fe20000000018 */
[----:B------:R-:W0:Y:S01]  /*0290*/  LDCU UR4, c[0x0][0x448] ;  /* 0x00008900ff0477ac */ /* 0x000e220008000800 */
[----:B------:R-:W-:-:S07]  /*02a0*/  PRMT R25, R15, 0x7632, R25 ;  /* 0x000076320f197816 */ /* 0x000fce0000000019 */
.L_x_50:
[----:B------:R-:W1:Y:S08]  /*02b0*/  LDC.64 R20, c[0x0][0x3f0] ;  /* 0x0000fc00ff147b82 */ /* 0x000e700000000a00 */
[----:B------:R-:W2:Y:S01]  /*02c0*/  LDC R37, c[0x0][0x388] ;  /* 0x0000e200ff257b82 */ /* 0x000ea20000000800 */
[----:B-1----:R-:W-:-:S07]  /*02d0*/  IMAD.WIDE R30, R0, 0x4, R20 ;  /* 0x00000004001e7825 */ /* 0x002fce00078e0214 */
[----:B------:R-:W1:Y:S01]  /*02e0*/  LDC.64 R20, c[0x0][0x3f8] ;  /* 0x0000fe00ff147b82 */ /* 0x000e620000000a00 */
[----:B------:R3:W4:Y:S01]  /*02f0*/  LDG.E R30, desc[UR6][R30.64] ;  /* 0x000000061e1e7981 */ /* 0x000722000c1e1900 */
[----:B-1----:R-:W-:-:S05]  /*0300*/  IMAD.WIDE R22, R0, 0x4, R20 ;  /* 0x0000000400167825 */ /* 0x002fca00078e0214 */
[----:B------:R1:W5:Y:S01]  /*0310*/  LDG.E R36, desc[UR6][R22.64] ;  /* 0x0000000616247981 */ /* 0x000362000c1e1900 */
[----:B------:R-:W-:Y:S01]  /*0320*/  ISETP.GT.U32.AND P0, PT, R3, -0x21, PT ;  /* 0xffffffdf0300780c */ /* 0x000fe20003f04070 */
[----:B--2---:R-:W-:Y:S01]  /*0330*/  IMAD R38, R0, R37, RZ ;  /* 0x0000002500267224 */ /* 0x004fe200078e02ff */
[----:B------:R-:W-:Y:S04]  /*0340*/  BSSY.RECONVERGENT B0, `(.L_x_45) ;  /* 0x0000044000007945 */ /* 0x000fe80003800200 */
[----:B---3--:R-:W-:-:S04]  /*0350*/  SHF.R.S32.HI R31, RZ, 0x1f, R38 ;  /* 0x0000001fff1f7819 */ /* 0x008fc80000011426 */
[----:B------:R-:W-:Y:S02]  /*0360*/  LEA.HI R31, R31, R38, RZ, 0x3 ;  /* 0x000000261f1f7211 */ /* 0x000fe400078f18ff */
[----:B----4-:R-:W-:-:S13]  /*0370*/  ISETP.GE.AND P1, PT, R30, 0x1, PT ;  /* 0x000000011e00780c */ /* 0x010fda0003f26270 */
[----:B------:R-:W-:-:S05]  /*0380*/  @P1 IADD3 R20, PT, PT, R30, -0x1, RZ ;  /* 0xffffffff1e141810 */ /* 0x000fca0007ffe0ff */
[----:B------:R-:W-:-:S05]  /*0390*/  @P1 IMAD R20, R20, R37, RZ ;  /* 0x0000002514141224 */ /* 0x000fca00078e02ff */
[----:B------:R-:W-:-:S04]  /*03a0*/  @P1 SHF.R.S32.HI R21, RZ, 0x1f, R20 ;  /* 0x0000001fff151819 */ /* 0x000fc80000011414 */
[----:B------:R-:W-:Y:S02]  /*03b0*/  @P1 LEA.HI R39, R21, R20, RZ, 0x3 ;  /* 0x0000001415271211 */ /* 0x000fe400078f18ff */
[----:B------:R-:W-:Y:S02]  /*03c0*/  CS2R R20, SRZ ;  /* 0x0000000000147805 */ /* 0x000fe4000001ff00 */
[----:B------:R-:W-:Y:S02]  /*03d0*/  @P1 MOV R21, RZ ;  /* 0x000000ff00151202 */ /* 0x000fe40000000f00 */
[-C--:B------:R-:W-:Y:S02]  /*03e0*/  @P1 LEA.HI.SX32 R20, R39, R2.reuse, 0x1d ;  /* 0x0000000227141211 */ /* 0x080fe400078feaff */
[----:B------:R-:W-:Y:S01]  /*03f0*/  LEA.HI.SX32 R39, R31, R2, 0x1d ;  /* 0x000000021f277211 */ /* 0x000fe200078feaff */
[----:B01----:R-:W-:Y:S06]  /*0400*/  @P0 BRA `(.L_x_46) ;  /* 0x0000000000dc0947 */ /* 0x003fec0003800000 */
[----:B------:R-:W1:Y:S08]  /*0410*/  @P1 LDC.64 R28, c[0x0][0x390] ;  /* 0x0000e400ff1c1b82 */ /* 0x000e700000000a00 */
[----:B------:R-:W2:Y:S08]  /*0420*/  LDC.64 R22, c[0x0][0x3a0] ;  /* 0x0000e800ff167b82 */ /* 0x000eb00000000a00 */
[----:B------:R-:W3:Y:S01]  /*0430*/  @P1 LDC R33, c[0x0][0x40c] ;  /* 0x00010300ff211b82 */ /* 0x000ee20000000800 */
[----:B-1----:R-:W-:-:S04]  /*0440*/  @P1 LEA R28, P2, R20, R28, 0x4 ;  /* 0x0000001c141c1211 */ /* 0x002fc800078420ff */
[----:B------:R-:W-:Y:S01]  /*0450*/  @P1 LEA.HI.X R29, R20, R29, R21, 0x4, P2 ;  /* 0x0000001d141d1211 */ /* 0x000fe200010f2415 */
[----:B--2---:R-:W-:-:S04]  /*0460*/  IMAD.WIDE.U32 R22, R39, 0x10, R22 ;  /* 0x0000001027167825 */ /* 0x004fc800078e0016 */
[----:B------:R-:W2:Y:S04]  /*0470*/  @P1 LDG.E.128 R16, desc[UR6][R28.64] ;  /* 0x000000061c101981 */ /* 0x000ea8000c1e1d00 */
[----:B------:R-:W4:Y:S01]  /*0480*/  LDG.E.128 R20, desc[UR6][R22.64] ;  /* 0x0000000616147981 */ /* 0x000f22000c1e1d00 */
[----:B------:R-:W-:-:S13]  /*0490*/  ISETP.GT.AND P2, PT, R30, RZ, PT ;  /* 0x000000ff1e00720c */ /* 0x000fda0003f44270 */
[----:B------:R-:W1:Y:S08]  /*04a0*/  @P2 LDC R34, c[0x0][0x40c] ;  /* 0x00010300ff222b82 */ /* 0x000e700000000800 */
[----:B------:R-:W0:Y:S08]  /*04b0*/  @P2 LDC R35, c[0x0][0x40c] ;  /* 0x00010300ff232b82 */ /* 0x000e300000000800 */
[----:B------:R-:W3:Y:S08]  /*04c0*/  @P2 LDC R32, c[0x0][0x40c] ;  /* 0x00010300ff202b82 */ /* 0x000ef00000000800 */
[----:B------:R-:W3:Y:S08]  /*04d0*/  @P2 LDC R38, c[0x0][0x40c] ;  /* 0x00010300ff262b82 */ /* 0x000ef00000000800 */
[----:B------:R-:W3:Y:S08]  /*04e0*/  @P2 LDC R43, c[0x0][0x40c] ;  /* 0x00010300ff2b2b82 */ /* 0x000ef00000000800 */
[----:B------:R-:W3:Y:S01]  /*04f0*/  @P2 LDC R41, c[0x0][0x40c] ;  /* 0x00010300ff292b82 */ /* 0x000ee20000000800 */
[----:B----4-:R-:W-:-:S02]  /*0500*/  PRMT R27, R20, 0x7632, R27 ;  /* 0x00007632141b7816 */ /* 0x010fc4000000001b */
[----:B------:R-:W-:Y:S02]  /*0510*/  SHF.L.U32 R26, R20, 0x10, RZ ;  /* 0x00000010141a7819 */ /* 0x000fe400000006ff */
[----:B--2---:R-:W-:Y:S02]  /*0520*/  PRMT R20, R16, 0x7632, R20 ;  /* 0x0000763210147816 */ /* 0x004fe40000000014 */
[----:B------:R-:W-:Y:S02]  /*0530*/  SHF.L.U32 R27, R27, 0x10, RZ ;  /* 0x000000101b1b7819 */ /* 0x000fe400000006ff */
[----:B------:R-:W-:Y:S02]  /*0540*/  @P2 SHF.L.U32 R20, R20, 0x10, RZ ;  /* 0x0000001014142819 */ /* 0x000fe400000006ff */
[----:B------:R-:W-:Y:S02]  /*0550*/  PRMT R30, R21, 0x7632, R30 ;  /* 0x00007632151e7816 */ /* 0x000fe4000000001e */
[----:B------:R-:W-:Y:S01]  /*0560*/  @P2 PRMT R31, R17, 0x7632, R31 ;  /* 0x00007632111f2816 */ /* 0x000fe2000000001f */
[----:B-1----:R-:W-:Y:S01]  /*0570*/  @P2 FFMA.FTZ R27, R20, R34, R27 ;  /* 0x00000022141b2223 */ /* 0x002fe2000001001b */
[----:B------:R-:W-:Y:S01]  /*0580*/  SHF.L.U32 R28, R30, 0x10, RZ ;  /* 0x000000101e1c7819 */ /* 0x000fe200000006ff */
[----:B------:R-:W1:Y:S01]  /*0590*/  @P2 LDC R20, c[0x0][0x40c] ;  /* 0x00010300ff142b82 */ /* 0x000e620000000800 */
[----:B------:R-:W-:-:S02]  /*05a0*/  @P2 SHF.L.U32 R31, R31, 0x10, RZ ;  /* 0x000000101f1f2819 */ /* 0x000fc400000006ff */
[----:B------:R-:W-:-:S03]  /*05b0*/  @P1 SHF.L.U32 R29, R16, 0x10, RZ ;  /* 0x00000010101d1819 */ /* 0x000fc600000006ff */
[----:B0-----:R-:W-:Y:S02]  /*05c0*/  @P2 FFMA.FTZ R28, R31, R35, R28 ;  /* 0x000000231f1c2223 */ /* 0x001fe4000001001c */
[----:B------:R-:W0:Y:S01]  /*05d0*/  LDC.64 R30, c[0x0][0x3a8] ;  /* 0x0000ea00ff1e7b82 */ /* 0x000e220000000a00 */
[----:B---3--:R-:W-:Y:S01]  /*05e0*/  @P1 FFMA.FTZ R26, R29, R33, R26 ;  /* 0x000000211d1a1223 */ /* 0x008fe2000001001a */
[----:B------:R-:W-:Y:S02]  /*05f0*/  SHF.L.U32 R33, R21, 0x10, RZ ;  /* 0x0000001015217819 */ /* 0x000fe400000006ff */
[----:B------:R-:W-:Y:S02]  /*0600*/  @P2 SHF.L.U32 R34, R17, 0x10, RZ ;  /* 0x0000001011222819 */ /* 0x000fe400000006ff */
[----:B------:R-:W-:Y:S02]  /*0610*/  PRMT R29, R22, 0x7632, R29 ;  /* 0x00007632161d7816 */ /* 0x000fe4000000001d */
[----:B------:R-:W-:Y:S01]  /*0620*/  @P2 PRMT R21, R18, 0x7632, R21 ;  /* 0x0000763212152816 */ /* 0x000fe20000000015 */
[----:B------:R-:W-:Y:S01]  /*0630*/  @P2 FFMA.FTZ R33, R34, R32, R33 ;  /* 0x0000002022212223 */ /* 0x000fe20000010021 */
[----:B------:R-:W-:-:S02]  /*0640*/  SHF.L.U32 R32, R22, 0x10, RZ ;  /* 0x0000001016207819 */ /* 0x000fc400000006ff */
[----:B------:R-:W-:Y:S02]  /*0650*/  PRMT R35, R23, 0x7632, R35 ;  /* 0x0000763217237816 */ /* 0x000fe40000000023 */
[----:B------:R-:W-:Y:S02]  /*0660*/  @P2 PRMT R22, R19, 0x7632, R22 ;  /* 0x0000763213162816 */ /* 0x000fe40000000016 */
[----:B------:R-:W-:Y:S02]  /*0670*/  @P2 SHF.L.U32 R40, R21, 0x10, RZ ;  /* 0x0000001015282819 */ /* 0x000fe400000006ff */
[----:B------:R-:W-:Y:S01]  /*0680*/  SHF.L.U32 R34, R23, 0x10, RZ ;  /* 0x0000001017227819 */ /* 0x000fe200000006ff */
[----:B------:R-:W-:Y:S01]  /*0690*/  @P2 IMAD.U32 R22, R22, 0x10000, RZ ;  /* 0x0001000016162824 */ /* 0x000fe200078e00ff */
[----:B------:R-:W-:Y:S02]  /*06a0*/  SHF.L.U32 R29, R29, 0x10, RZ ;  /* 0x000000101d1d7819 */ /* 0x000fe400000006ff */
[----:B------:R-:W-:-:S02]  /*06b0*/  SHF.L.U32 R35, R35, 0x10, RZ ;  /* 0x0000001023237819 */ /* 0x000fc400000006ff */
[----:B------:R-:W-:Y:S02]  /*06c0*/  @P2 SHF.L.U32 R21, R18, 0x10, RZ ;  /* 0x0000001012152819 */ /* 0x000fe400000006ff */
[----:B------:R-:W-:Y:S01]  /*06d0*/  @P2 SHF.L.U32 R23, R19, 0x10, RZ ;  /* 0x0000001013172819 */ /* 0x000fe200000006ff */
[----:B------:R-:W-:Y:S01]  /*06e0*/  @P2 FFMA.FTZ R29, R40, R38, R29 ;  /* 0x00000026281d2223 */ /* 0x000fe2000001001d */
[----:B-1----:R-:W-:Y:S01]  /*06f0*/  @P2 FFMA.FTZ R35, R22, R20, R35 ;  /* 0x0000001416232223 */ /* 0x002fe20000010023 */
[----:B------:R-:W-:Y:S02]  /*0700*/  @P2 FFMA.FTZ R32, R21, R43, R32 ;  /* 0x0000002b15202223 */ /* 0x000fe40000010020 */
[----:B------:R-:W-:Y:S01]  /*0710*/  @P2 FFMA.FTZ R34, R23, R41, R34 ;  /* 0x0000002917222223 */ /* 0x000fe20000010022 */
[----:B0-----:R-:W-:Y:S01]  /*0720*/  IMAD.WIDE.U32 R30, R39, 0x10, R30 ;  /* 0x00000010271e7825 */ /* 0x001fe200078e001e */
[----:B------:R-:W-:Y:S02]  /*0730*/  F2FP.BF16.F32.PACK_AB R20, R27, R26 ;  /* 0x0000001a1b14723e */ /* 0x000fe400000010ff */
[----:B------:R-:W-:-:S02]  /*0740*/  F2FP.BF16.F32.PACK_AB R21, R28, R33 ;  /* 0x000000211c15723e */ /* 0x000fc400000010ff */
[----:B------:R-:W-:Y:S02]  /*0750*/  F2FP.BF16.F32.PACK_AB R22, R29, R32 ;  /* 0x000000201d16723e */ /* 0x000fe400000010ff */
[----:B------:R-:W-:-:S05]  /*0760*/  F2FP.BF16.F32.PACK_AB R23, R35, R34 ;  /* 0x000000222317723e */ /* 0x000fca00000010ff */
[----:B------:R1:W-:Y:S02]  /*0770*/  STG.E.128 desc[UR6][R30.64], R20 ;  /* 0x000000141e007986 */ /* 0x0003e4000c101d06 */
.L_x_46:
[----:B0-----:R-:W-:Y:S05]  /*0780*/  BSYNC.RECONVERGENT B0 ;  /* 0x0000000000007941 */ /* 0x001fea0003800200 */
.L_x_45:
[----:B-1----:R-:W-:Y:S01]  /*0790*/  FADD.FTZ R20, RZ, R26 ;  /* 0x0000001aff147221 */ /* 0x002fe20000010000 */
[----:B------:R-:W-:Y:S01]  /*07a0*/  ISETP.GE.U32.AND P3, PT, R3, -0x20, PT ;  /* 0xffffffe00300780c */ /* 0x000fe20003f66070 */
[----:B------:R-:W-:Y:S01]  /*07b0*/  UMOV UR5, 0xffffffff ;  /* 0xffffffff00057882 */ /* 0x000fe20000000000 */
[----:B------:R-:W-:Y:S01]  /*07c0*/  ISETP.NE.AND P2, PT, R2, RZ, PT ;  /* 0x000000ff0200720c */ /* 0x000fe20003f45270 */
[----:B------:R-:W-:-:S04]  /*07d0*/  FADD.FTZ R20, R27, R20 ;  /* 0x000000141b147221 */ /* 0x000fc80000010000 */
[----:B------:R-:W-:Y:S01]  /*07e0*/  FADD.FTZ R21, R33, R20 ;  /* 0x0000001421157221 */ /* 0x000fe20000010000 */
[----:B------:R-:W-:-:S03]  /*07f0*/  IADD3 R20, PT, PT, R3, 0x20, RZ ;  /* 0x0000002003147810 */ /* 0x000fc60007ffe0ff */
[----:B------:R-:W-:Y:S01]  /*0800*/  FADD.FTZ R21, R28, R21 ;  /* 0x000000151c157221 */ /* 0x000fe20000010000 */
[----:B------:R-:W-:-:S03]  /*0810*/  SHF.R.U32.HI R20, RZ, 0x2, R20 ;  /* 0x00000002ff147819 */ /* 0x000fc60000011614 */
[----:B------:R-:W-:Y:S01]  /*0820*/  FADD.FTZ R22, R32, R21 ;  /* 0x0000001520167221 */ /* 0x000fe20000010000 */
[----:B------:R-:W-:-:S03]  /*0830*/  LOP3.LUT P4, RZ, R20, 0x3ffffff8, RZ, 0xc0, !PT ;  /* 0x3ffffff814ff7812 */ /* 0x000fc6000788c0ff */
[----:B------:R-:W-:-:S04]  /*0840*/  FADD.FTZ R21, R29, R22 ;  /* 0x000000161d157221 */ /* 0x000fc80000010000 */
[----:B------:R-:W-:-:S05]  /*0850*/  FADD.FTZ R21, R34, R21 ;  /* 0x0000001522157221 */ /* 0x000fca0000010000 */
[----:B------:R-:W-:-:S05]  /*0860*/  FSEL R23, R21, RZ, P4 ;  /* 0x000000ff15177208 */ /* 0x000fca0002000000 */
[----:B------:R-:W-:Y:S01]  /*0870*/  @!P3 FADD.FTZ R23, R35, R23 ;  /* 0x000000172317b221 */ /* 0x000fe20000010000 */
[----:B------:R-:W-:Y:S06]  /*0880*/  BRA.DIV UR5, `(.L_x_47) ;  /* 0x0000001605107947 */ /* 0x000fec000b800000 */
[----:B------:R-:W0:Y:S01]  /*0890*/  SHFL.BFLY PT, R30, R23, 0x1, 0x1f ;  /* 0x0c201f00171e7f89 */ /* 0x000e2200000e0000 */
[----:B------:R-:W1:Y:S01]  /*08a0*/  LDC R38, c[0x0][0x400] ;  /* 0x00010000ff267b82 */ /* 0x000e620000000800 */
[----:B0-----:R-:W-:-:S05]  /*08b0*/  FADD.FTZ R23, R23, R30 ;  /* 0x0000001e17177221 */ /* 0x001fca0000010000 */
[----:B------:R-:W0:Y:S02]  /*08c0*/  SHFL.BFLY PT, R30, R23, 0x2, 0x1f ;  /* 0x0c401f00171e7f89 */ /* 0x000e2400000e0000 */
[----:B0-----:R-:W-:-:S05]  /*08d0*/  FADD.FTZ R39, R23, R30 ;  /* 0x0000001e17277221 */ /* 0x001fca0000010000 */
[----:B------:R-:W0:Y:S02]  /*08e0*/  SHFL.BFLY PT, R30, R39, 0x4, 0x1f ;  /* 0x0c801f00271e7f89 */ /* 0x000e2400000e0000 */
[----:B0-----:R-:W-:-:S05]  /*08f0*/  FADD.FTZ R40, R39, R30 ;  /* 0x0000001e27287221 */ /* 0x001fca0000010000 */
[----:B------:R-:W0:Y:S02]  /*0900*/  SHFL.BFLY PT, R30, R40, 0x8, 0x1f ;  /* 0x0d001f00281e7f89 */ /* 0x000e2400000e0000 */
[----:B0-----:R-:W-:-:S05]  /*0910*/  FADD.FTZ R41, R40, R30 ;  /* 0x0000001e28297221 */ /* 0x001fca0000010000 */
[----:B------:R-:W0:Y:S02]  /*0920*/  SHFL.BFLY PT, R30, R41, 0x10, 0x1f ;  /* 0x0e001f00291e7f89 */ /* 0x000e2400000e0000 */
[----:B0-----:R-:W-:-:S04]  /*0930*/  FADD.FTZ R31, R41, R30 ;  /* 0x0000001e291f7221 */ /* 0x001fc80000010000 */
[----:B-1----:R-:W-:-:S04]  /*0940*/  FMUL.FTZ R31, R31, R38 ;  /* 0x000000261f1f7220 */ /* 0x002fc80000410000 */
[--C-:B------:R-:W-:Y:S01]  /*0950*/  FADD.FTZ R20, R26, -R31.reuse ;  /* 0x8000001f1a147221 */ /* 0x100fe20000010000 */
[--C-:B------:R-:W-:Y:S01]  /*0960*/  FADD.FTZ R21, R27, -R31.reuse ;  /* 0x8000001f1b157221 */ /* 0x100fe20000010000 */
[----:B------:R-:W-:Y:S02]  /*0970*/  FADD.FTZ R23, R33, -R31 ;  /* 0x8000001f21177221 */ /* 0x000fe40000010000 */
[----:B------:R-:W-:-:S04]  /*0980*/  FFMA.FTZ R20, R20, R20, RZ ;  /* 0x0000001414147223 */ /* 0x000fc800000100ff */
[----:B------:R-:W-:Y:S01]  /*0990*/  FFMA.FTZ R20, R21, R21, R20 ;  /* 0x0000001515147223 */ /* 0x000fe20000010014 */
[----:B------:R-:W-:-:S03]  /*09a0*/  FADD.FTZ R21, R28, -R31 ;  /* 0x8000001f1c157221 */ /* 0x000fc60000010000 */
[----:B------:R-:W-:Y:S01]  /*09b0*/  FFMA.FTZ R20, R23, R23, R20 ;  /* 0x0000001717147223 */ /* 0x000fe20000010014 */
[----:B------:R-:W-:-:S03]  /*09c0*/  FADD.FTZ R23, R32, -R31 ;  /* 0x8000001f20177221 */ /* 0x000fc60000010000 */
[----:B------:R-:W-:Y:S01]  /*09d0*/  FFMA.FTZ R20, R21, R21, R20 ;  /* 0x0000001515147223 */ /* 0x000fe20000010014 */
[----:B------:R-:W-:-:S03]  /*09e0*/  FADD.FTZ R21, R29, -R31 ;  /* 0x8000001f1d157221 */ /* 0x000fc60000010000 */
[----:B------:R-:W-:Y:S01]  /*09f0*/  FFMA.FTZ R20, R23, R23, R20 ;  /* 0x0000001717147223 */ /* 0x000fe20000010014 */
[----:B------:R-:W-:-:S03]  /*0a00*/  FADD.FTZ R23, R34, -R31 ;  /* 0x8000001f22177221 */ /* 0x000fc60000010000 */
[----:B------:R-:W-:-:S04]  /*0a10*/  FFMA.FTZ R20, R21, R21, R20 ;  /* 0x0000001515147223 */ /* 0x000fc80000010014 */
[----:B------:R-:W-:-:S05]  /*0a20*/  FFMA.FTZ R20, R23, R23, R20 ;  /* 0x0000001717147223 */ /* 0x000fca0000010014 */
[----:B------:R-:W-:Y:S01]  /*0a30*/  FSEL R23, R20, RZ, P4 ;  /* 0x000000ff14177208 */ /* 0x000fe20002000000 */
[----:B------:R-:W-:-:S04]  /*0a40*/  FADD.FTZ R20, R35, -R31 ;  /* 0x8000001f23147221 */ /* 0x000fc80000010000 */
[----:B------:R-:W-:-:S05]  /*0a50*/  @!P3 FFMA.FTZ R23, R20, R20, R23 ;  /* 0x000000141417b223 */ /* 0x000fca0000010017 */
        /* <DEDUP_REMOVED lines=9> */
.L_x_68:
[----:B-1----:R-:W-:Y:S01]  /*0af0*/  FADD.FTZ R41, R42, R30 ;  /* 0x0000001e2a297221 */ /* 0x002fe20000010000 */
[----:B------:R-:W-:Y:S01]  /*0b00*/  FMUL.FTZ R30, R31, R31 ;  /* 0x0000001f1f1e7220 */ /* 0x000fe20000410000 */
[----:B------:R-:W-:Y:S01]  /*0b10*/  ISETP.NE.AND P1, PT, RZ, UR8, PT ;  /* 0x00000008ff007c0c */ /* 0x000fe2000bf25270 */
[----:B------:R-:W1:Y:S01]  /*0b20*/  @!P2 LDC.64 R22, c[0x0][0x3c0] ;  /* 0x0000f000ff16ab82 */ /* 0x000e620000000a00 */
[----:B------:R-:W-:Y:S01]  /*0b30*/  FFMA.FTZ R38, R41, R38, UR4 ;  /* 0x0000000429267e23 */ /* 0x000fe20008010026 */
[----:B------:R-:W-:Y:S01]  /*0b40*/  BSSY.RECONVERGENT B0, `(.L_x_48) ;  /* 0x0000043000007945 */ /* 0x000fe20003800200 */
[----:B------:R-:W-:-:S05]  /*0b50*/  FSEL R39, R30, RZ, P1 ;  /* 0x000000ff1e277208 */ /* 0x000fca0000800000 */
[----:B------:R-:W2:Y:S01]  /*0b60*/  @!P2 LDC.64 R20, c[0x0][0x3c8] ;  /* 0x0000f200ff14ab82 */ /* 0x000ea20000000a00 */
[----:B------:R-:W-:-:S06]  /*0b70*/  FADD.FTZ R39, R38, R39 ;  /* 0x0000002726277221 */ /* 0x000fcc0000010000 */
[----:B------:R-:W3:Y:S01]  /*0b80*/  MUFU.RSQ R39, R39 ;  /* 0x0000002700277308 */ /* 0x000ee20000001400 */
[----:B-1----:R-:W-:-:S05]  /*0b90*/  @!P2 IMAD.WIDE R22, R0, 0x4, R22 ;  /* 0x000000040016a825 */ /* 0x002fca00078e0216 */
[----:B------:R1:W-:Y:S01]  /*0ba0*/  @!P2 STG.E desc[UR6][R22.64], R31 ;  /* 0x0000001f1600a986 */ /* 0x0003e2000c101906 */
[----:B--2---:R-:W-:-:S05]  /*0bb0*/  @!P2 IMAD.WIDE R20, R0, 0x4, R20 ;  /* 0x000000040014a825 */ /* 0x004fca00078e0214 */
[----:B---3--:R1:W-:Y:S01]  /*0bc0*/  @!P2 STG.E desc[UR6][R20.64], R39 ;  /* 0x000000271400a986 */ /* 0x0083e2000c101906 */
[----:B-----5:R-:W-:-:S13]  /*0bd0*/  ISETP.GE.AND P2, PT, R36, 0x1, PT ;  /* 0x000000012400780c */ /* 0x020fda0003f46270 */
[----:B-1----:R-:W-:Y:S05]  /*0be0*/  @!P2 BRA `(.L_x_49) ;  /* 0x0000000000e0a947 */ /* 0x002fea0003800000 */
[----:B------:R-:W-:Y:S05]  /*0bf0*/  @P0 BRA `(.L_x_49) ;  /* 0x0000000000dc0947 */ /* 0x000fea0003800000 */
[----:B------:R-:W-:Y:S02]  /*0c00*/  FSEL R31, R31, RZ, !P1 ;  /* 0x000000ff1f1f7208 */ /* 0x000fe40004800000 */
[----:B------:R-:W-:Y:S02]  /*0c10*/  PRMT R21, R12, 0x7632, R21 ;  /* 0x000076320c157816 */ /* 0x000fe40000000015 */
[----:B------:R-:W-:Y:S01]  /*0c20*/  SHF.L.U32 R23, R7, 0x10, RZ ;  /* 0x0000001007177819 */ /* 0x000fe200000006ff */
[--C-:B------:R-:W-:Y:S01]  /*0c30*/  FADD.FTZ R20, R27, -R31.reuse ;  /* 0x8000001f1b147221 */ /* 0x100fe20000010000 */
[----:B------:R-:W-:Y:S01]  /*0c40*/  SHF.L.U32 R21, R21, 0x10, RZ ;  /* 0x0000001015157819 */ /* 0x000fe200000006ff */
[--C-:B------:R-:W-:Y:S01]  /*0c50*/  FADD.FTZ R22, R26, -R31.reuse ;  /* 0x8000001f1a167221 */ /* 0x100fe20000010000 */
[----:B------:R-:W-:Y:S01]  /*0c60*/  PRMT R38, R13, 0x7632, R38 ;  /* 0x000076320d267816 */ /* 0x000fe20000000026 */
[C---:B------:R-:W-:Y:S01]  /*0c70*/  FMUL.FTZ R20, R39.reuse, R20 ;  /* 0x0000001427147220 */ /* 0x040fe20000410000 */
[----:B------:R-:W-:Y:S01]  /*0c80*/  SHF.L.U32 R41, R12, 0x10, RZ ;  /* 0x000000100c297819 */ /* 0x000fe200000006ff */
[----:B------:R-:W-:Y:S01]  /*0c90*/  FADD.FTZ R30, R28, -R31 ;  /* 0x8000001f1c1e7221 */ /* 0x000fe20000010000 */
[C---:B------:R-:W-:Y:S01]  /*0ca0*/  FMUL.FTZ R22, R39.reuse, R22 ;  /* 0x0000001627167220 */ /* 0x040fe20000410000 */
[----:B------:R-:W-:Y:S01]  /*0cb0*/  FFMA.FTZ R20, R20, R21, R23 ;  /* 0x0000001514147223 */ /* 0x000fe20000010017 */
[----:B------:R-:W-:Y:S01]  /*0cc0*/  SHF.L.U32 R21, R8, 0x10, RZ ;  /* 0x0000001008157819 */ /* 0x000fe200000006ff */
[----:B------:R-:W-:Y:S01]  /*0cd0*/  FMUL.FTZ R30, R39, R30 ;  /* 0x0000001e271e7220 */ /* 0x000fe20000410000 */
[----:B------:R-:W-:-:S02]  /*0ce0*/  SHF.L.U32 R23, R38, 0x10, RZ ;  /* 0x0000001026177819 */ /* 0x000fc400000006ff */
[----:B------:R-:W-:Y:S01]  /*0cf0*/  SHF.L.U32 R43, R6, 0x10, RZ ;  /* 0x00000010062b7819 */ /* 0x000fe200000006ff */
[----:B------:R-:W-:Y:S01]  /*0d00*/  FFMA.FTZ R41, R22, R41, R21 ;  /* 0x0000002916297223 */ /* 0x000fe20000010015 */
[----:B------:R-:W-:Y:S01]  /*0d10*/  FADD.FTZ R22, R33, -R31 ;  /* 0x8000001f21167221 */ /* 0x000fe20000010000 */
[----:B------:R-:W-:Y:S02]  /*0d20*/  SHF.L.U32 R45, R5, 0x10, RZ ;  /* 0x00000010052d7819 */ /* 0x000fe400000006ff */
[----:B------:R-:W-:Y:S01]  /*0d30*/  FFMA.FTZ R21, R30, R23, R43 ;  /* 0x000000171e157223 */ /* 0x000fe2000001002b */
[----:B------:R-:W-:Y:S01]  /*0d40*/  SHF.L.U32 R23, R13, 0x10, RZ ;  /* 0x000000100d177819 */ /* 0x000fe200000006ff */
[----:B------:R-:W-:Y:S01]  /*0d50*/  FMUL.FTZ R22, R39, R22 ;  /* 0x0000001627167220 */ /* 0x000fe20000410000 */
[----:B------:R-:W-:Y:S01]  /*0d60*/  SHF.L.U32 R43, R9, 0x10, RZ ;  /* 0x00000010092b7819 */ /* 0x000fe200000006ff */
[----:B------:R-:W-:Y:S01]  /*0d70*/  FADD.FTZ R30, R32, -R31 ;  /* 0x8000001f201e7221 */ /* 0x000fe20000010000 */
[----:B------:R-:W-:-:S02]  /*0d80*/  SHF.L.U32 R40, R11, 0x10, RZ ;  /* 0x000000100b287819 */ /* 0x000fc400000006ff */
[----:B------:R-:W-:Y:S01]  /*0d90*/  IADD3 R36, PT, PT, R36, -0x1, RZ ;  /* 0xffffffff24247810 */ /* 0x000fe20007ffe0ff */
[----:B------:R-:W-:Y:S01]  /*0da0*/  FFMA.FTZ R38, R22, R23, R43 ;  /* 0x0000001716267223 */ /* 0x000fe2000001002b */
[----:B------:R-:W-:Y:S01]  /*0db0*/  SHF.L.U32 R43, R14, 0x10, RZ ;  /* 0x000000100e2b7819 */ /* 0x000fe200000006ff */
[----:B------:R-:W-:Y:S01]  /*0dc0*/  FMUL.FTZ R30, R39, R30 ;  /* 0x0000001e271e7220 */ /* 0x000fe20000410000 */
[----:B------:R-:W-:Y:S01]  /*0dd0*/  SHF.L.U32 R23, R10, 0x10, RZ ;  /* 0x000000100a177819 */ /* 0x000fe200000006ff */
[----:B------:R-:W-:Y:S01]  /*0de0*/  FADD.FTZ R22, R29, -R31 ;  /* 0x8000001f1d167221 */ /* 0x000fe20000010000 */
[----:B------:R-:W-:Y:S01]  /*0df0*/  IMAD R36, R36, R37, RZ ;  /* 0x0000002524247224 */ /* 0x000fe200078e02ff */
[----:B------:R-:W-:Y:S02]  /*0e00*/  F2FP.BF16.F32.PACK_AB R21, R21, R38 ;  /* 0x000000261515723e */ /* 0x000fe400000010ff */
[----:B------:R-:W-:Y:S01]  /*0e10*/  FFMA.FTZ R43, R30, R43, R23 ;  /* 0x0000002b1e2b7223 */ /* 0x000fe20000010017 */
[----:B------:R-:W-:Y:S01]  /*0e20*/  SHF.L.U32 R23, R24, 0x10, RZ ;  /* 0x0000001018177819 */ /* 0x000fe200000006ff */
[----:B------:R-:W-:Y:S01]  /*0e30*/  FMUL.FTZ R22, R39, R22 ;  /* 0x0000001627167220 */ /* 0x000fe20000410000 */
[----:B------:R-:W-:Y:S01]  /*0e40*/  FADD.FTZ R30, R34, -R31 ;  /* 0x8000001f221e7221 */ /* 0x000fe20000010000 */
[----:B------:R-:W-:-:S02]  /*0e50*/  SHF.R.S32.HI R37, RZ, 0x1f, R36 ;  /* 0x0000001fff257819 */ /* 0x000fc40000011424 */
[----:B------:R-:W-:Y:S01]  /*0e60*/  FFMA.FTZ R22, R22, R23, R45 ;  /* 0x0000001716167223 */ /* 0x000fe2000001002d */
[----:B------:R-:W-:Y:S01]  /*0e70*/  FMUL.FTZ R23, R39, R30 ;  /* 0x0000001e27177220 */ /* 0x000fe20000410000 */
[----:B------:R-:W-:Y:S01]  /*0e80*/  IMAD.U32 R30, R15, 0x10000, RZ ;  /* 0x000100000f1e7824 */ /* 0x000fe200078e00ff */
[----:B------:R-:W-:Y:S02]  /*0e90*/  LEA.HI R45, R37, R36, RZ, 0x3 ;  /* 0x00000024252d7211 */ /* 0x000fe400078f18ff */
[----:B------:R-:W-:Y:S01]  /*0ea0*/  SHF.L.U32 R37, R25, 0x10, RZ ;  /* 0x0000001019257819 */ /* 0x000fe200000006ff */
[----:B------:R-:W-:Y:S01]  /*0eb0*/  FFMA.FTZ R23, R23, R30, R40 ;  /* 0x0000001e17177223 */ /* 0x000fe20000010028 */
[----:B------:R-:W-:Y:S01]  /*0ec0*/  FADD.FTZ R40, R35, -R31 ;  /* 0x8000001f23287221 */ /* 0x000fe20000010000 */
[----:B------:R-:W-:Y:S01]  /*0ed0*/  F2FP.BF16.F32.PACK_AB R22, R22, R43 ;  /* 0x0000002b1616723e */ /* 0x000fe200000010ff */
[----:B------:R-:W1:Y:S01]  /*0ee0*/  LDC.64 R30, c[0x0][0x428] ;  /* 0x00010a00ff1e7b82 */ /* 0x000e620000000a00 */
[----:B------:R-:W-:Y:S01]  /*0ef0*/  F2FP.BF16.F32.PACK_AB R20, R20, R41 ;  /* 0x000000291414723e */ /* 0x000fe200000010ff */
[----:B------:R-:W-:Y:S01]  /*0f00*/  FMUL.FTZ R40, R39, R40 ;  /* 0x0000002827287220 */ /* 0x000fe20000410000 */
[----:B------:R-:W-:-:S05]  /*0f10*/  SHF.L.U32 R39, R4, 0x10, RZ ;  /* 0x0000001004277819 */ /* 0x000fca00000006ff */
[----:B------:R-:W-:Y:S01]  /*0f20*/  FFMA.FTZ R40, R40, R37, R39 ;  /* 0x0000002528287223 */ /* 0x000fe20000010027 */
[----:B------:R-:W-:-:S04]  /*0f30*/  LEA.HI.SX32 R37, R45, R2, 0x1d ;  /* 0x000000022d257211 */ /* 0x000fc800078feaff */
[----:B------:R-:W-:Y:S01]  /*0f40*/  F2FP.BF16.F32.PACK_AB R23, R40, R23 ;  /* 0x000000172817723e */ /* 0x000fe200000010ff */
[----:B-1----:R-:W-:-:S05]  /*0f50*/  IMAD.WIDE.U32 R30, R37, 0x10, R30 ;  /* 0x00000010251e7825 */ /* 0x002fca00078e001e */
[----:B------:R1:W-:Y:S02]  /*0f60*/  STG.E.128 desc[UR6][R30.64], R20 ;  /* 0x000000141e007986 */ /* 0x0003e4000c101d06 */
.L_x_49:
[----:B------:R-:W-:Y:S05]  /*0f70*/  BSYNC.RECONVERGENT B0 ;  /* 0x0000000000007941 */ /* 0x000fea0003800200 */
.L_x_48:
[----:B-1----:R-:W1:Y:S02]  /*0f80*/  LDC.64 R20, c[0x0][0x380] ;  /* 0x0000e000ff147b82 */ /* 0x002e640000000a00 */
[----:B-1----:R-:W-:-:S04]  /*0f90*/  LEA R0, R20, R0, 0x2 ;  /* 0x0000000014007211 */ /* 0x002fc800078e10ff */
[----:B------:R-:W-:-:S13]  /*0fa0*/  ISETP.GE.AND P0, PT, R0, R21, PT ;  /* 0x000000150000720c */ /* 0x000fda0003f06270 */
[----:B------:R-:W-:Y:S05]  /*0fb0*/  @!P0 BRA `(.L_x_50) ;  /* 0xfffffff000bc8947 */ /* 0x000fea000383ffff */
[----:B------:R-:W-:Y:S05]  /*0fc0*/  EXIT ;  /* 0x000000000000794d */ /* 0x000fea0003800000 */
.L_x_44:
[----:B------:R-:W-:Y:S01]  /*0fd0*/  PRMT R6, R14, 0x7632, R6 ;  /* 0x000076320e067816 */ /* 0x000fe20000000006 */
[----:B------:R-:W0:Y:S01]  /*0fe0*/  LDCU UR5, c[0x0][0x388] ;  /* 0x00007100ff0577ac */ /* 0x000e220008000800 */
[----:B------:R-:W-:Y:S01]  /*0ff0*/  PRMT R7, R15, 0x7632, R7 ;  /* 0x000076320f077816 */ /* 0x000fe20000000007 */
[----:B------:R-:W1:Y:S06]  /*1000*/  LDCU UR4, c[0x0][0x448] ;  /* 0x00008900ff0477ac */ /* 0x000e6c0008000800 */
.L_x_56:
[----:B------:R-:W2:Y:S02]  /*1010*/  LDC.64 R16, c[0x0][0x3f0] ;  /* 0x0000fc00ff107b82 */ /* 0x000ea40000000a00 */
[----:B--2---:R-:W-:-:S06]  /*1020*/  IMAD.WIDE R20, R0, 0x4, R16 ;  /* 0x0000000400147825 */ /* 0x004fcc00078e0210 */
[----:B------:R-:W2:Y:S01]  /*1030*/  LDC.64 R16, c[0x0][0x3f8] ;  /* 0x0000fe00ff107b82 */ /* 0x000ea20000000a00 */
[----:B------:R-:W3:Y:S01]  /*1040*/  LDG.E R20, desc[UR6][R20.64] ;  /* 0x0000000614147981 */ /* 0x000ee2000c1e1900 */
[----:B--2---:R-:W-:-:S05]  /*1050*/  IMAD.WIDE R18, R0, 0x4, R16 ;  /* 0x0000000400127825 */ /* 0x004fca00078e0210 */
[----:B------:R2:W5:Y:S01]  /*1060*/  LDG.E R39, desc[UR6][R18.64] ;  /* 0x0000000612277981 */ /* 0x000562000c1e1900 */
[----:B------:R-:W-:Y:S01]  /*1070*/  ISETP.GT.U32.AND P1, PT, R3, -0x21, PT ;  /* 0xffffffdf0300780c */ /* 0x000fe20003f24070 */
[----:B------:R-:W-:Y:S01]  /*1080*/  BSSY.RECONVERGENT B0, `(.L_x_51) ;  /* 0x000003e000007945 */ /* 0x000fe20003800200 */
[----:B---3--:R-:W-:-:S13]  /*1090*/  ISETP.GE.AND P0, PT, R20, 0x1, PT ;  /* 0x000000011400780c */ /* 0x008fda0003f06270 */
[----:B------:R-:W3:Y:S01]  /*10a0*/  @P0 LDC R17, c[0x0][0x388] ;  /* 0x0000e200ff110b82 */ /* 0x000ee20000000800 */
[----:B------:R-:W-:-:S05]  /*10b0*/  @P0 IADD3 R16, PT, PT, R20, -0x1, RZ ;  /* 0xffffffff14100810 */ /* 0x000fca0007ffe0ff */
[----:B---3--:R-:W-:-:S05]  /*10c0*/  @P0 IMAD R16, R16, R17, RZ ;  /* 0x0000001110100224 */ /* 0x008fca00078e02ff */
[----:B------:R-:W-:-:S04]  /*10d0*/  @P0 SHF.R.S32.HI R17, RZ, 0x1f, R16 ;  /* 0x0000001fff110819 */ /* 0x000fc80000011410 */
[----:B------:R-:W-:Y:S02]  /*10e0*/  @P0 LEA.HI R23, R17, R16, RZ, 0x3 ;  /* 0x0000001011170211 */ /* 0x000fe400078f18ff */
[----:B------:R-:W-:Y:S02]  /*10f0*/  CS2R R16, SRZ ;  /* 0x0000000000107805 */ /* 0x000fe4000001ff00 */
[----:B------:R-:W-:Y:S02]  /*1100*/  @P0 MOV R17, RZ ;  /* 0x000000ff00110202 */ /* 0x000fe40000000f00 */
[----:B------:R-:W-:Y:S01]  /*1110*/  @P0 LEA.HI.SX32 R16, R23, R2, 0x1d ;  /* 0x0000000217100211 */ /* 0x000fe200078feaff */
[----:B--2---:R-:W-:Y:S06]  /*1120*/  @P1 BRA `(.L_x_52) ;  /* 0x0000000000cc1947 */ /* 0x004fec0003800000 */
[----:B------:R-:W2:Y:S08]  /*1130*/  @P0 LDC.64 R18, c[0x0][0x390] ;  /* 0x0000e400ff120b82 */ /* 0x000eb00000000a00 */
[----:B------:R-:W3:Y:S08]  /*1140*/  @P0 LDC R20, c[0x0][0x40c] ;  /* 0x00010300ff140b82 */ /* 0x000ef00000000800 */
[----:B------:R-:W4:Y:S01]  /*1150*/  @P0 LDC R21, c[0x0][0x40c] ;  /* 0x00010300ff150b82 */ /* 0x000f220000000800 */
[----:B--2---:R-:W-:-:S07]  /*1160*/  @P0 LEA R18, P1, R16, R18, 0x4 ;  /* 0x0000001210120211 */ /* 0x004fce00078220ff */
[----:B------:R-:W2:Y:S01]  /*1170*/  @P0 LDC R22, c[0x0][0x40c] ;  /* 0x00010300ff160b82 */ /* 0x000ea20000000800 */
[----:B------:R-:W-:-:S05]  /*1180*/  @P0 LEA.HI.X R19, R16, R19, R17, 0x4, P1 ;  /* 0x0000001310130211 */ /* 0x000fca00008f2411 */
[----:B------:R-:W3:Y:S02]  /*1190*/  @P0 LDG.E.64 R26, desc[UR6][R18.64] ;  /* 0x00000006121a0981 */ /* 0x000ee4000c1e1b00 */
[----:B------:R-:W1:Y:S02]  /*11a0*/  @P0 LDC R23, c[0x0][0x40c] ;  /* 0x00010300ff170b82 */ /* 0x000e640000000800 */
[----:B------:R4:W2:Y:S01]  /*11b0*/  @P0 LDG.E.64 R24, desc[UR6][R18.64+0x8] ;  /* 0x0000080612180981 */ /* 0x0008a2000c1e1b00 */
[----:B------:R-:W-:Y:S01]  /*11c0*/  CS2R R28, SRZ ;  /* 0x00000000001c7805 */ /* 0x000fe2000001ff00 */
[----:B0-----:R-:W-:Y:S02]  /*11d0*/  IMAD R38, R0, UR5, RZ ;  /* 0x0000000500267c24 */ /* 0x001fe4000f8e02ff */
[----:B------:R-:W-:Y:S01]  /*11e0*/  HFMA2 R31, -RZ, RZ, 0, 0 ;  /* 0x00000000ff1f7431 */ /* 0x000fe200000001ff */
[----:B------:R-:W-:Y:S01]  /*11f0*/  CS2R R32, SRZ ;  /* 0x0000000000207805 */ /* 0x000fe2000001ff00 */
[----:B------:R-:W0:Y:S01]  /*1200*/  @P0 LDC R30, c[0x0][0x40c] ;  /* 0x00010300ff1e0b82 */ /* 0x000e220000000800 */
[----:B------:R-:W-:-:S07]  /*1210*/  SHF.R.S32.HI R43, RZ, 0x1f, R38 ;  /* 0x0000001fff2b7819 */ /* 0x000fce0000011426 */
[----:B----4-:R-:W4:Y:S01]  /*1220*/  @P0 LDC R18, c[0x0][0x40c] ;  /* 0x00010300ff120b82 */ /* 0x010f220000000800 */
[----:B---3--:R-:W-:Y:S02]  /*1230*/  @P0 PRMT R17, R26, 0x7632, R17 ;  /* 0x000076321a110816 */ /* 0x008fe40000000011 */
[----:B------:R-:W-:Y:S02]  /*1240*/  PRMT R16, R27, 0x7632, R16 ;  /* 0x000076321b107816 */ /* 0x000fe40000000010 */
[----:B------:R-:W-:Y:S02]  /*1250*/  @P0 SHF.L.U32 R17, R17, 0x10, RZ ;  /* 0x0000001011110819 */ /* 0x000fe400000006ff */
[----:B------:R-:W-:Y:S02]  /*1260*/  @P0 SHF.L.U32 R16, R16, 0x10, RZ ;  /* 0x0000001010100819 */ /* 0x000fe400000006ff */
[----:B--2---:R-:W-:Y:S01]  /*1270*/  PRMT R19, R24, 0x7632, R19 ;  /* 0x0000763218137816 */ /* 0x004fe20000000013 */
[----:B------:R-:W-:Y:S01]  /*1280*/  @P0 FMUL.FTZ R28, R17, R20 ;  /* 0x00000014111c0220 */ /* 0x000fe20000410000 */
[----:B------:R-:W-:Y:S01]  /*1290*/  @P0 SHF.L.U32 R34, R27, 0x10, RZ ;  /* 0x000000101b220819 */ /* 0x000fe200000006ff */
[----:B------:R-:W-:Y:S01]  /*12a0*/  @P0 FMUL.FTZ R29, R16, R21 ;  /* 0x00000015101d0220 */ /* 0x000fe20000410000 */
[----:B------:R-:W2:Y:S01]  /*12b0*/  @P0 LDC R17, c[0x0][0x40c] ;  /* 0x00010300ff110b82 */ /* 0x000ea20000000800 */
[----:B------:R-:W-:-:S02]  /*12c0*/  @P0 SHF.L.U32 R41, R19, 0x10, RZ ;  /* 0x0000001013290819 */ /* 0x000fc400000006ff */
[----:B------:R-:W-:Y:S01]  /*12d0*/  @P0 PRMT R36, R24, 0x7610, R36 ;  /* 0x0000761018240816 */ /* 0x000fe20000000024 */
[----:B-1----:R-:W-:Y:S01]  /*12e0*/  @P0 FMUL.FTZ R32, R34, R23 ;  /* 0x0000001722200220 */ /* 0x002fe20000410000 */
[----:B------:R-:W-:Y:S01]  /*12f0*/  @P0 PRMT R37, R25, 0x7610, R37 ;  /* 0x0000761019250816 */ /* 0x000fe20000000025 */
[----:B------:R-:W-:Y:S01]  /*1300*/  @P0 FMUL.FTZ R31, R41, R22 ;  /* 0x00000016291f0220 */ /* 0x000fe20000410000 */
[----:B------:R-:W-:Y:S01]  /*1310*/  PRMT R22, R25, 0x7632, R22 ;  /* 0x0000763219167816 */ /* 0x000fe20000000016 */
[----:B------:R-:W1:Y:S01]  /*1320*/  @P0 LDC R16, c[0x0][0x40c] ;  /* 0x00010300ff100b82 */ /* 0x000e620000000800 */
[----:B------:R-:W-:Y:S02]  /*1330*/  @P0 SHF.L.U32 R35, R26, 0x10, RZ ;  /* 0x000000101a230819 */ /* 0x000fe400000006ff */
[----:B------:R-:W-:Y:S01]  /*1340*/  LEA.HI R19, R43, R38, RZ, 0x3 ;  /* 0x000000262b137211 */ /* 0x000fe200078f18ff */
[----:B------:R-:W-:Y:S01]  /*1350*/  @P0 IMAD.U32 R22, R22, 0x10000, RZ ;  /* 0x0001000016160824 */ /* 0x000fe200078e00ff */
[----:B------:R-:W-:Y:S01]  /*1360*/  @P0 SHF.L.U32 R23, R36, 0x10, RZ ;  /* 0x0000001024170819 */ /* 0x000fe200000006ff */
[----:B0-----:R-:W-:Y:S01]  /*1370*/  @P0 FMUL.FTZ R33, R35, R30 ;  /* 0x0000001e23210220 */ /* 0x001fe20000410000 */
[----:B------:R-:W-:Y:S01]  /*1380*/  @P0 SHF.L.U32 R41, R37, 0x10, RZ ;  /* 0x0000001025290819 */ /* 0x000fe200000006ff */
[----:B------:R-:W0:Y:S01]  /*1390*/  LDC.64 R20, c[0x0][0x3a8] ;  /* 0x0000ea00ff147b82 */ /* 0x000e220000000a00 */
[----:B------:R-:W-:-:S02]  /*13a0*/  CS2R R34, SRZ ;  /* 0x0000000000227805 */ /* 0x000fc4000001ff00 */
[----:B------:R-:W-:Y:S02]  /*13b0*/  MOV R38, RZ ;  /* 0x000000ff00267202 */ /* 0x000fe40000000f00 */
[----:B------:R-:W-:Y:S01]  /*13c0*/  LEA.HI.SX32 R19, R19, R2, 0x1d ;  /* 0x0000000213137211 */ /* 0x000fe200078feaff */
[----:B----4-:R-:W-:Y:S01]  /*13d0*/  @P0 FMUL.FTZ R35, R41, R18 ;  /* 0x0000001229230220 */ /* 0x010fe20000410000 */
[----:B--2---:R-:W-:Y:S01]  /*13e0*/  @P0 FMUL.FTZ R38, R22, R17 ;  /* 0x0000001116260220 */ /* 0x004fe20000410000 */
[----:B------:R-:W-:Y:S01]  /*13f0*/  F2FP.BF16.F32.PACK_AB R17, R29, R32 ;  /* 0x000000201d11723e */ /* 0x000fe200000010ff */
[----:B-1----:R-:W-:Y:S01]  /*1400*/  @P0 FMUL.FTZ R34, R23, R16 ;  /* 0x0000001017220220 */ /* 0x002fe20000410000 */
[----:B------:R-:W-:-:S04]  /*1410*/  F2FP.BF16.F32.PACK_AB R16, R28, R33 ;  /* 0x000000211c10723e */ /* 0x000fc800000010ff */
[----:B------:R-:W-:Y:S01]  /*1420*/  F2FP.BF16.F32.PACK_AB R18, R31, R34 ;  /* 0x000000221f12723e */ /* 0x000fe200000010ff */
[----:B0-----:R-:W-:Y:S01]  /*1430*/  IMAD.WIDE.U32 R20, R19, 0x10, R20 ;  /* 0x0000001013147825 */ /* 0x001fe200078e0014 */
[----:B------:R-:W-:-:S05]  /*1440*/  F2FP.BF16.F32.PACK_AB R19, R38, R35 ;  /* 0x000000232613723e */ /* 0x000fca00000010ff */
[----:B------:R2:W-:Y:S02]  /*1450*/  STG.E.128 desc[UR6][R20.64], R16 ;  /* 0x0000001014007986 */ /* 0x0005e4000c101d06 */
.L_x_52:
[----:B01----:R-:W-:Y:S05]  /*1460*/  BSYNC.RECONVERGENT B0 ;  /* 0x0000000000007941 */ /* 0x003fea0003800200 */
.L_x_51:
[----:B--2---:R-:W-:Y:S01]  /*1470*/  FADD.FTZ R17, RZ, R33 ;  /* 0x00000021ff117221 */ /* 0x004fe20000010000 */
[----:B------:R-:W-:Y:S01]  /*1480*/  ISETP.GE.U32.AND P0, PT, R3, -0x20, PT ;  /* 0xffffffe00300780c */ /* 0x000fe20003f06070 */
[----:B------:R-:W-:Y:S01]  /*1490*/  UMOV UR9, 0xffffffff ;  /* 0xffffffff00097882 */ /* 0x000fe20000000000 */
[----:B------:R-:W-:Y:S01]  /*14a0*/  ISETP.NE.AND P3, PT, R2, RZ, PT ;  /* 0x000000ff0200720c */ /* 0x000fe20003f65270 */
[----:B------:R-:W-:-:S04]  /*14b0*/  FADD.FTZ R17, R28, R17 ;  /* 0x000000111c117221 */ /* 0x000fc80000010000 */
[----:B------:R-:W-:-:S04]  /*14c0*/  FADD.FTZ R16, R32, R17 ;  /* 0x0000001120107221 */ /* 0x000fc80000010000 */
[----:B------:R-:W-:-:S04]  /*14d0*/  FADD.FTZ R17, R29, R16 ;  /* 0x000000101d117221 */ /* 0x000fc80000010000 */
[----:B------:R-:W-:Y:S01]  /*14e0*/  FADD.FTZ R16, R34, R17 ;  /* 0x0000001122107221 */ /* 0x000fe20000010000 */
[----:B------:R-:W-:-:S03]  /*14f0*/  IADD3 R17, PT, PT, R3, 0x20, RZ ;  /* 0x0000002003117810 */ /* 0x000fc60007ffe0ff */
[----:B------:R-:W-:Y:S01]  /*1500*/  FADD.FTZ R16, R31, R16 ;  /* 0x000000101f107221 */ /* 0x000fe20000010000 */
[----:B------:R-:W-:-:S03]  /*1510*/  SHF.R.U32.HI R17, RZ, 0x2, R17 ;  /* 0x00000002ff117819 */ /* 0x000fc60000011611 */
[----:B------:R-:W-:Y:S01]  /*1520*/  FADD.FTZ R16, R35, R16 ;  /* 0x0000001023107221 */ /* 0x000fe20000010000 */
[----:B------:R-:W-:-:S04]  /*1530*/  LOP3.LUT P2, RZ, R17, 0x3ffffff8, RZ, 0xc0, !PT ;  /* 0x3ffffff811ff7812 */ /* 0x000fc8000784c0ff */
        /* <DEDUP_REMOVED lines=17> */
[--C-:B------:R-:W-:Y:S01]  /*1650*/  FADD.FTZ R17, R32, -R41.reuse ;  /* 0x8000002920117221 */ /* 0x100fe20000010000 */
[----:B------:R-:W-:Y:S01]  /*1660*/  FADD.FTZ R19, R31, -R41 ;  /* 0x800000291f137221 */ /* 0x000fe20000010000 */
[----:B------:R-:W-:-:S04]  /*1670*/  FFMA.FTZ R16, R16, R16, RZ ;  /* 0x0000001010107223 */ /* 0x000fc800000100ff */
[----:B------:R-:W-:Y:S01]  /*1680*/  FFMA.FTZ R16, R21, R21, R16 ;  /* 0x0000001515107223 */ /* 0x000fe20000010010 */
[----:B------:R-:W-:-:S03]  /*1690*/  FADD.FTZ R21, R29, -R41 ;  /* 0x800000291d157221 */ /* 0x000fc60000010000 */
[----:B------:R-:W-:Y:S01]  /*16a0*/  FFMA.FTZ R16, R17, R17, R16 ;  /* 0x0000001111107223 */ /* 0x000fe20000010010 */
[----:B------:R-:W-:-:S03]  /*16b0*/  FADD.FTZ R17, R34, -R41 ;  /* 0x8000002922117221 */ /* 0x000fc60000010000 */
[----:B------:R-:W-:-:S04]  /*16c0*/  FFMA.FTZ R16, R21, R21, R16 ;  /* 0x0000001515107223 */ /* 0x000fc80000010010 */
        /* <DEDUP_REMOVED lines=16> */
.L_x_80:
[----:B------:R-:W-:Y:S01]  /*17d0*/  FMUL.FTZ R20, R41, R41 ;  /* 0x0000002929147220 */ /* 0x000fe20000410000 */
[----:B-1----:R-:W-:Y:S01]  /*17e0*/  FADD.FTZ R23, R19, R30 ;  /* 0x0000001e13177221 */ /* 0x002fe20000010000 */
[----:B------:R-:W-:Y:S01]  /*17f0*/  ISETP.NE.AND P2, PT, RZ, UR8, PT ;  /* 0x00000008ff007c0c */ /* 0x000fe2000bf45270 */
[----:B0-----:R-:W0:Y:S01]  /*1800*/  @!P3 LDC.64 R18, c[0x0][0x3c0] ;  /* 0x0000f000ff12bb82 */ /* 0x001e220000000a00 */
[----:B-----5:R-:W-:Y:S01]  /*1810*/  ISETP.GE.AND P1, PT, R39, 0x1, PT ;  /* 0x000000012700780c */ /* 0x020fe20003f26270 */
[----:B------:R-:W-:Y:S01]  /*1820*/  FFMA.FTZ R40, R23, R40, UR4 ;  /* 0x0000000417287e23 */ /* 0x000fe20008010028 */
[----:B------:R-:W-:Y:S01]  /*1830*/  FSEL R21, R20, RZ, P2 ;  /* 0x000000ff14157208 */ /* 0x000fe20001000000 */
[----:B------:R-:W-:Y:S04]  /*1840*/  BSSY.RECONVERGENT B0, `(.L_x_54) ;  /* 0x0000043000007945 */ /* 0x000fe80003800200 */
[----:B------:R-:W1:Y:S01]  /*1850*/  @!P3 LDC.64 R16, c[0x0][0x3c8] ;  /* 0x0000f200ff10bb82 */ /* 0x000e620000000a00 */
[----:B------:R-:W-:-:S04]  /*1860*/  FADD.FTZ R21, R40, R21 ;  /* 0x0000001528157221 */ /* 0x000fc80000010000 */
[----:B------:R-:W2:Y:S01]  /*1870*/  MUFU.RSQ R23, R21 ;  /* 0x0000001500177308 */ /* 0x000ea20000001400 */
[----:B0-----:R-:W-:-:S05]  /*1880*/  @!P3 IMAD.WIDE R18, R0, 0x4, R18 ;  /* 0x000000040012b825 */ /* 0x001fca00078e0212 */
[----:B------:R0:W-:Y:S01]  /*1890*/  @!P3 STG.E desc[UR6][R18.64], R41 ;  /* 0x000000291200b986 */ /* 0x0001e2000c101906 */
[----:B-1----:R-:W-:-:S05]  /*18a0*/  @!P3 IMAD.WIDE R16, R0, 0x4, R16 ;  /* 0x000000040010b825 */ /* 0x002fca00078e0210 */
[----:B--2---:R0:W-:Y:S01]  /*18b0*/  @!P3 STG.E desc[UR6][R16.64], R23 ;  /* 0x000000171000b986 */ /* 0x0041e2000c101906 */
[----:B------:R-:W-:Y:S05]  /*18c0*/  @!P1 BRA `(.L_x_55) ;  /* 0x0000000000e89947 */ /* 0x000fea0003800000 */
[----:B------:R-:W-:Y:S05]  /*18d0*/  @P0 BRA `(.L_x_55) ;  /* 0x0000000000e40947 */ /* 0x000fea0003800000 */
[----:B0-----:R-:W-:Y:S02]  /*18e0*/  FSEL R19, R41, RZ, !P2 ;  /* 0x000000ff29137208 */ /* 0x001fe40005000000 */
[----:B------:R-:W-:Y:S02]  /*18f0*/  PRMT R21, R12, 0x7632, R21 ;  /* 0x000076320c157816 */ /* 0x000fe40000000015 */
[----:B------:R-:W-:Y:S01]  /*1900*/  PRMT R43, R8, 0x7632, R43 ;  /* 0x00007632082b7816 */ /* 0x000fe2000000002b */
[--C-:B------:R-:W-:Y:S01]  /*1910*/  FADD.FTZ R16, R33, -R19.reuse ;  /* 0x8000001321107221 */ /* 0x100fe20000010000 */
[--C-:B------:R-:W-:Y:S01]  /*1920*/  FADD.FTZ R18, R28, -R19.reuse ;  /* 0x800000131c127221 */ /* 0x100fe20000010000 */
[----:B------:R-:W-:Y:S01]  /*1930*/  SHF.L.U32 R41, R12, 0x10, RZ ;  /* 0x000000100c297819 */ /* 0x000fe200000006ff */
[----:B------:R-:W-:Y:S01]  /*1940*/  FADD.FTZ R20, R29, -R19 ;  /* 0x800000131d147221 */ /* 0x000fe20000010000 */
[----:B------:R-:W-:Y:S01]  /*1950*/  SHF.L.U32 R17, R8, 0x10, RZ ;  /* 0x0000001008117819 */ /* 0x000fe200000006ff */
[----:B------:R-:W-:Y:S01]  /*1960*/  FMUL.FTZ R16, R23, R16 ;  /* 0x0000001017107220 */ /* 0x000fe20000410000 */
[----:B------:R-:W-:Y:S01]  /*1970*/  SHF.L.U32 R21, R21, 0x10, RZ ;  /* 0x0000001015157819 */ /* 0x000fe200000006ff */
[----:B------:R-:W-:Y:S01]  /*1980*/  FMUL.FTZ R18, R23, R18 ;  /* 0x0000001217127220 */ /* 0x000fe20000410000 */
[----:B------:R-:W-:Y:S01]  /*1990*/  SHF.L.U32 R43, R43, 0x10, RZ ;  /* 0x000000102b2b7819 */ /* 0x000fe200000006ff */
[----:B------:R-:W-:Y:S01]  /*19a0*/  FFMA.FTZ R41, R16, R41, R17 ;  /* 0x0000002910297223 */ /* 0x000fe20000010011 */
[----:B------:R-:W-:Y:S01]  /*19b0*/  FMUL.FTZ R17, R23, R20 ;  /* 0x0000001417117220 */ /* 0x000fe20000410000 */
[----:B------:R-:W-:Y:S01]  /*19c0*/  FADD.FTZ R20, R31, -R19 ;  /* 0x800000131f147221 */ /* 0x000fe20000010000 */
[----:B------:R-:W-:Y:S01]  /*19d0*/  SHF.L.U32 R45, R5, 0x10, RZ ;  /* 0x00000010052d7819 */ /* 0x000fe200000006ff */
[----:B------:R-:W-:Y:S01]  /*19e0*/  FFMA.FTZ R16, R18, R21, R43 ;  /* 0x0000001512107223 */ /* 0x000fe2000001002b */
[----:B------:R-:W-:Y:S01]  /*19f0*/  FADD.FTZ R18, R32, -R19 ;  /* 0x8000001320127221 */ /* 0x000fe20000010000 */
[----:B------:R-:W-:-:S02]  /*1a00*/  SHF.L.U32 R21, R13, 0x10, RZ ;  /* 0x000000100d157819 */ /* 0x000fc400000006ff */
[----:B------:R-:W-:Y:S01]  /*1a10*/  SHF.L.U32 R43, R9, 0x10, RZ ;  /* 0x00000010092b7819 */ /* 0x000fe200000006ff */
[----:B------:R-:W-:Y:S01]  /*1a20*/  FMUL.FTZ R18, R23, R18 ;  /* 0x0000001217127220 */ /* 0x000fe20000410000 */
[----:B------:R-:W-:Y:S02]  /*1a30*/  PRMT R30, R13, 0x7632, R30 ;  /* 0x000076320d1e7816 */ /* 0x000fe4000000001e */
[----:B------:R-:W-:Y:S01]  /*1a40*/  PRMT R40, R9, 0x7632, R40 ;  /* 0x0000763209287816 */ /* 0x000fe20000000028 */
[----:B------:R-:W-:Y:S01]  /*1a50*/  FFMA.FTZ R22, R18, R21, R43 ;  /* 0x0000001512167223 */ /* 0x000fe2000001002b */
[----:B------:R-:W-:Y:S01]  /*1a60*/  FADD.FTZ R18, R34, -R19 ;  /* 0x8000001322127221 */ /* 0x000fe20000010000 */
[----:B------:R-:W-:Y:S02]  /*1a70*/  SHF.L.U32 R43, R14, 0x10, RZ ;  /* 0x000000100e2b7819 */ /* 0x000fe400000006ff */
[----:B------:R-:W-:Y:S01]  /*1a80*/  SHF.L.U32 R21, R10, 0x10, RZ ;  /* 0x000000100a157819 */ /* 0x000fe200000006ff */
[----:B------:R-:W-:Y:S01]  /*1a90*/  FMUL.FTZ R18, R23, R18 ;  /* 0x0000001217127220 */ /* 0x000fe20000410000 */
[----:B------:R-:W-:-:S02]  /*1aa0*/  SHF.L.U32 R30, R30, 0x10, RZ ;  /* 0x000000101e1e7819 */ /* 0x000fc400000006ff */
[----:B------:R-:W-:Y:S01]  /*1ab0*/  SHF.L.U32 R40, R40, 0x10, RZ ;  /* 0x0000001028287819 */ /* 0x000fe200000006ff */
[----:B------:R-:W-:Y:S01]  /*1ac0*/  FFMA.FTZ R43, R18, R43, R21 ;  /* 0x0000002b122b7223 */ /* 0x000fe20000010015 */
[----:B------:R-:W-:Y:S01]  /*1ad0*/  SHF.L.U32 R21, R6, 0x10, RZ ;  /* 0x0000001006157819 */ /* 0x000fe200000006ff */
[----:B------:R-:W-:Y:S01]  /*1ae0*/  FMUL.FTZ R18, R23, R20 ;  /* 0x0000001417127220 */ /* 0x000fe20000410000 */
[----:B------:R-:W-:Y:S01]  /*1af0*/  FADD.FTZ R20, R35, -R19 ;  /* 0x8000001323147221 */ /* 0x000fe20000010000 */
[----:B------:R-:W-:Y:S01]  /*1b00*/  FFMA.FTZ R17, R17, R30, R40 ;  /* 0x0000001e11117223 */ /* 0x000fe20000010028 */
[----:B------:R-:W-:Y:S01]  /*1b10*/  IADD3 R39, PT, PT, R39, -0x1, RZ ;  /* 0xffffffff27277810 */ /* 0x000fe20007ffe0ff */
[----:B------:R-:W-:Y:S01]  /*1b20*/  FFMA.FTZ R18, R18, R21, R45 ;  /* 0x0000001512127223 */ /* 0x000fe2000001002d */
[----:B------:R-:W-:Y:S01]  /*1b30*/  FMUL.FTZ R20, R23, R20 ;  /* 0x0000001417147220 */ /* 0x000fe20000410000 */
[----:B------:R-:W-:Y:S01]  /*1b40*/  SHF.L.U32 R21, R15, 0x10, RZ ;  /* 0x000000100f157819 */ /* 0x000fe200000006ff */
[----:B------:R-:W-:-:S02]  /*1b50*/  IMAD.U32 R45, R11, 0x10000, RZ ;  /* 0x000100000b2d7824 */ /* 0x000fc400078e00ff */
[----:B------:R-:W-:Y:S01]  /*1b60*/  FADD.FTZ R40, R38, -R19 ;  /* 0x8000001326287221 */ /* 0x000fe20000010000 */
[----:B------:R-:W-:Y:S01]  /*1b70*/  IMAD R39, R39, UR5, RZ ;  /* 0x0000000527277c24 */ /* 0x000fe2000f8e02ff */
[----:B------:R-:W-:Y:S01]  /*1b80*/  SHF.L.U32 R42, R4, 0x10, RZ ;  /* 0x00000010042a7819 */ /* 0x000fe200000006ff */
[----:B------:R-:W-:Y:S01]  /*1b90*/  FFMA.FTZ R30, R20, R21, R45 ;  /* 0x00000015141e7223 */ /* 0x000fe2000001002d */
[----:B------:R-:W-:Y:S01]  /*1ba0*/  FMUL.FTZ R23, R23, R40 ;  /* 0x0000002817177220 */ /* 0x000fe20000410000 */
[----:B------:R-:W0:Y:S01]  /*1bb0*/  LDC.64 R20, c[0x0][0x428] ;  /* 0x00010a00ff147b82 */ /* 0x000e220000000a00 */
[----:B------:R-:W-:Y:S02]  /*1bc0*/  SHF.R.S32.HI R40, RZ, 0x1f, R39 ;  /* 0x0000001fff287819 */ /* 0x000fe40000011427 */
[----:B------:R-:W-:Y:S02]  /*1bd0*/  F2FP.BF16.F32.PACK_AB R18, R18, R43 ;  /* 0x0000002b1212723e */ /* 0x000fe400000010ff */
[----:B------:R-:W-:-:S02]  /*1be0*/  LEA.HI R39, R40, R39, RZ, 0x3 ;  /* 0x0000002728277211 */ /* 0x000fc400078f18ff */
[----:B------:R-:W-:Y:S02]  /*1bf0*/  SHF.L.U32 R40, R7, 0x10, RZ ;  /* 0x0000001007287819 */ /* 0x000fe400000006ff */
[----:B------:R-:W-:Y:S02]  /*1c00*/  F2FP.BF16.F32.PACK_AB R17, R17, R22 ;  /* 0x000000161111723e */ /* 0x000fe400000010ff */
[----:B------:R-:W-:Y:S01]  /*1c10*/  F2FP.BF16.F32.PACK_AB R16, R16, R41 ;  /* 0x000000291010723e */ /* 0x000fe200000010ff */
[----:B------:R-:W-:Y:S01]  /*1c20*/  FFMA.FTZ R19, R23, R40, R42 ;  /* 0x0000002817137223 */ /* 0x000fe2000001002a */
[----:B------:R-:W-:-:S04]  /*1c30*/  LEA.HI.SX32 R23, R39, R2, 0x1d ;  /* 0x0000000227177211 */ /* 0x000fc800078feaff */
[----:B------:R-:W-:Y:S01]  /*1c40*/  F2FP.BF16.F32.PACK_AB R19, R19, R30 ;  /* 0x0000001e1313723e */ /* 0x000fe200000010ff */
[----:B0-----:R-:W-:-:S05]  /*1c50*/  IMAD.WIDE.U32 R20, R23, 0x10, R20 ;  /* 0x0000001017147825 */ /* 0x001fca00078e0014 */
[----:B------:R1:W-:Y:S02]  /*1c60*/  STG.E.128 desc[UR6][R20.64], R16 ;  /* 0x0000001014007986 */ /* 0x0003e4000c101d06 */
.L_x_55:
[----:B------:R-:W-:Y:S05]  /*1c70*/  BSYNC.RECONVERGENT B0 ;  /* 0x0000000000007941 */ /* 0x000fea0003800200 */
.L_x_54:
[----:B01----:R-:W0:Y:S02]  /*1c80*/  LDC.64 R16, c[0x0][0x380] ;  /* 0x0000e000ff107b82 */ /* 0x003e240000000a00 */
[----:B0-----:R-:W-:-:S04]  /*1c90*/  LEA R0, R16, R0, 0x2 ;  /* 0x0000000010007211 */ /* 0x001fc800078e10ff */
[----:B------:R-:W-:-:S13]  /*1ca0*/  ISETP.GE.AND P0, PT, R0, R17, PT ;  /* 0x000000110000720c */ /* 0x000fda0003f06270 */
[----:B------:R-:W-:Y:S05]  /*1cb0*/  @!P0 BRA `(.L_x_56) ;  /* 0xfffffff000d48947 */ /* 0x000fea000383ffff */
[----:B------:R-:W-:Y:S05]  /*1cc0*/  EXIT ;  /* 0x000000000000794d */ /* 0x000fea0003800000 */
.L_x_47:
[----:B------:R-:W-:Y:S01]  /*1cd0*/  HFMA2 R22, -RZ, RZ, 0, 5.9604644775390625e-08 ;  /* 0x00000001ff167431 */ /* 0x000fe200000001ff */
[----:B------:R-:W-:Y:S01]  /*1ce0*/  BSSY B0, `(.L_x_57) ;  /* 0x0000006000007945 */ /* 0x000fe20003800000 */
[----:B------:R-:W-:Y:S02]  /*1cf0*/  MOV R21, 0x1f ;  /* 0x0000001f00157802 */ /* 0x000fe40000000f00 */
[----:B------:R-:W-:-:S07]  /*1d00*/  MOV R20, 0xffffffff ;  /* 0xffffffff00147802 */ /* 0x000fce0000000f00 */
[----:B-----5:R-:W-:Y:S05]  /*1d10*/  WARPSYNC.COLLECTIVE R20, `(.L_x_58) ;  /* 0x0000000014087348 */ /* 0x020fea0003c00000 */
[----:B------:R0:W1:Y:S02]  /*1d20*/  SHFL.BFLY P1, R30, R23, R22, R21 ;  /* 0x0c000016171e7389 */ /* 0x0000640000020015 */
[----:B01---5:R-:W-:Y:S05]  /*1d30*/  ENDCOLLECTIVE ;  /* 0x000000000000791b */ /* 0x023fea0003800000 */
.L_x_58:
[----:B------:R-:W-:Y:S05]  /*1d40*/  BSYNC B0 ;  /* 0x0000000000007941 */ /* 0x000fea0003800000 */
.L_x_57:
[----:B------:R-:W-:Y:S01]  /*1d50*/  FADD.FTZ R23, R23, R30 ;  /* 0x0000001e17177221 */ /* 0x000fe20000010000 */
[----:B------:R-:W-:Y:S01]  /*1d60*/  HFMA2 R22, -RZ, RZ, 0, 1.1920928955078125e-07 ;  /* 0x00000002ff167431 */ /* 0x000fe200000001ff */
[----:B------:R-:W-:Y:S01]  /*1d70*/  MOV R21, 0x1f ;  /* 0x0000001f00157802 */ /* 0x000fe20000000f00 */
[----:B------:R-:W0:Y:S01]  /*1d80*/  LDC R38, c[0x0][0x400] ;  /* 0x00010000ff267b82 */ /* 0x000e220000000800 */
[----:B------:R-:W-:-:S07]  /*1d90*/  MOV R20, 0xffffffff ;  /* 0xffffffff00147802 */ /* 0x000fce0000000f00 */
[----:B0-----:R-:W-:Y:S05]  /*1da0*/  WARPSYNC.COLLECTIVE R20, `(.L_x_59) ;  /* 0x0000000014087348 */ /* 0x001fea0003c00000 */
[----:B------:R1:W2:Y:S02]  /*1db0*/  SHFL.BFLY P1, R30, R23, R22, R21 ;  /* 0x0c000016171e7389 */ /* 0x0002a40000020015 */
[----:B012---:R-:W-:Y:S05]  /*1dc0*/  ENDCOLLECTIVE ;  /* 0x000000000000791b */ /* 0x007fea0003800000 */
.L_x_59:
[----:B------:R-:W-:Y:S02]  /*1dd0*/  HFMA2 R22, -RZ, RZ, 0, 2.384185791015625e-07 ;  /* 0x00000004ff167431 */ /* 0x000fe400000001ff */
[----:B------:R-:W-:-:S05]  /*1de0*/  FADD.FTZ R39, R23, R30 ;  /* 0x0000001e17277221 */ /* 0x000fca0000010000 */
[----:B------:R-:W-:-:S07]  /*1df0*/  MOV R23, R39 ;  /* 0x0000002700177202 */ /* 0x000fce0000000f00 */
[----:B------:R-:W-:Y:S05]  /*1e00*/  WARPSYNC.COLLECTIVE R20, `(.L_x_60) ;  /* 0x0000000014087348 */ /* 0x000fea0003c00000 */
[----:B------:R0:W1:Y:S02]  /*1e10*/  SHFL.BFLY P1, R30, R23, R22, R21 ;  /* 0x0c000016171e7389 */ /* 0x0000640000020015 */
[----:B01----:R-:W-:Y:S05]  /*1e20*/  ENDCOLLECTIVE ;  /* 0x000000000000791b */ /* 0x003fea0003800000 */
.L_x_60:
[----:B------:R-:W-:Y:S02]  /*1e30*/  HFMA2 R22, -RZ, RZ, 0, 4.76837158203125e-07 ;  /* 0x00000008ff167431 */ /* 0x000fe400000001ff */
[----:B------:R-:W-:-:S05]  /*1e40*/  FADD.FTZ R40, R39, R30 ;  /* 0x0000001e27287221 */ /* 0x000fca0000010000 */
[----:B------:R-:W-:-:S07]  /*1e50*/  MOV R23, R40 ;  /* 0x0000002800177202 */ /* 0x000fce0000000f00 */
[----:B------:R-:W-:Y:S05]  /*1e60*/  WARPSYNC.COLLECTIVE R20, `(.L_x_61) ;  /* 0x0000000014087348 */ /* 0x000fea0003c00000 */
[----:B------:R0:W1:Y:S02]  /*1e70*/  SHFL.BFLY P1, R30, R23, R22, R21 ;  /* 0x0c000016171e7389 */ /* 0x0000640000020015 */
[----:B01----:R-:W-:Y:S05]  /*1e80*/  ENDCOLLECTIVE ;  /* 0x000000000000791b */ /* 0x003fea0003800000 */
.L_x_61:
[----:B------:R-:W-:Y:S02]  /*1e90*/  HFMA2 R22, -RZ, RZ, 0, 9.5367431640625e-07 ;  /* 0x00000010ff167431 */ /* 0x000fe400000001ff */
[----:B------:R-:W-:-:S05]  /*1ea0*/  FADD.FTZ R41, R40, R30 ;  /* 0x0000001e28297221 */ /* 0x000fca0000010000 */
[----:B------:R-:W-:-:S07]  /*1eb0*/  MOV R23, R41 ;  /* 0x0000002900177202 */ /* 0x000fce0000000f00 */
[----:B------:R-:W-:Y:S05]  /*1ec0*/  WARPSYNC.COLLECTIVE R20, `(.L_x_62) ;  /* 0x0000000014087348 */ /* 0x000fea0003c00000 */
[----:B------:R0:W1:Y:S02]  /*1ed0*/  SHFL.BFLY P1, R30, R23, R22, R21 ;  /* 0x0c000016171e7389 */ /* 0x0000640000020015 */
[----:B01----:R-:W-:Y:S05]  /*1ee0*/  ENDCOLLECTIVE ;  /* 0x000000000000791b */ /* 0x003fea0003800000 */
.L_x_62:
[----:B------:R-:W-:Y:S02]  /*1ef0*/  IMAD.MOV.U32 R22, RZ, RZ, 0x1 ;  /* 0x00000001ff167424 */ /* 0x000fe400078e00ff */
[----:B------:R-:W-:-:S04]  /*1f00*/  FADD.FTZ R31, R41, R30 ;  /* 0x0000001e291f7221 */ /* 0x000fc80000010000 */
[----:B------:R-:W-:-:S04]  /*1f10*/  FMUL.FTZ R31, R31, R38 ;  /* 0x000000261f1f7220 */ /* 0x000fc80000410000 */
[--C-:B------:R-:W-:Y:S01]  /*1f20*/  FADD.FTZ R30, R26, -R31.reuse ;  /* 0x8000001f1a1e7221 */ /* 0x100fe20000010000 */
[--C-:B------:R-:W-:Y:S01]  /*1f30*/  FADD.FTZ R39, R27, -R31.reuse ;  /* 0x8000001f1b277221 */ /* 0x100fe20000010000 */
[--C-:B------:R-:W-:Y:S01]  /*1f40*/  FADD.FTZ R21, R28, -R31.reuse ;  /* 0x8000001f1c157221 */ /* 0x100fe20000010000 */
[----:B------:R-:W-:Y:S01]  /*1f50*/  FADD.FTZ R20, R35, -R31 ;  /* 0x8000001f23147221 */ /* 0x000fe20000010000 */
[----:B------:R-:W-:-:S04]  /*1f60*/  FFMA.FTZ R30, R30, R30, RZ ;  /* 0x0000001e1e1e7223 */ /* 0x000fc800000100ff */
[----:B------:R-:W-:Y:S01]  /*1f70*/  FFMA.FTZ R30, R39, R39, R30 ;  /* 0x00000027271e7223 */ /* 0x000fe2000001001e */
[----:B------:R-:W-:-:S04]  /*1f80*/  FADD.FTZ R39, R33, -R31 ;  /* 0x8000001f21277221 */ /* 0x000fc80000010000 */
[----:B------:R-:W-:-:S04]  /*1f90*/  FFMA.FTZ R30, R39, R39, R30 ;  /* 0x00000027271e7223 */ /* 0x000fc8000001001e */
[----:B------:R-:W-:Y:S01]  /*1fa0*/  FFMA.FTZ R30, R21, R21, R30 ;  /* 0x00000015151e7223 */ /* 0x000fe2000001001e */
[----:B------:R-:W-:-:S04]  /*1fb0*/  FADD.FTZ R21, R32, -R31 ;  /* 0x8000001f20157221 */ /* 0x000fc80000010000 */
[----:B------:R-:W-:Y:S01]  /*1fc0*/  FFMA.FTZ R30, R21, R21, R30 ;  /* 0x00000015151e7223 */ /* 0x000fe2000001001e */
[----:B------:R-:W-:-:S04]  /*1fd0*/  FADD.FTZ R21, R29, -R31 ;  /* 0x8000001f1d157221 */ /* 0x000fc80000010000 */
[----:B------:R-:W-:Y:S01]  /*1fe0*/  FFMA.FTZ R30, R21, R21, R30 ;  /* 0x00000015151e7223 */ /* 0x000fe2000001001e */
[----:B------:R-:W-:-:S04]  /*1ff0*/  FADD.FTZ R21, R34, -R31 ;  /* 0x8000001f22157221 */ /* 0x000fc80000010000 */
[----:B------:R-:W-:Y:S01]  /*2000*/  FFMA.FTZ R30, R21, R21, R30 ;  /* 0x00000015151e7223 */ /* 0x000fe2000001001e */
[----:B------:R-:W-:-:S04]  /*2010*/  MOV R21, 0x1f ;  /* 0x0000001f00157802 */ /* 0x000fc80000000f00 */
[----:B------:R-:W-:-:S05]  /*2020*/  FSEL R23, R30, RZ, P4 ;  /* 0x000000ff1e177208 */ /* 0x000fca0002000000 */
[----:B------:R-:W-:Y:S01]  /*2030*/  @!P3 FFMA.FTZ R23, R20, R20, R23 ;  /* 0x000000141417b223 */ /* 0x000fe20000010017 */
[----:B------:R-:W-:-:S07]  /*2040*/  MOV R20, 0xffffffff ;  /* 0xffffffff00147802 */ /* 0x000fce0000000f00 */
[----:B------:R-:W-:Y:S05]  /*2050*/  WARPSYNC.COLLECTIVE R20, `(.L_x_63) ;  /* 0x0000000014087348 */ /* 0x000fea0003c00000 */
[----:B------:R0:W1:Y:S02]  /*2060*/  SHFL.BFLY P1, R30, R23, R22, R21 ;  /* 0x0c000016171e7389 */ /* 0x0000640000020015 */
[----:B01----:R-:W-:Y:S05]  /*2070*/  ENDCOLLECTIVE ;  /* 0x000000000000791b */ /* 0x003fea0003800000 */
.L_x_63:
[----:B------:R-:W-:Y:S02]  /*2080*/  HFMA2 R22, -RZ, RZ, 0, 1.1920928955078125e-07 ;  /* 0x00000002ff167431 */ /* 0x000fe400000001ff */
[----:B------:R-:W-:-:S05]  /*2090*/  FADD.FTZ R39, R23, R30 ;  /* 0x0000001e17277221 */ /* 0x000fca0000010000 */
[----:B------:R-:W-:-:S07]  /*20a0*/  MOV R23, R39 ;  /* 0x0000002700177202 */ /* 0x000fce0000000f00 */
[----:B------:R-:W-:Y:S05]  /*20b0*/  WARPSYNC.COLLECTIVE R20, `(.L_x_64) ;  /* 0x0000000014087348 */ /* 0x000fea0003c00000 */
[----:B------:R0:W1:Y:S02]  /*20c0*/  SHFL.BFLY P1, R30, R23, R22, R21 ;  /* 0x0c000016171e7389 */ /* 0x0000640000020015 */
[----:B01----:R-:W-:Y:S05]  /*20d0*/  ENDCOLLECTIVE ;  /* 0x000000000000791b */ /* 0x003fea0003800000 */
.L_x_64:
[----:B------:R-:W-:Y:S02]  /*20e0*/  HFMA2 R22, -RZ, RZ, 0, 2.384185791015625e-07 ;  /* 0x00000004ff167431 */ /* 0x000fe400000001ff */
[----:B------:R-:W-:-:S05]  /*20f0*/  FADD.FTZ R40, R39, R30 ;  /* 0x0000001e27287221 */ /* 0x000fca0000010000 */
[----:B------:R-:W-:-:S07]  /*2100*/  MOV R23, R40 ;  /* 0x0000002800177202 */ /* 0x000fce0000000f00 */
[----:B------:R-:W-:Y:S05]  /*2110*/  WARPSYNC.COLLECTIVE R20, `(.L_x_65) ;  /* 0x0000000014087348 */ /* 0x000fea0003c00000 */
[----:B------:R0:W1:Y:S02]  /*2120*/  SHFL.BFLY P1, R30, R23, R22, R21 ;  /* 0x0c000016171e7389 */ /* 0x0000640000020015 */
[----:B01----:R-:W-:Y:S05]  /*2130*/  ENDCOLLECTIVE ;  /* 0x000000000000791b */ /* 0x003fea0003800000 */
.L_x_65:
[----:B------:R-:W-:Y:S02]  /*2140*/  HFMA2 R22, -RZ, RZ, 0, 4.76837158203125e-07 ;  /* 0x00000008ff167431 */ /* 0x000fe400000001ff */
[----:B------:R-:W-:-:S05]  /*2150*/  FADD.FTZ R41, R40, R30 ;  /* 0x0000001e28297221 */ /* 0x000fca0000010000 */
[----:B------:R-:W-:-:S07]  /*2160*/  MOV R23, R41 ;  /* 0x0000002900177202 */ /* 0x000fce0000000f00 */
[----:B------:R-:W-:Y:S05]  /*2170*/  WARPSYNC.COLLECTIVE R20, `(.L_x_66) ;  /* 0x0000000014087348 */ /* 0x000fea0003c00000 */
[----:B------:R0:W1:Y:S02]  /*2180*/  SHFL.BFLY P1, R30, R23, R22, R21 ;  /* 0x0c000016171e7389 */ /* 0x0000640000020015 */
[----:B01----:R-:W-:Y:S05]  /*2190*/  ENDCOLLECTIVE ;  /* 0x000000000000791b */ /* 0x003fea0003800000 */
.L_x_66:
[----:B------:R-:W-:Y:S02]  /*21a0*/  HFMA2 R22, -RZ, RZ, 0, 9.5367431640625e-07 ;  /* 0x00000010ff167431 */ /* 0x000fe400000001ff */
[----:B------:R-:W-:-:S05]  /*21b0*/  FADD.FTZ R42, R41, R30 ;  /* 0x0000001e292a7221 */ /* 0x000fca0000010000 */
[----:B------:R-:W-:-:S07]  /*21c0*/  MOV R23, R42 ;  /* 0x0000002a00177202 */ /* 0x000fce0000000f00 */
[----:B------:R-:W-:Y:S05]  /*21d0*/  WARPSYNC.COLLECTIVE R20, `(.L_x_67) ;  /* 0x0000000014087348 */ /* 0x000fea0003c00000 */
[----:B------:R0:W1:Y:S02]  /*21e0*/  SHFL.BFLY P1, R30, R23, R22, R21 ;  /* 0x0c000016171e7389 */ /* 0x0000640000020015 */
[----:B01----:R-:W-:Y:S05]  /*21f0*/  ENDCOLLECTIVE ;  /* 0x000000000000791b */ /* 0x003fea0003800000 */
.L_x_67:
[----:B------:R-:W-:Y:S05]  /*2200*/  BRA `(.L_x_68) ;  /* 0xffffffe800387947 */ /* 0x000fea000383ffff */
.L_x_53:
[----:B------:R-:W-:Y:S01]  /*2210*/  HFMA2 R21, -RZ, RZ, 0, 1.847743988037109375e-06 ;  /* 0x0000001fff157431 */ /* 0x000fe200000001ff */
[----:B------:R-:W-:Y:S01]  /*2220*/  BSSY B0, `(.L_x_69) ;  /* 0x0000006000007945 */ /* 0x000fe20003800000 */
[----:B------:R-:W-:Y:S02]  /*2230*/  MOV R22, 0x1 ;  /* 0x0000000100167802 */ /* 0x000fe40000000f00 */
[----:B------:R-:W-:-:S07]  /*2240*/  MOV R20, 0xffffffff ;  /* 0xffffffff00147802 */ /* 0x000fce0000000f00 */
[----:B-----5:R-:W-:Y:S05]  /*2250*/  WARPSYNC.COLLECTIVE R20, `(.L_x_70) ;  /* 0x0000000014087348 */ /* 0x020fea0003c00000 */
[----:B------:R0:W1:Y:S02]  /*2260*/  SHFL.BFLY P1, R30, R23, R22, R21 ;  /* 0x0c000016171e7389 */ /* 0x0000640000020015 */
[----:B01---5:R-:W-:Y:S05]  /*2270*/  ENDCOLLECTIVE ;  /* 0x000000000000791b */ /* 0x023fea0003800000 */
.L_x_70:
[----:B------:R-:W-:Y:S05]  /*2280*/  BSYNC B0 ;  /* 0x0000000000007941 */ /* 0x000fea0003800000 */
.L_x_69:
[----:B------:R-:W-:Y:S01]  /*2290*/  FADD.FTZ R23, R23, R30 ;  /* 0x0000001e17177221 */ /* 0x000fe20000010000 */
[----:B------:R-:W-:Y:S01]  /*22a0*/  HFMA2 R22, -RZ, RZ, 0, 1.1920928955078125e-07 ;  /* 0x00000002ff167431 */ /* 0x000fe200000001ff */
[----:B------:R-:W-:Y:S01]  /*22b0*/  MOV R21, 0x1f ;  /* 0x0000001f00157802 */ /* 0x000fe20000000f00 */
[----:B------:R-:W-:Y:S01]  /*22c0*/  IMAD.MOV.U32 R20, RZ, RZ, -0x1 ;  /* 0xffffffffff147424 */ /* 0x000fe200078e00ff */
[----:B------:R-:W0:Y:S06]  /*22d0*/  LDC R40, c[0x0][0x400] ;  /* 0x00010000ff287b82 */ /* 0x000e2c0000000800 */
[----:B0-----:R-:W-:Y:S05]  /*22e0*/  WARPSYNC.COLLECTIVE R20, `(.L_x_71) ;  /* 0x0000000014087348 */ /* 0x001fea0003c00000 */
[----:B------:R1:W2:Y:S02]  /*22f0*/  SHFL.BFLY P1, R30, R23, R22, R21 ;  /* 0x0c000016171e7389 */ /* 0x0002a40000020015 */
[----:B012---:R-:W-:Y:S05]  /*2300*/  ENDCOLLECTIVE ;  /* 0x000000000000791b */ /* 0x007fea0003800000 */
.L_x_71:
[----:B------:R-:W-:Y:S02]  /*2310*/  HFMA2 R22, -RZ, RZ, 0, 2.384185791015625e-07 ;  /* 0x00000004ff167431 */ /* 0x000fe400000001ff */
[----:B------:R-:W-:-:S05]  /*2320*/  FADD.FTZ R17, R23, R30 ;  /* 0x0000001e17117221 */ /* 0x000fca0000010000 */
[----:B------:R-:W-:-:S07]  /*2330*/  MOV R23, R17 ;  /* 0x0000001100177202 */ /* 0x000fce0000000f00 */
[----:B------:R-:W-:Y:S05]  /*2340*/  WARPSYNC.COLLECTIVE R20, `(.L_x_72) ;  /* 0x0000000014087348 */ /* 0x000fea0003c00000 */
[----:B------:R0:W1:Y:S02]  /*2350*/  SHFL.BFLY P1, R30, R23, R22, R21 ;  /* 0x0c000016171e7389 */ /* 0x0000640000020015 */
[----:B01----:R-:W-:Y:S05]  /*2360*/  ENDCOLLECTIVE ;  /* 0x000000000000791b */ /* 0x003fea0003800000 */
.L_x_72:
[----:B------:R-:W-:Y:S02]  /*2370*/  HFMA2 R22, -RZ, RZ, 0, 4.76837158203125e-07 ;  /* 0x00000008ff167431 */ /* 0x000fe400000001ff */
[----:B------:R-:W-:-:S05]  /*2380*/  FADD.FTZ R18, R17, R30 ;  /* 0x0000001e11127221 */ /* 0x000fca0000010000 */
[----:B------:R-:W-:-:S07]  /*2390*/  MOV R23, R18 ;  /* 0x0000001200177202 */ /* 0x000fce0000000f00 */
[----:B------:R-:W-:Y:S05]  /*23a0*/  WARPSYNC.COLLECTIVE R20, `(.L_x_73) ;  /* 0x0000000014087348 */ /* 0x000fea0003c00000 */
[----:B------:R0:W1:Y:S02]  /*23b0*/  SHFL.BFLY P1, R30, R23, R22, R21 ;  /* 0x0c000016171e7389 */ /* 0x0000640000020015 */
[----:B01----:R-:W-:Y:S05]  /*23c0*/  ENDCOLLECTIVE ;  /* 0x000000000000791b */ /* 0x003fea0003800000 */
.L_x_73:
[----:B------:R-:W-:Y:S02]  /*23d0*/  HFMA2 R22, -RZ, RZ, 0, 9.5367431640625e-07 ;  /* 0x00000010ff167431 */ /* 0x000fe400000001ff */
[----:B------:R-:W-:-:S05]  /*23e0*/  FADD.FTZ R19, R18, R30 ;  /* 0x0000001e12137221 */ /* 0x000fca0000010000 */
[----:B------:R-:W-:-:S07]  /*23f0*/  MOV R23, R19 ;  /* 0x0000001300177202 */ /* 0x000fce0000000f00 */
[----:B------:R-:W-:Y:S05]  /*2400*/  WARPSYNC.COLLECTIVE R20, `(.L_x_74) ;  /* 0x0000000014087348 */ /* 0x000fea0003c00000 */
[----:B------:R0:W1:Y:S02]  /*2410*/  SHFL.BFLY P1, R30, R23, R22, R21 ;  /* 0x0c000016171e7389 */ /* 0x0000640000020015 */
[----:B01----:R-:W-:Y:S05]  /*2420*/  ENDCOLLECTIVE ;  /* 0x000000000000791b */ /* 0x003fea0003800000 */
.L_x_74:
[----:B------:R-:W-:Y:S01]  /*2430*/  MOV R22, 0x1 ;  /* 0x0000000100167802 */ /* 0x000fe20000000f00 */
        /* <DEDUP_REMOVED lines=15> */
[----:B------:R-:W-:-:S05]  /*2530*/  FFMA.FTZ R16, R17, R17, R16 ;  /* 0x0000001111107223 */ /* 0x000fca0000010010 */
[----:B------:R-:W-:Y:S01]  /*2540*/  FSEL R23, R16, RZ, P2 ;  /* 0x000000ff10177208 */ /* 0x000fe20001000000 */
[----:B------:R-:W-:-:S04]  /*2550*/  FADD.FTZ R16, R38, -R41 ;  /* 0x8000002926107221 */ /* 0x000fc80000010000 */
[----:B------:R-:W-:-:S07]  /*2560*/  @!P0 FFMA.FTZ R23, R16, R16, R23 ;  /* 0x0000001010178223 */ /* 0x000fce0000010017 */
[----:B------:R-:W-:Y:S05]  /*2570*/  WARPSYNC.COLLECTIVE R20, `(.L_x_75) ;  /* 0x0000000014087348 */ /* 0x000fea0003c00000 */
[----:B------:R0:W1:Y:S02]  /*2580*/  SHFL.BFLY P1, R30, R23, R22, R21 ;  /* 0x0c000016171e7389 */ /* 0x0000640000020015 */
[----:B01----:R-:W-:Y:S05]  /*2590*/  ENDCOLLECTIVE ;  /* 0x000000000000791b */ /* 0x003fea0003800000 */
.L_x_75:
[----:B------:R-:W-:Y:S02]  /*25a0*/  HFMA2 R22, -RZ, RZ, 0, 1.1920928955078125e-07 ;  /* 0x00000002ff167431 */ /* 0x000fe400000001ff */
[----:B------:R-:W-:-:S05]  /*25b0*/  FADD.FTZ R16, R23, R30 ;  /* 0x0000001e17107221 */ /* 0x000fca0000010000 */
[----:B------:R-:W-:-:S07]  /*25c0*/  MOV R23, R16 ;  /* 0x0000001000177202 */ /* 0x000fce0000000f00 */
[----:B------:R-:W-:Y:S05]  /*25d0*/  WARPSYNC.COLLECTIVE R20, `(.L_x_76) ;  /* 0x0000000014087348 */ /* 0x000fea0003c00000 */
[----:B------:R0:W1:Y:S02]  /*25e0*/  SHFL.BFLY P1, R30, R23, R22, R21 ;  /* 0x0c000016171e7389 */ /* 0x0000640000020015 */
[----:B01----:R-:W-:Y:S05]  /*25f0*/  ENDCOLLECTIVE ;  /* 0x000000000000791b */ /* 0x003fea0003800000 */
.L_x_76:
[----:B------:R-:W-:Y:S02]  /*2600*/  HFMA2 R22, -RZ, RZ, 0, 2.384185791015625e-07 ;  /* 0x00000004ff167431 */ /* 0x000fe400000001ff */
[----:B------:R-:W-:-:S05]  /*2610*/  FADD.FTZ R17, R16, R30 ;  /* 0x0000001e10117221 */ /* 0x000fca0000010000 */
[----:B------:R-:W-:-:S07]  /*2620*/  MOV R23, R17 ;  /* 0x0000001100177202 */ /* 0x000fce0000000f00 */
[----:B------:R-:W-:Y:S05]  /*2630*/  WARPSYNC.COLLECTIVE R20, `(.L_x_77) ;  /* 0x0000000014087348 */ /* 0x000fea0003c00000 */
[----:B------:R0:W1:Y:S02]  /*2640*/  SHFL.BFLY P1, R30, R23, R22, R21 ;  /* 0x0c000016171e7389 */ /* 0x0000640000020015 */
[----:B01----:R-:W-:Y:S05]  /*2650*/  ENDCOLLECTIVE ;  /* 0x000000000000791b */ /* 0x003fea0003800000 */
.L_x_77:
[----:B------:R-:W-:Y:S02]  /*2660*/  HFMA2 R22, -RZ, RZ, 0, 4.76837158203125e-07 ;  /* 0x00000008ff167431 */ /* 0x000fe400000001ff */
[----:B------:R-:W-:-:S05]  /*2670*/  FADD.FTZ R18, R17, R30 ;  /* 0x0000001e11127221 */ /* 0x000fca0000010000 */
[----:B------:R-:W-:-:S07]  /*2680*/  MOV R23, R18 ;  /* 0x0000001200177202 */ /* 0x000fce0000000f00 */
[----:B------:R-:W-:Y:S05]  /*2690*/  WARPSYNC.COLLECTIVE R20, `(.L_x_78) ;  /* 0x0000000014087348 */ /* 0x000fea0003c00000 */
[----:B------:R0:W1:Y:S02]  /*26a0*/  SHFL.BFLY P1, R30, R23, R22, R21 ;  /* 0x0c000016171e7389 */ /* 0x0000640000020015 */
[----:B01----:R-:W-:Y:S05]  /*26b0*/  ENDCOLLECTIVE ;  /* 0x000000000000791b */ /* 0x003fea0003800000 */
.L_x_78:
[----:B------:R-:W-:Y:S02]  /*26c0*/  HFMA2 R22, -RZ, RZ, 0, 9.5367431640625e-07 ;  /* 0x00000010ff167431 */ /* 0x000fe400000001ff */
[----:B------:R-:W-:-:S05]  /*26d0*/  FADD.FTZ R19, R18, R30 ;  /* 0x0000001e12137221 */ /* 0x000fca0000010000 */
[----:B------:R-:W-:-:S07]  /*26e0*/  MOV R23, R19 ;  /* 0x0000001300177202 */ /* 0x000fce0000000f00 */
[----:B------:R-:W-:Y:S05]  /*26f0*/  WARPSYNC.COLLECTIVE R20, `(.L_x_79) ;  /* 0x0000000014087348 */ /* 0x000fea0003c00000 */
[----:B------:R0:W1:Y:S02]  /*2700*/  SHFL.BFLY P1, R30, R23, R22, R21 ;  /* 0x0c000016171e7389 */ /* 0x0000640000020015 */
[----:B01----:R-:W-:Y:S05]  /*2710*/  ENDCOLLECTIVE ;  /* 0x000000000000791b */ /* 0x003fea0003800000 */
.L_x_79:
[----:B------:R-:W-:Y:S05]  /*2720*/  BRA `(.L_x_80) ;  /* 0xfffffff000287947 */ /* 0x000fea000383ffff */
.L_x_81:
        /* <DEDUP_REMOVED lines=13> */
.L_x_9037:


//--------------------- .text._ZN10layer_norm13ln_fwd_kernelINS_13Kernel_traitsI13__nv_bfloat16S2_S2_S2_fjLj256ELj1ELj4ELj1ELj16ENS_18Kernel_traits_baseILj256ES2_S2_S2_S2_fjLj128EEEEELb0ELb0ELb1ELb1EEEvNS_9FwdParamsE --------------------------
	.section	.text._ZN10layer_norm13ln_fwd_kernelINS_13Kernel_traitsI13__nv_bfloat16S2_S2_S2_fjLj256ELj1ELj4ELj1ELj16ENS_18Kernel_traits_baseILj256ES2_S2_S2_S2_fjLj128EEEEELb0ELb0ELb1ELb1EEEvNS_9FwdParamsE,"ax",@progbits
	.align	128
        .global         _ZN10layer_norm13ln_fwd_kernelINS_13Kernel_traitsI13__nv_bfloat16S2_S2_S2_fjLj256ELj1ELj4ELj1ELj16ENS_18Kernel_traits_baseILj256ES2_S2_S2_S2_fjLj128EEEEELb0ELb0ELb1ELb1EEEvNS_9FwdParamsE
        .type           _ZN10layer_norm13ln_fwd_kernelINS_13Kernel_traitsI13__nv_bfloat16S2_S2_S2_fjLj256ELj1ELj4ELj1ELj16ENS_18Kernel_traits_baseILj256ES2_S2_S2_S2_fjLj128EEEEELb0ELb0ELb1ELb1EEEvNS_9FwdParamsE,@function
        .size           _ZN10layer_norm13ln_fwd_kernelINS_13Kernel_traitsI13__nv_bfloat16S2_S2_S2_fjLj256ELj1ELj4ELj1ELj16ENS_18Kernel_traits_baseILj256ES2_S2_S2_S2_fjLj128EEEEELb0ELb0ELb1ELb1EEEvNS_9FwdParamsE,(.L_x_9038 - _ZN10layer_norm13ln_fwd_kernelINS_13Kernel_traitsI13__nv_bfloat16S2_S2_S2_fjLj256ELj1ELj4ELj1ELj16ENS_18Kernel_traits_baseILj256ES2_S2_S2_S2_fjLj128EEEEELb0ELb0ELb1ELb1EEEvNS_9FwdParamsE)
        .other          _ZN10layer_norm13ln_fwd_kernelINS_13Kernel_traitsI13__nv_bfloat16S2_S2_S2_fjLj256ELj1ELj4ELj1ELj16ENS_18Kernel_traits_baseILj256ES2_S2_S2_S2_fjLj128EEEEELb0ELb0ELb1ELb1EEEvNS_9FwdParamsE,@"STO_CUDA_ENTRY STV_DEFAULT"
_ZN10layer_norm13ln_fwd_kernelINS_13Kernel_traitsI13__nv_bfloat16S2_S2_S2_fjLj256ELj1ELj4ELj1ELj16ENS_18Kernel_traits_baseILj256ES2_S2_S2_S2_fjLj128EEEEELb0ELb0ELb1ELb1EEEvNS_9FwdParamsE:
.text._ZN10layer_norm13ln_fwd_kernelINS_13Kernel_traitsI13__nv_bfloat16S2_S2_S2_fjLj256ELj1ELj4ELj1ELj16ENS_18Kernel_traits_baseILj256ES2_S2_S2_S2_fjLj128EEEEELb0ELb0ELb1ELb1EEEvNS_9FwdParamsE:
        /* <DEDUP_REMOVED lines=9> */
[----:B-1----:R-:W-:-:S11]  /*0090*/  SHF.L.U32 R0, R3, 0x4, RZ ;  /* 0x0000000403007819 */ /* 0x002fd600000006ff */
[----:B------:R-:W1:Y:S01]  /*00a0*/  @P0 LDC.64 R6, c[0x0][0x438] ;  /* 0x00010e00ff060b82 */ /* 0x000e620000000a00 */
[----:B------:R-:W-:Y:S02]  /*00b0*/  SHF.R.U32.HI R4, RZ, 0x5, R3 ;  /* 0x00000005ff047819 */ /* 0x000fe40000011603 */
[----:B------:R-:W-:Y:S02]  /*00c0*/  @!P0 CS2R R8, SRZ ;  /* 0x0000000000088805 */ /* 0x000fe4000001ff00 */
[----:B------:R-:W-:Y:S02]  /*00d0*/  LOP3.LUT R3, R3, 0x1f, RZ, 0xc0, !PT ;  /* 0x0000001f03037812 */ /* 0x000fe400078ec0ff */
[----:B------:R-:W-:Y:S02]  /*00e0*/  @!P0 CS2R R10, SRZ ;  /* 0x00000000000a8805 */ /* 0x000fe4000001ff00 */
[----:B------:R-:W-:Y:S01]  /*00f0*/  LOP3.LUT R0, R0, 0x1f0, RZ, 0xc0, !PT ;  /* 0x000001f000007812 */ /* 0x000fe200078ec0ff */
[----:B0-----:R-:W-:-:S03]  /*0100*/  USHF.L.U32 UR4, UR4, 0x2, URZ ;  /* 0x0000000204047899 */ /* 0x001fc600080006ff */
[----:B---3--:R-:W-:-:S04]  /*0110*/  IADD3 R12, P2, PT, R0, UR8, RZ ;  /* 0x00000008000c7c10 */ /* 0x008fc8000ff5e0ff */
[----:B------:R-:W-:Y:S02]  /*0120*/  IADD3.X R13, PT, PT, RZ, UR9, RZ, P2, !PT ;  /* 0x00000009ff0d7c10 */ /* 0x000fe400097fe4ff */
[----:B------:R-:W-:-:S04]  /*0130*/  LOP3.LUT R4, R4, UR4, RZ, 0xfc, !PT ;  /* 0x0000000404047c12 */ /* 0x000fc8000f8efcff */
[----:B----4-:R-:W-:Y:S01]  /*0140*/  ISETP.GE.AND P1, PT, R4, UR5, PT ;  /* 0x0000000504007c0c */ /* 0x010fe2000bf26270 */
[----:B-1----:R-:W-:-:S05]  /*0150*/  @P0 IMAD.WIDE.U32 R6, R3, 0x10, R6 ;  /* 0x0000001003060825 */ /* 0x002fca00078e0006 */
[----:B--2---:R0:W5:Y:S07]  /*0160*/  @P0 LDG.E.128 R8, desc[UR6][R6.64] ;  /* 0x0000000606080981 */ /* 0x00416e000c1e1d00 */
[----:B------:R-:W-:Y:S05]  /*0170*/  @P1 EXIT ;  /* 0x000000000000194d */ /* 0x000fea0003800000 */
[----:B------:R-:W5:Y:S01]  /*0180*/  LDG.E.128 R12, desc[UR6][R12.64] ;  /* 0x000000060c0c7981 */ /* 0x000f62000c1e1d00 */
[----:B------:R-:W1:Y:S01]  /*0190*/  LDCU.64 UR4, c[0x0][0x3a0] ;  /* 0x00007400ff0477ac */ /* 0x000e620008000a00 */
[----:B0----5:R-:W-:Y:S02]  /*01a0*/  PRMT R6, R11, 0x7632, R6 ;  /* 0x000076320b067816 */ /* 0x021fe40000000006 */
[----:B------:R-:W-:Y:S01]  /*01b0*/  PRMT R5, R10, 0x7632, R5 ;  /* 0x000076320a057816 */ /* 0x000fe20000000005 */
[----:B------:R-:W0:Y:S01]  /*01c0*/  LDCU.U8 UR8, c[0x0][0x410] ;  /* 0x00008200ff0877ac */ /* 0x000e220008000000 */
[----:B------:R-:W-:Y:S02]  /*01d0*/  PRMT R2, R9, 0x7632, R2 ;  /* 0x0000763209027816 */ /* 0x000fe40000000002 */
[----:B------:R-:W-:Y:S01]  /*01e0*/  PRMT R0, R8, 0x7632, R0 ;  /* 0x0000763208007816 */ /* 0x000fe20000000000 */
[----:B------:R-:W2:Y:S01]  /*01f0*/  LDCU UR9, c[0x0][0x448] ;  /* 0x00008900ff0977ac */ /* 0x000ea20008000800 */
[----:B------:R-:W3:Y:S01]  /*0200*/  LDCU UR10, c[0x0][0x448] ;  /* 0x00008900ff0a77ac */ /* 0x000ee20008000800 */
[----:B-1----:R-:W-:-:S04]  /*0210*/  UISETP.NE.U32.AND UP0, UPT, UR4, URZ, UPT ;  /* 0x000000ff0400728c */ /* 0x002fc8000bf05070 */
[----:B------:R-:W-:-:S09]  /*0220*/  UISETP.NE.AND.EX UP0, UPT, UR5, URZ, UPT, UP0 ;  /* 0x000000ff0500728c */ /* 0x000fd2000bf05300 */
[----:B0-23--:R-:W-:Y:S05]  /*0230*/  BRA.U !UP0, `(.L_x_82) ;  /* 0x0000000d08247547 */ /* 0x00dfea000b800000 */
.L_x_86:
[----:B0-----:R-:W0:Y:S08]  /*0240*/  LDC.64 R16, c[0x0][0x3f0] ;  /* 0x0000fc00ff107b82 */ /* 0x001e300000000a00 */
[----:B------:R-:W1:Y:S08]  /*0250*/  LDC R29, c[0x0][0x388] ;  /* 0x0000e200ff1d7b82 */ /* 0x000e700000000800 */
[----:B------:R-:W2:Y:S01]  /*0260*/  LDC.64 R18, c[0x0][0x3a0] ;  /* 0x0000e800ff127b82 */ /* 0x000ea20000000a00 */
[----:B0-----:R-:W-:-:S05]  /*0270*/  IMAD.WIDE R16, R4, 0x4, R16 ;  /* 0x0000000404107825 */ /* 0x001fca00078e0210 */
[----:B------:R0:W3:Y:S02]  /*0280*/  LDG.E R7, desc[UR6][R16.64] ;  /* 0x0000000610077981 */ /* 0x0000e4000c1e1900 */
[----:B0-----:R-:W-:Y:S02]  /*0290*/  CS2R R16, SRZ ;  /* 0x0000000000107805 */ /* 0x001fe4000001ff00 */
[----:B---3--:R-:W-:-:S13]  /*02a0*/  ISETP.GE.AND P0, PT, R7, 0x1, PT ;  /* 0x000000010700780c */ /* 0x008fda0003f06270 */
[----:B------:R-:W0:Y:S01]  /*02b0*/  @P0 LDC.64 R24, c[0x0][0x390] ;  /* 0x0000e400ff180b82 */ /* 0x000e220000000a00 */
[----:B------:R-:W-:Y:S02]  /*02c0*/  @P0 IADD3 R26, PT, PT, R7, -0x1, RZ ;  /* 0xffffffff071a0810 */ /* 0x000fe40007ffe0ff */
[----:B------:R-:W-:-:S03]  /*02d0*/  @P0 MOV R17, RZ ;  /* 0x000000ff00110202 */ /* 0x000fc60000000f00 */
[-C--:B-1----:R-:W-:Y:S02]  /*02e0*/  @P0 IMAD R28, R26, R29.reuse, RZ ;  /* 0x0000001d1a1c0224 */ /* 0x082fe400078e02ff */
[----:B------:R-:W-:-:S03]  /*02f0*/  IMAD R26, R4, R29, RZ ;  /* 0x0000001d041a7224 */ /* 0x000fc600078e02ff */
[----:B------:R-:W-:Y:S02]  /*0300*/  @P0 SHF.R.S32.HI R31, RZ, 0x1f, R28 ;  /* 0x0000001fff1f0819 */ /* 0x000fe4000001141c */
[----:B------:R-:W-:Y:S02]  /*0310*/  SHF.R.S32.HI R27, RZ, 0x1f, R26 ;  /* 0x0000001fff1b7819 */ /* 0x000fe4000001141a */
[----:B------:R-:W-:Y:S02]  /*0320*/  @P0 LEA.HI R28, R31, R28, RZ, 0x3 ;  /* 0x0000001c1f1c0211 */ /* 0x000fe400078f18ff */
[----:B------:R-:W-:Y:S01]  /*0330*/  LEA.HI R26, R27, R26, RZ, 0x3 ;  /* 0x0000001a1b1a7211 */ /* 0x000fe200078f18ff */
[----:B------:R-:W1:Y:S01]  /*0340*/  LDC.64 R30, c[0x0][0x3f8] ;  /* 0x0000fe00ff1e7b82 */ /* 0x000e620000000a00 */
[-C--:B------:R-:W-:Y:S02]  /*0350*/  @P0 LEA.HI.SX32 R16, R28, R3.reuse, 0x1d ;  /* 0x000000031c100211 */ /* 0x080fe400078feaff */
[----:B------:R-:W-:-:S02]  /*0360*/  LEA.HI.SX32 R37, R26, R3, 0x1d ;  /* 0x000000031a257211 */ /* 0x000fc400078feaff */
[----:B0-----:R-:W-:-:S03]  /*0370*/  @P0 LEA R24, P1, R16, R24, 0x4 ;  /* 0x0000001810180211 */ /* 0x001fc600078220ff */
[----:B--2---:R-:W-:Y:S01]  /*0380*/  IMAD.WIDE.U32 R18, R37, 0x10, R18 ;  /* 0x0000001025127825 */ /* 0x004fe200078e0012 */
[----:B------:R-:W-:-:S05]  /*0390*/  @P0 LEA.HI.X R25, R16, R25, R17, 0x4, P1 ;  /* 0x0000001910190211 */ /* 0x000fca00008f2411 */
[----:B------:R-:W2:Y:S04]  /*03a0*/  LDG.E.128 R16, desc[UR6][R18.64] ;  /* 0x0000000612107981 */ /* 0x000ea8000c1e1d00 */
[----:B------:R-:W3:Y:S01]  /*03b0*/  @P0 LDG.E.128 R20, desc[UR6][R24.64] ;  /* 0x0000000618140981 */ /* 0x000ee2000c1e1d00 */
[----:B------:R-:W-:Y:S01]  /*03c0*/  ISETP.GT.AND P1, PT, R7, RZ, PT ;  /* 0x000000ff0700720c */ /* 0x000fe20003f24270 */
[----:B-1----:R-:W-:-:S05]  /*03d0*/  IMAD.WIDE R30, R4, 0x4, R30 ;  /* 0x00000004041e7825 */ /* 0x002fca00078e021e */
[----:B------:R0:W5:Y:S01]  /*03e0*/  LDG.E R27, desc[UR6][R30.64] ;  /* 0x000000061e1b7981 */ /* 0x000162000c1e1900 */
[----:B------:R-:W-:-:S06]  /*03f0*/  UMOV UR4, 0xffffffff ;  /* 0xffffffff00047882 */ /* 0x000fcc0000000000 */
[----:B------:R-:W1:Y:S08]  /*0400*/  @P1 LDC R33, c[0x0][0x40c] ;  /* 0x00010300ff211b82 */ /* 0x000e700000000800 */
[----:B------:R-:W4:Y:S08]  /*0410*/  @P1 LDC R34, c[0x0][0x40c] ;  /* 0x00010300ff221b82 */ /* 0x000f300000000800 */
[----:B------:R-:W4:Y:S08]  /*0420*/  @P1 LDC R7, c[0x0][0x40c] ;  /* 0x00010300ff071b82 */ /* 0x000f300000000800 */
[----:B0-----:R-:W0:Y:S01]  /*0430*/  @P1 LDC R30, c[0x0][0x40c] ;  /* 0x00010300ff1e1b82 */ /* 0x001e220000000800 */
[----:B--2---:R-:W-:-:S02]  /*0440*/  PRMT R26, R16, 0x7632, R26 ;  /* 0x00007632101a7816 */ /* 0x004fc4000000001a */
[----:B------:R-:W-:Y:S02]  /*0450*/  PRMT R32, R17, 0x7632, R32 ;  /* 0x0000763211207816 */ /* 0x000fe40000000020 */
[----:B---3--:R-:W-:Y:S02]  /*0460*/  @P1 PRMT R28, R20, 0x7632, R28 ;  /* 0x00007632141c1816 */ /* 0x008fe4000000001c */
[----:B------:R-:W-:Y:S02]  /*0470*/  @P1 PRMT R24, R21, 0x7632, R24 ;  /* 0x0000763215181816 */ /* 0x000fe40000000018 */
[----:B------:R-:W-:Y:S02]  /*0480*/  SHF.L.U32 R26, R26, 0x10, RZ ;  /* 0x000000101a1a7819 */ /* 0x000fe400000006ff */
[----:B------:R-:W-:Y:S02]  /*0490*/  @P1 SHF.L.U32 R31, R28, 0x10, RZ ;  /* 0x000000101c1f1819 */ /* 0x000fe400000006ff */
[----:B------:R-:W-:-:S02]  /*04a0*/  @P1 PRMT R28, R22, 0x7632, R28 ;  /* 0x00007632161c1816 */ /* 0x000fc4000000001c */
[----:B------:R-:W-:Y:S01]  /*04b0*/  SHF.L.U32 R25, R32, 0x10, RZ ;  /* 0x0000001020197819 */ /* 0x000fe200000006ff */
[----:B-1----:R-:W-:Y:S01]  /*04c0*/  @P1 FFMA.FTZ R26, R31, R33, R26 ;  /* 0x000000211f1a1223 */ /* 0x002fe2000001001a */
[----:B------:R-:W-:Y:S01]  /*04d0*/  @P1 SHF.L.U32 R24, R24, 0x10, RZ ;  /* 0x0000001018181819 */ /* 0x000fe200000006ff */
[----:B------:R-:W1:Y:S01]  /*04e0*/  @P1 LDC R33, c[0x0][0x40c] ;  /* 0x00010300ff211b82 */ /* 0x000e620000000800 */
[----:B------:R-:W-:-:S03]  /*04f0*/  @P1 SHF.L.U32 R31, R28, 0x10, RZ ;  /* 0x000000101c1f1819 */ /* 0x000fc600000006ff */
[----:B----4-:R-:W-:Y:S01]  /*0500*/  @P1 FFMA.FTZ R25, R24, R34, R25 ;  /* 0x0000002218191223 */ /* 0x010fe20000010019 */
[----:B------:R-:W-:-:S03]  /*0510*/  PRMT R24, R18, 0x7632, R24 ;  /* 0x0000763212187816 */ /* 0x000fc60000000018 */
[----:B------:R-:W2:Y:S01]  /*0520*/  @P0 LDC R28, c[0x0][0x40c] ;  /* 0x00010300ff1c0b82 */ /* 0x000ea20000000800 */
[----:B------:R-:W-:-:S05]  /*0530*/  SHF.L.U32 R24, R24, 0x10, RZ ;  /* 0x0000001018187819 */ /* 0x000fca00000006ff */
[----:B------:R-:W-:Y:S01]  /*0540*/  @P1 FFMA.FTZ R24, R31, R7, R24 ;  /* 0x000000071f181223 */ /* 0x000fe20000010018 */
[----:B------:R-:W-:Y:S01]  /*0550*/  @P1 PRMT R31, R23, 0x7632, R31 ;  /* 0x00007632171f1816 */ /* 0x000fe2000000001f */
[----:B------:R-:W3:Y:S01]  /*0560*/  LDC.64 R34, c[0x0][0x3a8] ;  /* 0x0000ea00ff227b82 */ /* 0x000ee20000000a00 */
[----:B------:R-:W-:Y:S02]  /*0570*/  PRMT R7, R19, 0x7632, R7 ;  /* 0x0000763213077816 */ /* 0x000fe40000000007 */
[----:B------:R-:W-:Y:S02]  /*0580*/  @P1 SHF.L.U32 R32, R31, 0x10, RZ ;  /* 0x000000101f201819 */ /* 0x000fe400000006ff */
[----:B------:R-:W-:Y:S02]  /*0590*/  SHF.L.U32 R31, R16, 0x10, RZ ;  /* 0x00000010101f7819 */ /* 0x000fe400000006ff */
[----:B------:R-:W-:Y:S02]  /*05a0*/  SHF.L.U32 R7, R7, 0x10, RZ ;  /* 0x0000001007077819 */ /* 0x000fe400000006ff */
[----:B------:R-:W-:-:S03]  /*05b0*/  @P0 SHF.L.U32 R16, R20, 0x10, RZ ;  /* 0x0000001014100819 */ /* 0x000fc600000006ff */
[----:B0-----:R-:W-:Y:S01]  /*05c0*/  @P1 FFMA.FTZ R7, R32, R30, R7 ;  /* 0x0000001e20071223 */ /* 0x001fe20000010007 */
[----:B------:R-:W-:Y:S01]  /*05d0*/  SHF.L.U32 R30, R19, 0x10, RZ ;  /* 0x00000010131e7819 */ /* 0x000fe200000006ff */
[----:B------:R-:W0:Y:S01]  /*05e0*/  @P1 LDC R32, c[0x0][0x40c] ;  /* 0x00010300ff201b82 */ /* 0x000e220000000800 */
[----:B--2---:R-:W-:Y:S01]  /*05f0*/  @P0 FFMA.FTZ R31, R16, R28, R31 ;  /* 0x0000001c101f0223 */ /* 0x004fe2000001001f */
[----:B------:R-:W-:Y:S02]  /*0600*/  SHF.L.U32 R28, R17, 0x10, RZ ;  /* 0x00000010111c7819 */ /* 0x000fe400000006ff */
[----:B------:R-:W-:-:S04]  /*0610*/  @P1 SHF.L.U32 R17, R21, 0x10, RZ ;  /* 0x0000001015111819 */ /* 0x000fc800000006ff */
[----:B------:R-:W2:Y:S01]  /*0620*/  @P1 LDC R16, c[0x0][0x40c] ;  /* 0x00010300ff101b82 */ /* 0x000ea20000000800 */
[----:B-1----:R-:W-:Y:S01]  /*0630*/  @P1 FFMA.FTZ R28, R17, R33, R28 ;  /* 0x00000021111c1223 */ /* 0x002fe2000001001c */
[----:B------:R-:W-:Y:S01]  /*0640*/  SHF.L.U32 R33, R18, 0x10, RZ ;  /* 0x0000001012217819 */ /* 0x000fe200000006ff */
[----:B---3--:R-:W-:Y:S01]  /*0650*/  IMAD.WIDE.U32 R34, R37, 0x10, R34 ;  /* 0x0000001025227825 */ /* 0x008fe200078e0022 */
[----:B------:R-:W-:-:S03]  /*0660*/  @P1 SHF.L.U32 R18, R22, 0x10, RZ ;  /* 0x0000001016121819 */ /* 0x000fc600000006ff */
[----:B------:R-:W-:Y:S01]  /*0670*/  FADD.FTZ R37, RZ, R31 ;  /* 0x0000001fff257221 */ /* 0x000fe20000010000 */
[----:B------:R-:W-:-:S03]  /*0680*/  @P1 SHF.L.U32 R17, R23, 0x10, RZ ;  /* 0x0000001017111819 */ /* 0x000fc600000006ff */
[----:B------:R-:W-:Y:S02]  /*0690*/  FADD.FTZ R37, R37, R26 ;  /* 0x0000001a25257221 */ /* 0x000fe40000010000 */
[----:B0-----:R-:W-:Y:S01]  /*06a0*/  @P1 FFMA.FTZ R30, R17, R32, R30 ;  /* 0x00000020111e1223 */ /* 0x001fe2000001001e */
[----:B------:R-:W-:Y:S01]  /*06b0*/  F2FP.BF16.F32.PACK_AB R17, R25, R28 ;  /* 0x0000001c1911723e */ /* 0x000fe200000010ff */
[----:B------:R-:W-:-:S03]  /*06c0*/  FADD.FTZ R32, R37, R28 ;  /* 0x0000001c25207221 */ /* 0x000fc60000010000 */
[----:B------:R-:W-:Y:S01]  /*06d0*/  F2FP.BF16.F32.PACK_AB R19, R7, R30 ;  /* 0x0000001e0713723e */ /* 0x000fe200000010ff */
[----:B------:R-:W-:Y:S01]  /*06e0*/  FADD.FTZ R32, R32, R25 ;  /* 0x0000001920207221 */ /* 0x000fe20000010000 */
[----:B--2---:R-:W-:Y:S01]  /*06f0*/  @P1 FFMA.FTZ R33, R18, R16, R33 ;  /* 0x0000001012211223 */ /* 0x004fe20000010021 */
[----:B------:R-:W-:Y:S02]  /*0700*/  F2FP.BF16.F32.PACK_AB R16, R26, R31 ;  /* 0x0000001f1a10723e */ /* 0x000fe400000010ff */
[----:B------:R-:W-:Y:S01]  /*0710*/  ISETP.NE.AND P1, PT, R3, RZ, PT ;  /* 0x000000ff0300720c */ /* 0x000fe20003f25270 */
[----:B------:R-:W-:Y:S01]  /*0720*/  FADD.FTZ R37, R32, R33 ;  /* 0x0000002120257221 */ /* 0x000fe20000010000 */
[----:B------:R-:W-:-:S03]  /*0730*/  F2FP.BF16.F32.PACK_AB R18, R24, R33 ;  /* 0x000000211812723e */ /* 0x000fc600000010ff */
[----:B------:R-:W-:Y:S02]  /*0740*/  FADD.FTZ R37, R37, R24 ;  /* 0x0000001825257221 */ /* 0x000fe40000010000 */
[----:B------:R0:W-:Y:S02]  /*0750*/  STG.E.128 desc[UR6][R34.64], R16 ;  /* 0x0000001022007986 */ /* 0x0001e4000c101d06 */
[----:B------:R-:W-:-:S04]  /*0760*/  FADD.FTZ R32, R37, R30 ;  /* 0x0000001e25207221 */ /* 0x000fc80000010000 */
[----:B------:R-:W-:Y:S01]  /*0770*/  FADD.FTZ R32, R32, R7 ;  /* 0x0000000720207221 */ /* 0x000fe20000010000 */
[----:B------:R-:W-:Y:S06]  /*0780*/  BRA.DIV UR4, `(.L_x_83) ;  /* 0x0000001204e47947 */ /* 0x000fec000b800000 */
[----:B0-----:R-:W0:Y:S01]  /*0790*/  SHFL.BFLY PT, R34, R32, 0x1, 0x1f ;  /* 0x0c201f0020227f89 */ /* 0x001e2200000e0000 */
        /* <DEDUP_REMOVED lines=36> */
.L_x_101:
[----:B------:R-:W-:Y:S01]  /*09e0*/  FMUL.FTZ R16, R32, R32 ;  /* 0x0000002020107220 */ /* 0x000fe20000410000 */
[----:B------:R-:W-:Y:S01]  /*09f0*/  ISETP.NE.AND P0, PT, RZ, UR8, PT ;  /* 0x00000008ff007c0c */ /* 0x000fe2000bf05270 */
[----:B-1----:R-:W-:Y:S01]  /*0a00*/  FADD.FTZ R34, R36, R34 ;  /* 0x0000002224227221 */ /* 0x002fe20000010000 */
[----:B------:R-:W1:Y:S01]  /*0a10*/  @!P1 LDC.64 R18, c[0x0][0x3c0] ;  /* 0x0000f000ff129b82 */ /* 0x000e620000000a00 */
[----:B------:R-:W-:Y:S01]  /*0a20*/  BSSY.RECONVERGENT B0, `(.L_x_84) ;  /* 0x0000045000007945 */ /* 0x000fe20003800200 */
[----:B------:R-:W-:Y:S01]  /*0a30*/  FSEL R16, R16, RZ, P0 ;  /* 0x000000ff10107208 */ /* 0x000fe20000000000 */
[----:B------:R-:W-:-:S04]  /*0a40*/  FFMA.FTZ R35, R34, R35, UR9 ;  /* 0x0000000922237e23 */ /* 0x000fc80008010023 */
[----:B------:R-:W-:Y:S02]  /*0a50*/  FADD.FTZ R34, R35, R16 ;  /* 0x0000001023227221 */ /* 0x000fe40000010000 */
[----:B------:R-:W2:Y:S04]  /*0a60*/  @!P1 LDC.64 R16, c[0x0][0x3c8] ;  /* 0x0000f200ff109b82 */ /* 0x000ea80000000a00 */
[----:B------:R-:W3:Y:S01]  /*0a70*/  MUFU.RSQ R34, R34 ;  /* 0x0000002200227308 */ /* 0x000ee20000001400 */
[----:B-1----:R-:W-:-:S05]  /*0a80*/  @!P1 IMAD.WIDE R18, R4, 0x4, R18 ;  /* 0x0000000404129825 */ /* 0x002fca00078e0212 */
[----:B------:R1:W-:Y:S01]  /*0a90*/  @!P1 STG.E desc[UR6][R18.64], R32 ;  /* 0x0000002012009986 */ /* 0x0003e2000c101906 */
[----:B--2---:R-:W-:-:S05]  /*0aa0*/  @!P1 IMAD.WIDE R16, R4, 0x4, R16 ;  /* 0x0000000404109825 */ /* 0x004fca00078e0210 */
[----:B---3--:R1:W-:Y:S01]  /*0ab0*/  @!P1 STG.E desc[UR6][R16.64], R34 ;  /* 0x0000002210009986 */ /* 0x0083e2000c101906 */
[----:B-----5:R-:W-:-:S13]  /*0ac0*/  ISETP.GE.AND P1, PT, R27, 0x1, PT ;  /* 0x000000011b00780c */ /* 0x020fda0003f26270 */
[----:B-1----:R-:W-:Y:S05]  /*0ad0*/  @!P1 BRA `(.L_x_85) ;  /* 0x0000000000e49947 */ /* 0x002fea0003800000 */
[----:B------:R-:W-:Y:S02]  /*0ae0*/  FSEL R32, R32, RZ, !P0 ;  /* 0x000000ff20207208 */ /* 0x000fe40004000000 */
[C---:B------:R-:W-:Y:S02]  /*0af0*/  PRMT R16, R13.reuse, 0x7632, R16 ;  /* 0x000076320d107816 */ /* 0x040fe40000000010 */
[----:B------:R-:W-:Y:S01]  /*0b00*/  SHF.L.U32 R18, R2, 0x10, RZ ;  /* 0x0000001002127819 */ /* 0x000fe200000006ff */
[----:B------:R-:W-:Y:S01]  /*0b10*/  FADD.FTZ R25, -R32, R25 ;  /* 0x0000001920197221 */ /* 0x000fe20000010100 */
[----:B------:R-:W-:Y:S01]  /*0b20*/  SHF.L.U32 R16, R16, 0x10, RZ ;  /* 0x0000001010107819 */ /* 0x000fe200000006ff */
[C---:B------:R-:W-:Y:S01]  /*0b30*/  FADD.FTZ R31, -R32.reuse, R31 ;  /* 0x0000001f201f7221 */ /* 0x040fe20000010100 */
[----:B------:R-:W-:Y:S01]  /*0b40*/  FADD.FTZ R19, -R32, R24 ;  /* 0x0000001820137221 */ /* 0x000fe20000010100 */
[----:B------:R-:W-:Y:S01]  /*0b50*/  FMUL.FTZ R17, R34, R25 ;  /* 0x0000001922117220 */ /* 0x000fe20000410000 */
[----:B------:R-:W-:Y:S01]  /*0b60*/  SHF.L.U32 R24, R8, 0x10, RZ ;  /* 0x0000001008187819 */ /* 0x000fe200000006ff */
[----:B------:R-:W-:Y:S01]  /*0b70*/  FMUL.FTZ R31, R34, R31 ;  /* 0x0000001f221f7220 */ /* 0x000fe20000410000 */
[----:B0-----:R-:W-:Y:S01]  /*0b80*/  SHF.L.U32 R36, R13, 0x10, RZ ;  /* 0x000000100d247819 */ /* 0x001fe200000006ff */
[----:B------:R-:W-:Y:S01]  /*0b90*/  FFMA.FTZ R17, R17, R16, R18 ;  /* 0x0000001011117223 */ /* 0x000fe20000010012 */
[----:B------:R-:W-:Y:S01]  /*0ba0*/  SHF.L.U32 R18, R12, 0x10, RZ ;  /* 0x000000100c127819 */ /* 0x000fe200000006ff */
[----:B------:R-:W-:Y:S01]  /*0bb0*/  FMUL.FTZ R16, R34, R19 ;  /* 0x0000001322107220 */ /* 0x000fe20000410000 */
[C---:B------:R-:W-:Y:S01]  /*0bc0*/  FADD.FTZ R19, -R32.reuse, R28 ;  /* 0x0000001c20137221 */ /* 0x040fe20000010100 */
[C---:B------:R-:W-:Y:S01]  /*0bd0*/  FADD.FTZ R33, -R32.reuse, R33 ;  /* 0x0000002120217221 */ /* 0x040fe20000010100 */
[----:B------:R-:W-:Y:S01]  /*0be0*/  FADD.FTZ R7, -R32, R7 ;  /* 0x0000000720077221 */ /* 0x000fe20000010100 */
[----:B------:R-:W-:Y:S01]  /*0bf0*/  FFMA.FTZ R28, R31, R18, R24 ;  /* 0x000000121f1c7223 */ /* 0x000fe20000010018 */
[----:B------:R-:W-:Y:S01]  /*0c00*/  SHF.L.U32 R18, R9, 0x10, RZ ;  /* 0x0000001009127819 */ /* 0x000fe200000006ff */
[----:B------:R-:W-:Y:S01]  /*0c10*/  FMUL.FTZ R19, R34, R19 ;  /* 0x0000001322137220 */ /* 0x000fe20000410000 */
[----:B------:R-:W-:Y:S01]  /*0c20*/  SHF.L.U32 R24, R10, 0x10, RZ ;  /* 0x000000100a187819 */ /* 0x000fe200000006ff */
[----:B------:R-:W-:Y:S01]  /*0c30*/  FMUL.FTZ R31, R34, R33 ;  /* 0x00000021221f7220 */ /* 0x000fe20000410000 */
[C---:B------:R-:W-:Y:S01]  /*0c40*/  PRMT R25, R14.reuse, 0x7632, R25 ;  /* 0x000076320e197816 */ /* 0x040fe20000000019 */
[----:B------:R-:W-:Y:S01]  /*0c50*/  FFMA.FTZ R36, R19, R36, R18 ;  /* 0x0000002413247223 */ /* 0x000fe20000010012 */
[----:B------:R-:W-:Y:S01]  /*0c60*/  SHF.L.U32 R18, R14, 0x10, RZ ;  /* 0x000000100e127819 */ /* 0x000fe200000006ff */
[----:B------:R-:W-:Y:S01]  /*0c70*/  FMUL.FTZ R7, R34, R7 ;  /* 0x0000000722077220 */ /* 0x000fe20000410000 */
[----:B------:R-:W-:-:S02]  /*0c80*/  SHF.L.U32 R19, R6, 0x10, RZ ;  /* 0x0000001006137819 */ /* 0x000fc400000006ff */
[----:B------:R-:W-:Y:S01]  /*0c90*/  SHF.L.U32 R25, R25, 0x10, RZ ;  /* 0x0000001019197819 */ /* 0x000fe200000006ff */
[--C-:B------:R-:W-:Y:S01]  /*0ca0*/  FFMA.FTZ R31, R31, R18, R24.reuse ;  /* 0x000000121f1f7223 */ /* 0x100fe20000010018 */
[----:B------:R-:W-:Y:S02]  /*0cb0*/  PRMT R24, R15, 0x7632, R24 ;  /* 0x000076320f187816 */ /* 0x000fe40000000018 */
[----:B------:R-:W-:Y:S02]  /*0cc0*/  IADD3 R18, PT, PT, R27, -0x1, RZ ;  /* 0xffffffff1b127810 */ /* 0x000fe40007ffe0ff */
[----:B------:R-:W-:Y:S02]  /*0cd0*/  SHF.L.U32 R24, R24, 0x10, RZ ;  /* 0x0000001018187819 */ /* 0x000fe400000006ff */
[----:B------:R-:W-:Y:S01]  /*0ce0*/  SHF.L.U32 R35, R5, 0x10, RZ ;  /* 0x0000001005237819 */ /* 0x000fe200000006ff */
[----:B------:R-:W-:Y:S01]  /*0cf0*/  IMAD R29, R18, R29, RZ ;  /* 0x0000001d121d7224 */ /* 0x000fe200078e02ff */
[----:B------:R-:W-:Y:S01]  /*0d00*/  PRMT R27, R12, 0x7632, R27 ;  /* 0x000076320c1b7816 */ /* 0x000fe2000000001b */
[----:B------:R-:W-:Y:S01]  /*0d10*/  FFMA.FTZ R7, R7, R24, R19 ;  /* 0x0000001807077223 */ /* 0x000fe20000010013 */
[----:B------:R-:W-:Y:S01]  /*0d20*/  SHF.L.U32 R24, R11, 0x10, RZ ;  /* 0x000000100b187819 */ /* 0x000fe200000006ff */
[----:B------:R-:W0:Y:S01]  /*0d30*/  LDC.64 R18, c[0x0][0x428] ;  /* 0x00010a00ff127b82 */ /* 0x000e220000000a00 */
[----:B------:R-:W-:Y:S01]  /*0d40*/  FFMA.FTZ R16, R16, R25, R35 ;  /* 0x0000001910107223 */ /* 0x000fe20000010023 */
[----:B------:R-:W-:Y:S01]  /*0d50*/  FADD.FTZ R25, -R32, R30 ;  /* 0x0000001e20197221 */ /* 0x000fe20000010100 */
[----:B------:R-:W-:-:S02]  /*0d60*/  SHF.L.U32 R30, R15, 0x10, RZ ;  /* 0x000000100f1e7819 */ /* 0x000fc400000006ff */
[----:B------:R-:W-:Y:S01]  /*0d70*/  SHF.L.U32 R27, R27, 0x10, RZ ;  /* 0x000000101b1b7819 */ /* 0x000fe200000006ff */
[----:B------:R-:W-:Y:S01]  /*0d80*/  FMUL.FTZ R25, R34, R25 ;  /* 0x0000001922197220 */ /* 0x000fe20000410000 */
[----:B------:R-:W-:-:S03]  /*0d90*/  F2FP.BF16.F32.PACK_AB R17, R17, R36 ;  /* 0x000000241111723e */ /* 0x000fc600000010ff */
[----:B------:R-:W-:Y:S01]  /*0da0*/  FFMA.FTZ R30, R25, R30, R24 ;  /* 0x0000001e191e7223 */ /* 0x000fe20000010018 */
[----:B------:R-:W-:Y:S01]  /*0db0*/  SHF.R.S32.HI R24, RZ, 0x1f, R29 ;  /* 0x0000001fff187819 */ /* 0x000fe2000001141d */
[----:B------:R-:W-:-:S03]  /*0dc0*/  FADD.FTZ R25, -R32, R26 ;  /* 0x0000001a20197221 */ /* 0x000fc60000010100 */
[----:B------:R-:W-:Y:S01]  /*0dd0*/  LEA.HI R24, R24, R29, RZ, 0x3 ;  /* 0x0000001d18187211 */ /* 0x000fe200078f18ff */
[----:B------:R-:W-:Y:S01]  /*0de0*/  FMUL.FTZ R34, R34, R25 ;  /* 0x0000001922227220 */ /* 0x000fe20000410000 */
[----:B------:R-:W-:Y:S02]  /*0df0*/  SHF.L.U32 R29, R0, 0x10, RZ ;  /* 0x00000010001d7819 */ /* 0x000fe400000006ff */
[----:B------:R-:W-:-:S03]  /*0e00*/  LEA.HI.SX32 R25, R24, R3, 0x1d ;  /* 0x0000000318197211 */ /* 0x000fc600078feaff */
[----:B------:R-:W-:Y:S02]  /*0e10*/  FFMA.FTZ R27, R34, R27, R29 ;  /* 0x0000001b221b7223 */ /* 0x000fe4000001001d */
[----:B0-----:R-:W-:Y:S01]  /*0e20*/  IMAD.WIDE.U32 R24, R25, 0x10, R18 ;  /* 0x0000001019187825 */ /* 0x001fe200078e0012 */
[----:B------:R-:W-:Y:S02]  /*0e30*/  F2FP.BF16.F32.PACK_AB R18, R16, R31 ;  /* 0x0000001f1012723e */ /* 0x000fe400000010ff */
[----:B------:R-:W-:Y:S02]  /*0e40*/  F2FP.BF16.F32.PACK_AB R19, R7, R30 ;  /* 0x0000001e0713723e */ /* 0x000fe400000010ff */
[----:B------:R-:W-:-:S05]  /*0e50*/  F2FP.BF16.F32.PACK_AB R16, R27, R28 ;  /* 0x0000001c1b10723e */ /* 0x000fca00000010ff */
[----:B------:R1:W-:Y:S02]  /*0e60*/  STG.E.128 desc[UR6][R24.64], R16 ;  /* 0x0000001018007986 */ /* 0x0003e4000c101d06 */
.L_x_85:
[----:B------:R-:W-:Y:S05]  /*0e70*/  BSYNC.RECONVERGENT B0 ;  /* 0x0000000000007941 */ /* 0x000fea0003800200 */
.L_x_84:
[----:B-1----:R-:W1:Y:S02]  /*0e80*/  LDC.64 R16, c[0x0][0x380] ;  /* 0x0000e000ff107b82 */ /* 0x002e640000000a00 */
[----:B-1----:R-:W-:-:S04]  /*0e90*/  LEA R4, R16, R4, 0x2 ;  /* 0x0000000410047211 */ /* 0x002fc800078e10ff */
[----:B------:R-:W-:-:S13]  /*0ea0*/  ISETP.GE.AND P0, PT, R4, R17, PT ;  /* 0x000000110400720c */ /* 0x000fda0003f06270 */
[----:B------:R-:W-:Y:S05]  /*0eb0*/  @!P0 BRA `(.L_x_86) ;  /* 0xfffffff000e08947 */ /* 0x000fea000383ffff */
[----:B------:R-:W-:Y:S05]  /*0ec0*/  EXIT ;  /* 0x000000000000794d */ /* 0x000fea0003800000 */
.L_x_82:
[----:B0-----:R-:W0:Y:S08]  /*0ed0*/  LDC.64 R18, c[0x0][0x3f0] ;  /* 0x0000fc00ff127b82 */ /* 0x001e300000000a00 */
[----:B------:R-:W1:Y:S01]  /*0ee0*/  LDC R7, c[0x0][0x388] ;  /* 0x0000e200ff077b82 */ /* 0x000e620000000800 */
[----:B0-----:R-:W-:-:S06]  /*0ef0*/  IMAD.WIDE R18, R4, 0x4, R18 ;  /* 0x0000000404127825 */ /* 0x001fcc00078e0212 */
[----:B------:R-:W2:Y:S02]  /*0f00*/  LDG.E R18, desc[UR6][R18.64] ;  /* 0x0000000612127981 */ /* 0x000ea4000c1e1900 */
[----:B--2---:R-:W-:-:S13]  /*0f10*/  ISETP.GE.AND P0, PT, R18, 0x1, PT ;  /* 0x000000011200780c */ /* 0x004fda0003f06270 */
[----:B------:R-:W0:Y:S01]  /*0f20*/  @P0 LDC.64 R16, c[0x0][0x390] ;  /* 0x0000e400ff100b82 */ /* 0x000e220000000a00 */
[----:B------:R-:W-:-:S05]  /*0f30*/  @P0 IADD3 R20, PT, PT, R18, -0x1, RZ ;  /* 0xffffffff12140810 */ /* 0x000fca0007ffe0ff */
[----:B-1----:R-:W-:Y:S02]  /*0f40*/  @P0 IMAD R20, R20, R7, RZ ;  /* 0x0000000714140224 */ /* 0x002fe400078e02ff */
[----:B------:R-:W1:Y:S03]  /*0f50*/  @P0 LDC R31, c[0x0][0x40c] ;  /* 0x00010300ff1f0b82 */ /* 0x000e660000000800 */
[----:B------:R-:W-:-:S04]  /*0f60*/  @P0 SHF.R.S32.HI R21, RZ, 0x1f, R20 ;  /* 0x0000001fff150819 */ /* 0x000fc80000011414 */
[----:B------:R-:W-:Y:S02]  /*0f70*/  @P0 LEA.HI R26, R21, R20, RZ, 0x3 ;  /* 0x00000014151a0211 */ /* 0x000fe400078f18ff */
[----:B------:R-:W-:Y:S01]  /*0f80*/  CS2R R20, SRZ ;  /* 0x0000000000147805 */ /* 0x000fe2000001ff00 */
[----:B------:R-:W2:Y:S01]  /*0f90*/  @P0 LDC R30, c[0x0][0x40c] ;  /* 0x00010300ff1e0b82 */ /* 0x000ea20000000800 */
[----:B------:R-:W-:Y:S02]  /*0fa0*/  @P0 MOV R21, RZ ;  /* 0x000000ff00150202 */ /* 0x000fe40000000f00 */
[----:B------:R-:W-:-:S04]  /*0fb0*/  @P0 LEA.HI.SX32 R20, R26, R3, 0x1d ;  /* 0x000000031a140211 */ /* 0x000fc800078feaff */
[C---:B0-----:R-:W-:Y:S01]  /*0fc0*/  @P0 LEA R28, P1, R20.reuse, R16, 0x4 ;  /* 0x00000010141c0211 */ /* 0x041fe200078220ff */
[----:B------:R-:W0:Y:S03]  /*0fd0*/  LDC.64 R26, c[0x0][0x3f8] ;  /* 0x0000fe00ff1a7b82 */ /* 0x000e260000000a00 */
[----:B------:R-:W-:-:S05]  /*0fe0*/  @P0 LEA.HI.X R29, R20, R17, R21, 0x4, P1 ;  /* 0x00000011141d0211 */ /* 0x000fca00008f2415 */
[----:B------:R-:W3:Y:S01]  /*0ff0*/  @P0 LDG.E.64 R24, desc[UR6][R28.64] ;  /* 0x000000061c180981 */ /* 0x000ee2000c1e1b00 */
[----:B------:R-:W4:Y:S03]  /*1000*/  @P0 LDC R17, c[0x0][0x40c] ;  /* 0x00010300ff110b82 */ /* 0x000f260000000800 */
[----:B------:R-:W2:Y:S05]  /*1010*/  @P0 LDG.E.64 R22, desc[UR6][R28.64+0x8] ;  /* 0x000008061c160981 */ /* 0x000eaa000c1e1b00 */
[----:B------:R-:W4:Y:S01]  /*1020*/  @P0 LDC R33, c[0x0][0x40c] ;  /* 0x00010300ff210b82 */ /* 0x000f220000000800 */
[----:B0-----:R-:W-:-:S07]  /*1030*/  IMAD.WIDE R26, R4, 0x4, R26 ;  /* 0x00000004041a7825 */ /* 0x001fce00078e021a */
[----:B------:R-:W0:Y:S01]  /*1040*/  @P0 LDC R19, c[0x0][0x40c] ;  /* 0x00010300ff130b82 */ /* 0x000e220000000800 */
[----:B------:R-:W-:Y:S01]  /*1050*/  HFMA2 R21, -RZ, RZ, 0, 0 ;  /* 0x00000000ff157431 */ /* 0x000fe200000001ff */
[----:B------:R1:W5:Y:S01]  /*1060*/  LDG.E R20, desc[UR6][R26.64] ;  /* 0x000000061a147981 */ /* 0x000362000c1e1900 */
[----:B------:R-:W-:Y:S01]  /*1070*/  UMOV UR4, 0xffffffff ;  /* 0xffffffff00047882 */ /* 0x000fe20000000000 */
[----:B------:R-:W-:-:S04]  /*1080*/  ISETP.NE.AND P1, PT, R3, RZ, PT ;  /* 0x000000ff0300720c */ /* 0x000fc80003f25270 */
[----:B------:R-:W0:Y:S01]  /*1090*/  @P0 LDC R18, c[0x0][0x40c] ;  /* 0x00010300ff120b82 */ /* 0x000e220000000800 */
[----:B-1----:R-:W-:Y:S02]  /*10a0*/  CS2R R26, SRZ ;  /* 0x00000000001a7805 */ /* 0x002fe4000001ff00 */
[----:B---3--:R-:W-:Y:S02]  /*10b0*/  @P0 PRMT R16, R24, 0x7632, R16 ;  /* 0x0000763218100816 */ /* 0x008fe40000000010 */
[----:B------:R-:W-:Y:S02]  /*10c0*/  @P0 PRMT R28, R25, 0x7632, R28 ;  /* 0x00007632191c0816 */ /* 0x000fe4000000001c */
[----:B--2---:R-:W-:Y:S02]  /*10d0*/  @P0 PRMT R29, R22, 0x7632, R29 ;  /* 0x00007632161d0816 */ /* 0x004fe4000000001d */
[----:B------:R-:W-:Y:S02]  /*10e0*/  @P0 SHF.L.U32 R16, R16, 0x10, RZ ;  /* 0x0000001010100819 */ /* 0x000fe400000006ff */
[----:B------:R-:W-:-:S02]  /*10f0*/  @P0 SHF.L.U32 R29, R29, 0x10, RZ ;  /* 0x000000101d1d0819 */ /* 0x000fc400000006ff */
[----:B------:R-:W-:Y:S01]  /*1100*/  @P0 SHF.L.U32 R28, R28, 0x10, RZ ;  /* 0x000000101c1c0819 */ /* 0x000fe200000006ff */
[----:B------:R-:W-:Y:S01]  /*1110*/  @P0 FMUL.FTZ R21, R16, R31 ;  /* 0x0000001f10150220 */ /* 0x000fe20000410000 */
[----:B------:R-:W-:Y:S01]  /*1120*/  @P0 SHF.L.U32 R32, R24, 0x10, RZ ;  /* 0x0000001018200819 */ /* 0x000fe200000006ff */
[----:B------:R-:W-:Y:S01]  /*1130*/  @P0 FMUL.FTZ R27, R29, R30 ;  /* 0x0000001e1d1b0220 */ /* 0x000fe20000410000 */
[----:B------:R-:W1:Y:S01]  /*1140*/  @P0 LDC R16, c[0x0][0x40c] ;  /* 0x00010300ff100b82 */ /* 0x000e620000000800 */
[----:B------:R-:W-:Y:S01]  /*1150*/  @P0 PRMT R30, R23, 0x7632, R30 ;  /* 0x00007632171e0816 */ /* 0x000fe2000000001e */
[----:B----4-:R-:W-:Y:S01]  /*1160*/  @P0 FMUL.FTZ R26, R28, R33 ;  /* 0x000000211c1a0220 */ /* 0x010fe20000410000 */
[----:B------:R-:W-:Y:S02]  /*1170*/  @P0 SHF.L.U32 R31, R25, 0x10, RZ ;  /* 0x00000010191f0819 */ /* 0x000fe400000006ff */
[----:B------:R-:W-:Y:S02]  /*1180*/  CS2R R28, SRZ ;  /* 0x00000000001c7805 */ /* 0x000fe4000001ff00 */
[----:B------:R-:W-:Y:S01]  /*1190*/  @P0 SHF.L.U32 R34, R30, 0x10, RZ ;  /* 0x000000101e220819 */ /* 0x000fe200000006ff */
[----:B0-----:R-:W-:Y:S01]  /*11a0*/  @P0 FMUL.FTZ R28, R32, R19 ;  /* 0x00000013201c0220 */ /* 0x001fe20000410000 */
[----:B------:R-:W-:Y:S01]  /*11b0*/  MOV R30, RZ ;  /* 0x000000ff001e7202 */ /* 0x000fe20000000f00 */
[----:B------:R-:W-:Y:S01]  /*11c0*/  @P0 FMUL.FTZ R29, R31, R18 ;  /* 0x000000121f1d0220 */ /* 0x000fe20000410000 */
[----:B------:R-:W-:Y:S01]  /*11d0*/  @P0 PRMT R5, R22, 0x7610, R5 ;  /* 0x0000761016050816 */ /* 0x000fe20000000005 */
[----:B------:R-:W-:Y:S01]  /*11e0*/  @P0 FMUL.FTZ R30, R34, R17 ;  /* 0x00000011221e0220 */ /* 0x000fe20000410000 */
[----:B------:R-:W-:Y:S01]  /*11f0*/  IMAD R18, R4, R7, RZ ;  /* 0x0000000704127224 */ /* 0x000fe200078e02ff */
[----:B------:R-:W0:Y:S01]  /*1200*/  @P0 LDC R17, c[0x0][0x40c] ;  /* 0x00010300ff110b82 */ /* 0x000e220000000800 */
[----:B------:R-:W-:Y:S01]  /*1210*/  @P0 SHF.L.U32 R19, R5, 0x10, RZ ;  /* 0x0000001005130819 */ /* 0x000fe200000006ff */
[----:B------:R-:W-:Y:S01]  /*1220*/  HFMA2 R32, -RZ, RZ, 0, 0 ;  /* 0x00000000ff207431 */ /* 0x000fe200000001ff */
[----:B------:R-:W-:Y:S01]  /*1230*/  @P0 PRMT R6, R23, 0x7610, R6 ;  /* 0x0000761017060816 */ /* 0x000fe20000000006 */
[----:B------:R-:W-:Y:S01]  /*1240*/  FADD.FTZ R36, RZ, R28 ;  /* 0x0000001cff247221 */ /* 0x000fe20000010000 */
[----:B------:R-:W-:-:S03]  /*1250*/  MOV R31, RZ ;  /* 0x000000ff001f7202 */ /* 0x000fc60000000f00 */
[----:B------:R-:W2:Y:S01]  /*1260*/  LDC.64 R34, c[0x0][0x3a8] ;  /* 0x0000ea00ff227b82 */ /* 0x000ea20000000a00 */
[----:B------:R-:W-:Y:S01]  /*1270*/  FADD.FTZ R36, R36, R21 ;  /* 0x0000001524247221 */ /* 0x000fe20000010000 */
[----:B-1----:R-:W-:Y:S01]  /*1280*/  @P0 FMUL.FTZ R32, R19, R16 ;  /* 0x0000001013200220 */ /* 0x002fe20000410000 */
[----:B------:R-:W-:Y:S02]  /*1290*/  SHF.R.S32.HI R19, RZ, 0x1f, R18 ;  /* 0x0000001fff137819 */ /* 0x000fe40000011412 */
[----:B------:R-:W-:Y:S01]  /*12a0*/  FADD.FTZ R33, R36, R29 ;  /* 0x0000001d24217221 */ /* 0x000fe20000010000 */
[----:B------:R-:W-:Y:S02]  /*12b0*/  @P0 SHF.L.U32 R16, R6, 0x10, RZ ;  /* 0x0000001006100819 */ /* 0x000fe400000006ff */
[----:B------:R-:W-:Y:S01]  /*12c0*/  LEA.HI R18, R19, R18, RZ, 0x3 ;  /* 0x0000001213127211 */ /* 0x000fe200078f18ff */
[----:B------:R-:W-:-:S03]  /*12d0*/  FADD.FTZ R33, R33, R26 ;  /* 0x0000001a21217221 */ /* 0x000fc60000010000 */
[----:B------:R-:W-:Y:S01]  /*12e0*/  LEA.HI.SX32 R19, R18, R3, 0x1d ;  /* 0x0000000312137211 */ /* 0x000fe200078feaff */
[----:B------:R-:W-:Y:S01]  /*12f0*/  FADD.FTZ R36, R33, R32 ;  /* 0x0000002021247221 */ /* 0x000fe20000010000 */
[----:B------:R-:W-:Y:S01]  /*1300*/  F2FP.BF16.F32.PACK_AB R18, R27, R32 ;  /* 0x000000201b12723e */ /* 0x000fe200000010ff */
[----:B0-----:R-:W-:Y:S01]  /*1310*/  @P0 FMUL.FTZ R31, R16, R17 ;  /* 0x00000011101f0220 */ /* 0x001fe20000410000 */
[----:B------:R-:W-:Y:S01]  /*1320*/  F2FP.BF16.F32.PACK_AB R16, R21, R28 ;  /* 0x0000001c1510723e */ /* 0x000fe200000010ff */
[----:B------:R-:W-:Y:S01]  /*1330*/  FADD.FTZ R36, R36, R27 ;  /* 0x0000001b24247221 */ /* 0x000fe20000010000 */
[----:B------:R-:W-:-:S03]  /*1340*/  F2FP.BF16.F32.PACK_AB R17, R26, R29 ;  /* 0x0000001d1a11723e */ /* 0x000fc600000010ff */
[----:B------:R-:W-:Y:S01]  /*1350*/  FADD.FTZ R33, R36, R31 ;  /* 0x0000001f24217221 */ /* 0x000fe20000010000 */
[----:B--2---:R-:W-:Y:S01]  /*1360*/  IMAD.WIDE.U32 R34, R19, 0x10, R34 ;  /* 0x0000001013227825 */ /* 0x004fe200078e0022 */
[----:B------:R-:W-:-:S03]  /*1370*/  F2FP.BF16.F32.PACK_AB R19, R30, R31 ;  /* 0x0000001f1e13723e */ /* 0x000fc600000010ff */
[----:B------:R-:W-:Y:S02]  /*1380*/  FADD.FTZ R33, R33, R30 ;  /* 0x0000001e21217221 */ /* 0x000fe40000010000 */
[----:B------:R0:W-:Y:S01]  /*1390*/  STG.E.128 desc[UR6][R34.64], R16 ;  /* 0x0000001022007986 */ /* 0x0001e2000c101d06 */
[----:B------:R-:W-:Y:S05]  /*13a0*/  BRA.DIV UR4, `(.L_x_87) ;  /* 0x0000000e04247947 */ /* 0x000fea000b800000 */
        /* <DEDUP_REMOVED lines=37> */
.L_x_113:
[----:B------:R-:W-:Y:S01]  /*1600*/  ISETP.NE.AND P2, PT, R3, RZ, PT ;  /* 0x000000ff0300720c */ /* 0x000fe20003f45270 */
[----:B------:R-:W-:Y:S01]  /*1610*/  FMUL.FTZ R16, R33, R33 ;  /* 0x0000002121107220 */ /* 0x000fe20000410000 */
[----:B------:R-:W-:Y:S01]  /*1620*/  ISETP.NE.AND P0, PT, RZ, UR8, PT ;  /* 0x00000008ff007c0c */ /* 0x000fe2000bf05270 */
[----:B-1----:R-:W-:Y:S01]  /*1630*/  FADD.FTZ R34, R36, R34 ;  /* 0x0000002224227221 */ /* 0x002fe20000010000 */
[----:B------:R-:W-:Y:S02]  /*1640*/  BSSY.RECONVERGENT B0, `(.L_x_88) ;  /* 0x0000048000007945 */ /* 0x000fe40003800200 */
[----:B------:R-:W-:Y:S01]  /*1650*/  FSEL R18, R16, RZ, P0 ;  /* 0x000000ff10127208 */ /* 0x000fe20000000000 */
[----:B------:R-:W-:Y:S01]  /*1660*/  FFMA.FTZ R35, R34, R35, UR10 ;  /* 0x0000000a22237e23 */ /* 0x000fe20008010023 */
[----:B------:R-:W1:Y:S03]  /*1670*/  @!P1 LDC.64 R16, c[0x0][0x3c0] ;  /* 0x0000f000ff109b82 */ /* 0x000e660000000a00 */
[----:B------:R-:W-:-:S05]  /*1680*/  FADD.FTZ R34, R35, R18 ;  /* 0x0000001223227221 */ /* 0x000fca0000010000 */
[----:B------:R-:W2:Y:S01]  /*1690*/  @!P2 LDC.64 R18, c[0x0][0x3c8] ;  /* 0x0000f200ff12ab82 */ /* 0x000ea20000000a00 */
[----:B------:R-:W3:Y:S01]  /*16a0*/  MUFU.RSQ R34, R34 ;  /* 0x0000002200227308 */ /* 0x000ee20000001400 */
[----:B-1----:R-:W-:-:S05]  /*16b0*/  @!P1 IMAD.WIDE R16, R4, 0x4, R16 ;  /* 0x0000000404109825 */ /* 0x002fca00078e0210 */
[----:B------:R1:W-:Y:S01]  /*16c0*/  @!P1 STG.E desc[UR6][R16.64], R33 ;  /* 0x0000002110009986 */ /* 0x0003e2000c101906 */
[----:B-----5:R-:W-:Y:S01]  /*16d0*/  ISETP.GE.AND P1, PT, R20, 0x1, PT ;  /* 0x000000011400780c */ /* 0x020fe20003f26270 */
[----:B--2---:R-:W-:-:S05]  /*16e0*/  @!P2 IMAD.WIDE R18, R4, 0x4, R18 ;  /* 0x000000040412a825 */ /* 0x004fca00078e0212 */
[----:B---3--:R1:W-:Y:S07]  /*16f0*/  @!P2 STG.E desc[UR6][R18.64], R34 ;  /* 0x000000221200a986 */ /* 0x0083ee000c101906 */
[----:B------:R-:W-:Y:S05]  /*1700*/  @!P1 BRA `(.L_x_89) ;  /* 0x0000000000ec9947 */ /* 0x000fea0003800000 */
[----:B-1----:R-:W-:Y:S02]  /*1710*/  FSEL R33, R33, RZ, !P0 ;  /* 0x000000ff21217208 */ /* 0x002fe40004000000 */
[----:B------:R-:W-:Y:S02]  /*1720*/  PRMT R16, R13, 0x7632, R16 ;  /* 0x000076320d107816 */ /* 0x000fe40000000010 */
[----:B------:R-:W-:Y:S01]  /*1730*/  SHF.L.U32 R18, R2, 0x10, RZ ;  /* 0x0000001002127819 */ /* 0x000fe200000006ff */
[C---:B------:R-:W-:Y:S01]  /*1740*/  FADD.FTZ R17, -R33.reuse, R26 ;  /* 0x0000001a21117221 */ /* 0x040fe20000010100 */
[----:B------:R-:W-:Y:S01]  /*1750*/  SHF.L.U32 R16, R16, 0x10, RZ ;  /* 0x0000001010107819 */ /* 0x000fe200000006ff */
[C---:B------:R-:W-:Y:S01]  /*1760*/  FADD.FTZ R27, -R33.reuse, R27 ;  /* 0x0000001b211b7221 */ /* 0x040fe20000010100 */
[----:B------:R-:W-:Y:S01]  /*1770*/  PRMT R19, R14, 0x7632, R19 ;  /* 0x000076320e137816 */ /* 0x000fe20000000013 */
[----:B------:R-:W-:Y:S01]  /*1780*/  FMUL.FTZ R17, R34, R17 ;  /* 0x0000001122117220 */ /* 0x000fe20000410000 */
[----:B------:R-:W-:Y:S01]  /*1790*/  PRMT R35, R10, 0x7632, R35 ;  /* 0x000076320a237816 */ /* 0x000fe20000000023 */
[----:B------:R-:W-:Y:S01]  /*17a0*/  FADD.FTZ R29, -R33, R29 ;  /* 0x0000001d211d7221 */ /* 0x000fe20000010100 */
[----:B------:R-:W-:Y:S01]  /*17b0*/  SHF.L.U32 R19, R19, 0x10, RZ ;  /* 0x0000001013137819 */ /* 0x000fe200000006ff */
[----:B------:R-:W-:Y:S01]  /*17c0*/  FFMA.FTZ R17, R17, R16, R18 ;  /* 0x0000001011117223 */ /* 0x000fe20000010012 */
[----:B------:R-:W-:Y:S01]  /*17d0*/  SHF.L.U32 R35, R35, 0x10, RZ ;  /* 0x0000001023237819 */ /* 0x000fe200000006ff */
[----:B------:R-:W-:Y:S01]  /*17e0*/  FMUL.FTZ R16, R34, R27 ;  /* 0x0000001b22107220 */ /* 0x000fe20000410000 */
[----:B------:R-:W-:Y:S01]  /*17f0*/  SHF.L.U32 R26, R12, 0x10, RZ ;  /* 0x000000100c1a7819 */ /* 0x000fe200000006ff */
[C---:B------:R-:W-:Y:S01]  /*1800*/  FADD.FTZ R31, -R33.reuse, R31 ;  /* 0x0000001f211f7221 */ /* 0x040fe20000010100 */
[----:B------:R-:W-:Y:S01]  /*1810*/  SHF.L.U32 R18, R8, 0x10, RZ ;  /* 0x0000001008127819 */ /* 0x000fe200000006ff */
[----:B------:R-:W-:Y:S01]  /*1820*/  FFMA.FTZ R16, R16, R19, R35 ;  /* 0x0000001310107223 */ /* 0x000fe20000010023 */
[----:B------:R-:W-:Y:S01]  /*1830*/  FADD.FTZ R19, -R33, R28 ;  /* 0x0000001c21137221 */ /* 0x000fe20000010100 */
[----:B------:R-:W-:Y:S01]  /*1840*/  SHF.L.U32 R27, R13, 0x10, RZ ;  /* 0x000000100d1b7819 */ /* 0x000fe200000006ff */
[C---:B------:R-:W-:Y:S01]  /*1850*/  FMUL.FTZ R28, R34.reuse, R29 ;  /* 0x0000001d221c7220 */ /* 0x040fe20000410000 */
[----:B------:R-:W-:Y:S01]  /*1860*/  SHF.L.U32 R35, R9, 0x10, RZ ;  /* 0x0000001009237819 */ /* 0x000fe200000006ff */
[----:B------:R-:W-:Y:S01]  /*1870*/  FMUL.FTZ R19, R34, R19 ;  /* 0x0000001322137220 */ /* 0x000fe20000410000 */
[----:B------:R-:W-:-:S02]  /*1880*/  PRMT R29, R11, 0x7632, R29 ;  /* 0x000076320b1d7816 */ /* 0x000fc4000000001d */
[----:B------:R-:W-:Y:S01]  /*1890*/  IADD3 R20, PT, PT, R20, -0x1, RZ ;  /* 0xffffffff14147810 */ /* 0x000fe20007ffe0ff */
[----:B------:R-:W-:Y:S01]  /*18a0*/  FFMA.FTZ R26, R19, R26, R18 ;  /* 0x0000001a131a7223 */ /* 0x000fe20000010012 */
[----:B------:R-:W-:Y:S01]  /*18b0*/  FADD.FTZ R19, -R33, R32 ;  /* 0x0000002021137221 */ /* 0x000fe20000010100 */
[----:B------:R-:W-:Y:S01]  /*18c0*/  SHF.L.U32 R18, R14, 0x10, RZ ;  /* 0x000000100e127819 */ /* 0x000fe200000006ff */
[----:B------:R-:W-:Y:S01]  /*18d0*/  FFMA.FTZ R28, R28, R27, R35 ;  /* 0x0000001b1c1c7223 */ /* 0x000fe20000010023 */
[----:B------:R-:W-:Y:S01]  /*18e0*/  SHF.L.U32 R32, R10, 0x10, RZ ;  /* 0x000000100a207819 */ /* 0x000fe200000006ff */
[----:B------:R-:W-:Y:S01]  /*18f0*/  FMUL.FTZ R19, R34, R19 ;  /* 0x0000001322137220 */ /* 0x000fe20000410000 */
[----:B------:R-:W-:Y:S02]  /*1900*/  IMAD R20, R20, R7, RZ ;  /* 0x0000000714147224 */ /* 0x000fe400078e02ff */
[----:B------:R-:W-:Y:S01]  /*1910*/  F2FP.BF16.F32.PACK_AB R17, R17, R28 ;  /* 0x0000001c1111723e */ /* 0x000fe200000010ff */
[----:B------:R-:W-:Y:S01]  /*1920*/  FFMA.FTZ R27, R19, R18, R32 ;  /* 0x00000012131b7223 */ /* 0x000fe20000010020 */
[----:B------:R-:W-:Y:S01]  /*1930*/  PRMT R18, R15, 0x7632, R18 ;  /* 0x000076320f127816 */ /* 0x000fe20000000012 */
[----:B------:R-:W-:Y:S01]  /*1940*/  FADD.FTZ R19, -R33, R30 ;  /* 0x0000001e21137221 */ /* 0x000fe20000010100 */
[----:B------:R-:W-:Y:S01]  /*1950*/  SHF.L.U32 R30, R29, 0x10, RZ ;  /* 0x000000101d1e7819 */ /* 0x000fe200000006ff */
[----:B------:R-:W-:Y:S01]  /*1960*/  FADD.FTZ R33, -R33, R21 ;  /* 0x0000001521217221 */ /* 0x000fe20000010100 */
[----:B------:R-:W-:Y:S01]  /*1970*/  SHF.L.U32 R18, R18, 0x10, RZ ;  /* 0x0000001012127819 */ /* 0x000fe200000006ff */
[C---:B------:R-:W-:Y:S01]  /*1980*/  FMUL.FTZ R19, R34.reuse, R19 ;  /* 0x0000001322137220 */ /* 0x040fe20000410000 */
[----:B------:R-:W-:Y:S01]  /*1990*/  SHF.R.S32.HI R21, RZ, 0x1f, R20 ;  /* 0x0000001fff157819 */ /* 0x000fe20000011414 */
[----:B------:R-:W-:Y:S01]  /*19a0*/  FMUL.FTZ R33, R34, R33 ;  /* 0x0000002122217220 */ /* 0x000fe20000410000 */
[----:B------:R-:W-:Y:S01]  /*19b0*/  PRMT R32, R12, 0x7632, R32 ;  /* 0x000076320c207816 */ /* 0x000fe20000000020 */
[----:B------:R-:W-:Y:S01]  /*19c0*/  FFMA.FTZ R7, R19, R18, R30 ;  /* 0x0000001213077223 */ /* 0x000fe2000001001e */
[----:B------:R-:W-:Y:S01]  /*19d0*/  FMUL.FTZ R30, R34, R31 ;  /* 0x0000001f221e7220 */ /* 0x000fe20000410000 */
[----:B------:R-:W1:Y:S01]  /*19e0*/  LDC.64 R18, c[0x0][0x428] ;  /* 0x00010a00ff127b82 */ /* 0x000e620000000a00 */
[----:B------:R-:W-:-:S02]  /*19f0*/  LEA.HI R20, R21, R20, RZ, 0x3 ;  /* 0x0000001415147211 */ /* 0x000fc400078f18ff */
[----:B------:R-:W-:Y:S02]  /*1a00*/  SHF.L.U32 R29, R15, 0x10, RZ ;  /* 0x000000100f1d7819 */ /* 0x000fe400000006ff */
[----:B------:R-:W-:Y:S02]  /*1a10*/  SHF.L.U32 R31, R11, 0x10, RZ ;  /* 0x000000100b1f7819 */ /* 0x000fe400000006ff */
[----:B------:R-:W-:Y:S02]  /*1a20*/  SHF.L.U32 R34, R0, 0x10, RZ ;  /* 0x0000001000227819 */ /* 0x000fe400000006ff */
[----:B------:R-:W-:Y:S01]  /*1a30*/  SHF.L.U32 R32, R32, 0x10, RZ ;  /* 0x0000001020207819 */ /* 0x000fe200000006ff */
[----:B------:R-:W-:Y:S01]  /*1a40*/  FFMA.FTZ R30, R30, R29, R31 ;  /* 0x0000001d1e1e7223 */ /* 0x000fe2000001001f */
[----:B------:R-:W-:-:S03]  /*1a50*/  LEA.HI.SX32 R21, R20, R3, 0x1d ;  /* 0x0000000314157211 */ /* 0x000fc600078feaff */
[----:B------:R-:W-:Y:S02]  /*1a60*/  FFMA.FTZ R33, R33, R32, R34 ;  /* 0x0000002021217223 */ /* 0x000fe40000010022 */
[----:B-1----:R-:W-:Y:S01]  /*1a70*/  IMAD.WIDE.U32 R20, R21, 0x10, R18 ;  /* 0x0000001015147825 */ /* 0x002fe200078e0012 */
[----:B------:R-:W-:Y:S02]  /*1a80*/  F2FP.BF16.F32.PACK_AB R18, R16, R27 ;  /* 0x0000001b1012723e */ /* 0x000fe400000010ff */
[----:B------:R-:W-:Y:S02]  /*1a90*/  F2FP.BF16.F32.PACK_AB R19, R7, R30 ;  /* 0x0000001e0713723e */ /* 0x000fe400000010ff */
[----:B------:R-:W-:-:S05]  /*1aa0*/  F2FP.BF16.F32.PACK_AB R16, R33, R26 ;  /* 0x0000001a2110723e */ /* 0x000fca00000010ff */
[----:B------:R2:W-:Y:S02]  /*1ab0*/  STG.E.128 desc[UR6][R20.64], R16 ;  /* 0x0000001014007986 */ /* 0x0005e4000c101d06 */
.L_x_89:
[----:B------:R-:W-:Y:S05]  /*1ac0*/  BSYNC.RECONVERGENT B0 ;  /* 0x0000000000007941 */ /* 0x000fea0003800200 */
.L_x_88:
[----:B-12---:R-:W1:Y:S02]  /*1ad0*/  LDC.64 R16, c[0x0][0x380] ;  /* 0x0000e000ff107b82 */ /* 0x006e640000000a00 */
[----:B-1----:R-:W-:-:S04]  /*1ae0*/  LEA R4, R16, R4, 0x2 ;  /* 0x0000000410047211 */ /* 0x002fc800078e10ff */
[----:B------:R-:W-:-:S13]  /*1af0*/  ISETP.GE.AND P0, PT, R4, R17, PT ;  /* 0x000000110400720c */ /* 0x000fda0003f06270 */
[----:B------:R-:W-:Y:S05]  /*1b00*/  @!P0 BRA `(.L_x_82) ;  /* 0xfffffff000f08947 */ /* 0x000fea000383ffff */
[----:B------:R-:W-:Y:S05]  /*1b10*/  EXIT ;  /* 0x000000000000794d */ /* 0x000fea0003800000 */
.L_x_83:
[----:B0-----:R-:W-:Y:S01]  /*1b20*/  HFMA2 R17, -RZ, RZ, 0, 5.9604644775390625e-08 ;  /* 0x00000001ff117431 */ /* 0x001fe200000001ff */
[----:B------:R-:W-:Y:S01]  /*1b30*/  BSSY B0, `(.L_x_90) ;  /* 0x0000007000007945 */ /* 0x000fe20003800000 */
[----:B------:R-:W-:Y:S02]  /*1b40*/  MOV R16, R32 ;  /* 0x0000002000107202 */ /* 0x000fe40000000f00 */
[----:B------:R-:W-:Y:S02]  /*1b50*/  MOV R18, 0x1f ;  /* 0x0000001f00127802 */ /* 0x000fe40000000f00 */
[----:B------:R-:W-:-:S07]  /*1b60*/  MOV R19, 0xffffffff ;  /* 0xffffffff00137802 */ /* 0x000fce0000000f00 */
[----:B-----5:R-:W-:Y:S05]  /*1b70*/  WARPSYNC.COLLECTIVE R19, `(.L_x_91) ;  /* 0x0000000013087348 */ /* 0x020fea0003c00000 */
[----:B------:R0:W1:Y:S02]  /*1b80*/  SHFL.BFLY P0, R34, R16, R17, R18 ;  /* 0x0c00001110227389 */ /* 0x0000640000000012 */
[----:B01---5:R-:W-:Y:S05]  /*1b90*/  ENDCOLLECTIVE ;  /* 0x000000000000791b */ /* 0x023fea0003800000 */
.L_x_91:
[----:B------:R-:W-:Y:S05]  /*1ba0*/  BSYNC B0 ;  /* 0x0000000000007941 */ /* 0x000fea0003800000 */
.L_x_90:
        /* <DEDUP_REMOVED lines=8> */
.L_x_92:
[----:B------:R-:W-:Y:S02]  /*1c30*/  HFMA2 R17, -RZ, RZ, 0, 2.384185791015625e-07 ;  /* 0x00000004ff117431 */ /* 0x000fe400000001ff */
[----:B------:R-:W-:-:S05]  /*1c40*/  FADD.FTZ R36, R16, R34 ;  /* 0x0000002210247221 */ /* 0x000fca0000010000 */
[----:B------:R-:W-:-:S07]  /*1c50*/  MOV R16, R36 ;  /* 0x0000002400107202 */ /* 0x000fce0000000f00 */
[----:B------:R-:W-:Y:S05]  /*1c60*/  WARPSYNC.COLLECTIVE R19, `(.L_x_93) ;  /* 0x0000000013087348 */ /* 0x000fea0003c00000 */
[----:B------:R0:W1:Y:S02]  /*1c70*/  SHFL.BFLY P0, R34, R16, R17, R18 ;  /* 0x0c00001110227389 */ /* 0x0000640000000012 */
[----:B01----:R-:W-:Y:S05]  /*1c80*/  ENDCOLLECTIVE ;  /* 0x000000000000791b */ /* 0x003fea0003800000 */
.L_x_93:
[----:B------:R-:W-:Y:S02]  /*1c90*/  HFMA2 R17, -RZ, RZ, 0, 4.76837158203125e-07 ;  /* 0x00000008ff117431 */ /* 0x000fe400000001ff */
[----:B------:R-:W-:-:S05]  /*1ca0*/  FADD.FTZ R37, R36, R34 ;  /* 0x0000002224257221 */ /* 0x000fca0000010000 */
[----:B------:R-:W-:-:S07]  /*1cb0*/  MOV R16, R37 ;  /* 0x0000002500107202 */ /* 0x000fce0000000f00 */
[----:B------:R-:W-:Y:S05]  /*1cc0*/  WARPSYNC.COLLECTIVE R19, `(.L_x_94) ;  /* 0x0000000013087348 */ /* 0x000fea0003c00000 */
[----:B------:R0:W1:Y:S02]  /*1cd0*/  SHFL.BFLY P0, R34, R16, R17, R18 ;  /* 0x0c00001110227389 */ /* 0x0000640000000012 */
[----:B01----:R-:W-:Y:S05]  /*1ce0*/  ENDCOLLECTIVE ;  /* 0x000000000000791b */ /* 0x003fea0003800000 */
.L_x_94:
[----:B------:R-:W-:Y:S02]  /*1cf0*/  HFMA2 R17, -RZ, RZ, 0, 9.5367431640625e-07 ;  /* 0x00000010ff117431 */ /* 0x000fe400000001ff */
[----:B------:R-:W-:-:S05]  /*1d00*/  FADD.FTZ R37, R37, R34 ;  /* 0x0000002225257221 */ /* 0x000fca0000010000 */
[----:B------:R-:W-:-:S07]  /*1d10*/  MOV R16, R37 ;  /* 0x0000002500107202 */ /* 0x000fce0000000f00 */
[----:B------:R-:W-:Y:S05]  /*1d20*/  WARPSYNC.COLLECTIVE R19, `(.L_x_95) ;  /* 0x0000000013087348 */ /* 0x000fea0003c00000 */
[----:B------:R0:W1:Y:S02]  /*1d30*/  SHFL.BFLY P0, R34, R16, R17, R18 ;  /* 0x0c00001110227389 */ /* 0x0000640000000012 */
[----:B01----:R-:W-:Y:S05]  /*1d40*/  ENDCOLLECTIVE ;  /* 0x000000000000791b */ /* 0x003fea0003800000 */
.L_x_95:
[----:B------:R-:W-:-:S04]  /*1d50*/  FADD.FTZ R32, R37, R34 ;  /* 0x0000002225207221 */ /* 0x000fc80000010000 */
[----:B------:R-:W-:-:S04]  /*1d60*/  FMUL.FTZ R32, R32, R35 ;  /* 0x0000002320207220 */ /* 0x000fc80000410000 */
[C---:B------:R-:W-:Y:S01]  /*1d70*/  FADD.FTZ R34, -R32.reuse, R31 ;  /* 0x0000001f20227221 */ /* 0x040fe20000010100 */
[C---:B------:R-:W-:Y:S01]  /*1d80*/  FADD.FTZ R37, -R32.reuse, R26 ;  /* 0x0000001a20257221 */ /* 0x040fe20000010100 */
[----:B------:R-:W-:Y:S02]  /*1d90*/  FADD.FTZ R17, -R32, R25 ;  /* 0x0000001920117221 */ /* 0x000fe40000010100 */
[----:B------:R-:W-:-:S04]  /*1da0*/  FFMA.FTZ R34, R34, R34, RZ ;  /* 0x0000002222227223 */ /* 0x000fc800000100ff */
        /* <DEDUP_REMOVED lines=12> */
[----:B------:R-:W-:-:S07]  /*1e70*/  MOV R17, 0x1 ;  /* 0x0000000100117802 */ /* 0x000fce0000000f00 */
[----:B------:R-:W-:Y:S05]  /*1e80*/  WARPSYNC.COLLECTIVE R19, `(.L_x_96) ;  /* 0x0000000013087348 */ /* 0x000fea0003c00000 */
[----:B------:R0:W1:Y:S02]  /*1e90*/  SHFL.BFLY P0, R34, R16, R17, R18 ;  /* 0x0c00001110227389 */ /* 0x0000640000000012 */
[----:B01----:R-:W-:Y:S05]  /*1ea0*/  ENDCOLLECTIVE ;  /* 0x000000000000791b */ /* 0x003fea0003800000 */
.L_x_96:
[----:B------:R-:W-:Y:S02]  /*1eb0*/  HFMA2 R17, -RZ, RZ, 0, 1.1920928955078125e-07 ;  /* 0x00000002ff117431 */ /* 0x000fe400000001ff */
[----:B------:R-:W-:-:S05]  /*1ec0*/  FADD.FTZ R36, R16, R34 ;  /* 0x0000002210247221 */ /* 0x000fca0000010000 */
[----:B------:R-:W-:-:S07]  /*1ed0*/  MOV R16, R36 ;  /* 0x0000002400107202 */ /* 0x000fce0000000f00 */
[----:B------:R-:W-:Y:S05]  /*1ee0*/  WARPSYNC.COLLECTIVE R19, `(.L_x_97) ;  /* 0x0000000013087348 */ /* 0x000fea0003c00000 */
[----:B------:R0:W1:Y:S02]  /*1ef0*/  SHFL.BFLY P0, R34, R16, R17, R18 ;  /* 0x0c00001110227389 */ /* 0x0000640000000012 */
[----:B01----:R-:W-:Y:S05]  /*1f00*/  ENDCOLLECTIVE ;  /* 0x000000000000791b */ /* 0x003fea0003800000 */
.L_x_97:
[----:B------:R-:W-:Y:S02]  /*1f10*/  HFMA2 R17, -RZ, RZ, 0, 2.384185791015625e-07 ;  /* 0x00000004ff117431 */ /* 0x000fe400000001ff */
[----:B------:R-:W-:-:S05]  /*1f20*/  FADD.FTZ R37, R36, R34 ;  /* 0x0000002224257221 */ /* 0x000fca0000010000 */
[----:B------:R-:W-:-:S07]  /*1f30*/  MOV R16, R37 ;  /* 0x0000002500107202 */ /* 0x000fce0000000f00 */
[----:B------:R-:W-:Y:S05]  /*1f40*/  WARPSYNC.COLLECTIVE R19, `(.L_x_98) ;  /* 0x0000000013087348 */ /* 0x000fea0003c00000 */
[----:B------:R0:W1:Y:S02]  /*1f50*/  SHFL.BFLY P0, R34, R16, R17, R18 ;  /* 0x0c00001110227389 */ /* 0x0000640000000012 */
[----:B01----:R-:W-:Y:S05]  /*1f60*/  ENDCOLLECTIVE ;  /* 0x000000000000791b */ /* 0x003fea0003800000 */
.L_x_98:
[----:B------:R-:W-:Y:S02]  /*1f70*/  HFMA2 R17, -RZ, RZ, 0, 4.76837158203125e-07 ;  /* 0x00000008ff117431 */ /* 0x000fe400000001ff */
[----:B------:R-:W-:-:S05]  /*1f80*/  FADD.FTZ R37, R37, R34 ;  /* 0x0000002225257221 */ /* 0x000fca0000010000 */
[----:B------:R-:W-:-:S07]  /*1f90*/  MOV R16, R37 ;  /* 0x0000002500107202 */ /* 0x000fce0000000f00 */
[----:B------:R-:W-:Y:S05]  /*1fa0*/  WARPSYNC.COLLECTIVE R19, `(.L_x_99) ;  /* 0x0000000013087348 */ /* 0x000fea0003c00000 */
[----:B------:R0:W1:Y:S02]  /*1fb0*/  SHFL.BFLY P0, R34, R16, R17, R18 ;  /* 0x0c00001110227389 */ /* 0x0000640000000012 */
[----:B01----:R-:W-:Y:S05]  /*1fc0*/  ENDCOLLECTIVE ;  /* 0x000000000000791b */ /* 0x003fea0003800000 */
.L_x_99:
[----:B------:R-:W-:Y:S02]  /*1fd0*/  HFMA2 R17, -RZ, RZ, 0, 9.5367431640625e-07 ;  /* 0x00000010ff117431 */ /* 0x000fe400000001ff */
[----:B------:R-:W-:-:S05]  /*1fe0*/  FADD.FTZ R36, R37, R34 ;  /* 0x0000002225247221 */ /* 0x000fca0000010000 */
[----:B------:R-:W-:-:S07]  /*1ff0*/  MOV R16, R36 ;  /* 0x0000002400107202 */ /* 0x000fce0000000f00 */
[----:B------:R-:W-:Y:S05]  /*2000*/  WARPSYNC.COLLECTIVE R19, `(.L_x_100) ;  /* 0x0000000013087348 */ /* 0x000fea0003c00000 */
[----:B------:R0:W1:Y:S02]  /*2010*/  SHFL.BFLY P0, R34, R16, R17, R18 ;  /* 0x0c00001110227389 */ /* 0x0000640000000012 */
[----:B01----:R-:W-:Y:S05]  /*2020*/  ENDCOLLECTIVE ;  /* 0x000000000000791b */ /* 0x003fea0003800000 */
.L_x_100:
[----:B------:R-:W-:Y:S05]  /*2030*/  BRA `(.L_x_101) ;  /* 0xffffffe800687947 */ /* 0x000fea000383ffff */
.L_x_87:
[----:B------:R-:W-:Y:S01]  /*2040*/  BSSY B0, `(.L_x_102) ;  /* 0x0000008000007945 */ /* 0x000fe20003800000 */
[----:B0-----:R-:W-:Y:S02]  /*2050*/  MOV R16, R33 ;  /* 0x0000002100107202 */ /* 0x001fe40000000f00 */
[----:B------:R-:W-:Y:S02]  /*2060*/  MOV R17, 0x1 ;  /* 0x0000000100117802 */ /* 0x000fe40000000f00 */
[----:B------:R-:W-:Y:S02]  /*2070*/  MOV R18, 0x1f ;  /* 0x0000001f00127802 */ /* 0x000fe40000000f00 */
[----:B------:R-:W-:-:S07]  /*2080*/  MOV R19, 0xffffffff ;  /* 0xffffffff00137802 */ /* 0x000fce0000000f00 */
[----:B-----5:R-:W-:Y:S05]  /*2090*/  WARPSYNC.COLLECTIVE R19, `(.L_x_103) ;  /* 0x0000000013087348 */ /* 0x020fea0003c00000 */
[----:B------:R0:W1:Y:S02]  /*20a0*/  SHFL.BFLY P0, R34, R16, R17, R18 ;  /* 0x0c00001110227389 */ /* 0x0000640000000012 */
[----:B01---5:R-:W-:Y:S05]  /*20b0*/  ENDCOLLECTIVE ;  /* 0x000000000000791b */ /* 0x023fea0003800000 */
.L_x_103:
[----:B------:R-:W-:Y:S05]  /*20c0*/  BSYNC B0 ;  /* 0x0000000000007941 */ /* 0x000fea0003800000 */
.L_x_102:
[----:B------:R-:W-:Y:S01]  /*20d0*/  FADD.FTZ R16, R33, R34 ;  /* 0x0000002221107221 */ /* 0x000fe20000010000 */
[----:B------:R-:W-:Y:S01]  /*20e0*/  MOV R17, 0x2 ;  /* 0x0000000200117802 */ /* 0x000fe20000000f00 */
[----:B------:R-:W-:Y:S01]  /*20f0*/  HFMA2 R18, -RZ, RZ, 0, 1.847743988037109375e-06 ;  /* 0x0000001fff127431 */ /* 0x000fe200000001ff */
[----:B------:R-:W-:Y:S01]  /*2100*/  MOV R19, 0xffffffff ;  /* 0xffffffff00137802 */ /* 0x000fe20000000f00 */
[----:B------:R-:W0:Y:S06]  /*2110*/  LDC R35, c[0x0][0x400] ;  /* 0x00010000ff237b82 */ /* 0x000e2c0000000800 */
[----:B0-----:R-:W-:Y:S05]  /*2120*/  WARPSYNC.COLLECTIVE R19, `(.L_x_104) ;  /* 0x0000000013087348 */ /* 0x001fea0003c00000 */
[----:B------:R1:W2:Y:S02]  /*2130*/  SHFL.BFLY P0, R34, R16, R17, R18 ;  /* 0x0c00001110227389 */ /* 0x0002a40000000012 */
[----:B012---:R-:W-:Y:S05]  /*2140*/  ENDCOLLECTIVE ;  /* 0x000000000000791b */ /* 0x007fea0003800000 */
.L_x_104:
[----:B------:R-:W-:Y:S02]  /*2150*/  HFMA2 R17, -RZ, RZ, 0, 2.384185791015625e-07 ;  /* 0x00000004ff117431 */ /* 0x000fe400000001ff */
[----:B------:R-:W-:-:S05]  /*2160*/  FADD.FTZ R36, R16, R34 ;  /* 0x0000002210247221 */ /* 0x000fca0000010000 */
[----:B------:R-:W-:-:S07]  /*2170*/  MOV R16, R36 ;  /* 0x0000002400107202 */ /* 0x000fce0000000f00 */
[----:B------:R-:W-:Y:S05]  /*2180*/  WARPSYNC.COLLECTIVE R19, `(.L_x_105) ;  /* 0x0000000013087348 */ /* 0x000fea0003c00000 */
[----:B------:R0:W1:Y:S02]  /*2190*/  SHFL.BFLY P0, R34, R16, R17, R18 ;  /* 0x0c00001110227389 */ /* 0x0000640000000012 */
[----:B01----:R-:W-:Y:S05]  /*21a0*/  ENDCOLLECTIVE ;  /* 0x000000000000791b */ /* 0x003fea0003800000 */
.L_x_105:
[----:B------:R-:W-:Y:S02]  /*21b0*/  HFMA2 R17, -RZ, RZ, 0, 4.76837158203125e-07 ;  /* 0x00000008ff117431 */ /* 0x000fe400000001ff */
[----:B------:R-:W-:-:S05]  /*21c0*/  FADD.FTZ R37, R36, R34 ;  /* 0x0000002224257221 */ /* 0x000fca0000010000 */
[----:B------:R-:W-:-:S07]  /*21d0*/  MOV R16, R37 ;  /* 0x0000002500107202 */ /* 0x000fce0000000f00 */
[----:B------:R-:W-:Y:S05]  /*21e0*/  WARPSYNC.COLLECTIVE R19, `(.L_x_106) ;  /* 0x0000000013087348 */ /* 0x000fea0003c00000 */
[----:B------:R0:W1:Y:S02]  /*21f0*/  SHFL.BFLY P0, R34, R16, R17, R18 ;  /* 0x0c00001110227389 */ /* 0x0000640000000012 */
[----:B01----:R-:W-:Y:S05]  /*2200*/  ENDCOLLECTIVE ;  /* 0x000000000000791b */ /* 0x003fea0003800000 */
.L_x_106:
[----:B------:R-:W-:Y:S02]  /*2210*/  HFMA2 R17, -RZ, RZ, 0, 9.5367431640625e-07 ;  /* 0x00000010ff117431 */ /* 0x000fe400000001ff */
[----:B------:R-:W-:-:S05]  /*2220*/  FADD.FTZ R37, R37, R34 ;  /* 0x0000002225257221 */ /* 0x000fca0000010000 */
[----:B------:R-:W-:-:S07]  /*2230*/  MOV R16, R37 ;  /* 0x0000002500107202 */ /* 0x000fce0000000f00 */
[----:B------:R-:W-:Y:S05]  /*2240*/  WARPSYNC.COLLECTIVE R19, `(.L_x_107) ;  /* 0x0000000013087348 */ /* 0x000fea0003c00000 */
[----:B------:R0:W1:Y:S02]  /*2250*/  SHFL.BFLY P0, R34, R16, R17, R18 ;  /* 0x0c00001110227389 */ /* 0x0000640000000012 */
[----:B01----:R-:W-:Y:S05]  /*2260*/  ENDCOLLECTIVE ;  /* 0x000000000000791b */ /* 0x003fea0003800000 */
.L_x_107:
        /* <DEDUP_REMOVED lines=22> */
.L_x_108:
[----:B------:R-:W-:Y:S02]  /*23d0*/  HFMA2 R17, -RZ, RZ, 0, 1.1920928955078125e-07 ;  /* 0x00000002ff117431 */ /* 0x000fe400000001ff */
[----:B------:R-:W-:-:S05]  /*23e0*/  FADD.FTZ R36, R16, R34 ;  /* 0x0000002210247221 */ /* 0x000fca0000010000 */
[----:B------:R-:W-:-:S07]  /*23f0*/  MOV R16, R36 ;  /* 0x0000002400107202 */ /* 0x000fce0000000f00 */
[----:B------:R-:W-:Y:S05]  /*2400*/  WARPSYNC.COLLECTIVE R19, `(.L_x_109) ;  /* 0x0000000013087348 */ /* 0x000fea0003c00000 */
[----:B------:R0:W1:Y:S02]  /*2410*/  SHFL.BFLY P0, R34, R16, R17, R18 ;  /* 0x0c00001110227389 */ /* 0x0000640000000012 */
[----:B01----:R-:W-:Y:S05]  /*2420*/  ENDCOLLECTIVE ;  /* 0x000000000000791b */ /* 0x003fea0003800000 */
.L_x_109:
[----:B------:R-:W-:Y:S02]  /*2430*/  HFMA2 R17, -RZ, RZ, 0, 2.384185791015625e-07 ;  /* 0x00000004ff117431 */ /* 0x000fe400000001ff */
[----:B------:R-:W-:-:S05]  /*2440*/  FADD.FTZ R37, R36, R34 ;  /* 0x0000002224257221 */ /* 0x000fca0000010000 */
[----:B------:R-:W-:-:S07]  /*2450*/  MOV R16, R37 ;  /* 0x0000002500107202 */ /* 0x000fce0000000f00 */
[----:B------:R-:W-:Y:S05]  /*2460*/  WARPSYNC.COLLECTIVE R19, `(.L_x_110) ;  /* 0x0000000013087348 */ /* 0x000fea0003c00000 */
[----:B------:R0:W1:Y:S02]  /*2470*/  SHFL.BFLY P0, R34, R16, R17, R18 ;  /* 0x0c00001110227389 */ /* 0x0000640000000012 */
[----:B01----:R-:W-:Y:S05]  /*2480*/  ENDCOLLECTIVE ;  /* 0x000000000000791b */ /* 0x003fea0003800000 */
.L_x_110:
[----:B------:R-:W-:Y:S02]  /*2490*/  HFMA2 R17, -RZ, RZ, 0, 4.76837158203125e-07 ;  /* 0x00000008ff117431 */ /* 0x000fe400000001ff */
[----:B------:R-:W-:-:S05]  /*24a0*/  FADD.FTZ R37, R37, R34 ;  /* 0x0000002225257221 */ /* 0x000fca0000010000 */
[----:B------:R-:W-:-:S07]  /*24b0*/  MOV R16, R37 ;  /* 0x0000002500107202 */ /* 0x000fce0000000f00 */
[----:B------:R-:W-:Y:S05]  /*24c0*/  WARPSYNC.COLLECTIVE R19, `(.L_x_111) ;  /* 0x0000000013087348 */ /* 0x000fea0003c00000 */
[----:B------:R0:W1:Y:S02]  /*24d0*/  SHFL.BFLY P0, R34, R16, R17, R18 ;  /* 0x0c00001110227389 */ /* 0x0000640000000012 */
[----:B01----:R-:W-:Y:S05]  /*24e0*/  ENDCOLLECTIVE ;  /* 0x000000000000791b */ /* 0x003fea0003800000 */
.L_x_111:
[----:B------:R-:W-:Y:S02]  /*24f0*/  HFMA2 R17, -RZ, RZ, 0, 9.5367431640625e-07 ;  /* 0x00000010ff117431 */ /* 0x000fe400000001ff */
[----:B------:R-:W-:-:S05]  /*2500*/  FADD.FTZ R36, R37, R34 ;  /* 0x0000002225247221 */ /* 0x000fca0000010000 */
[----:B------:R-:W-:-:S07]  /*2510*/  MOV R16, R36 ;  /* 0x0000002400107202 */ /* 0x000fce0000000f00 */
[----:B------:R-:W-:Y:S05]  /*2520*/  WARPSYNC.COLLECTIVE R19, `(.L_x_112) ;  /* 0x0000000013087348 */ /* 0x000fea0003c00000 */
[----:B------:R0:W1:Y:S02]  /*2530*/  SHFL.BFLY P0, R34, R16, R17, R18 ;  /* 0x0c00001110227389 */ /* 0x0000640000000012 */
[----:B01----:R-:W-:Y:S05]  /*2540*/  ENDCOLLECTIVE ;  /* 0x000000000000791b */ /* 0x003fea0003800000 */
.L_x_112:
[----:B------:R-:W-:Y:S05]  /*2550*/  BRA `(.L_x_113) ;  /* 0xfffffff000287947 */ /* 0x000fea000383ffff */
.L_x_114:
        /* <DEDUP_REMOVED lines=10> */
.L_x_9038:


//--------------------- .text._ZN10layer_norm13ln_fwd_kernelINS_13Kernel_traitsI13__nv_bfloat16S2_S2_S2_fjLj256ELj1ELj4ELj1ELj16ENS_18Kernel_traits_baseILj256ES2_S2_S2_S2_fjLj128EEEEELb0ELb1ELb0ELb0EEEvNS_9FwdParamsE --------------------------
	.section	.text._ZN10layer_norm13ln_fwd_kernelINS_13Kernel_traitsI13__nv_bfloat16S2_S2_S2_fjLj256ELj1ELj4ELj1ELj16ENS_18Kernel_traits_baseILj256ES2_S2_S2_S2_fjLj128EEEEELb0ELb1ELb0ELb0EEEvNS_9FwdParamsE,"ax",@progbits
	.align	128
        .global         _ZN10layer_norm13ln_fwd_kernelINS_13Kernel_traitsI13__nv_bfloat16S2_S2_S2_fjLj256ELj1ELj4ELj1ELj16ENS_18Kernel_traits_baseILj256ES2_S2_S2_S2_fjLj128EEEEELb0ELb1ELb0ELb0EEEvNS_9FwdParamsE
        .type           _ZN10layer_norm13ln_fwd_kernelINS_13Kernel_traitsI13__nv_bfloat16S2_S2_S2_fjLj256ELj1ELj4ELj1ELj16ENS_18Kernel_traits_baseILj256ES2_S2_S2_S2_fjLj128EEEEELb0ELb1ELb0ELb0EEEvNS_9FwdParamsE,@function
        .size           _ZN10layer_norm13ln_fwd_kernelINS_13Kernel_traitsI13__nv_bfloat16S2_S2_S2_fjLj256ELj1ELj4ELj1ELj16ENS_18Kernel_traits_baseILj256ES2_S2_S2_S2_fjLj128EEEEELb0ELb1ELb0ELb0EEEvNS_9FwdParamsE,(.L_x_9039 - _ZN10layer_norm13ln_fwd_kernelINS_13Kernel_traitsI13__nv_bfloat16S2_S2_S2_fjLj256ELj1ELj4ELj1ELj16ENS_18Kernel_traits_baseILj256ES2_S2_S2_S2_fjLj128EEEEELb0ELb1ELb0ELb0EEEvNS_9FwdParamsE)
        .other          _ZN10layer_norm13ln_fwd_kernelINS_13Kernel_traitsI13__nv_bfloat16S2_S2_S2_fjLj256ELj1ELj4ELj1ELj16ENS_18Kernel_traits_baseILj256ES2_S2_S2_S2_fjLj128EEEEELb0ELb1ELb0ELb0EEEvNS_9FwdParamsE,@"STO_CUDA_ENTRY STV_DEFAULT"
_ZN10layer_norm13ln_fwd_kernelINS_13Kernel_traitsI13__nv_bfloat16S2_S2_S2_fjLj256ELj1ELj4ELj1ELj16ENS_18Kernel_traits_baseILj256ES2_S2_S2_S2_fjLj128EEEEELb0ELb1ELb0ELb0EEEvNS_9FwdParamsE:
.text._ZN10layer_norm13ln_fwd_kernelINS_13Kernel_traitsI13__nv_bfloat16S2_S2_S2_fjLj256ELj1ELj4ELj1ELj16ENS_18Kernel_traits_baseILj256ES2_S2_S2_S2_fjLj128EEEEELb0ELb1ELb0ELb0EEEvNS_9FwdParamsE:
        /* <DEDUP_REMOVED lines=9> */
[----:B---3--:R-:W-:Y:S01]  /*0090*/  USHF.L.U32 UR4, UR4, 0x2, URZ ;  /* 0x0000000204047899 */ /* 0x008fe200080006ff */
[----:B------:R-:W-:Y:S02]  /*00a0*/  SHF.R.U32.HI R32, RZ, 0x5, R32 ;  /* 0x00000005ff207819 */ /* 0x000fe40000011620 */
[----:B------:R-:W-:-:S03]  /*00b0*/  LOP3.LUT R33, RZ, R34, RZ, 0x33, !PT ;  /* 0x00000022ff217212 */ /* 0x000fc600078e33ff */
[----:B------:R-:W-:Y:S02]  /*00c0*/  LOP3.LUT R32, R32, UR4, RZ, 0xfc, !PT ;  /* 0x0000000420207c12 */ /* 0x000fe4000f8efcff */
[----:B------:R-:W-:-:S04]  /*00d0*/  LEA.HI.SX32 R33, R0, R33, 0x1d ;  /* 0x0000002100217211 */ /* 0x000fc800078feaff */
[----:B------:R-:W-:-:S13]  /*00e0*/  ISETP.GT.U32.AND P0, PT, R33, -0x21, PT ;  /* 0xffffffdf2100780c */ /* 0x000fda0003f04070 */
[----:B--2---:R-:W-:Y:S05]  /*00f0*/  @P0 BRA `(.L_x_116) ;  /* 0x0000000000380947 */ /* 0x004fea0003800000 */
[----:B------:R-:W0:Y:S01]  /*0100*/  LDCU.64 UR4, c[0x0][0x438] ;  /* 0x00008700ff0477ac */ /* 0x000e220008000a00 */
[----:B------:R-:W1:Y:S08]  /*0110*/  LDC.64 R12, c[0x0][0x3d0] ;  /* 0x0000f400ff0c7b82 */ /* 0x000e700000000a00 */
[----:B------:R-:W2:Y:S01]  /*0120*/  LDC.64 R16, c[0x0][0x3e8] ;  /* 0x0000fa00ff107b82 */ /* 0x000ea20000000a00 */
[----:B0-----:R-:W-:-:S04]  /*0130*/  ISETP.NE.U32.AND P0, PT, RZ, UR4, PT ;  /* 0x00000004ff007c0c */ /* 0x001fc8000bf05070 */
[----:B------:R-:W-:Y:S01]  /*0140*/  ISETP.NE.AND.EX P0, PT, RZ, UR5, PT, P0 ;  /* 0x00000005ff007c0c */ /* 0x000fe2000bf05300 */
[----:B-1----:R-:W-:-:S06]  /*0150*/  IMAD.WIDE.U32 R12, R34, 0x10, R12 ;  /* 0x00000010220c7825 */ /* 0x002fcc00078e000c */
[----:B------:R-:W5:Y:S01]  /*0160*/  LDG.E.128 R12, desc[UR6][R12.64] ;  /* 0x000000060c0c7981 */ /* 0x000f62000c1e1d00 */
[----:B--2---:R-:W-:-:S05]  /*0170*/  IMAD.WIDE.U32 R16, R34, 0x10, R16 ;  /* 0x0000001022107825 */ /* 0x004fca00078e0010 */
[----:B------:R-:W0:Y:S01]  /*0180*/  @P0 LDC.64 R2, c[0x0][0x438] ;  /* 0x00010e00ff020b82 */ /* 0x000e220000000a00 */
[----:B------:R-:W-:Y:S02]  /*0190*/  @!P0 CS2R R8, SRZ ;  /* 0x0000000000088805 */ /* 0x000fe4000001ff00 */
[----:B------:R-:W-:Y:S01]  /*01a0*/  @!P0 CS2R R10, SRZ ;  /* 0x00000000000a8805 */ /* 0x000fe2000001ff00 */
[----:B------:R-:W5:Y:S01]  /*01b0*/  LDG.E.128 R16, desc[UR6][R16.64] ;  /* 0x0000000610107981 */ /* 0x000f62000c1e1d00 */
[----:B0-----:R-:W-:-:S05]  /*01c0*/  @P0 IMAD.WIDE.U32 R2, R34, 0x10, R2 ;  /* 0x0000001022020825 */ /* 0x001fca00078e0002 */
[----:B------:R0:W5:Y:S02]  /*01d0*/  @P0 LDG.E.128 R8, desc[UR6][R2.64] ;  /* 0x0000000602080981 */ /* 0x000164000c1e1d00 */
.L_x_116:
[----:B------:R-:W-:Y:S05]  /*01e0*/  BSYNC.RECONVERGENT B0 ;  /* 0x0000000000007941 */ /* 0x000fea0003800200 */
.L_x_115:
[----:B------:R-:W1:Y:S02]  /*01f0*/  LDCU UR4, c[0x0][0x384] ;  /* 0x00007080ff0477ac */ /* 0x000e640008000800 */
[----:B-1----:R-:W-:-:S13]  /*0200*/  ISETP.GE.AND P0, PT, R32, UR4, PT ;  /* 0x0000000420007c0c */ /* 0x002fda000bf06270 */
[----:B------:R-:W-:Y:S05]  /*0210*/  @P0 EXIT ;  /* 0x000000000000094d */ /* 0x000fea0003800000 */
[----:B------:R-:W1:Y:S01]  /*0220*/  LDCU.64 UR8, c[0x0][0x3e0] ;  /* 0x00007c00ff0877ac */ /* 0x000e620008000a00 */
[----:B-----5:R-:W-:Y:S02]  /*0230*/  PRMT R31, R11, 0x7632, R31 ;  /* 0x000076320b1f7816 */ /* 0x020fe4000000001f */
[----:B------:R-:W-:Y:S01]  /*0240*/  PRMT R30, R10, 0x7632, R30 ;  /* 0x000076320a1e7816 */ /* 0x000fe2000000001e */
[----:B------:R-:W2:Y:S01]  /*0250*/  LDCU.U8 UR4, c[0x0][0x410] ;  /* 0x00008200ff0477ac */ /* 0x000ea20008000000 */
[----:B------:R-:W-:Y:S02]  /*0260*/  PRMT R29, R15, 0x7632, R29 ;  /* 0x000076320f1d7816 */ /* 0x000fe4000000001d */
[----:B------:R-:W-:Y:S01]  /*0270*/  PRMT R28, R14, 0x7632, R28 ;  /* 0x000076320e1c7816 */ /* 0x000fe2000000001c */
[----:B------:R-:W3:Y:S01]  /*0280*/  LDCU UR12, c[0x0][0x388] ;  /* 0x00007100ff0c77ac */ /* 0x000ee20008000800 */
[----:B------:R-:W-:Y:S02]  /*0290*/  PRMT R7, R19, 0x7632, R7 ;  /* 0x0000763213077816 */ /* 0x000fe40000000007 */
[----:B------:R-:W-:Y:S01]  /*02a0*/  PRMT R6, R18, 0x7632, R6 ;  /* 0x0000763212067816 */ /* 0x000fe20000000006 */
[----:B------:R-:W4:Y:S01]  /*02b0*/  LDCU UR5, c[0x0][0x448] ;  /* 0x00008900ff0577ac */ /* 0x000f220008000800 */
[----:B------:R-:W-:-:S02]  /*02c0*/  PRMT R5, R17, 0x7632, R5 ;  /* 0x0000763211057816 */ /* 0x000fc40000000005 */
[----:B------:R-:W-:Y:S01]  /*02d0*/  PRMT R4, R16, 0x7632, R4 ;  /* 0x0000763210047816 */ /* 0x000fe20000000004 */
[----:B------:R-:W0:Y:S01]  /*02e0*/  LDCU.64 UR10, c[0x0][0x3a0] ;  /* 0x00007400ff0a77ac */ /* 0x000e220008000a00 */
[----:B-1----:R-:W-:-:S04]  /*02f0*/  ISETP.NE.U32.AND P0, PT, RZ, UR8, PT ;  /* 0x00000008ff007c0c */ /* 0x002fc8000bf05070 */
[----:B------:R-:W-:Y:S02]  /*0300*/  ISETP.NE.AND.EX P0, PT, RZ, UR9, PT, P0 ;  /* 0x00000009ff007c0c */ /* 0x000fe4000bf05300 */
[----:B--2---:R-:W-:-:S13]  /*0310*/  ISETP.NE.AND P1, PT, RZ, UR4, PT ;  /* 0x00000004ff007c0c */ /* 0x004fda000bf25270 */
.L_x_124:
[----:B------:R-:W1:Y:S02]  /*0320*/  @P0 LDC.64 R20, c[0x0][0x3e0] ;  /* 0x0000f800ff140b82 */ /* 0x000e640000000a00 */
[----:B-1----:R-:W-:-:S06]  /*0330*/  @P0 IMAD.WIDE R20, R32, 0x2, R20 ;  /* 0x0000000220140825 */ /* 0x002fcc00078e0214 */
[----:B------:R-:W2:Y:S01]  /*0340*/  @P0 LDG.E.U16 R20, desc[UR6][R20.64] ;  /* 0x0000000614140981 */ /* 0x000ea2000c1e1500 */
[----:B------:R-:W-:Y:S01]  /*0350*/  ISETP.GT.U32.AND P4, PT, R33, -0x21, PT ;  /* 0xffffffdf2100780c */ /* 0x000fe20003f84070 */
[----:B---3--:R-:W-:Y:S01]  /*0360*/  IMAD R22, R32, UR12, RZ ;  /* 0x0000000c20167c24 */ /* 0x008fe2000f8e02ff */
[----:B------:R-:W-:Y:S01]  /*0370*/  BSSY.RECONVERGENT B0, `(.L_x_117) ;  /* 0x0000070000007945 */ /* 0x000fe20003800200 */
[----:B------:R-:W-:-:S03]  /*0380*/  HFMA2 R38, -RZ, RZ, 1.875, 0 ;  /* 0x3f800000ff267431 */ /* 0x000fc600000001ff */
[----:B------:R-:W-:-:S04]  /*0390*/  SHF.R.S32.HI R23, RZ, 0x1f, R22 ;  /* 0x0000001fff177819 */ /* 0x000fc80000011416 */
[----:B------:R-:W-:-:S04]  /*03a0*/  LEA.HI R23, R23, R22, RZ, 0x3 ;  /* 0x0000001617177211 */ /* 0x000fc800078f18ff */
[----:B------:R-:W-:Y:S02]  /*03b0*/  LEA.HI.SX32 R35, R23, R34, 0x1d ;  /* 0x0000002217237211 */ /* 0x000fe400078feaff */
[----:B--2---:R-:W-:Y:S01]  /*03c0*/  @P0 SHF.L.U32 R38, R20, 0x10, RZ ;  /* 0x0000001014260819 */ /* 0x004fe200000006ff */
[----:B0-----:R-:W-:Y:S06]  /*03d0*/  @P4 BRA `(.L_x_118) ;  /* 0x0000000400a44947 */ /* 0x001fec0003800000 */
[----:B------:R-:W1:Y:S02]  /*03e0*/  LDC.64 R20, c[0x0][0x390] ;  /* 0x0000e400ff147b82 */ /* 0x000e640000000a00 */
[----:B-1----:R-:W-:-:S06]  /*03f0*/  IMAD.WIDE.U32 R20, R35, 0x10, R20 ;  /* 0x0000001023147825 */ /* 0x002fcc00078e0014 */
[----:B------:R-:W5:Y:S01]  /*0400*/  LDG.E.128 R20, desc[UR6][R20.64] ;  /* 0x0000000614147981 */ /* 0x000f62000c1e1d00 */
[----:B0-----:R-:W-:-:S04]  /*0410*/  UISETP.NE.U32.AND UP0, UPT, UR10, URZ, UPT ;  /* 0x000000ff0a00728c */ /* 0x001fc8000bf05070 */
[----:B------:R-:W-:-:S09]  /*0420*/  UISETP.NE.AND.EX UP0, UPT, UR11, URZ, UPT, UP0 ;  /* 0x000000ff0b00728c */ /* 0x000fd2000bf05300 */
[----:B------:R-:W-:Y:S05]  /*0430*/  BRA.U !UP0, `(.L_x_119) ;  /* 0x0000000108e07547 */ /* 0x000fea000b800000 */
[----:B------:R-:W0:Y:S02]  /*0440*/  LDC.64 R24, c[0x0][0x3a0] ;  /* 0x0000e800ff187b82 */ /* 0x000e240000000a00 */
[----:B0-----:R-:W-:-:S06]  /*0450*/  IMAD.WIDE.U32 R24, R35, 0x10, R24 ;  /* 0x0000001023187825 */ /* 0x001fcc00078e0018 */
[----:B------:R-:W2:Y:S01]  /*0460*/  LDG.E.128 R24, desc[UR6][R24.64] ;  /* 0x0000000618187981 */ /* 0x000ea2000c1e1d00 */
[----:B-----5:R-:W-:Y:S01]  /*0470*/  SHF.L.U32 R3, R20, 0x10, RZ ;  /* 0x0000001014037819 */ /* 0x020fe200000006ff */
[----:B------:R-:W-:Y:S01]  /*0480*/  IMAD.U32 R37, R21, 0x10000, RZ ;  /* 0x0001000015257824 */ /* 0x000fe200078e00ff */
[----:B------:R-:W-:Y:S02]  /*0490*/  SHF.L.U32 R0, R16, 0x10, RZ ;  /* 0x0000001010007819 */ /* 0x000fe400000006ff */
[----:B------:R-:W-:Y:S01]  /*04a0*/  SHF.L.U32 R39, R22, 0x10, RZ ;  /* 0x0000001016277819 */ /* 0x000fe200000006ff */
[-C--:B------:R-:W-:Y:S01]  /*04b0*/  FMUL.FTZ R3, R3, R38.reuse ;  /* 0x0000002603037220 */ /* 0x080fe20000410000 */
[----:B------:R-:W-:Y:S01]  /*04c0*/  SHF.L.U32 R36, R17, 0x10, RZ ;  /* 0x0000001011247819 */ /* 0x000fe200000006ff */
[-C--:B------:R-:W-:Y:S01]  /*04d0*/  FMUL.FTZ R37, R37, R38.reuse ;  /* 0x0000002625257220 */ /* 0x080fe20000410000 */
[----:B------:R-:W-:Y:S01]  /*04e0*/  PRMT R21, R21, 0x7632, R21 ;  /* 0x0000763215157816 */ /* 0x000fe20000000015 */
[----:B------:R-:W-:Y:S01]  /*04f0*/  FMUL.FTZ R39, R39, R38 ;  /* 0x0000002627277220 */ /* 0x000fe20000410000 */
[----:B------:R-:W-:-:S02]  /*0500*/  PRMT R20, R20, 0x7632, R20 ;  /* 0x0000763214147816 */ /* 0x000fc40000000014 */
[----:B------:R-:W-:Y:S02]  /*0510*/  SHF.L.U32 R41, R21, 0x10, RZ ;  /* 0x0000001015297819 */ /* 0x000fe400000006ff */
[----:B------:R-:W-:-:S03]  /*0520*/  SHF.L.U32 R21, R20, 0x10, RZ ;  /* 0x0000001014157819 */ /* 0x000fc600000006ff */
[-C--:B------:R-:W-:Y:S02]  /*0530*/  FMUL.FTZ R20, R41, R38.reuse ;  /* 0x0000002629147220 */ /* 0x080fe40000410000 */
[----:B------:R-:W-:Y:S01]  /*0540*/  FMUL.FTZ R21, R21, R38 ;  /* 0x0000002615157220 */ /* 0x000fe20000410000 */
[----:B--2---:R-:W-:Y:S02]  /*0550*/  SHF.L.U32 R2, R24, 0x10, RZ ;  /* 0x0000001018027819 */ /* 0x004fe400000006ff */
[----:B------:R-:W-:Y:S02]  /*0560*/  SHF.L.U32 R40, R26, 0x10, RZ ;  /* 0x000000101a287819 */ /* 0x000fe400000006ff */
[----:B------:R-:W-:Y:S01]  /*0570*/  PRMT R22, R27, 0x7632, R22 ;  /* 0x000076321b167816 */ /* 0x000fe20000000016 */
[----:B------:R-:W-:Y:S01]  /*0580*/  FFMA.FTZ R3, R3, R0, R2 ;  /* 0x0000000003037223 */ /* 0x000fe20000010002 */
[----:B------:R-:W-:Y:S02]  /*0590*/  SHF.L.U32 R2, R25, 0x10, RZ ;  /* 0x0000001019027819 */ /* 0x000fe400000006ff */
[----:B------:R-:W-:-:S02]  /*05a0*/  SHF.L.U32 R0, R18, 0x10, RZ ;  /* 0x0000001012007819 */ /* 0x000fc400000006ff */
[----:B------:R-:W-:Y:S01]  /*05b0*/  PRMT R24, R24, 0x7632, R24 ;  /* 0x0000763218187816 */ /* 0x000fe20000000018 */
[----:B------:R-:W-:Y:S01]  /*05c0*/  FFMA.FTZ R2, R37, R36, R2 ;  /* 0x0000002425027223 */ /* 0x000fe20000010002 */
[C---:B------:R-:W-:Y:S01]  /*05d0*/  IMAD.U32 R37, R23.reuse, 0x10000, RZ ;  /* 0x0001000017257824 */ /* 0x040fe200078e00ff */
[----:B------:R-:W-:Y:S01]  /*05e0*/  PRMT R23, R23, 0x7632, R23 ;  /* 0x0000763217177816 */ /* 0x000fe20000000017 */
[----:B------:R-:W-:Y:S01]  /*05f0*/  FFMA.FTZ R0, R39, R0, R40 ;  /* 0x0000000027007223 */ /* 0x000fe20000010028 */
[----:B------:R-:W-:Y:S01]  /*0600*/  SHF.L.U32 R36, R19, 0x10, RZ ;  /* 0x0000001013247819 */ /* 0x000fe200000006ff */
[----:B------:R-:W-:Y:S01]  /*0610*/  FMUL.FTZ R37, R37, R38 ;  /* 0x0000002625257220 */ /* 0x000fe20000410000 */
[----:B------:R-:W-:Y:S02]  /*0620*/  SHF.L.U32 R40, R27, 0x10, RZ ;  /* 0x000000101b287819 */ /* 0x000fe400000006ff */
[----:B------:R-:W-:Y:S02]  /*0630*/  SHF.L.U32 R39, R23, 0x10, RZ ;  /* 0x0000001017277819 */ /* 0x000fe400000006ff */
[C---:B------:R-:W-:Y:S01]  /*0640*/  PRMT R23, R22.reuse, 0x7632, R23 ;  /* 0x0000763216177816 */ /* 0x040fe20000000017 */
[----:B------:R-:W-:Y:S01]  /*0650*/  FFMA.FTZ R27, R37, R36, R40 ;  /* 0x00000024251b7223 */ /* 0x000fe20000010028 */
[----:B------:R-:W-:Y:S01]  /*0660*/  SHF.L.U32 R36, R7, 0x10, RZ ;  /* 0x0000001007247819 */ /* 0x000fe200000006ff */
[----:B------:R-:W-:Y:S01]  /*0670*/  FMUL.FTZ R39, R39, R38 ;  /* 0x0000002627277220 */ /* 0x000fe20000410000 */
[----:B------:R-:W-:-:S02]  /*0680*/  SHF.L.U32 R40, R22, 0x10, RZ ;  /* 0x0000001016287819 */ /* 0x000fc400000006ff */
[----:B------:R-:W-:Y:S02]  /*0690*/  SHF.L.U32 R23, R23, 0x10, RZ ;  /* 0x0000001017177819 */ /* 0x000fe400000006ff */
[----:B------:R-:W-:Y:S02]  /*06a0*/  PRMT R25, R25, 0x7632, R25 ;  /* 0x0000763219197816 */ /* 0x000fe40000000019 */
[----:B------:R-:W-:Y:S01]  /*06b0*/  PRMT R22, R26, 0x7632, R22 ;  /* 0x000076321a167816 */ /* 0x000fe20000000016 */
[----:B------:R-:W-:Y:S01]  /*06c0*/  FFMA.FTZ R26, R39, R36, R40 ;  /* 0x00000024271a7223 */ /* 0x000fe20000010028 */
[----:B------:R-:W-:Y:S01]  /*06d0*/  SHF.L.U32 R39, R5, 0x10, RZ ;  /* 0x0000001005277819 */ /* 0x000fe200000006ff */
[----:B------:R-:W-:Y:S01]  /*06e0*/  FMUL.FTZ R40, R23, R38 ;  /* 0x0000002617287220 */ /* 0x000fe20000410000 */
[----:B------:R-:W-:Y:S01]  /*06f0*/  SHF.L.U32 R37, R6, 0x10, RZ ;  /* 0x0000001006257819 */ /* 0x000fe200000006ff */
[----:B------:R-:W-:Y:S01]  /*0700*/  IMAD.U32 R36, R4, 0x10000, RZ ;  /* 0x0001000004247824 */ /* 0x000fe200078e00ff */
[----:B------:R-:W-:Y:S01]  /*0710*/  SHF.L.U32 R25, R25, 0x10, RZ ;  /* 0x0000001019197819 */ /* 0x000fe200000006ff */
[----:B------:R-:W-:Y:S01]  /*0720*/  IMAD.U32 R23, R22, 0x10000, RZ ;  /* 0x0001000016177824 */ /* 0x000fe200078e00ff */
[----:B------:R-:W-:-:S03]  /*0730*/  SHF.L.U32 R24, R24, 0x10, RZ ;  /* 0x0000001018187819 */ /* 0x000fc600000006ff */
[----:B------:R-:W-:Y:S01]  /*0740*/  FFMA.FTZ R37, R40, R37, R23 ;  /* 0x0000002528257223 */ /* 0x000fe20000010017 */
[----:B------:R-:W-:Y:S01]  /*0750*/  FFMA.FTZ R39, R20, R39, R25 ;  /* 0x0000002714277223 */ /* 0x000fe20000010019 */
[----:B------:R-:W-:Y:S01]  /*0760*/  FFMA.FTZ R36, R21, R36, R24 ;  /* 0x0000002415247223 */ /* 0x000fe20000010018 */
[----:B------:R-:W-:Y:S02]  /*0770*/  F2FP.BF16.F32.PACK_AB R23, R26, R27 ;  /* 0x0000001b1a17723e */ /* 0x000fe400000010ff */
[----:B------:R-:W-:Y:S02]  /*0780*/  F2FP.BF16.F32.PACK_AB R22, R37, R0 ;  /* 0x000000002516723e */ /* 0x000fe400000010ff */
[----:B------:R-:W-:Y:S02]  /*0790*/  F2FP.BF16.F32.PACK_AB R21, R39, R2 ;  /* 0x000000022715723e */ /* 0x000fe400000010ff */
[----:B------:R-:W-:Y:S01]  /*07a0*/  F2FP.BF16.F32.PACK_AB R20, R36, R3 ;  /* 0x000000032414723e */ /* 0x000fe200000010ff */
[----:B------:R-:W-:Y:S06]  /*07b0*/  BRA `(.L_x_120) ;  /* 0x0000000000a07947 */ /* 0x000fec0003800000 */
.L_x_119:
[----:B-----5:R-:W-:Y:S01]  /*07c0*/  SHF.L.U32 R27, R21, 0x10, RZ ;  /* 0x00000010151b7819 */ /* 0x020fe200000006ff */
[----:B------:R-:W-:Y:S01]  /*07d0*/  IMAD.U32 R0, R16, 0x10000, RZ ;  /* 0x0001000010007824 */ /* 0x000fe200078e00ff */
[----:B------:R-:W-:Y:S01]  /*07e0*/  SHF.L.U32 R3, R20, 0x10, RZ ;  /* 0x0000001014037819 */ /* 0x000fe200000006ff */
[----:B------:R-:W-:Y:S01]  /*07f0*/  IMAD.U32 R36, R4, 0x10000, RZ ;  /* 0x0001000004247824 */ /* 0x000fe200078e00ff */
[----:B------:R-:W-:Y:S01]  /*0800*/  SHF.L.U32 R37, R22, 0x10, RZ ;  /* 0x0000001016257819 */ /* 0x000fe200000006ff */
[-C--:B------:R-:W-:Y:S01]  /*0810*/  FMUL.FTZ R27, R27, R38.reuse ;  /* 0x000000261b1b7220 */ /* 0x080fe20000410000 */
[----:B------:R-:W-:Y:S01]  /*0820*/  PRMT R24, R20, 0x7632, R24 ;  /* 0x0000763214187816 */ /* 0x000fe20000000018 */
[-C--:B------:R-:W-:Y:S01]  /*0830*/  FMUL.FTZ R3, R3, R38.reuse ;  /* 0x0000002603037220 */ /* 0x080fe20000410000 */
[----:B------:R-:W-:Y:S01]  /*0840*/  PRMT R25, R21, 0x7632, R25 ;  /* 0x0000763215197816 */ /* 0x000fe20000000019 */
[----:B------:R-:W-:Y:S01]  /*0850*/  FMUL.FTZ R37, R37, R38 ;  /* 0x0000002625257220 */ /* 0x000fe20000410000 */
[----:B------:R-:W-:Y:S01]  /*0860*/  SHF.L.U32 R2, R17, 0x10, RZ ;  /* 0x0000001011027819 */ /* 0x000fe200000006ff */
[----:B------:R-:W-:Y:S01]  /*0870*/  FMUL.FTZ R3, R3, R0 ;  /* 0x0000000003037220 */ /* 0x000fe20000410000 */
[----:B------:R-:W-:-:S02]  /*0880*/  PRMT R20, R22, 0x7632, R20 ;  /* 0x0000763216147816 */ /* 0x000fc40000000014 */
[----:B------:R-:W-:Y:S01]  /*0890*/  PRMT R21, R23, 0x7632, R21 ;  /* 0x0000763217157816 */ /* 0x000fe20000000015 */
[----:B------:R-:W-:Y:S01]  /*08a0*/  FMUL.FTZ R2, R27, R2 ;  /* 0x000000021b027220 */ /* 0x000fe20000410000 */
[----:B------:R-:W-:Y:S01]  /*08b0*/  SHF.L.U32 R22, R18, 0x10, RZ ;  /* 0x0000001012167819 */ /* 0x000fe200000006ff */
[----:B------:R-:W-:Y:S01]  /*08c0*/  IMAD.U32 R27, R20, 0x10000, RZ ;  /* 0x00010000141b7824 */ /* 0x000fe200078e00ff */
[----:B------:R-:W-:Y:S02]  /*08d0*/  SHF.L.U32 R39, R23, 0x10, RZ ;  /* 0x0000001017277819 */ /* 0x000fe400000006ff */
[----:B------:R-:W-:Y:S01]  /*08e0*/  SHF.L.U32 R23, R24, 0x10, RZ ;  /* 0x0000001018177819 */ /* 0x000fe200000006ff */
[----:B------:R-:W-:Y:S01]  /*08f0*/  FMUL.FTZ R0, R37, R22 ;  /* 0x0000001625007220 */ /* 0x000fe20000410000 */
[----:B------:R-:W-:Y:S01]  /*0900*/  SHF.L.U32 R25, R25, 0x10, RZ ;  /* 0x0000001019197819 */ /* 0x000fe200000006ff */
[-C--:B------:R-:W-:Y:S01]  /*0910*/  FMUL.FTZ R39, R39, R38.reuse ;  /* 0x0000002627277220 */ /* 0x080fe20000410000 */
[----:B------:R-:W-:Y:S01]  /*0920*/  SHF.L.U32 R21, R21, 0x10, RZ ;  /* 0x0000001015157819 */ /* 0x000fe200000006ff */
[-C--:B------:R-:W-:Y:S01]  /*0930*/  FMUL.FTZ R23, R23, R38.reuse ;  /* 0x0000002617177220 */ /* 0x080fe20000410000 */
[----:B------:R-:W-:Y:S01]  /*0940*/  SHF.L.U32 R24, R19, 0x10, RZ ;  /* 0x0000001013187819 */ /* 0x000fe200000006ff */
[-C--:B------:R-:W-:Y:S01]  /*0950*/  FMUL.FTZ R25, R25, R38.reuse ;  /* 0x0000002619197220 */ /* 0x080fe20000410000 */
[----:B------:R-:W-:Y:S01]  /*0960*/  SHF.L.U32 R26, R7, 0x10, RZ ;  /* 0x00000010071a7819 */ /* 0x000fe200000006ff */
[-C--:B------:R-:W-:Y:S01]  /*0970*/  FMUL.FTZ R37, R27, R38.reuse ;  /* 0x000000261b257220 */ /* 0x080fe20000410000 */
[----:B------:R-:W-:Y:S01]  /*0980*/  SHF.L.U32 R22, R6, 0x10, RZ ;  /* 0x0000001006167819 */ /* 0x000fe200000006ff */
[----:B------:R-:W-:Y:S01]  /*0990*/  FMUL.FTZ R21, R21, R38 ;  /* 0x0000002615157220 */ /* 0x000fe20000410000 */
[----:B------:R-:W-:Y:S01]  /*09a0*/  SHF.L.U32 R20, R5, 0x10, RZ ;  /* 0x0000001005147819 */ /* 0x000fe200000006ff */
[----:B------:R-:W-:Y:S01]  /*09b0*/  FMUL.FTZ R27, R39, R24 ;  /* 0x00000018271b7220 */ /* 0x000fe20000410000 */
[----:B------:R-:W-:Y:S01]  /*09c0*/  FMUL.FTZ R36, R23, R36 ;  /* 0x0000002417247220 */ /* 0x000fe20000410000 */
[----:B------:R-:W-:Y:S01]  /*09d0*/  FMUL.FTZ R26, R21, R26 ;  /* 0x0000001a151a7220 */ /* 0x000fe20000410000 */
[----:B------:R-:W-:Y:S01]  /*09e0*/  FMUL.FTZ R37, R37, R22 ;  /* 0x0000001625257220 */ /* 0x000fe20000410000 */
[----:B------:R-:W-:-:S02]  /*09f0*/  FMUL.FTZ R39, R25, R20 ;  /* 0x0000001419277220 */ /* 0x000fc40000410000 */
[----:B------:R-:W-:Y:S02]  /*0a00*/  F2FP.BF16.F32.PACK_AB R20, R36, R3 ;  /* 0x000000032414723e */ /* 0x000fe400000010ff */
[----:B------:R-:W-:Y:S02]  /*0a10*/  F2FP.BF16.F32.PACK_AB R23, R26, R27 ;  /* 0x0000001b1a17723e */ /* 0x000fe400000010ff */
[----:B------:R-:W-:Y:S02]  /*0a20*/  F2FP.BF16.F32.PACK_AB R22, R37, R0 ;  /* 0x000000002516723e */ /* 0x000fe400000010ff */
[----:B------:R-:W-:-:S07]  /*0a30*/  F2FP.BF16.F32.PACK_AB R21, R39, R2 ;  /* 0x000000022715723e */ /* 0x000fce00000010ff */
.L_x_120:
[----:B------:R-:W0:Y:S02]  /*0a40*/  LDC.64 R24, c[0x0][0x3a8] ;  /* 0x0000ea00ff187b82 */ /* 0x000e240000000a00 */
[----:B0-----:R-:W-:-:S05]  /*0a50*/  IMAD.WIDE.U32 R24, R35, 0x10, R24 ;  /* 0x0000001023187825 */ /* 0x001fca00078e0018 */
[----:B------:R1:W-:Y:S02]  /*0a60*/  STG.E.128 desc[UR6][R24.64], R20 ;  /* 0x0000001418007986 */ /* 0x0003e4000c101d06 */
.L_x_118:
[----:B0---4-:R-:W-:Y:S05]  /*0a70*/  BSYNC.RECONVERGENT B0 ;  /* 0x0000000000007941 */ /* 0x011fea0003800200 */
.L_x_117:
[----:B-1----:R-:W-:Y:S01]  /*0a80*/  FADD.FTZ R21, RZ, R3 ;  /* 0x00000003ff157221 */ /* 0x002fe20000010000 */
        /* <DEDUP_REMOVED lines=52> */
.L_x_136:
[----:B-1----:R-:W-:Y:S01]  /*0dd0*/  FADD.FTZ R24, R40, R45 ;  /* 0x0000002d28187221 */ /* 0x002fe20000010000 */
[----:B------:R-:W-:Y:S01]  /*0de0*/  FMUL.FTZ R25, R41, R41 ;  /* 0x0000002929197220 */ /* 0x000fe20000410000 */
[----:B------:R-:W1:Y:S01]  /*0df0*/  @!P3 LDC.64 R22, c[0x0][0x3c0] ;  /* 0x0000f000ff16bb82 */ /* 0x000e620000000a00 */
[----:B------:R-:W-:Y:S01]  /*0e00*/  BSSY.RECONVERGENT B0, `(.L_x_122) ;  /* 0x000003f000007945 */ /* 0x000fe20003800200 */
[----:B------:R-:W-:Y:S02]  /*0e10*/  FFMA.FTZ R24, R24, R21, UR5 ;  /* 0x0000000518187e23 */ /* 0x000fe40008010015 */
[----:B------:R-:W-:-:S04]  /*0e20*/  FSEL R25, R25, RZ, P1 ;  /* 0x000000ff19197208 */ /* 0x000fc80000800000 */
[----:B------:R-:W2:Y:S01]  /*0e30*/  @!P3 LDC.64 R20, c[0x0][0x3c8] ;  /* 0x0000f200ff14bb82 */ /* 0x000ea20000000a00 */
[----:B------:R-:W-:-:S06]  /*0e40*/  FADD.FTZ R25, R24, R25 ;  /* 0x0000001918197221 */ /* 0x000fcc0000010000 */
[----:B------:R-:W3:Y:S01]  /*0e50*/  MUFU.RSQ R25, R25 ;  /* 0x0000001900197308 */ /* 0x000ee20000001400 */
[----:B-1----:R-:W-:-:S05]  /*0e60*/  @!P3 IMAD.WIDE R22, R32, 0x4, R22 ;  /* 0x000000042016b825 */ /* 0x002fca00078e0216 */
[----:B------:R1:W-:Y:S01]  /*0e70*/  @!P3 STG.E desc[UR6][R22.64], R41 ;  /* 0x000000291600b986 */ /* 0x0003e2000c101906 */
[----:B--2---:R-:W-:-:S05]  /*0e80*/  @!P3 IMAD.WIDE R20, R32, 0x4, R20 ;  /* 0x000000042014b825 */ /* 0x004fca00078e0214 */
[----:B---3--:R1:W-:Y:S01]  /*0e90*/  @!P3 STG.E desc[UR6][R20.64], R25 ;  /* 0x000000191400b986 */ /* 0x0083e2000c101906 */
[----:B------:R-:W-:Y:S05]  /*0ea0*/  @P4 BRA `(.L_x_123) ;  /* 0x0000000000d04947 */ /* 0x000fea0003800000 */
[----:B-1----:R-:W-:Y:S02]  /*0eb0*/  FSEL R20, R41, RZ, !P1 ;  /* 0x000000ff29147208 */ /* 0x002fe40004800000 */
[----:B------:R-:W-:Y:S02]  /*0ec0*/  PRMT R21, R12, 0x7632, R21 ;  /* 0x000076320c157816 */ /* 0x000fe40000000015 */
[----:B------:R-:W-:Y:S01]  /*0ed0*/  PRMT R23, R8, 0x7632, R23 ;  /* 0x0000763208177816 */ /* 0x000fe20000000017 */
[--C-:B------:R-:W-:Y:S01]  /*0ee0*/  FADD.FTZ R22, R36, -R20.reuse ;  /* 0x8000001424167221 */ /* 0x100fe20000010000 */
[----:B------:R-:W-:Y:S01]  /*0ef0*/  PRMT R41, R13, 0x7632, R41 ;  /* 0x000076320d297816 */ /* 0x000fe20000000029 */
[----:B------:R-:W-:Y:S01]  /*0f00*/  FADD.FTZ R24, R39, -R20 ;  /* 0x8000001427187221 */ /* 0x000fe20000010000 */
[----:B------:R-:W-:Y:S01]  /*0f10*/  PRMT R43, R9, 0x7632, R43 ;  /* 0x00007632092b7816 */ /* 0x000fe2000000002b */
[----:B------:R-:W-:Y:S01]  /*0f20*/  FMUL.FTZ R22, R25, R22 ;  /* 0x0000001619167220 */ /* 0x000fe20000410000 */
[----:B------:R-:W-:Y:S01]  /*0f30*/  SHF.L.U32 R21, R21, 0x10, RZ ;  /* 0x0000001015157819 */ /* 0x000fe200000006ff */
[----:B------:R-:W-:Y:S01]  /*0f40*/  FMUL.FTZ R24, R25, R24 ;  /* 0x0000001819187220 */ /* 0x000fe20000410000 */
[----:B------:R-:W-:-:S02]  /*0f50*/  SHF.L.U32 R23, R23, 0x10, RZ ;  /* 0x0000001017177819 */ /* 0x000fc400000006ff */
[----:B------:R-:W-:Y:S02]  /*0f60*/  SHF.L.U32 R41, R41, 0x10, RZ ;  /* 0x0000001029297819 */ /* 0x000fe400000006ff */
[----:B------:R-:W-:Y:S01]  /*0f70*/  SHF.L.U32 R43, R43, 0x10, RZ ;  /* 0x000000102b2b7819 */ /* 0x000fe200000006ff */
[----:B------:R-:W-:Y:S01]  /*0f80*/  FFMA.FTZ R38, R22, R21, R23 ;  /* 0x0000001516267223 */ /* 0x000fe20000010017 */
[--C-:B------:R-:W-:Y:S01]  /*0f90*/  FADD.FTZ R22, R3, -R20.reuse ;  /* 0x8000001403167221 */ /* 0x100fe20000010000 */
[----:B------:R-:W-:Y:S01]  /*0fa0*/  IMAD.U32 R21, R8, 0x10000, RZ ;  /* 0x0001000008157824 */ /* 0x000fe200078e00ff */
[----:B------:R-:W-:Y:S01]  /*0fb0*/  SHF.L.U32 R23, R10, 0x10, RZ ;  /* 0x000000100a177819 */ /* 0x000fe200000006ff */
[----:B0-----:R-:W-:Y:S01]  /*0fc0*/  FFMA.FTZ R40, R24, R41, R43 ;  /* 0x0000002918287223 */ /* 0x001fe2000001002b */
[----:B------:R-:W-:Y:S01]  /*0fd0*/  SHF.L.U32 R41, R12, 0x10, RZ ;  /* 0x000000100c297819 */ /* 0x000fe200000006ff */
[----:B------:R-:W-:Y:S01]  /*0fe0*/  FMUL.FTZ R22, R25, R22 ;  /* 0x0000001619167220 */ /* 0x000fe20000410000 */
[----:B------:R-:W-:Y:S01]  /*0ff0*/  FADD.FTZ R24, R2, -R20 ;  /* 0x8000001402187221 */ /* 0x000fe20000010000 */
[----:B------:R-:W-:-:S02]  /*1000*/  SHF.L.U32 R43, R13, 0x10, RZ ;  /* 0x000000100d2b7819 */ /* 0x000fc400000006ff */
[----:B------:R-:W-:Y:S01]  /*1010*/  FFMA.FTZ R41, R22, R41, R21 ;  /* 0x0000002916297223 */ /* 0x000fe20000010015 */
[----:B------:R-:W-:Y:S01]  /*1020*/  SHF.L.U32 R21, R9, 0x10, RZ ;  /* 0x0000001009157819 */ /* 0x000fe200000006ff */
[C---:B------:R-:W-:Y:S01]  /*1030*/  FMUL.FTZ R24, R25.reuse, R24 ;  /* 0x0000001819187220 */ /* 0x040fe20000410000 */
[--C-:B------:R-:W-:Y:S01]  /*1040*/  FADD.FTZ R22, R0, -R20.reuse ;  /* 0x8000001400167221 */ /* 0x100fe20000010000 */
[----:B------:R-:W-:Y:S02]  /*1050*/  SHF.L.U32 R45, R28, 0x10, RZ ;  /* 0x000000101c2d7819 */ /* 0x000fe400000006ff */
[----:B------:R-:W-:Y:S01]  /*1060*/  FFMA.FTZ R43, R24, R43, R21 ;  /* 0x0000002b182b7223 */ /* 0x000fe20000010015 */
[----:B------:R-:W-:Y:S01]  /*1070*/  SHF.L.U32 R21, R14, 0x10, RZ ;  /* 0x000000100e157819 */ /* 0x000fe200000006ff */
[----:B------:R-:W-:Y:S01]  /*1080*/  FMUL.FTZ R22, R25, R22 ;  /* 0x0000001619167220 */ /* 0x000fe20000410000 */
[----:B------:R-:W-:Y:S01]  /*1090*/  FADD.FTZ R24, R37, -R20 ;  /* 0x8000001425187221 */ /* 0x000fe20000010000 */
[----:B------:R-:W-:-:S02]  /*10a0*/  SHF.L.U32 R42, R11, 0x10, RZ ;  /* 0x000000100b2a7819 */ /* 0x000fc400000006ff */
[----:B------:R-:W-:Y:S01]  /*10b0*/  FFMA.FTZ R22, R22, R21, R23 ;  /* 0x0000001516167223 */ /* 0x000fe20000010017 */
[----:B------:R-:W-:Y:S01]  /*10c0*/  FMUL.FTZ R24, R25, R24 ;  /* 0x0000001819187220 */ /* 0x000fe20000410000 */
[----:B------:R-:W-:-:S04]  /*10d0*/  IMAD.U32 R21, R30, 0x10000, RZ ;  /* 0x000100001e157824 */ /* 0x000fc800078e00ff */
[----:B------:R-:W-:Y:S01]  /*10e0*/  FFMA.FTZ R45, R24, R45, R21 ;  /* 0x0000002d182d7223 */ /* 0x000fe20000010015 */
[--C-:B------:R-:W-:Y:S01]  /*10f0*/  FADD.FTZ R24, R27, -R20.reuse ;  /* 0x800000141b187221 */ /* 0x100fe20000010000 */
[----:B------:R-:W-:Y:S01]  /*1100*/  FADD.FTZ R20, R26, -R20 ;  /* 0x800000141a147221 */ /* 0x000fe20000010000 */
[----:B------:R-:W-:Y:S02]  /*1110*/  SHF.L.U32 R21, R29, 0x10, RZ ;  /* 0x000000101d157819 */ /* 0x000fe400000006ff */
[----:B------:R-:W-:Y:S01]  /*1120*/  FMUL.FTZ R23, R25, R24 ;  /* 0x0000001819177220 */ /* 0x000fe20000410000 */
[----:B------:R-:W-:Y:S01]  /*1130*/  SHF.L.U32 R24, R15, 0x10, RZ ;  /* 0x000000100f187819 */ /* 0x000fe200000006ff */
[----:B------:R-:W-:Y:S01]  /*1140*/  FMUL.FTZ R20, R25, R20 ;  /* 0x0000001419147220 */ /* 0x000fe20000410000 */
[----:B------:R-:W-:Y:S02]  /*1150*/  SHF.L.U32 R25, R31, 0x10, RZ ;  /* 0x000000101f197819 */ /* 0x000fe400000006ff */
[----:B------:R-:W-:Y:S01]  /*1160*/  F2FP.BF16.F32.PACK_AB R22, R45, R22 ;  /* 0x000000162d16723e */ /* 0x000fe200000010ff */
[----:B------:R-:W-:-:S02]  /*1170*/  FFMA.FTZ R23, R23, R24, R42 ;  /* 0x0000001817177223 */ /* 0x000fc4000001002a */
[----:B------:R-:W-:Y:S02]  /*1180*/  FFMA.FTZ R24, R20, R21, R25 ;  /* 0x0000001514187223 */ /* 0x000fe40000010019 */
[----:B------:R-:W0:Y:S03]  /*1190*/  LDC.64 R20, c[0x0][0x428] ;  /* 0x00010a00ff147b82 */ /* 0x000e260000000a00 */
[----:B------:R-:W-:Y:S01]  /*11a0*/  F2FP.BF16.F32.PACK_AB R23, R24, R23 ;  /* 0x000000171817723e */ /* 0x000fe200000010ff */
[----:B0-----:R-:W-:Y:S01]  /*11b0*/  IMAD.WIDE.U32 R24, R35, 0x10, R20 ;  /* 0x0000001023187825 */ /* 0x001fe200078e0014 */
[----:B------:R-:W-:Y:S02]  /*11c0*/  F2FP.BF16.F32.PACK_AB R21, R40, R43 ;  /* 0x0000002b2815723e */ /* 0x000fe400000010ff */
[----:B------:R-:W-:-:S05]  /*11d0*/  F2FP.BF16.F32.PACK_AB R20, R38, R41 ;  /* 0x000000292614723e */ /* 0x000fca00000010ff */
[----:B------:R2:W-:Y:S02]  /*11e0*/  STG.E.128 desc[UR6][R24.64], R20 ;  /* 0x0000001418007986 */ /* 0x0005e4000c101d06 */
.L_x_123:
[----:B------:R-:W-:Y:S05]  /*11f0*/  BSYNC.RECONVERGENT B0 ;  /* 0x0000000000007941 */ /* 0x000fea0003800200 */
.L_x_122:
[----:B-12---:R-:W1:Y:S02]  /*1200*/  LDC.64 R20, c[0x0][0x380] ;  /* 0x0000e000ff147b82 */ /* 0x006e640000000a00 */
[----:B-1----:R-:W-:-:S04]  /*1210*/  LEA R32, R20, R32, 0x2 ;  /* 0x0000002014207211 */ /* 0x002fc800078e10ff */
[----:B------:R-:W-:-:S13]  /*1220*/  ISETP.GE.AND P2, PT, R32, R21, PT ;  /* 0x000000152000720c */ /* 0x000fda0003f46270 */
[----:B------:R-:W-:Y:S05]  /*1230*/  @!P2 BRA `(.L_x_124) ;  /* 0xfffffff00038a947 */ /* 0x000fea000383ffff */
[----:B------:R-:W-:Y:S05]  /*1240*/  EXIT ;  /* 0x000000000000794d */ /* 0x000fea0003800000 */
.L_x_121:
[----:B------:R-:W-:Y:S01]  /*1250*/  HFMA2 R24, -RZ, RZ, 0, 5.9604644775390625e-08 ;  /* 0x00000001ff187431 */ /* 0x000fe200000001ff */
[----:B------:R-:W-:Y:S01]  /*1260*/  BSSY B0, `(.L_x_125) ;  /* 0x0000007000007945 */ /* 0x000fe20003800000 */
[----:B------:R-:W-:Y:S01]  /*1270*/  IMAD.MOV.U32 R44, RZ, RZ, R20 ;  /* 0x000000ffff2c7224 */ /* 0x000fe200078e0014 */
[----:B------:R-:W-:Y:S02]  /*1280*/  MOV R23, 0x1f ;  /* 0x0000001f00177802 */ /* 0x000fe40000000f00 */
[----:B------:R-:W-:-:S07]  /*1290*/  MOV R22, 0xffffffff ;  /* 0xffffffff00167802 */ /* 0x000fce0000000f00 */
[----:B------:R-:W-:Y:S05]  /*12a0*/  WARPSYNC.COLLECTIVE R22, `(.L_x_126) ;  /* 0x0000000016087348 */ /* 0x000fea0003c00000 */
[----:B------:R0:W1:Y:S02]  /*12b0*/  SHFL.BFLY P5, R45, R44, R24, R23 ;  /* 0x0c0000182c2d7389 */ /* 0x00006400000a0017 */
[----:B01----:R-:W-:Y:S05]  /*12c0*/  ENDCOLLECTIVE ;  /* 0x000000000000791b */ /* 0x003fea0003800000 */
.L_x_126:
[----:B------:R-:W-:Y:S05]  /*12d0*/  BSYNC B0 ;  /* 0x0000000000007941 */ /* 0x000fea0003800000 */
.L_x_125:
[----:B------:R-:W-:Y:S01]  /*12e0*/  MOV R21, R45 ;  /* 0x0000002d00157202 */ /* 0x000fe20000000f00 */
[----:B------:R-:W-:Y:S02]  /*12f0*/  IMAD.MOV.U32 R24, RZ, RZ, 0x2 ;  /* 0x00000002ff187424 */ /* 0x000fe400078e00ff */
[----:B------:R-:W-:Y:S01]  /*1300*/  HFMA2 R23, -RZ, RZ, 0, 1.847743988037109375e-06 ;  /* 0x0000001fff177431 */ /* 0x000fe200000001ff */
[----:B------:R-:W-:Y:S01]  /*1310*/  MOV R22, 0xffffffff ;  /* 0xffffffff00167802 */ /* 0x000fe20000000f00 */
[----:B------:R-:W-:-:S05]  /*1320*/  FADD.FTZ R25, R20, R21 ;  /* 0x0000001514197221 */ /* 0x000fca0000010000 */
[----:B------:R-:W-:-:S07]  /*1330*/  MOV R44, R25 ;  /* 0x00000019002c7202 */ /* 0x000fce0000000f00 */
[----:B------:R-:W-:Y:S05]  /*1340*/  WARPSYNC.COLLECTIVE R22, `(.L_x_127) ;  /* 0x0000000016087348 */ /* 0x000fea0003c00000 */
[----:B------:R0:W1:Y:S02]  /*1350*/  SHFL.BFLY P5, R45, R44, R24, R23 ;  /* 0x0c0000182c2d7389 */ /* 0x00006400000a0017 */
[----:B01----:R-:W-:Y:S05]  /*1360*/  ENDCOLLECTIVE ;  /* 0x000000000000791b */ /* 0x003fea0003800000 */
.L_x_127:
[----:B------:R-:W-:Y:S01]  /*1370*/  HFMA2 R24, -RZ, RZ, 0, 2.384185791015625e-07 ;  /* 0x00000004ff187431 */ /* 0x000fe200000001ff */
[----:B------:R-:W-:-:S05]  /*1380*/  MOV R38, R45 ;  /* 0x0000002d00267202 */ /* 0x000fca0000000f00 */
[----:B------:R-:W-:-:S05]  /*1390*/  FADD.FTZ R38, R25, R38 ;  /* 0x0000002619267221 */ /* 0x000fca0000010000 */
[----:B------:R-:W-:-:S07]  /*13a0*/  MOV R44, R38 ;  /* 0x00000026002c7202 */ /* 0x000fce0000000f00 */
[----:B------:R-:W-:Y:S05]  /*13b0*/  WARPSYNC.COLLECTIVE R22, `(.L_x_128) ;  /* 0x0000000016087348 */ /* 0x000fea0003c00000 */
[----:B------:R0:W1:Y:S02]  /*13c0*/  SHFL.BFLY P5, R45, R44, R24, R23 ;  /* 0x0c0000182c2d7389 */ /* 0x00006400000a0017 */
[----:B01----:R-:W-:Y:S05]  /*13d0*/  ENDCOLLECTIVE ;  /* 0x000000000000791b */ /* 0x003fea0003800000 */
.L_x_128:
[----:B------:R-:W-:Y:S01]  /*13e0*/  HFMA2 R24, -RZ, RZ, 0, 4.76837158203125e-07 ;  /* 0x00000008ff187431 */ /* 0x000fe200000001ff */
[----:B------:R-:W-:-:S05]  /*13f0*/  MOV R21, R45 ;  /* 0x0000002d00157202 */ /* 0x000fca0000000f00 */
[----:B------:R-:W-:-:S04]  /*1400*/  FADD.FTZ R40, R38, R21 ;  /* 0x0000001526287221 */ /* 0x000fc80000010000 */
[----:B------:R-:W-:-:S07]  /*1410*/  IMAD.MOV.U32 R44, RZ, RZ, R40 ;  /* 0x000000ffff2c7224 */ /* 0x000fce00078e0028 */
[----:B------:R-:W-:Y:S05]  /*1420*/  WARPSYNC.COLLECTIVE R22, `(.L_x_129) ;  /* 0x0000000016087348 */ /* 0x000fea0003c00000 */
[----:B------:R0:W1:Y:S02]  /*1430*/  SHFL.BFLY P5, R45, R44, R24, R23 ;  /* 0x0c0000182c2d7389 */ /* 0x00006400000a0017 */
[----:B01----:R-:W-:Y:S05]  /*1440*/  ENDCOLLECTIVE ;  /* 0x000000000000791b */ /* 0x003fea0003800000 */
.L_x_129:
        /* <DEDUP_REMOVED lines=8> */
.L_x_130:
[----:B------:R-:W-:Y:S01]  /*14d0*/  IMAD.MOV.U32 R24, RZ, RZ, 0x1 ;  /* 0x00000001ff187424 */ /* 0x000fe200078e00ff */
[----:B------:R-:W-:-:S05]  /*14e0*/  MOV R41, R45 ;  /* 0x0000002d00297202 */ /* 0x000fca0000000f00 */
[----:B------:R-:W-:-:S04]  /*14f0*/  FADD.FTZ R42, R42, R41 ;  /* 0x000000292a2a7221 */ /* 0x000fc80000010000 */
[----:B------:R-:W-:-:S04]  /*1500*/  FMUL.FTZ R41, R42, R21 ;  /* 0x000000152a297220 */ /* 0x000fc80000410000 */
[--C-:B------:R-:W-:Y:S01]  /*1510*/  FADD.FTZ R20, R3, -R41.reuse ;  /* 0x8000002903147221 */ /* 0x100fe20000010000 */
[--C-:B------:R-:W-:Y:S01]  /*1520*/  FADD.FTZ R25, R36, -R41.reuse ;  /* 0x8000002924197221 */ /* 0x100fe20000010000 */
[----:B------:R-:W-:Y:S02]  /*1530*/  FADD.FTZ R23, R39, -R41 ;  /* 0x8000002927177221 */ /* 0x000fe40000010000 */
        /* <DEDUP_REMOVED lines=13> */
[----:B------:R-:W-:Y:S01]  /*1610*/  FFMA.FTZ R20, R23, R23, R20 ;  /* 0x0000001717147223 */ /* 0x000fe20000010014 */
[----:B------:R-:W-:-:S04]  /*1620*/  HFMA2 R23, -RZ, RZ, 0, 1.847743988037109375e-06 ;  /* 0x0000001fff177431 */ /* 0x000fc800000001ff */
[----:B------:R-:W-:-:S04]  /*1630*/  FSEL R20, R20, RZ, !P2 ;  /* 0x000000ff14147208 */ /* 0x000fc80005000000 */
[----:B------:R-:W-:-:S07]  /*1640*/  MOV R44, R20 ;  /* 0x00000014002c7202 */ /* 0x000fce0000000f00 */
[----:B------:R-:W-:Y:S05]  /*1650*/  WARPSYNC.COLLECTIVE R22, `(.L_x_131) ;  /* 0x0000000016087348 */ /* 0x000fea0003c00000 */
[----:B------:R0:W1:Y:S02]  /*1660*/  SHFL.BFLY P5, R45, R44, R24, R23 ;  /* 0x0c0000182c2d7389 */ /* 0x00006400000a0017 */
[----:B01----:R-:W-:Y:S05]  /*1670*/  ENDCOLLECTIVE ;  /* 0x000000000000791b */ /* 0x003fea0003800000 */
.L_x_131:
[----:B------:R-:W-:Y:S01]  /*1680*/  HFMA2 R24, -RZ, RZ, 0, 1.1920928955078125e-07 ;  /* 0x00000002ff187431 */ /* 0x000fe200000001ff */
[----:B------:R-:W-:-:S05]  /*1690*/  MOV R25, R45 ;  /* 0x0000002d00197202 */ /* 0x000fca0000000f00 */
[----:B------:R-:W-:-:S05]  /*16a0*/  FADD.FTZ R25, R20, R25 ;  /* 0x0000001914197221 */ /* 0x000fca0000010000 */
[----:B------:R-:W-:-:S07]  /*16b0*/  MOV R44, R25 ;  /* 0x00000019002c7202 */ /* 0x000fce0000000f00 */
[----:B------:R-:W-:Y:S05]  /*16c0*/  WARPSYNC.COLLECTIVE R22, `(.L_x_132) ;  /* 0x0000000016087348 */ /* 0x000fea0003c00000 */
[----:B------:R0:W1:Y:S02]  /*16d0*/  SHFL.BFLY P5, R45, R44, R24, R23 ;  /* 0x0c0000182c2d7389 */ /* 0x00006400000a0017 */
[----:B01----:R-:W-:Y:S05]  /*16e0*/  ENDCOLLECTIVE ;  /* 0x000000000000791b */ /* 0x003fea0003800000 */
.L_x_132:
[----:B------:R-:W-:Y:S01]  /*16f0*/  IMAD.MOV.U32 R24, RZ, RZ, 0x4 ;  /* 0x00000004ff187424 */ /* 0x000fe200078e00ff */
[----:B------:R-:W-:-:S05]  /*1700*/  MOV R38, R45 ;  /* 0x0000002d00267202 */ /* 0x000fca0000000f00 */
[----:B------:R-:W-:-:S05]  /*1710*/  FADD.FTZ R38, R25, R38 ;  /* 0x0000002619267221 */ /* 0x000fca0000010000 */
[----:B------:R-:W-:-:S07]  /*1720*/  MOV R44, R38 ;  /* 0x00000026002c7202 */ /* 0x000fce0000000f00 */
[----:B------:R-:W-:Y:S05]  /*1730*/  WARPSYNC.COLLECTIVE R22, `(.L_x_133) ;  /* 0x0000000016087348 */ /* 0x000fea0003c00000 */
[----:B------:R0:W1:Y:S02]  /*1740*/  SHFL.BFLY P5, R45, R44, R24, R23 ;  /* 0x0c0000182c2d7389 */ /* 0x00006400000a0017 */
[----:B01----:R-:W-:Y:S05]  /*1750*/  ENDCOLLECTIVE ;  /* 0x000000000000791b */ /* 0x003fea0003800000 */
.L_x_133:
[----:B------:R-:W-:Y:S01]  /*1760*/  HFMA2 R24, -RZ, RZ, 0, 4.76837158203125e-07 ;  /* 0x00000008ff187431 */ /* 0x000fe200000001ff */
[----:B------:R-:W-:-:S05]  /*1770*/  MOV R43, R45 ;  /* 0x0000002d002b7202 */ /* 0x000fca0000000f00 */
[----:B------:R-:W-:-:S05]  /*1780*/  FADD.FTZ R43, R38, R43 ;  /* 0x0000002b262b7221 */ /* 0x000fca0000010000 */
[----:B------:R-:W-:-:S07]  /*1790*/  MOV R44, R43 ;  /* 0x0000002b002c7202 */ /* 0x000fce0000000f00 */
[----:B------:R-:W-:Y:S05]  /*17a0*/  WARPSYNC.COLLECTIVE R22, `(.L_x_134) ;  /* 0x0000000016087348 */ /* 0x000fea0003c00000 */
[----:B------:R0:W1:Y:S02]  /*17b0*/  SHFL.BFLY P5, R45, R44, R24, R23 ;  /* 0x0c0000182c2d7389 */ /* 0x00006400000a0017 */
[----:B01----:R-:W-:Y:S05]  /*17c0*/  ENDCOLLECTIVE ;  /* 0x000000000000791b */ /* 0x003fea0003800000 */
.L_x_134:
[----:B------:R-:W-:Y:S01]  /*17d0*/  HFMA2 R24, -RZ, RZ, 0, 9.5367431640625e-07 ;  /* 0x00000010ff187431 */ /* 0x000fe200000001ff */
[----:B------:R-:W-:-:S05]  /*17e0*/  MOV R40, R45 ;  /* 0x0000002d00287202 */ /* 0x000fca0000000f00 */
[----:B------:R-:W-:-:S05]  /*17f0*/  FADD.FTZ R40, R43, R40 ;  /* 0x000000282b287221 */ /* 0x000fca0000010000 */
[----:B------:R-:W-:-:S07]  /*1800*/  MOV R44, R40 ;  /* 0x00000028002c7202 */ /* 0x000fce0000000f00 */
[----:B------:R-:W-:Y:S05]  /*1810*/  WARPSYNC.COLLECTIVE R22, `(.L_x_135) ;  /* 0x0000000016087348 */ /* 0x000fea0003c00000 */
[----:B------:R0:W1:Y:S02]  /*1820*/  SHFL.BFLY P5, R45, R44, R24, R23 ;  /* 0x0c0000182c2d7389 */ /* 0x00006400000a0017 */
[----:B01----:R-:W-:Y:S05]  /*1830*/  ENDCOLLECTIVE ;  /* 0x000000000000791b */ /* 0x003fea0003800000 */
.L_x_135:
[----:B------:R-:W-:Y:S05]  /*1840*/  BRA `(.L_x_136) ;  /* 0xfffffff400607947 */ /* 0x000fea000383ffff */
.L_x_137:
        /* <DEDUP_REMOVED lines=11> */
.L_x_9039:


//--------------------- .text._ZN10layer_norm13ln_fwd_kernelINS_13Kernel_traitsI13__nv_bfloat16S2_S2_S2_fjLj256ELj1ELj4ELj1ELj16ENS_18Kernel_traits_baseILj256ES2_S2_S2_S2_fjLj128EEEEELb0ELb1ELb0ELb1EEEvNS_9FwdParamsE --------------------------
	.section	.text._ZN10layer_norm13ln_fwd_kernelINS_13Kernel_traitsI13__nv_bfloat16S2_S2_S2_fjLj256ELj1ELj4ELj1ELj16ENS_18Kernel_traits_baseILj256ES2_S2_S2_S2_fjLj128EEEEELb0ELb1ELb0ELb1EEEvNS_9FwdParamsE,"ax",@progbits
	.align	128
        .global         _ZN10layer_norm13ln_fwd_kernelINS_13Kernel_traitsI13__nv_bfloat16S2_S2_S2_fjLj256ELj1ELj4ELj1ELj16ENS_18Kernel_traits_baseILj256ES2_S2_S2_S2_fjLj128EEEEELb0ELb1ELb0ELb1EEEvNS_9FwdParamsE
        .type           _ZN10layer_norm13ln_fwd_kernelINS_13Kernel_traitsI13__nv_bfloat16S2_S2_S2_fjLj256ELj1ELj4ELj1ELj16ENS_18Kernel_traits_baseILj256ES2_S2_S2_S2_fjLj128EEEEELb0ELb1ELb0ELb1EEEvNS_9FwdParamsE,@function
        .size           _ZN10layer_norm13ln_fwd_kernelINS_13Kernel_traitsI13__nv_bfloat16S2_S2_S2_fjLj256ELj1ELj4ELj1ELj16ENS_18Kernel_traits_baseILj256ES2_S2_S2_S2_fjLj128EEEEELb0ELb1ELb0ELb1EEEvNS_9FwdParamsE,(.L_x_9040 - _ZN10layer_norm13ln_fwd_kernelINS_13Kernel_traitsI13__nv_bfloat16S2_S2_S2_fjLj256ELj1ELj4ELj1ELj16ENS_18Kernel_traits_baseILj256ES2_S2_S2_S2_fjLj128EEEEELb0ELb1ELb0ELb1EEEvNS_9FwdParamsE)
        .other          _ZN10layer_norm13ln_fwd_kernelINS_13Kernel_traitsI13__nv_bfloat16S2_S2_S2_fjLj256ELj1ELj4ELj1ELj16ENS_18Kernel_traits_baseILj256ES2_S2_S2_S2_fjLj128EEEEELb0ELb1ELb0ELb1EEEvNS_9FwdParamsE,@"STO_CUDA_ENTRY STV_DEFAULT"
_ZN10layer_norm13ln_fwd_kernelINS_13Kernel_traitsI13__nv_bfloat16S2_S2_S2_fjLj256ELj1ELj4ELj1ELj16ENS_18Kernel_traits_baseILj256ES2_S2_S2_S2_fjLj128EEEEELb0ELb1ELb0ELb1EEEvNS_9FwdParamsE:
.text._ZN10layer_norm13ln_fwd_kernelINS_13Kernel_traitsI13__nv_bfloat16S2_S2_S2_fjLj256ELj1ELj4ELj1ELj16ENS_18Kernel_traits_baseILj256ES2_S2_S2_S2_fjLj128EEEEELb0ELb1ELb0ELb1EEEvNS_9FwdParamsE:
        /* <DEDUP_REMOVED lines=24> */
[----:B------:R-:W1:Y:S01]  /*0180*/  LDC.64 R8, c[0x0][0x3e8] ;  /* 0x0000fa00ff087b82 */ /* 0x000e620000000a00 */
[----:B------:R-:W5:Y:S01]  /*0190*/  LDG.E.128 R12, desc[UR6][R12.64] ;  /* 0x000000060c0c7981 */ /* 0x000f62000c1e1d00 */
[----:B------:R-:W2:Y:S01]  /*01a0*/  LDCU.64 UR4, c[0x0][0x3a0] ;  /* 0x00007400ff0477ac */ /* 0x000ea20008000a00 */
[----:B------:R-:W3:Y:S01]  /*01b0*/  LDCU.U8 UR8, c[0x0][0x410] ;  /* 0x00008200ff0877ac */ /* 0x000ee20008000000 */
[----:B-1----:R-:W-:-:S06]  /*01c0*/  IMAD.WIDE.U32 R8, R5, 0x10, R8 ;  /* 0x0000001005087825 */ /* 0x002fcc00078e0008 */
[----:B------:R-:W5:Y:S01]  /*01d0*/  LDG.E.128 R8, desc[UR6][R8.64] ;  /* 0x0000000608087981 */ /* 0x000f62000c1e1d00 */
[----:B--2---:R-:W-:-:S04]  /*01e0*/  UISETP.NE.U32.AND UP0, UPT, UR4, URZ, UPT ;  /* 0x000000ff0400728c */ /* 0x004fc8000bf05070 */
[----:B------:R-:W-:Y:S01]  /*01f0*/  UISETP.NE.AND.EX UP0, UPT, UR5, URZ, UPT, UP0 ;  /* 0x000000ff0500728c */ /* 0x000fe2000bf05300 */
[----:B-----5:R-:W-:Y:S02]  /*0200*/  PRMT R28, R19, 0x7632, R28 ;  /* 0x00007632131c7816 */ /* 0x020fe4000000001c */
[----:B------:R-:W-:Y:S02]  /*0210*/  PRMT R29, R18, 0x7632, R29 ;  /* 0x00007632121d7816 */ /* 0x000fe4000000001d */
[----:B------:R-:W-:Y:S02]  /*0220*/  PRMT R24, R17, 0x7632, R24 ;  /* 0x0000763211187816 */ /* 0x000fe40000000018 */
[----:B------:R-:W-:Y:S02]  /*0230*/  PRMT R23, R16, 0x7632, R23 ;  /* 0x0000763210177816 */ /* 0x000fe40000000017 */
[----:B---3--:R-:W-:Y:S05]  /*0240*/  BRA.U UP0, `(.L_x_138) ;  /* 0x0000000900d87547 */ /* 0x008fea000b800000 */
[----:B------:R-:W1:Y:S01]  /*0250*/  LDCU.64 UR4, c[0x0][0x3e0] ;  /* 0x00007c00ff0477ac */ /* 0x000e620008000a00 */
[----:B------:R-:W-:Y:S02]  /*0260*/  PRMT R34, R8, 0x7632, R34 ;  /* 0x0000763208227816 */ /* 0x000fe40000000022 */
[----:B------:R-:W-:Y:S02]  /*0270*/  PRMT R20, R9, 0x7632, R20 ;  /* 0x0000763209147816 */ /* 0x000fe40000000014 */
[----:B------:R-:W-:Y:S02]  /*0280*/  PRMT R21, R10, 0x7632, R21 ;  /* 0x000076320a157816 */ /* 0x000fe40000000015 */
[----:B------:R-:W-:Y:S02]  /*0290*/  PRMT R22, R11, 0x7632, R22 ;  /* 0x000076320b167816 */ /* 0x000fe40000000016 */
[----:B------:R-:W-:Y:S02]  /*02a0*/  PRMT R25, R12, 0x7632, R25 ;  /* 0x000076320c197816 */ /* 0x000fe40000000019 */
[----:B------:R-:W-:-:S02]  /*02b0*/  PRMT R30, R13, 0x7632, R30 ;  /* 0x000076320d1e7816 */ /* 0x000fc4000000001e */
[----:B------:R-:W-:Y:S02]  /*02c0*/  PRMT R31, R14, 0x7632, R31 ;  /* 0x000076320e1f7816 */ /* 0x000fe4000000001f */
[----:B------:R-:W-:Y:S02]  /*02d0*/  PRMT R32, R15, 0x7632, R32 ;  /* 0x000076320f207816 */ /* 0x000fe40000000020 */
[----:B------:R-:W-:Y:S02]  /*02e0*/  SHF.L.U32 R0, R16, 0x10, RZ ;  /* 0x0000001010007819 */ /* 0x000fe400000006ff */
[----:B-1----:R-:W-:Y:S01]  /*02f0*/  ISETP.NE.U32.AND P0, PT, RZ, UR4, PT ;  /* 0x00000004ff007c0c */ /* 0x002fe2000bf05070 */
[----:B------:R-:W1:Y:S01]  /*0300*/  LDCU UR4, c[0x0][0x388] ;  /* 0x00007100ff0477ac */ /* 0x000e620008000800 */
[----:B------:R-:W-:Y:S02]  /*0310*/  SHF.L.U32 R17, R17, 0x10, RZ ;  /* 0x0000001011117819 */ /* 0x000fe400000006ff */
[----:B------:R-:W-:-:S02]  /*0320*/  SHF.L.U32 R18, R18, 0x10, RZ ;  /* 0x0000001012127819 */ /* 0x000fc400000006ff */
[----:B------:R-:W-:Y:S02]  /*0330*/  SHF.L.U32 R19, R19, 0x10, RZ ;  /* 0x0000001013137819 */ /* 0x000fe400000006ff */
[----:B------:R-:W-:Y:S02]  /*0340*/  SHF.L.U32 R8, R8, 0x10, RZ ;  /* 0x0000001008087819 */ /* 0x000fe400000006ff */
[----:B------:R-:W-:Y:S02]  /*0350*/  SHF.L.U32 R9, R9, 0x10, RZ ;  /* 0x0000001009097819 */ /* 0x000fe400000006ff */
[----:B------:R-:W-:Y:S02]  /*0360*/  SHF.L.U32 R10, R10, 0x10, RZ ;  /* 0x000000100a0a7819 */ /* 0x000fe400000006ff */
[----:B------:R-:W-:Y:S02]  /*0370*/  SHF.L.U32 R11, R11, 0x10, RZ ;  /* 0x000000100b0b7819 */ /* 0x000fe400000006ff */
[----:B0-----:R-:W-:-:S02]  /*0380*/  SHF.L.U32 R2, R12, 0x10, RZ ;  /* 0x000000100c027819 */ /* 0x001fc400000006ff */
        /* <DEDUP_REMOVED lines=15> */
[----:B------:R-:W-:Y:S01]  /*0480*/  ISETP.NE.AND.EX P0, PT, RZ, UR5, PT, P0 ;  /* 0x00000005ff007c0c */ /* 0x000fe2000bf05300 */
[----:B-1----:R-:W0:-:S12]  /*0490*/  LDCU UR5, c[0x0][0x448] ;  /* 0x00008900ff0577ac */ /* 0x002e180008000800 */
.L_x_140:
[----:B------:R-:W1:Y:S01]  /*04a0*/  @P0 LDC.64 R14, c[0x0][0x3e0] ;  /* 0x0000f800ff0e0b82 */ /* 0x000e620000000a00 */
[----:B------:R-:W-:-:S05]  /*04b0*/  IMAD R16, R6, UR4, RZ ;  /* 0x0000000406107c24 */ /* 0x000fca000f8e02ff */
[----:B------:R-:W-:Y:S02]  /*04c0*/  SHF.R.S32.HI R27, RZ, 0x1f, R16 ;  /* 0x0000001fff1b7819 */ /* 0x000fe40000011410 */
[----:B------:R-:W2:Y:S02]  /*04d0*/  LDC.64 R12, c[0x0][0x390] ;  /* 0x0000e400ff0c7b82 */ /* 0x000ea40000000a00 */
[----:B------:R-:W-:-:S04]  /*04e0*/  LEA.HI R16, R27, R16, RZ, 0x3 ;  /* 0x000000101b107211 */ /* 0x000fc800078f18ff */
[----:B------:R-:W-:Y:S02]  /*04f0*/  LEA.HI.SX32 R33, R16, R5, 0x1d ;  /* 0x0000000510217211 */ /* 0x000fe400078feaff */
[----:B------:R-:W3:Y:S01]  /*0500*/  LDC.64 R42, c[0x0][0x3a8] ;  /* 0x0000ea00ff2a7b82 */ /* 0x000ee20000000a00 */
[----:B-1----:R-:W-:-:S05]  /*0510*/  @P0 IMAD.WIDE R14, R6, 0x2, R14 ;  /* 0x00000002060e0825 */ /* 0x002fca00078e020e */
[----:B------:R-:W4:Y:S01]  /*0520*/  @P0 LDG.E.U16 R26, desc[UR6][R14.64] ;  /* 0x000000060e1a0981 */ /* 0x000f22000c1e1500 */
[----:B--2---:R-:W-:-:S06]  /*0530*/  IMAD.WIDE.U32 R12, R33, 0x10, R12 ;  /* 0x00000010210c7825 */ /* 0x004fcc00078e000c */
[----:B------:R-:W2:Y:S01]  /*0540*/  LDG.E.128 R12, desc[UR6][R12.64] ;  /* 0x000000060c0c7981 */ /* 0x000ea2000c1e1d00 */
[----:B------:R-:W-:Y:S02]  /*0550*/  HFMA2 R16, -RZ, RZ, 1.875, 0 ;  /* 0x3f800000ff107431 */ /* 0x000fe400000001ff */
[----:B---3--:R-:W-:Y:S01]  /*0560*/  IMAD.WIDE.U32 R42, R33, 0x10, R42 ;  /* 0x00000010212a7825 */ /* 0x008fe200078e002a */
[----:B------:R-:W-:Y:S01]  /*0570*/  UMOV UR9, 0xffffffff ;  /* 0xffffffff00097882 */ /* 0x000fe20000000000 */
[----:B------:R-:W-:Y:S02]  /*0580*/  ISETP.NE.AND P1, PT, R5, RZ, PT ;  /* 0x000000ff0500720c */ /* 0x000fe40003f25270 */
[----:B----4-:R-:W-:Y:S02]  /*0590*/  @P0 SHF.L.U32 R16, R26, 0x10, RZ ;  /* 0x000000101a100819 */ /* 0x010fe400000006ff */
[----:B--2---:R-:W-:Y:S02]  /*05a0*/  SHF.L.U32 R35, R13, 0x10, RZ ;  /* 0x000000100d237819 */ /* 0x004fe400000006ff */
[----:B------:R-:W-:-:S02]  /*05b0*/  PRMT R36, R14, 0x7632, R36 ;  /* 0x000076320e247816 */ /* 0x000fc40000000024 */
[----:B------:R-:W-:Y:S02]  /*05c0*/  SHF.L.U32 R39, R14, 0x10, RZ ;  /* 0x000000100e277819 */ /* 0x000fe400000006ff */
[C---:B------:R-:W-:Y:S02]  /*05d0*/  PRMT R26, R12.reuse, 0x7632, R26 ;  /* 0x000076320c1a7816 */ /* 0x040fe4000000001a */
[----:B------:R-:W-:Y:S02]  /*05e0*/  PRMT R27, R13, 0x7632, R27 ;  /* 0x000076320d1b7816 */ /* 0x000fe4000000001b */
[----:B------:R-:W-:Y:S01]  /*05f0*/  PRMT R14, R15, 0x7632, R14 ;  /* 0x000076320f0e7816 */ /* 0x000fe2000000000e */
[----:B------:R-:W-:Y:S01]  /*0600*/  FMUL.FTZ R40, R35, R16 ;  /* 0x0000001023287220 */ /* 0x000fe20000410000 */
[----:B------:R-:W-:Y:S02]  /*0610*/  SHF.L.U32 R41, R12, 0x10, RZ ;  /* 0x000000100c297819 */ /* 0x000fe400000006ff */
[----:B------:R-:W-:-:S02]  /*0620*/  SHF.L.U32 R37, R15, 0x10, RZ ;  /* 0x000000100f257819 */ /* 0x000fc400000006ff */
[----:B------:R-:W-:Y:S02]  /*0630*/  SHF.L.U32 R13, R26, 0x10, RZ ;  /* 0x000000101a0d7819 */ /* 0x000fe400000006ff */
[----:B------:R-:W-:Y:S02]  /*0640*/  SHF.L.U32 R27, R27, 0x10, RZ ;  /* 0x000000101b1b7819 */ /* 0x000fe400000006ff */
[----:B------:R-:W-:Y:S02]  /*0650*/  SHF.L.U32 R15, R36, 0x10, RZ ;  /* 0x00000010240f7819 */ /* 0x000fe400000006ff */
[----:B------:R-:W-:Y:S01]  /*0660*/  SHF.L.U32 R35, R14, 0x10, RZ ;  /* 0x000000100e237819 */ /* 0x000fe200000006ff */
[-C--:B------:R-:W-:Y:S01]  /*0670*/  FMUL.FTZ R41, R41, R16.reuse ;  /* 0x0000001029297220 */ /* 0x080fe20000410000 */
[-C--:B------:R-:W-:Y:S01]  /*0680*/  FMUL.FTZ R39, R39, R16.reuse ;  /* 0x0000001027277220 */ /* 0x080fe20000410000 */
[-C--:B------:R-:W-:Y:S01]  /*0690*/  FMUL.FTZ R38, R37, R16.reuse ;  /* 0x0000001025267220 */ /* 0x080fe20000410000 */
[-C--:B------:R-:W-:Y:S01]  /*06a0*/  FMUL.FTZ R13, R13, R16.reuse ;  /* 0x000000100d0d7220 */ /* 0x080fe20000410000 */
[-C--:B------:R-:W-:Y:S01]  /*06b0*/  FMUL.FTZ R27, R27, R16.reuse ;  /* 0x000000101b1b7220 */ /* 0x080fe20000410000 */
[-C--:B------:R-:W-:Y:S01]  /*06c0*/  FMUL.FTZ R36, R15, R16.reuse ;  /* 0x000000100f247220 */ /* 0x080fe20000410000 */
[----:B------:R-:W-:Y:S01]  /*06d0*/  FMUL.FTZ R35, R35, R16 ;  /* 0x0000001023237220 */ /* 0x000fe20000410000 */
        /* <DEDUP_REMOVED lines=8> */
[----:B------:R-:W-:Y:S01]  /*0760*/  FADD.FTZ R35, RZ, R41 ;  /* 0x00000029ff237221 */ /* 0x000fe20000010000 */
[----:B------:R-:W-:-:S02]  /*0770*/  F2FP.BF16.F32.PACK_AB R15, R37, R38 ;  /* 0x00000026250f723e */ /* 0x000fc400000010ff */
[----:B------:R-:W-:Y:S01]  /*0780*/  F2FP.BF16.F32.PACK_AB R14, R36, R39 ;  /* 0x00000027240e723e */ /* 0x000fe200000010ff */
[C---:B------:R-:W-:Y:S01]  /*0790*/  FADD.FTZ R35, R26.reuse, R35 ;  /* 0x000000231a237221 */ /* 0x040fe20000010000 */
[----:B------:R-:W-:Y:S02]  /*07a0*/  F2FP.BF16.F32.PACK_AB R13, R27, R40 ;  /* 0x000000281b0d723e */ /* 0x000fe400000010ff */
[----:B------:R-:W-:Y:S01]  /*07b0*/  F2FP.BF16.F32.PACK_AB R12, R26, R41 ;  /* 0x000000291a0c723e */ /* 0x000fe200000010ff */
[----:B------:R-:W-:-:S04]  /*07c0*/  FADD.FTZ R16, R40, R35 ;  /* 0x0000002328107221 */ /* 0x000fc80000010000 */
[----:B------:R1:W-:Y:S01]  /*07d0*/  STG.E.128 desc[UR6][R42.64], R12 ;  /* 0x0000000c2a007986 */ /* 0x0003e2000c101d06 */
[----:B------:R-:W-:-:S04]  /*07e0*/  FADD.FTZ R16, R27, R16 ;  /* 0x000000101b107221 */ /* 0x000fc80000010000 */
[----:B------:R-:W-:-:S04]  /*07f0*/  FADD.FTZ R35, R39, R16 ;  /* 0x0000001027237221 */ /* 0x000fc80000010000 */
[----:B------:R-:W-:-:S04]  /*0800*/  FADD.FTZ R35, R36, R35 ;  /* 0x0000002324237221 */ /* 0x000fc80000010000 */
[----:B------:R-:W-:-:S04]  /*0810*/  FADD.FTZ R16, R38, R35 ;  /* 0x0000002326107221 */ /* 0x000fc80000010000 */
[----:B------:R-:W-:Y:S01]  /*0820*/  FADD.FTZ R35, R37, R16 ;  /* 0x0000001025237221 */ /* 0x000fe20000010000 */
[----:B-1----:R-:W-:Y:S06]  /*0830*/  BRA.DIV UR9, `(.L_x_139) ;  /* 0x0000001e09447947 */ /* 0x002fec000b800000 */
[----:B------:R-:W1:Y:S01]  /*0840*/  SHFL.BFLY PT, R16, R35, 0x1, 0x1f ;  /* 0x0c201f0023107f89 */ /* 0x000e6200000e0000 */
[----:B------:R-:W2:Y:S01]  /*0850*/  LDC R42, c[0x0][0x400] ;  /* 0x00010000ff2a7b82 */ /* 0x000ea20000000800 */
[----:B-1----:R-:W-:-:S05]  /*0860*/  FADD.FTZ R15, R35, R16 ;  /* 0x00000010230f7221 */ /* 0x002fca0000010000 */
[----:B------:R-:W1:Y:S02]  /*0870*/  SHFL.BFLY PT, R16, R15, 0x2, 0x1f ;  /* 0x0c401f000f107f89 */ /* 0x000e6400000e0000 */
[----:B-1----:R-:W-:-:S05]  /*0880*/  FADD.FTZ R43, R15, R16 ;  /* 0x000000100f2b7221 */ /* 0x002fca0000010000 */
[----:B------:R-:W1:Y:S02]  /*0890*/  SHFL.BFLY PT, R16, R43, 0x4, 0x1f ;  /* 0x0c801f002b107f89 */ /* 0x000e6400000e0000 */
[----:B-1----:R-:W-:-:S05]  /*08a0*/  FADD.FTZ R44, R43, R16 ;  /* 0x000000102b2c7221 */ /* 0x002fca0000010000 */
[----:B------:R-:W1:Y:S02]  /*08b0*/  SHFL.BFLY PT, R16, R44, 0x8, 0x1f ;  /* 0x0d001f002c107f89 */ /* 0x000e6400000e0000 */
[----:B-1----:R-:W-:-:S05]  /*08c0*/  FADD.FTZ R45, R44, R16 ;  /* 0x000000102c2d7221 */ /* 0x002fca0000010000 */
[----:B------:R-:W1:Y:S02]  /*08d0*/  SHFL.BFLY PT, R16, R45, 0x10, 0x1f ;  /* 0x0e001f002d107f89 */ /* 0x000e6400000e0000 */
[----:B-1----:R-:W-:-:S04]  /*08e0*/  FADD.FTZ R13, R45, R16 ;  /* 0x000000102d0d7221 */ /* 0x002fc80000010000 */
[----:B--2---:R-:W-:-:S04]  /*08f0*/  FMUL.FTZ R35, R13, R42 ;  /* 0x0000002a0d237220 */ /* 0x004fc80000410000 */
        /* <DEDUP_REMOVED lines=16> */
[----:B------:R-:W1:Y:S02]  /*0a00*/  SHFL.BFLY PT, R16, R15, 0x1, 0x1f ;  /* 0x0c201f000f107f89 */ /* 0x000e6400000e0000 */
[----:B-1----:R-:W-:-:S05]  /*0a10*/  FADD.FTZ R43, R15, R16 ;  /* 0x000000100f2b7221 */ /* 0x002fca0000010000 */
[----:B------:R-:W1:Y:S02]  /*0a20*/  SHFL.BFLY PT, R16, R43, 0x2, 0x1f ;  /* 0x0c401f002b107f89 */ /* 0x000e6400000e0000 */
[----:B-1----:R-:W-:-:S05]  /*0a30*/  FADD.FTZ R44, R43, R16 ;  /* 0x000000102b2c7221 */ /* 0x002fca0000010000 */
[----:B------:R-:W1:Y:S02]  /*0a40*/  SHFL.BFLY PT, R16, R44, 0x4, 0x1f ;  /* 0x0c801f002c107f89 */ /* 0x000e6400000e0000 */
[----:B-1----:R-:W-:-:S05]  /*0a50*/  FADD.FTZ R45, R44, R16 ;  /* 0x000000102c2d7221 */ /* 0x002fca0000010000 */
[----:B------:R-:W1:Y:S02]  /*0a60*/  SHFL.BFLY PT, R16, R45, 0x8, 0x1f ;  /* 0x0d001f002d107f89 */ /* 0x000e6400000e0000 */
[----:B-1----:R-:W-:-:S05]  /*0a70*/  FADD.FTZ R45, R45, R16 ;  /* 0x000000102d2d7221 */ /* 0x002fca0000010000 */
[----:B------:R1:W2:Y:S02]  /*0a80*/  SHFL.BFLY PT, R16, R45, 0x10, 0x1f ;  /* 0x0e001f002d107f89 */ /* 0x0002a400000e0000 */
.L_x_157:
[----:B------:R-:W-:Y:S01]  /*0a90*/  FMUL.FTZ R12, R35, R35 ;  /* 0x00000023230c7220 */ /* 0x000fe20000410000 */
[----:B------:R-:W-:Y:S01]  /*0aa0*/  ISETP.NE.AND P2, PT, RZ, UR8, PT ;  /* 0x00000008ff007c0c */ /* 0x000fe2000bf45270 */
[----:B-12---:R-:W-:-:S03]  /*0ab0*/  FADD.FTZ R45, R45, R16 ;  /* 0x000000102d2d7221 */ /* 0x006fc60000010000 */
[----:B------:R-:W-:Y:S01]  /*0ac0*/  FSEL R13, R12, RZ, P2 ;  /* 0x000000ff0c0d7208 */ /* 0x000fe20001000000 */
[----:B0-----:R-:W-:Y:S01]  /*0ad0*/  FFMA.FTZ R42, R45, R42, UR5 ;  /* 0x000000052d2a7e23 */ /* 0x001fe2000801002a */
[----:B------:R-:W-:-:S03]  /*0ae0*/  FSEL R12, R35, RZ, !P2 ;  /* 0x000000ff230c7208 */ /* 0x000fc60005000000 */
[----:B------:R-:W-:Y:S02]  /*0af0*/  FADD.FTZ R13, R42, R13 ;  /* 0x0000000d2a0d7221 */ /* 0x000fe40000010000 */
[--C-:B------:R-:W-:Y:S01]  /*0b00*/  FADD.FTZ R43, R38, -R12.reuse ;  /* 0x8000000c262b7221 */ /* 0x100fe20000010000 */
[--C-:B------:R-:W-:Y:S01]  /*0b10*/  FADD.FTZ R37, R37, -R12.reuse ;  /* 0x8000000c25257221 */ /* 0x100fe20000010000 */
[----:B------:R0:W1:Y:S01]  /*0b20*/  MUFU.RSQ R16, R13 ;  /* 0x0000000d00107308 */ /* 0x0000620000001400 */
[--C-:B------:R-:W-:Y:S01]  /*0b30*/  FADD.FTZ R39, R39, -R12.reuse ;  /* 0x8000000c27277221 */ /* 0x100fe20000010000 */
[--C-:B------:R-:W-:Y:S01]  /*0b40*/  FADD.FTZ R15, R36, -R12.reuse ;  /* 0x8000000c240f7221 */ /* 0x100fe20000010000 */
[--C-:B------:R-:W-:Y:S01]  /*0b50*/  FADD.FTZ R27, R27, -R12.reuse ;  /* 0x8000000c1b1b7221 */ /* 0x100fe20000010000 */
[--C-:B------:R-:W-:Y:S01]  /*0b60*/  FADD.FTZ R41, R41, -R12.reuse ;  /* 0x8000000c29297221 */ /* 0x100fe20000010000 */
[--C-:B------:R-:W-:Y:S01]  /*0b70*/  FADD.FTZ R45, R26, -R12.reuse ;  /* 0x8000000c1a2d7221 */ /* 0x100fe20000010000 */
[----:B0-----:R-:W-:Y:S01]  /*0b80*/  FADD.FTZ R13, R40, -R12 ;  /* 0x8000000c280d7221 */ /* 0x001fe20000010000 */
[C---:B-1----:R-:W-:Y:S01]  /*0b90*/  FMUL.FTZ R38, R16.reuse, R43 ;  /* 0x0000002b10267220 */ /* 0x042fe20000410000 */
[C---:B------:R-:W-:Y:S01]  /*0ba0*/  FMUL.FTZ R37, R16.reuse, R37 ;  /* 0x0000002510257220 */ /* 0x040fe20000410000 */
[C---:B------:R-:W-:Y:S01]  /*0bb0*/  FMUL.FTZ R39, R16.reuse, R39 ;  /* 0x0000002710277220 */ /* 0x040fe20000410000 */
[----:B------:R-:W-:Y:S01]  /*0bc0*/  FMUL.FTZ R36, R16, R15 ;  /* 0x0000000f10247220 */ /* 0x000fe20000410000 */
[----:B------:R-:W-:Y:S01]  /*0bd0*/  FFMA.FTZ R15, R38, R7, R19 ;  /* 0x00000007260f7223 */ /* 0x000fe20000010013 */
[----:B------:R-:W-:Y:S01]  /*0be0*/  FFMA.FTZ R38, R37, R32, R28 ;  /* 0x0000002025267223 */ /* 0x000fe2000001001c */
[----:B------:R-:W-:Y:S01]  /*0bf0*/  FFMA.FTZ R14, R39, R4, R18 ;  /* 0x00000004270e7223 */ /* 0x000fe20000010012 */
[----:B------:R-:W-:Y:S01]  /*0c00*/  FFMA.FTZ R37, R36, R31, R29 ;  /* 0x0000001f24257223 */ /* 0x000fe2000001001d */
[C---:B------:R-:W-:Y:S01]  /*0c10*/  FMUL.FTZ R12, R16.reuse, R13 ;  /* 0x0000000d100c7220 */ /* 0x040fe20000410000 */
[----:B------:R-:W-:Y:S01]  /*0c20*/  FMUL.FTZ R27, R16, R27 ;  /* 0x0000001b101b7220 */ /* 0x000fe20000410000 */
[----:B------:R-:W-:Y:S01]  /*0c30*/  F2FP.BF16.F32.PACK_AB R15, R38, R15 ;  /* 0x0000000f260f723e */ /* 0x000fe200000010ff */
[----:B------:R-:W0:Y:S01]  /*0c40*/  @!P1 LDC.64 R42, c[0x0][0x3c0] ;  /* 0x0000f000ff2a9b82 */ /* 0x000e220000000a00 */
[----:B------:R-:W-:Y:S01]  /*0c50*/  FFMA.FTZ R12, R12, R3, R17 ;  /* 0x000000030c0c7223 */ /* 0x000fe20000010011 */
[----:B------:R-:W-:Y:S01]  /*0c60*/  FFMA.FTZ R13, R27, R30, R24 ;  /* 0x0000001e1b0d7223 */ /* 0x000fe20000010018 */
[----:B------:R-:W-:Y:S01]  /*0c70*/  F2FP.BF16.F32.PACK_AB R14, R37, R14 ;  /* 0x0000000e250e723e */ /* 0x000fe200000010ff */
[C---:B------:R-:W-:Y:S01]  /*0c80*/  FMUL.FTZ R41, R16.reuse, R41 ;  /* 0x0000002910297220 */ /* 0x040fe20000410000 */
[----:B------:R-:W-:-:S02]  /*0c90*/  FMUL.FTZ R26, R16, R45 ;  /* 0x0000002d101a7220 */ /* 0x000fc40000410000 */
[----:B------:R-:W-:Y:S01]  /*0ca0*/  F2FP.BF16.F32.PACK_AB R13, R13, R12 ;  /* 0x0000000c0d0d723e */ /* 0x000fe200000010ff */
[----:B------:R-:W1:Y:S01]  /*0cb0*/  @!P1 LDC.64 R38, c[0x0][0x3c8] ;  /* 0x0000f200ff269b82 */ /* 0x000e620000000a00 */
[----:B------:R-:W-:Y:S01]  /*0cc0*/  FFMA.FTZ R12, R41, R2, R0 ;  /* 0x00000002290c7223 */ /* 0x000fe20000010000 */
[----:B------:R-:W-:-:S05]  /*0cd0*/  FFMA.FTZ R41, R26, R25, R23 ;  /* 0x000000191a297223 */ /* 0x000fca0000010017 */
[----:B------:R-:W-:Y:S01]  /*0ce0*/  F2FP.BF16.F32.PACK_AB R12, R41, R12 ;  /* 0x0000000c290c723e */ /* 0x000fe200000010ff */
[----:B------:R-:W2:Y:S08]  /*0cf0*/  LDC.64 R36, c[0x0][0x428] ;  /* 0x00010a00ff247b82 */ /* 0x000eb00000000a00 */
[----:B------:R-:W3:Y:S01]  /*0d00*/  LDC.64 R26, c[0x0][0x380] ;  /* 0x0000e000ff1a7b82 */ /* 0x000ee20000000a00 */
[----:B0-----:R-:W-:-:S05]  /*0d10*/  @!P1 IMAD.WIDE R42, R6, 0x4, R42 ;  /* 0x00000004062a9825 */ /* 0x001fca00078e022a */
[----:B------:R4:W-:Y:S01]  /*0d20*/  @!P1 STG.E desc[UR6][R42.64], R35 ;  /* 0x000000232a009986 */ /* 0x0009e2000c101906 */
[----:B-1----:R-:W-:-:S05]  /*0d30*/  @!P1 IMAD.WIDE R38, R6, 0x4, R38 ;  /* 0x0000000406269825 */ /* 0x002fca00078e0226 */
[----:B------:R4:W-:Y:S01]  /*0d40*/  @!P1 STG.E desc[UR6][R38.64], R16 ;  /* 0x0000001026009986 */ /* 0x0009e2000c101906 */
[----:B--2---:R-:W-:-:S05]  /*0d50*/  IMAD.WIDE.U32 R36, R33, 0x10, R36 ;  /* 0x0000001021247825 */ /* 0x004fca00078e0024 */
[----:B------:R4:W-:Y:S01]  /*0d60*/  STG.E.128 desc[UR6][R36.64], R12 ;  /* 0x0000000c24007986 */ /* 0x0009e2000c101d06 */
[----:B---3--:R-:W-:-:S04]  /*0d70*/  LEA R6, R26, R6, 0x2 ;  /* 0x000000061a067211 */ /* 0x008fc800078e10ff */
[----:B------:R-:W-:-:S13]  /*0d80*/  ISETP.GE.AND P1, PT, R6, R27, PT ;  /* 0x0000001b0600720c */ /* 0x000fda0003f26270 */
[----:B----4-:R-:W-:Y:S05]  /*0d90*/  @!P1 BRA `(.L_x_140) ;  /* 0xfffffff400c09947 */ /* 0x010fea000383ffff */
[----:B------:R-:W-:Y:S05]  /*0da0*/  EXIT ;  /* 0x000000000000794d */ /* 0x000fea0003800000 */
.L_x_138:
[----:B------:R-:W1:Y:S02]  /*0db0*/  LDCU.64 UR4, c[0x0][0x3e0] ;  /* 0x00007c00ff0477ac */ /* 0x000e640008000a00 */
[----:B-1----:R-:W-:-:S04]  /*0dc0*/  UISETP.NE.U32.AND UP0, UPT, UR4, URZ, UPT ;  /* 0x000000ff0400728c */ /* 0x002fc8000bf05070 */
[----:B------:R-:W-:-:S09]  /*0dd0*/  UISETP.NE.AND.EX UP0, UPT, UR5, URZ, UPT, UP0 ;  /* 0x000000ff0500728c */ /* 0x000fd2000bf05300 */
[----:B------:R-:W-:Y:S05]  /*0de0*/  BRA.U !UP0, `(.L_x_141) ;  /* 0x0000000d08047547 */ /* 0x000fea000b800000 */
[----:B------:R-:W-:Y:S01]  /*0df0*/  SHF.L.U32 R0, R16, 0x10, RZ ;  /* 0x0000001010007819 */ /* 0x000fe200000006ff */
[----:B------:R-:W1:Y:S01]  /*0e00*/  LDCU UR4, c[0x0][0x388] ;  /* 0x00007100ff0477ac */ /* 0x000e620008000800 */
[C---:B------:R-:W-:Y:S02]  /*0e10*/  PRMT R16, R12.reuse, 0x7632, R16 ;  /* 0x000076320c107816 */ /* 0x040fe40000000010 */
[----:B0-----:R-:W-:Y:S01]  /*0e20*/  SHF.L.U32 R3, R12, 0x10, RZ ;  /* 0x000000100c037819 */ /* 0x001fe200000006ff */
[----:B------:R-:W0:Y:S01]  /*0e30*/  LDCU UR5, c[0x0][0x448] ;  /* 0x00008900ff0577ac */ /* 0x000e220008000800 */
[----:B------:R-:W-:Y:S02]  /*0e40*/  PRMT R35, R8, 0x7632, R35 ;  /* 0x0000763208237816 */ /* 0x000fe40000000023 */
[----:B------:R-:W-:Y:S02]  /*0e50*/  PRMT R34, R9, 0x7632, R34 ;  /* 0x0000763209227816 */ /* 0x000fe40000000022 */
[----:B------:R-:W-:-:S02]  /*0e60*/  PRMT R33, R10, 0x7632, R33 ;  /* 0x000076320a217816 */ /* 0x000fc40000000021 */
[----:B------:R-:W-:Y:S02]  /*0e70*/  PRMT R32, R11, 0x7632, R32 ;  /* 0x000076320b207816 */ /* 0x000fe40000000020 */
[----:B------:R-:W-:Y:S02]  /*0e80*/  PRMT R12, R13, 0x7632, R12 ;  /* 0x000076320d0c7816 */ /* 0x000fe4000000000c */
[----:B------:R-:W-:Y:S02]  /*0e90*/  PRMT R30, R14, 0x7632, R30 ;  /* 0x000076320e1e7816 */ /* 0x000fe4000000001e */
[----:B------:R-:W-:Y:S02]  /*0ea0*/  PRMT R31, R15, 0x7632, R31 ;  /* 0x000076320f1f7816 */ /* 0x000fe4000000001f */
        /* <DEDUP_REMOVED lines=21> */
[----:B01----:R-:W-:-:S07]  /*1000*/  SHF.L.U32 R31, R31, 0x10, RZ ;  /* 0x000000101f1f7819 */ /* 0x003fce00000006ff */
.L_x_143:
[----:B------:R-:W0:Y:S01]  /*1010*/  LDC.64 R14, c[0x0][0x3e0] ;  /* 0x0000f800ff0e7b82 */ /* 0x000e220000000a00 */
[----:B------:R-:W-:-:S05]  /*1020*/  IMAD R16, R6, UR4, RZ ;  /* 0x0000000406107c24 */ /* 0x000fca000f8e02ff */
[----:B------:R-:W-:Y:S02]  /*1030*/  SHF.R.S32.HI R23, RZ, 0x1f, R16 ;  /* 0x0000001fff177819 */ /* 0x000fe40000011410 */
[----:B------:R-:W1:Y:S02]  /*1040*/  LDC.64 R12, c[0x0][0x390] ;  /* 0x0000e400ff0c7b82 */ /* 0x000e640000000a00 */
[----:B------:R-:W-:-:S04]  /*1050*/  LEA.HI R36, R23, R16, RZ, 0x3 ;  /* 0x0000001017247211 */ /* 0x000fc800078f18ff */
[----:B------:R-:W-:Y:S02]  /*1060*/  LEA.HI.SX32 R36, R36, R5, 0x1d ;  /* 0x0000000524247211 */ /* 0x000fe400078feaff */
[----:B------:R-:W2:Y:S01]  /*1070*/  LDC.64 R20, c[0x0][0x3a0] ;  /* 0x0000e800ff147b82 */ /* 0x000ea20000000a00 */
[----:B0-----:R-:W-:-:S05]  /*1080*/  IMAD.WIDE R14, R6, 0x2, R14 ;  /* 0x00000002060e7825 */ /* 0x001fca00078e020e */
[----:B------:R-:W3:Y:S01]  /*1090*/  LDG.E.U16 R16, desc[UR6][R14.64] ;  /* 0x000000060e107981 */ /* 0x000ee2000c1e1500 */
[----:B-1----:R-:W-:-:S06]  /*10a0*/  IMAD.WIDE.U32 R12, R36, 0x10, R12 ;  /* 0x00000010240c7825 */ /* 0x002fcc00078e000c */
[----:B------:R-:W4:Y:S01]  /*10b0*/  LDG.E.128 R12, desc[UR6][R12.64] ;  /* 0x000000060c0c7981 */ /* 0x000f22000c1e1d00 */
[----:B--2---:R-:W-:-:S06]  /*10c0*/  IMAD.WIDE.U32 R20, R36, 0x10, R20 ;  /* 0x0000001024147825 */ /* 0x004fcc00078e0014 */
[----:B------:R-:W2:Y:S01]  /*10d0*/  LDG.E.128 R20, desc[UR6][R20.64] ;  /* 0x0000000614147981 */ /* 0x000ea2000c1e1d00 */
[----:B------:R-:W-:Y:S01]  /*10e0*/  UMOV UR9, 0xffffffff ;  /* 0xffffffff00097882 */ /* 0x000fe20000000000 */
[----:B------:R-:W-:Y:S02]  /*10f0*/  ISETP.NE.AND P0, PT, R5, RZ, PT ;  /* 0x000000ff0500720c */ /* 0x000fe40003f05270 */
[----:B---3--:R-:W-:Y:S02]  /*1100*/  SHF.L.U32 R16, R16, 0x10, RZ ;  /* 0x0000001010107819 */ /* 0x008fe400000006ff */
[----:B----4-:R-:W-:Y:S02]  /*1110*/  SHF.L.U32 R43, R13, 0x10, RZ ;  /* 0x000000100d2b7819 */ /* 0x010fe400000006ff */
[----:B------:R-:W-:Y:S02]  /*1120*/  PRMT R39, R12, 0x7632, R39 ;  /* 0x000076320c277816 */ /* 0x000fe40000000027 */
[----:B------:R-:W-:-:S02]  /*1130*/  PRMT R38, R14, 0x7632, R38 ;  /* 0x000076320e267816 */ /* 0x000fc40000000026 */
[----:B------:R-:W-:Y:S02]  /*1140*/  SHF.L.U32 R41, R14, 0x10, RZ ;  /* 0x000000100e297819 */ /* 0x000fe400000006ff */
[----:B------:R-:W-:Y:S02]  /*1150*/  PRMT R14, R15, 0x7632, R14 ;  /* 0x000076320f0e7816 */ /* 0x000fe4000000000e */
[----:B------:R-:W-:Y:S01]  /*1160*/  PRMT R37, R13, 0x7632, R37 ;  /* 0x000076320d257816 */ /* 0x000fe20000000025 */
[----:B------:R-:W-:Y:S01]  /*1170*/  FMUL.FTZ R42, R16, R43 ;  /* 0x0000002b102a7220 */ /* 0x000fe20000410000 */
[----:B------:R-:W-:Y:S02]  /*1180*/  SHF.L.U32 R13, R15, 0x10, RZ ;  /* 0x000000100f0d7819 */ /* 0x000fe400000006ff */
[----:B------:R-:W-:Y:S02]  /*1190*/  SHF.L.U32 R45, R12, 0x10, RZ ;  /* 0x000000100c2d7819 */ /* 0x000fe400000006ff */
[----:B------:R-:W-:-:S02]  /*11a0*/  SHF.L.U32 R39, R39, 0x10, RZ ;  /* 0x0000001027277819 */ /* 0x000fc400000006ff */
[C---:B--2---:R-:W-:Y:S02]  /*11b0*/  PRMT R12, R23.reuse, 0x7632, R12 ;  /* 0x00007632170c7816 */ /* 0x044fe4000000000c */
[----:B------:R-:W-:Y:S01]  /*11c0*/  SHF.L.U32 R40, R23, 0x10, RZ ;  /* 0x0000001017287819 */ /* 0x000fe200000006ff */
[----:B------:R-:W-:Y:S01]  /*11d0*/  FMUL.FTZ R23, R16, R41 ;  /* 0x0000002910177220 */ /* 0x000fe20000410000 */
[----:B------:R-:W-:Y:S02]  /*11e0*/  SHF.L.U32 R43, R14, 0x10, RZ ;  /* 0x000000100e2b7819 */ /* 0x000fe400000006ff */
[----:B------:R-:W-:Y:S01]  /*11f0*/  SHF.L.U32 R41, R38, 0x10, RZ ;  /* 0x0000001026297819 */ /* 0x000fe200000006ff */
[----:B------:R-:W-:Y:S01]  /*1200*/  FMUL.FTZ R38, R16, R13 ;  /* 0x0000000d10267220 */ /* 0x000fe20000410000 */
[----:B------:R-:W-:Y:S01]  /*1210*/  SHF.L.U32 R13, R12, 0x10, RZ ;  /* 0x000000100c0d7819 */ /* 0x000fe200000006ff */
[C---:B------:R-:W-:Y:S01]  /*1220*/  FMUL.FTZ R14, R16.reuse, R39 ;  /* 0x00000027100e7220 */ /* 0x040fe20000410000 */
[----:B------:R-:W-:Y:S01]  /*1230*/  FMUL.FTZ R39, R16, R43 ;  /* 0x0000002b10277220 */ /* 0x000fe20000410000 */
[----:B------:R-:W-:-:S03]  /*1240*/  SHF.L.U32 R37, R37, 0x10, RZ ;  /* 0x0000001025257819 */ /* 0x000fc600000006ff */
[----:B------:R-:W-:Y:S02]  /*1250*/  FFMA.FTZ R39, R32, R39, R13 ;  /* 0x0000002720277223 */ /* 0x000fe4000001000d */
[----:B------:R-:W0:Y:S01]  /*1260*/  LDC.64 R12, c[0x0][0x3a8] ;  /* 0x0000ea00ff0c7b82 */ /* 0x000e220000000a00 */
[----:B------:R-:W-:Y:S01]  /*1270*/  FMUL.FTZ R43, R16, R37 ;  /* 0x00000025102b7220 */ /* 0x000fe20000410000 */
[----:B------:R-:W-:Y:S01]  /*1280*/  SHF.L.U32 R37, R20, 0x10, RZ ;  /* 0x0000001014257819 */ /* 0x000fe200000006ff */
[----:B------:R-:W-:Y:S01]  /*1290*/  FMUL.FTZ R15, R16, R45 ;  /* 0x0000002d100f7220 */ /* 0x000fe20000410000 */
[----:B------:R-:W-:Y:S01]  /*12a0*/  FFMA.FTZ R40, R11, R38, R40 ;  /* 0x000000260b287223 */ /* 0x000fe20000010028 */
[----:B------:R-:W-:Y:S02]  /*12b0*/  SHF.L.U32 R44, R21, 0x10, RZ ;  /* 0x00000010152c7819 */ /* 0x000fe400000006ff */
[----:B------:R-:W-:Y:S01]  /*12c0*/  FFMA.FTZ R38, R8, R15, R37 ;  /* 0x0000000f08267223 */ /* 0x000fe20000010025 */
[----:B------:R-:W-:-:S02]  /*12d0*/  SHF.L.U32 R15, R22, 0x10, RZ ;  /* 0x00000010160f7819 */ /* 0x000fc400000006ff */
[----:B------:R-:W-:Y:S02]  /*12e0*/  PRMT R22, R22, 0x7632, R22 ;  /* 0x0000763216167816 */ /* 0x000fe40000000016 */
[----:B------:R-:W-:Y:S02]  /*12f0*/  PRMT R21, R21, 0x7632, R21 ;  /* 0x0000763215157816 */ /* 0x000fe40000000015 */
[----:B------:R-:W-:Y:S01]  /*1300*/  PRMT R20, R20, 0x7632, R20 ;  /* 0x0000763214147816 */ /* 0x000fe20000000014 */
[----:B------:R-:W-:Y:S01]  /*1310*/  FMUL.FTZ R16, R16, R41 ;  /* 0x0000002910107220 */ /* 0x000fe20000410000 */
[----:B------:R-:W-:Y:S02]  /*1320*/  SHF.L.U32 R22, R22, 0x10, RZ ;  /* 0x0000001016167819 */ /* 0x000fe400000006ff */
[----:B------:R-:W-:Y:S02]  /*1330*/  SHF.L.U32 R21, R21, 0x10, RZ ;  /* 0x0000001015157819 */ /* 0x000fe400000006ff */
[----:B------:R-:W-:Y:S01]  /*1340*/  SHF.L.U32 R20, R20, 0x10, RZ ;  /* 0x0000001014147819 */ /* 0x000fe200000006ff */
[----:B------:R-:W-:Y:S01]  /*1350*/  FFMA.FTZ R37, R9, R42, R44 ;  /* 0x0000002a09257223 */ /* 0x000fe2000001002c */
[----:B------:R-:W-:Y:S01]  /*1360*/  FFMA.FTZ R23, R10, R23, R15 ;  /* 0x000000170a177223 */ /* 0x000fe2000001000f */
[----:B------:R-:W-:Y:S01]  /*1370*/  FFMA.FTZ R41, R33, R16, R22 ;  /* 0x0000001021297223 */ /* 0x000fe20000010016 */
[----:B------:R-:W-:Y:S01]  /*1380*/  FFMA.FTZ R21, R34, R43, R21 ;  /* 0x0000002b22157223 */ /* 0x000fe20000010015 */
[----:B------:R-:W-:Y:S01]  /*1390*/  FFMA.FTZ R20, R35, R14, R20 ;  /* 0x0000000e23147223 */ /* 0x000fe20000010014 */
[----:B------:R-:W-:Y:S01]  /*13a0*/  FADD.FTZ R45, RZ, R38 ;  /* 0x00000026ff2d7221 */ /* 0x000fe20000010000 */
[----:B0-----:R-:W-:Y:S01]  /*13b0*/  IMAD.WIDE.U32 R42, R36, 0x10, R12 ;  /* 0x00000010242a7825 */ /* 0x001fe200078e000c */
        /* <DEDUP_REMOVED lines=12> */
[----:B0-----:R-:W-:Y:S06]  /*1480*/  BRA.DIV UR9, `(.L_x_142) ;  /* 0x00000016097c7947 */ /* 0x001fec000b800000 */
        /* <DEDUP_REMOVED lines=37> */
.L_x_169:
[----:B------:R-:W-:Y:S01]  /*16e0*/  FMUL.FTZ R12, R22, R22 ;  /* 0x00000016160c7220 */ /* 0x000fe20000410000 */
[----:B------:R-:W-:Y:S01]  /*16f0*/  ISETP.NE.AND P1, PT, RZ, UR8, PT ;  /* 0x00000008ff007c0c */ /* 0x000fe2000bf25270 */
[----:B01----:R-:W-:-:S03]  /*1700*/  FADD.FTZ R45, R45, R16 ;  /* 0x000000102d2d7221 */ /* 0x003fc60000010000 */
[----:B------:R-:W-:Y:S01]  /*1710*/  FSEL R13, R12, RZ, P1 ;  /* 0x000000ff0c0d7208 */ /* 0x000fe20000800000 */
[----:B------:R-:W-:Y:S01]  /*1720*/  FFMA.FTZ R42, R45, R42, UR5 ;  /* 0x000000052d2a7e23 */ /* 0x000fe2000801002a */
[----:B------:R-:W-:-:S03]  /*1730*/  FSEL R14, R22, RZ, !P1 ;  /* 0x000000ff160e7208 */ /* 0x000fc60004800000 */
[----:B------:R-:W-:Y:S02]  /*1740*/  FADD.FTZ R13, R42, R13 ;  /* 0x0000000d2a0d7221 */ /* 0x000fe40000010000 */
[--C-:B------:R-:W-:Y:S01]  /*1750*/  FADD.FTZ R15, R40, -R14.reuse ;  /* 0x8000000e280f7221 */ /* 0x100fe20000010000 */
[--C-:B------:R-:W-:Y:S01]  /*1760*/  FADD.FTZ R39, R39, -R14.reuse ;  /* 0x8000000e27277221 */ /* 0x100fe20000010000 */
[----:B------:R-:W0:Y:S01]  /*1770*/  MUFU.RSQ R16, R13 ;  /* 0x0000000d00107308 */ /* 0x000e220000001400 */
[--C-:B------:R-:W-:Y:S01]  /*1780*/  FADD.FTZ R23, R23, -R14.reuse ;  /* 0x8000000e17177221 */ /* 0x100fe20000010000 */
[--C-:B------:R-:W-:Y:S01]  /*1790*/  FADD.FTZ R41, R41, -R14.reuse ;  /* 0x8000000e29297221 */ /* 0x100fe20000010000 */
[--C-:B------:R-:W-:Y:S01]  /*17a0*/  FADD.FTZ R12, R38, -R14.reuse ;  /* 0x8000000e260c7221 */ /* 0x100fe20000010000 */
[--C-:B------:R-:W-:Y:S01]  /*17b0*/  FADD.FTZ R37, R37, -R14.reuse ;  /* 0x8000000e25257221 */ /* 0x100fe20000010000 */
[----:B------:R-:W-:Y:S01]  /*17c0*/  FADD.FTZ R21, R21, -R14 ;  /* 0x8000000e15157221 */ /* 0x000fe20000010000 */
[----:B------:R-:W1:Y:S01]  /*17d0*/  @!P0 LDC.64 R42, c[0x0][0x3c0] ;  /* 0x0000f000ff2a8b82 */ /* 0x000e620000000a00 */
[C---:B0-----:R-:W-:Y:S01]  /*17e0*/  FMUL.FTZ R38, R16.reuse, R15 ;  /* 0x0000000f10267220 */ /* 0x041fe20000410000 */
[C---:B------:R-:W-:Y:S01]  /*17f0*/  FMUL.FTZ R40, R16.reuse, R39 ;  /* 0x0000002710287220 */ /* 0x040fe20000410000 */
[C---:B------:R-:W-:Y:S01]  /*1800*/  FMUL.FTZ R23, R16.reuse, R23 ;  /* 0x0000001710177220 */ /* 0x040fe20000410000 */
[----:B------:R-:W-:Y:S01]  /*1810*/  FMUL.FTZ R41, R16, R41 ;  /* 0x0000002910297220 */ /* 0x000fe20000410000 */
[----:B------:R-:W-:Y:S01]  /*1820*/  FFMA.FTZ R15, R27, R38, R19 ;  /* 0x000000261b0f7223 */ /* 0x000fe20000010013 */
[----:B------:R-:W-:Y:S01]  /*1830*/  FFMA.FTZ R40, R31, R40, R17 ;  /* 0x000000281f287223 */ /* 0x000fe20000010011 */
[----:B------:R-:W-:Y:S01]  /*1840*/  FFMA.FTZ R13, R7, R23, R18 ;  /* 0x00000017070d7223 */ /* 0x000fe20000010012 */
[----:B------:R-:W-:Y:S01]  /*1850*/  FFMA.FTZ R38, R30, R41, R24 ;  /* 0x000000291e267223 */ /* 0x000fe20000010018 */
[----:B------:R-:W-:Y:S01]  /*1860*/  FADD.FTZ R23, R20, -R14 ;  /* 0x8000000e14177221 */ /* 0x000fe20000010000 */
[C---:B------:R-:W-:Y:S01]  /*1870*/  FMUL.FTZ R37, R16.reuse, R37 ;  /* 0x0000002510257220 */ /* 0x040fe20000410000 */
[----:B------:R-:W-:Y:S01]  /*1880*/  FMUL.FTZ R20, R16, R21 ;  /* 0x0000001510147220 */ /* 0x000fe20000410000 */
[----:B------:R-:W-:Y:S01]  /*1890*/  F2FP.BF16.F32.PACK_AB R15, R40, R15 ;  /* 0x0000000f280f723e */ /* 0x000fe200000010ff */
[----:B------:R-:W-:Y:S01]  /*18a0*/  FMUL.FTZ R12, R16, R12 ;  /* 0x0000000c100c7220 */ /* 0x000fe20000410000 */
[----:B------:R-:W-:Y:S01]  /*18b0*/  F2FP.BF16.F32.PACK_AB R14, R38, R13 ;  /* 0x0000000d260e723e */ /* 0x000fe200000010ff */
[----:B------:R-:W0:Y:S01]  /*18c0*/  @!P0 LDC.64 R40, c[0x0][0x3c8] ;  /* 0x0000f200ff288b82 */ /* 0x000e220000000a00 */
[----:B------:R-:W-:Y:S01]  /*18d0*/  FFMA.FTZ R13, R4, R37, R2 ;  /* 0x00000025040d7223 */ /* 0x000fe20000010002 */
[----:B------:R-:W-:Y:S01]  /*18e0*/  FFMA.FTZ R20, R29, R20, R25 ;  /* 0x000000141d147223 */ /* 0x000fe20000010019 */
[----:B------:R-:W-:Y:S01]  /*18f0*/  FMUL.FTZ R23, R16, R23 ;  /* 0x0000001710177220 */ /* 0x000fe20000410000 */
[----:B------:R-:W-:Y:S01]  /*1900*/  FFMA.FTZ R12, R3, R12, R0 ;  /* 0x0000000c030c7223 */ /* 0x000fe20000010000 */
[----:B-1----:R-:W-:-:S02]  /*1910*/  @!P0 IMAD.WIDE R42, R6, 0x4, R42 ;  /* 0x00000004062a8825 */ /* 0x002fc400078e022a */
[----:B------:R-:W-:Y:S01]  /*1920*/  F2FP.BF16.F32.PACK_AB R13, R20, R13 ;  /* 0x0000000d140d723e */ /* 0x000fe200000010ff */
[----:B------:R-:W1:Y:S01]  /*1930*/  LDC.64 R38, c[0x0][0x428] ;  /* 0x00010a00ff267b82 */ /* 0x000e620000000a00 */
[----:B------:R-:W-:Y:S01]  /*1940*/  FFMA.FTZ R23, R28, R23, R26 ;  /* 0x000000171c177223 */ /* 0x000fe2000001001a */
[----:B------:R2:W-:Y:S04]  /*1950*/  @!P0 STG.E desc[UR6][R42.64], R22 ;  /* 0x000000162a008986 */ /* 0x0005e8000c101906 */
[----:B------:R-:W-:Y:S02]  /*1960*/  F2FP.BF16.F32.PACK_AB R12, R23, R12 ;  /* 0x0000000c170c723e */ /* 0x000fe400000010ff */
[----:B------:R-:W3:Y:S01]  /*1970*/  LDC.64 R20, c[0x0][0x380] ;  /* 0x0000e000ff147b82 */ /* 0x000ee20000000a00 */
[----:B0-----:R-:W-:-:S05]  /*1980*/  @!P0 IMAD.WIDE R40, R6, 0x4, R40 ;  /* 0x0000000406288825 */ /* 0x001fca00078e0228 */
[----:B------:R2:W-:Y:S01]  /*1990*/  @!P0 STG.E desc[UR6][R40.64], R16 ;  /* 0x0000001028008986 */ /* 0x0005e2000c101906 */
[----:B-1----:R-:W-:-:S05]  /*19a0*/  IMAD.WIDE.U32 R38, R36, 0x10, R38 ;  /* 0x0000001024267825 */ /* 0x002fca00078e0026 */
[----:B------:R2:W-:Y:S01]  /*19b0*/  STG.E.128 desc[UR6][R38.64], R12 ;  /* 0x0000000c26007986 */ /* 0x0005e2000c101d06 */
[----:B---3--:R-:W-:-:S04]  /*19c0*/  LEA R6, R20, R6, 0x2 ;  /* 0x0000000614067211 */ /* 0x008fc800078e10ff */
[----:B------:R-:W-:-:S13]  /*19d0*/  ISETP.GE.AND P0, PT, R6, R21, PT ;  /* 0x000000150600720c */ /* 0x000fda0003f06270 */
[----:B--2---:R-:W-:Y:S05]  /*19e0*/  @!P0 BRA `(.L_x_143) ;  /* 0xfffffff400888947 */ /* 0x004fea000383ffff */
[----:B------:R-:W-:Y:S05]  /*19f0*/  EXIT ;  /* 0x000000000000794d */ /* 0x000fea0003800000 */
.L_x_141:
[----:B------:R-:W-:Y:S01]  /*1a00*/  SHF.L.U32 R4, R16, 0x10, RZ ;  /* 0x0000001010047819 */ /* 0x000fe200000006ff */
[----:B------:R-:W1:Y:S01]  /*1a10*/  LDCU UR4, c[0x0][0x388] ;  /* 0x00007100ff0477ac */ /* 0x000e620008000800 */
[----:B0-----:R-:W-:Y:S02]  /*1a20*/  SHF.L.U32 R3, R17, 0x10, RZ ;  /* 0x0000001011037819 */ /* 0x001fe400000006ff */
[----:B------:R-:W-:Y:S01]  /*1a30*/  PRMT R27, R8, 0x7632, R27 ;  /* 0x00007632081b7816 */ /* 0x000fe2000000001b */
        /* <DEDUP_REMOVED lines=30> */
.L_x_145:
[----:B------:R-:W0:Y:S01]  /*1c20*/  LDC.64 R12, c[0x0][0x390] ;  /* 0x0000e400ff0c7b82 */ /* 0x000e220000000a00 */
[----:B------:R-:W-:-:S05]  /*1c30*/  IMAD R14, R6, UR4, RZ ;  /* 0x00000004060e7c24 */ /* 0x000fca000f8e02ff */
[----:B------:R-:W-:Y:S02]  /*1c40*/  SHF.R.S32.HI R15, RZ, 0x1f, R14 ;  /* 0x0000001fff0f7819 */ /* 0x000fe4000001140e */
[----:B------:R-:W1:Y:S02]  /*1c50*/  LDC.64 R16, c[0x0][0x3a0] ;  /* 0x0000e800ff107b82 */ /* 0x000e640000000a00 */
[----:B------:R-:W-:-:S04]  /*1c60*/  LEA.HI R14, R15, R14, RZ, 0x3 ;  /* 0x0000000e0f0e7211 */ /* 0x000fc800078f18ff */
[----:B------:R-:W-:-:S05]  /*1c70*/  LEA.HI.SX32 R35, R14, R5, 0x1d ;  /* 0x000000050e237211 */ /* 0x000fca00078feaff */
[----:B0-----:R-:W-:-:S06]  /*1c80*/  IMAD.WIDE.U32 R12, R35, 0x10, R12 ;  /* 0x00000010230c7825 */ /* 0x001fcc00078e000c */
[----:B------:R-:W2:Y:S01]  /*1c90*/  LDG.E.128 R12, desc[UR6][R12.64] ;  /* 0x000000060c0c7981 */ /* 0x000ea2000c1e1d00 */
[----:B-1----:R-:W-:-:S06]  /*1ca0*/  IMAD.WIDE.U32 R16, R35, 0x10, R16 ;  /* 0x0000001023107825 */ /* 0x002fcc00078e0010 */
[----:B------:R-:W3:Y:S01]  /*1cb0*/  LDG.E.128 R16, desc[UR6][R16.64] ;  /* 0x0000000610107981 */ /* 0x000ee2000c1e1d00 */
[----:B------:R-:W-:Y:S01]  /*1cc0*/  UMOV UR9, 0xffffffff ;  /* 0xffffffff00097882 */ /* 0x000fe20000000000 */
[----:B------:R-:W-:Y:S02]  /*1cd0*/  ISETP.NE.AND P0, PT, R5, RZ, PT ;  /* 0x000000ff0500720c */ /* 0x000fe40003f05270 */
[----:B--2---:R-:W-:Y:S02]  /*1ce0*/  SHF.L.U32 R36, R12, 0x10, RZ ;  /* 0x000000100c247819 */ /* 0x004fe400000006ff */
[C---:B------:R-:W-:Y:S02]  /*1cf0*/  SHF.L.U32 R40, R15.reuse, 0x10, RZ ;  /* 0x000000100f287819 */ /* 0x040fe400000006ff */
[----:B------:R-:W-:Y:S02]  /*1d00*/  PRMT R37, R15, 0x7632, R37 ;  /* 0x000076320f257816 */ /* 0x000fe40000000025 */
[----:B---3--:R-:W-:-:S02]  /*1d10*/  SHF.L.U32 R38, R16, 0x10, RZ ;  /* 0x0000001010267819 */ /* 0x008fc400000006ff */
[C---:B------:R-:W-:Y:S02]  /*1d20*/  SHF.L.U32 R42, R19.reuse, 0x10, RZ ;  /* 0x00000010132a7819 */ /* 0x040fe400000006ff */
[----:B------:R-:W-:Y:S01]  /*1d30*/  PRMT R15, R19, 0x7632, R15 ;  /* 0x00007632130f7816 */ /* 0x000fe2000000000f */
[----:B------:R-:W-:Y:S02]  /*1d40*/  FFMA.FTZ R39, R7, R36, R38 ;  /* 0x0000002407277223 */ /* 0x000fe40000010026 */
[----:B------:R-:W-:Y:S02]  /*1d50*/  FFMA.FTZ R36, R11, R40, R42 ;  /* 0x000000280b247223 */ /* 0x000fe4000001002a */
[----:B------:R-:W0:Y:S01]  /*1d60*/  LDC.64 R42, c[0x0][0x3a8] ;  /* 0x0000ea00ff2a7b82 */ /* 0x000e220000000a00 */
[----:B------:R-:W-:Y:S02]  /*1d70*/  SHF.L.U32 R19, R37, 0x10, RZ ;  /* 0x0000001025137819 */ /* 0x000fe400000006ff */
[----:B------:R-:W-:-:S02]  /*1d80*/  SHF.L.U32 R15, R15, 0x10, RZ ;  /* 0x000000100f0f7819 */ /* 0x000fc400000006ff */
[----:B------:R-:W-:-:S03]  /*1d90*/  SHF.L.U32 R37, R17, 0x10, RZ ;  /* 0x0000001011257819 */ /* 0x000fc600000006ff */
[----:B------:R-:W-:Y:S01]  /*1da0*/  FFMA.FTZ R19, R30, R19, R15 ;  /* 0x000000131e137223 */ /* 0x000fe2000001000f */
[C---:B------:R-:W-:Y:S02]  /*1db0*/  SHF.L.U32 R15, R13.reuse, 0x10, RZ ;  /* 0x000000100d0f7819 */ /* 0x040fe400000006ff */
[----:B------:R-:W-:Y:S02]  /*1dc0*/  SHF.L.U32 R41, R14, 0x10, RZ ;  /* 0x000000100e297819 */ /* 0x000fe400000006ff */
[----:B------:R-:W-:Y:S02]  /*1dd0*/  SHF.L.U32 R45, R18, 0x10, RZ ;  /* 0x00000010122d7819 */ /* 0x000fe400000006ff */
[----:B------:R-:W-:Y:S02]  /*1de0*/  PRMT R13, R13, 0x7632, R13 ;  /* 0x000076320d0d7816 */ /* 0x000fe4000000000d */
[----:B------:R-:W-:Y:S02]  /*1df0*/  PRMT R17, R17, 0x7632, R17 ;  /* 0x0000763211117816 */ /* 0x000fe40000000011 */
[----:B------:R-:W-:-:S02]  /*1e00*/  PRMT R12, R12, 0x7632, R12 ;  /* 0x000076320c0c7816 */ /* 0x000fc4000000000c */
[----:B------:R-:W-:Y:S02]  /*1e10*/  PRMT R14, R14, 0x7632, R14 ;  /* 0x000076320e0e7816 */ /* 0x000fe4000000000e */
[----:B------:R-:W-:Y:S02]  /*1e20*/  PRMT R16, R16, 0x7632, R16 ;  /* 0x0000763210107816 */ /* 0x000fe40000000010 */
[----:B------:R-:W-:Y:S02]  /*1e30*/  PRMT R18, R18, 0x7632, R18 ;  /* 0x0000763212127816 */ /* 0x000fe40000000012 */
[----:B------:R-:W-:Y:S02]  /*1e40*/  SHF.L.U32 R13, R13, 0x10, RZ ;  /* 0x000000100d0d7819 */ /* 0x000fe400000006ff */
[----:B------:R-:W-:Y:S02]  /*1e50*/  SHF.L.U32 R17, R17, 0x10, RZ ;  /* 0x0000001011117819 */ /* 0x000fe400000006ff */
[----:B------:R-:W-:-:S02]  /*1e60*/  SHF.L.U32 R12, R12, 0x10, RZ ;  /* 0x000000100c0c7819 */ /* 0x000fc400000006ff */
        /* <DEDUP_REMOVED lines=60> */
.L_x_181:
        /* <DEDUP_REMOVED lines=9> */
[--C-:B------:R-:W-:Y:S01]  /*22c0*/  FADD.FTZ R37, R37, -R14.reuse ;  /* 0x8000000e25257221 */ /* 0x100fe20000010000 */
[--C-:B------:R-:W-:Y:S01]  /*22d0*/  FADD.FTZ R41, R41, -R14.reuse ;  /* 0x8000000e29297221 */ /* 0x100fe20000010000 */
[----:B------:R-:W0:Y:S01]  /*22e0*/  MUFU.RSQ R42, R42 ;  /* 0x0000002a002a7308 */ /* 0x000e220000001400 */
[--C-:B------:R-:W-:Y:S01]  /*22f0*/  FADD.FTZ R12, R39, -R14.reuse ;  /* 0x8000000e270c7221 */ /* 0x100fe20000010000 */
[----:B------:R-:W-:Y:S01]  /*2300*/  FADD.FTZ R17, R17, -R14 ;  /* 0x8000000e11117221 */ /* 0x000fe20000010000 */
[C---:B0-----:R-:W-:Y:S01]  /*2310*/  FMUL.FTZ R13, R42.reuse, R13 ;  /* 0x0000000d2a0d7220 */ /* 0x041fe20000410000 */
[C---:B------:R-:W-:Y:S01]  /*2320*/  FMUL.FTZ R19, R42.reuse, R19 ;  /* 0x000000132a137220 */ /* 0x040fe20000410000 */
[C---:B------:R-:W-:Y:S01]  /*2330*/  FMUL.FTZ R37, R42.reuse, R37 ;  /* 0x000000252a257220 */ /* 0x040fe20000410000 */
[----:B------:R-:W-:Y:S01]  /*2340*/  FMUL.FTZ R16, R42, R41 ;  /* 0x000000292a107220 */ /* 0x000fe20000410000 */
[----:B------:R-:W-:Y:S01]  /*2350*/  FFMA.FTZ R15, R22, R13, R0 ;  /* 0x0000000d160f7223 */ /* 0x000fe20000010000 */
[----:B------:R-:W-:Y:S01]  /*2360*/  FFMA.FTZ R36, R34, R19, R26 ;  /* 0x0000001322247223 */ /* 0x000fe2000001001a */
[--C-:B------:R-:W-:Y:S01]  /*2370*/  FADD.FTZ R13, R38, -R14.reuse ;  /* 0x8000000e260d7221 */ /* 0x100fe20000010000 */
[----:B------:R-:W-:Y:S01]  /*2380*/  FADD.FTZ R19, R40, -R14 ;  /* 0x8000000e28137221 */ /* 0x000fe20000010000 */
[----:B------:R-:W-:Y:S01]  /*2390*/  FFMA.FTZ R37, R21, R37, R2 ;  /* 0x0000002515257223 */ /* 0x000fe20000010002 */
[----:B------:R-:W-:Y:S01]  /*23a0*/  FFMA.FTZ R16, R33, R16, R25 ;  /* 0x0000001021107223 */ /* 0x000fe20000010019 */
[C---:B------:R-:W-:Y:S01]  /*23b0*/  FMUL.FTZ R13, R42.reuse, R13 ;  /* 0x0000000d2a0d7220 */ /* 0x040fe20000410000 */
[----:B------:R-:W-:Y:S01]  /*23c0*/  FMUL.FTZ R19, R42, R19 ;  /* 0x000000132a137220 */ /* 0x000fe20000410000 */
[----:B------:R-:W0:Y:S01]  /*23d0*/  @!P0 LDC.64 R40, c[0x0][0x3c0] ;  /* 0x0000f000ff288b82 */ /* 0x000e220000000a00 */
[----:B------:R-:W-:Y:S01]  /*23e0*/  F2FP.BF16.F32.PACK_AB R15, R36, R15 ;  /* 0x0000000f240f723e */ /* 0x000fe200000010ff */
[----:B------:R-:W-:Y:S01]  /*23f0*/  FFMA.FTZ R13, R20, R13, R3 ;  /* 0x0000000d140d7223 */ /* 0x000fe20000010003 */
[----:B------:R-:W-:Y:S01]  /*2400*/  F2FP.BF16.F32.PACK_AB R14, R16, R37 ;  /* 0x00000025100e723e */ /* 0x000fe200000010ff */
[----:B------:R-:W-:Y:S01]  /*2410*/  FFMA.FTZ R16, R32, R19, R24 ;  /* 0x0000001320107223 */ /* 0x000fe20000010018 */
[----:B------:R-:W-:-:S03]  /*2420*/  FMUL.FTZ R12, R42, R12 ;  /* 0x0000000c2a0c7220 */ /* 0x000fc60000410000 */
[----:B------:R-:W1:Y:S01]  /*2430*/  @!P0 LDC.64 R38, c[0x0][0x3c8] ;  /* 0x0000f200ff268b82 */ /* 0x000e620000000a00 */
[----:B------:R-:W-:Y:S01]  /*2440*/  F2FP.BF16.F32.PACK_AB R13, R16, R13 ;  /* 0x0000000d100d723e */ /* 0x000fe200000010ff */
[----:B------:R-:W-:Y:S01]  /*2450*/  FMUL.FTZ R16, R42, R17 ;  /* 0x000000112a107220 */ /* 0x000fe20000410000 */
[----:B------:R-:W-:-:S03]  /*2460*/  FFMA.FTZ R12, R9, R12, R4 ;  /* 0x0000000c090c7223 */ /* 0x000fc60000010004 */
[----:B------:R-:W-:Y:S02]  /*2470*/  FFMA.FTZ R19, R31, R16, R23 ;  /* 0x000000101f137223 */ /* 0x000fe40000010017 */
[----:B------:R-:W2:Y:S03]  /*2480*/  LDC.64 R36, c[0x0][0x428] ;  /* 0x00010a00ff247b82 */ /* 0x000ea60000000a00 */
[----:B------:R-:W-:-:S05]  /*2490*/  F2FP.BF16.F32.PACK_AB R12, R19, R12 ;  /* 0x0000000c130c723e */ /* 0x000fca00000010ff */
        /* <DEDUP_REMOVED lines=9> */
[----:B0-----:R-:W-:Y:S05]  /*2530*/  @!P0 BRA `(.L_x_145) ;  /* 0xfffffff400b88947 */ /* 0x001fea000383ffff */
[----:B------:R-:W-:Y:S05]  /*2540*/  EXIT ;  /* 0x000000000000794d */ /* 0x000fea0003800000 */
.L_x_139:
[----:B------:R-:W-:Y:S01]  /*2550*/  BSSY B0, `(.L_x_146) ;  /* 0x0000008000007945 */ /* 0x000fe20003800000 */
[----:B------:R-:W-:Y:S02]  /*2560*/  MOV R15, R35 ;  /* 0x00000023000f7202 */ /* 0x000fe40000000f00 */
[----:B------:R-:W-:Y:S02]  /*2570*/  MOV R14, 0x1 ;  /* 0x00000001000e7802 */ /* 0x000fe40000000f00 */
[----:B------:R-:W-:Y:S02]  /*2580*/  MOV R13, 0x1f ;  /* 0x0000001f000d7802 */ /* 0x000fe40000000f00 */
[----:B------:R-:W-:-:S07]  /*2590*/  MOV R12, 0xffffffff ;  /* 0xffffffff000c7802 */ /* 0x000fce0000000f00 */
[----:B0-----:R-:W-:Y:S05]  /*25a0*/  WARPSYNC.COLLECTIVE R12, `(.L_x_147) ;  /* 0x000000000c087348 */ /* 0x001fea0003c00000 */
[----:B------:R1:W2:Y:S02]  /*25b0*/  SHFL.BFLY P2, R16, R15, R14, R13 ;  /* 0x0c00000e0f107389 */ /* 0x0002a4000004000d */
[----:B012---:R-:W-:Y:S05]  /*25c0*/  ENDCOLLECTIVE ;  /* 0x000000000000791b */ /* 0x007fea0003800000 */
.L_x_147:
[----:B------:R-:W-:Y:S05]  /*25d0*/  BSYNC B0 ;  /* 0x0000000000007941 */ /* 0x000fea0003800000 */
.L_x_146:
        /* <DEDUP_REMOVED lines=8> */
.L_x_148:
[----:B------:R-:W-:Y:S02]  /*2660*/  HFMA2 R14, -RZ, RZ, 0, 2.384185791015625e-07 ;  /* 0x00000004ff0e7431 */ /* 0x000fe400000001ff */
[----:B------:R-:W-:-:S05]  /*2670*/  FADD.FTZ R43, R15, R16 ;  /* 0x000000100f2b7221 */ /* 0x000fca0000010000 */
[----:B------:R-:W-:-:S07]  /*2680*/  MOV R15, R43 ;  /* 0x0000002b000f7202 */ /* 0x000fce0000000f00 */
[----:B------:R-:W-:Y:S05]  /*2690*/  WARPSYNC.COLLECTIVE R12, `(.L_x_149) ;  /* 0x000000000c087348 */ /* 0x000fea0003c00000 */
[----:B------:R0:W1:Y:S02]  /*26a0*/  SHFL.BFLY P2, R16, R15, R14, R13 ;  /* 0x0c00000e0f107389 */ /* 0x000064000004000d */
[----:B01----:R-:W-:Y:S05]  /*26b0*/  ENDCOLLECTIVE ;  /* 0x000000000000791b */ /* 0x003fea0003800000 */
.L_x_149:
[----:B------:R-:W-:Y:S02]  /*26c0*/  HFMA2 R14, -RZ, RZ, 0, 4.76837158203125e-07 ;  /* 0x00000008ff0e7431 */ /* 0x000fe400000001ff */
[----:B------:R-:W-:-:S05]  /*26d0*/  FADD.FTZ R44, R43, R16 ;  /* 0x000000102b2c7221 */ /* 0x000fca0000010000 */
[----:B------:R-:W-:-:S07]  /*26e0*/  MOV R15, R44 ;  /* 0x0000002c000f7202 */ /* 0x000fce0000000f00 */
[----:B------:R-:W-:Y:S05]  /*26f0*/  WARPSYNC.COLLECTIVE R12, `(.L_x_150) ;  /* 0x000000000c087348 */ /* 0x000fea0003c00000 */
[----:B------:R0:W1:Y:S02]  /*2700*/  SHFL.BFLY P2, R16, R15, R14, R13 ;  /* 0x0c00000e0f107389 */ /* 0x000064000004000d */
[----:B01----:R-:W-:Y:S05]  /*2710*/  ENDCOLLECTIVE ;  /* 0x000000000000791b */ /* 0x003fea0003800000 */
.L_x_150:
[----:B------:R-:W-:Y:S02]  /*2720*/  HFMA2 R14, -RZ, RZ, 0, 9.5367431640625e-07 ;  /* 0x00000010ff0e7431 */ /* 0x000fe400000001ff */
[----:B------:R-:W-:-:S05]  /*2730*/  FADD.FTZ R45, R44, R16 ;  /* 0x000000102c2d7221 */ /* 0x000fca0000010000 */
[----:B------:R-:W-:-:S07]  /*2740*/  MOV R15, R45 ;  /* 0x0000002d000f7202 */ /* 0x000fce0000000f00 */
[----:B------:R-:W-:Y:S05]  /*2750*/  WARPSYNC.COLLECTIVE R12, `(.L_x_151) ;  /* 0x000000000c087348 */ /* 0x000fea0003c00000 */
[----:B------:R0:W1:Y:S02]  /*2760*/  SHFL.BFLY P2, R16, R15, R14, R13 ;  /* 0x0c00000e0f107389 */ /* 0x000064000004000d */
[----:B01----:R-:W-:Y:S05]  /*2770*/  ENDCOLLECTIVE ;  /* 0x000000000000791b */ /* 0x003fea0003800000 */
.L_x_151:
[----:B------:R-:W-:Y:S01]  /*2780*/  MOV R14, 0x1 ;  /* 0x00000001000e7802 */ /* 0x000fe20000000f00 */
        /* <DEDUP_REMOVED lines=17> */
[----:B------:R-:W-:-:S03]  /*28a0*/  HFMA2 R13, -RZ, RZ, 0, 1.847743988037109375e-06 ;  /* 0x0000001fff0d7431 */ /* 0x000fc600000001ff */
[----:B------:R-:W-:-:S07]  /*28b0*/  FFMA.FTZ R15, R15, R15, R16 ;  /* 0x0000000f0f0f7223 */ /* 0x000fce0000010010 */
[----:B------:R-:W-:Y:S05]  /*28c0*/  WARPSYNC.COLLECTIVE R12, `(.L_x_152) ;  /* 0x000000000c087348 */ /* 0x000fea0003c00000 */
[----:B------:R0:W1:Y:S02]  /*28d0*/  SHFL.BFLY P2, R16, R15, R14, R13 ;  /* 0x0c00000e0f107389 */ /* 0x000064000004000d */
[----:B01----:R-:W-:Y:S05]  /*28e0*/  ENDCOLLECTIVE ;  /* 0x000000000000791b */ /* 0x003fea0003800000 */
.L_x_152:
[----:B------:R-:W-:Y:S02]  /*28f0*/  HFMA2 R14, -RZ, RZ, 0, 1.1920928955078125e-07 ;  /* 0x00000002ff0e7431 */ /* 0x000fe400000001ff */
[----:B------:R-:W-:-:S05]  /*2900*/  FADD.FTZ R43, R15, R16 ;  /* 0x000000100f2b7221 */ /* 0x000fca0000010000 */
[----:B------:R-:W-:-:S07]  /*2910*/  MOV R15, R43 ;  /* 0x0000002b000f7202 */ /* 0x000fce0000000f00 */
[----:B------:R-:W-:Y:S05]  /*2920*/  WARPSYNC.COLLECTIVE R12, `(.L_x_153) ;  /* 0x000000000c087348 */ /* 0x000fea0003c00000 */
[----:B------:R0:W1:Y:S02]  /*2930*/  SHFL.BFLY P2, R16, R15, R14, R13 ;  /* 0x0c00000e0f107389 */ /* 0x000064000004000d */
[----:B01----:R-:W-:Y:S05]  /*2940*/  ENDCOLLECTIVE ;  /* 0x000000000000791b */ /* 0x003fea0003800000 */
.L_x_153:
[----:B------:R-:W-:Y:S02]  /*2950*/  HFMA2 R14, -RZ, RZ, 0, 2.384185791015625e-07 ;  /* 0x00000004ff0e7431 */ /* 0x000fe400000001ff */
[----:B------:R-:W-:-:S05]  /*2960*/  FADD.FTZ R44, R43, R16 ;  /* 0x000000102b2c7221 */ /* 0x000fca0000010000 */
[----:B------:R-:W-:-:S07]  /*2970*/  MOV R15, R44 ;  /* 0x0000002c000f7202 */ /* 0x000fce0000000f00 */
[----:B------:R-:W-:Y:S05]  /*2980*/  WARPSYNC.COLLECTIVE R12, `(.L_x_154) ;  /* 0x000000000c087348 */ /* 0x000fea0003c00000 */
[----:B------:R0:W1:Y:S02]  /*2990*/  SHFL.BFLY P2, R16, R15, R14, R13 ;  /* 0x0c00000e0f107389 */ /* 0x000064000004000d */
[----:B01----:R-:W-:Y:S05]  /*29a0*/  ENDCOLLECTIVE ;  /* 0x000000000000791b */ /* 0x003fea0003800000 */
.L_x_154:
[----:B------:R-:W-:Y:S02]  /*29b0*/  HFMA2 R14, -RZ, RZ, 0, 4.76837158203125e-07 ;  /* 0x00000008ff0e7431 */ /* 0x000fe400000001ff */
[----:B------:R-:W-:-:S05]  /*29c0*/  FADD.FTZ R45, R44, R16 ;  /* 0x000000102c2d7221 */ /* 0x000fca0000010000 */
[----:B------:R-:W-:-:S07]  /*29d0*/  MOV R15, R45 ;  /* 0x0000002d000f7202 */ /* 0x000fce0000000f00 */
[----:B------:R-:W-:Y:S05]  /*29e0*/  WARPSYNC.COLLECTIVE R12, `(.L_x_155) ;  /* 0x000000000c087348 */ /* 0x000fea0003c00000 */
[----:B------:R0:W1:Y:S02]  /*29f0*/  SHFL.BFLY P2, R16, R15, R14, R13 ;  /* 0x0c00000e0f107389 */ /* 0x000064000004000d */
[----:B01----:R-:W-:Y:S05]  /*2a00*/  ENDCOLLECTIVE ;  /* 0x000000000000791b */ /* 0x003fea0003800000 */
.L_x_155:
[----:B------:R-:W-:Y:S02]  /*2a10*/  HFMA2 R14, -RZ, RZ, 0, 9.5367431640625e-07 ;  /* 0x00000010ff0e7431 */ /* 0x000fe400000001ff */
[----:B------:R-:W-:-:S05]  /*2a20*/  FADD.FTZ R45, R45, R16 ;  /* 0x000000102d2d7221 */ /* 0x000fca0000010000 */
[----:B------:R-:W-:-:S07]  /*2a30*/  MOV R15, R45 ;  /* 0x0000002d000f7202 */ /* 0x000fce0000000f00 */
[----:B------:R-:W-:Y:S05]  /*2a40*/  WARPSYNC.COLLECTIVE R12, `(.L_x_156) ;  /* 0x000000000c087348 */ /* 0x000fea0003c00000 */
[----:B------:R0:W1:Y:S02]  /*2a50*/  SHFL.BFLY P2, R16, R15, R14, R13 ;  /* 0x0c00000e0f107389 */ /* 0x000064000004000d */
[----:B01----:R-:W-:Y:S05]  /*2a60*/  ENDCOLLECTIVE ;  /* 0x000000000000791b */ /* 0x003fea0003800000 */
.L_x_156:
[----:B------:R-:W-:Y:S05]  /*2a70*/  BRA `(.L_x_157) ;  /* 0xffffffe000047947 */ /* 0x000fea000383ffff */
.L_x_142:
[----:B------:R-:W-:Y:S01]  /*2a80*/  HFMA2 R14, -RZ, RZ, 0, 5.9604644775390625e-08 ;  /* 0x00000001ff0e7431 */ /* 0x000fe200000001ff */
[----:B------:R-:W-:Y:S01]  /*2a90*/  BSSY B0, `(.L_x_158) ;  /* 0x0000007000007945 */ /* 0x000fe20003800000 */
[----:B------:R-:W-:Y:S02]  /*2aa0*/  MOV R15, R22 ;  /* 0x00000016000f7202 */ /* 0x000fe40000000f00 */
[----:B------:R-:W-:Y:S02]  /*2ab0*/  MOV R13, 0x1f ;  /* 0x0000001f000d7802 */ /* 0x000fe40000000f00 */
[----:B------:R-:W-:-:S07]  /*2ac0*/  MOV R12, 0xffffffff ;  /* 0xffffffff000c7802 */ /* 0x000fce0000000f00 */
[----:B------:R-:W-:Y:S05]  /*2ad0*/  WARPSYNC.COLLECTIVE R12, `(.L_x_159) ;  /* 0x000000000c087348 */ /* 0x000fea0003c00000 */
[----:B------:R0:W1:Y:S02]  /*2ae0*/  SHFL.BFLY P2, R16, R15, R14, R13 ;  /* 0x0c00000e0f107389 */ /* 0x000064000004000d */
[----:B01----:R-:W-:Y:S05]  /*2af0*/  ENDCOLLECTIVE ;  /* 0x000000000000791b */ /* 0x003fea0003800000 */
.L_x_159:
[----:B------:R-:W-:Y:S05]  /*2b00*/  BSYNC B0 ;  /* 0x0000000000007941 */ /* 0x000fea0003800000 */
.L_x_158:
        /* <DEDUP_REMOVED lines=8> */
.L_x_160:
[----:B------:R-:W-:Y:S02]  /*2b90*/  HFMA2 R14, -RZ, RZ, 0, 2.384185791015625e-07 ;  /* 0x00000004ff0e7431 */ /* 0x000fe400000001ff */
[----:B------:R-:W-:-:S05]  /*2ba0*/  FADD.FTZ R43, R15, R16 ;  /* 0x000000100f2b7221 */ /* 0x000fca0000010000 */
[----:B------:R-:W-:-:S07]  /*2bb0*/  MOV R15, R43 ;  /* 0x0000002b000f7202 */ /* 0x000fce0000000f00 */
[----:B------:R-:W-:Y:S05]  /*2bc0*/  WARPSYNC.COLLECTIVE R12, `(.L_x_161) ;  /* 0x000000000c087348 */ /* 0x000fea0003c00000 */
[----:B------:R0:W1:Y:S02]  /*2bd0*/  SHFL.BFLY P2, R16, R15, R14, R13 ;  /* 0x0c00000e0f107389 */ /* 0x000064000004000d */
[----:B01----:R-:W-:Y:S05]  /*2be0*/  ENDCOLLECTIVE ;  /* 0x000000000000791b */ /* 0x003fea0003800000 */
.L_x_161:
[----:B------:R-:W-:Y:S02]  /*2bf0*/  HFMA2 R14, -RZ, RZ, 0, 4.76837158203125e-07 ;  /* 0x00000008ff0e7431 */ /* 0x000fe400000001ff */
[----:B------:R-:W-:-:S05]  /*2c00*/  FADD.FTZ R44, R43, R16 ;  /* 0x000000102b2c7221 */ /* 0x000fca0000010000 */
[----:B------:R-:W-:-:S07]  /*2c10*/  MOV R15, R44 ;  /* 0x0000002c000f7202 */ /* 0x000fce0000000f00 */
[----:B------:R-:W-:Y:S05]  /*2c20*/  WARPSYNC.COLLECTIVE R12, `(.L_x_162) ;  /* 0x000000000c087348 */ /* 0x000fea0003c00000 */
[----:B------:R0:W1:Y:S02]  /*2c30*/  SHFL.BFLY P2, R16, R15, R14, R13 ;  /* 0x0c00000e0f107389 */ /* 0x000064000004000d */
[----:B01----:R-:W-:Y:S05]  /*2c40*/  ENDCOLLECTIVE ;  /* 0x000000000000791b */ /* 0x003fea0003800000 */
.L_x_162:
[----:B------:R-:W-:Y:S02]  /*2c50*/  HFMA2 R14, -RZ, RZ, 0, 9.5367431640625e-07 ;  /* 0x00000010ff0e7431 */ /* 0x000fe400000001ff */
[----:B------:R-:W-:-:S05]  /*2c60*/  FADD.FTZ R45, R44, R16 ;  /* 0x000000102c2d7221 */ /* 0x000fca0000010000 */
[----:B------:R-:W-:-:S07]  /*2c70*/  MOV R15, R45 ;  /* 0x0000002d000f7202 */ /* 0x000fce0000000f00 */
[----:B------:R-:W-:Y:S05]  /*2c80*/  WARPSYNC.COLLECTIVE R12, `(.L_x_163) ;  /* 0x000000000c087348 */ /* 0x000fea0003c00000 */
[----:B------:R0:W1:Y:S02]  /*2c90*/  SHFL.BFLY P2, R16, R15, R14, R13 ;  /* 0x0c00000e0f107389 */ /* 0x000064000004000d */
[----:B01----:R-:W-:Y:S05]  /*2ca0*/  ENDCOLLECTIVE ;  /* 0x000000000000791b */ /* 0x003fea0003800000 */
.L_x_163:
        /* <DEDUP_REMOVED lines=23> */
.L_x_164:
[----:B------:R-:W-:Y:S02]  /*2e20*/  HFMA2 R14, -RZ, RZ, 0, 1.1920928955078125e-07 ;  /* 0x00000002ff0e7431 */ /* 0x000fe400000001ff */
[----:B------:R-:W-:-:S05]  /*2e30*/  FADD.FTZ R43, R15, R16 ;  /* 0x000000100f2b7221 */ /* 0x000fca0000010000 */
[----:B------:R-:W-:-:S07]  /*2e40*/  MOV R15, R43 ;  /* 0x0000002b000f7202 */ /* 0x000fce0000000f00 */
[----:B------:R-:W-:Y:S05]  /*2e50*/  WARPSYNC.COLLECTIVE R12, `(.L_x_165) ;  /* 0x000000000c087348 */ /* 0x000fea0003c00000 */
[----:B------:R0:W1:Y:S02]  /*2e60*/  SHFL.BFLY P2, R16, R15, R14, R13 ;  /* 0x0c00000e0f107389 */ /* 0x000064000004000d */
[----:B01----:R-:W-:Y:S05]  /*2e70*/  ENDCOLLECTIVE ;  /* 0x000000000000791b */ /* 0x003fea0003800000 */
.L_x_165:
[----:B------:R-:W-:Y:S02]  /*2e80*/  HFMA2 R14, -RZ, RZ, 0, 2.384185791015625e-07 ;  /* 0x00000004ff0e7431 */ /* 0x000fe400000001ff */
[----:B------:R-:W-:-:S05]  /*2e90*/  FADD.FTZ R44, R43, R16 ;  /* 0x000000102b2c7221 */ /* 0x000fca0000010000 */
[----:B------:R-:W-:-:S07]  /*2ea0*/  MOV R15, R44 ;  /* 0x0000002c000f7202 */ /* 0x000fce0000000f00 */
[----:B------:R-:W-:Y:S05]  /*2eb0*/  WARPSYNC.COLLECTIVE R12, `(.L_x_166) ;  /* 0x000000000c087348 */ /* 0x000fea0003c00000 */
[----:B------:R0:W1:Y:S02]  /*2ec0*/  SHFL.BFLY P2, R16, R15, R14, R13 ;  /* 0x0c00000e0f107389 */ /* 0x000064000004000d */
[----:B01----:R-:W-:Y:S05]  /*2ed0*/  ENDCOLLECTIVE ;  /* 0x000000000000791b */ /* 0x003fea0003800000 */
.L_x_166:
[----:B------:R-:W-:Y:S02]  /*2ee0*/  HFMA2 R14, -RZ, RZ, 0, 4.76837158203125e-07 ;  /* 0x00000008ff0e7431 */ /* 0x000fe400000001ff */
[----:B------:R-:W-:-:S05]  /*2ef0*/  FADD.FTZ R45, R44, R16 ;  /* 0x000000102c2d7221 */ /* 0x000fca0000010000 */
[----:B------:R-:W-:-:S07]  /*2f00*/  MOV R15, R45 ;  /* 0x0000002d000f7202 */ /* 0x000fce0000000f00 */
[----:B------:R-:W-:Y:S05]  /*2f10*/  WARPSYNC.COLLECTIVE R12, `(.L_x_167) ;  /* 0x000000000c087348 */ /* 0x000fea0003c00000 */
[----:B------:R0:W1:Y:S02]  /*2f20*/  SHFL.BFLY P2, R16, R15, R14, R13 ;  /* 0x0c00000e0f107389 */ /* 0x000064000004000d */
[----:B01----:R-:W-:Y:S05]  /*2f30*/  ENDCOLLECTIVE ;  /* 0x000000000000791b */ /* 0x003fea0003800000 */
.L_x_167:
[----:B------:R-:W-:Y:S02]  /*2f40*/  HFMA2 R14, -RZ, RZ, 0, 9.5367431640625e-07 ;  /* 0x00000010ff0e7431 */ /* 0x000fe400000001ff */
[----:B------:R-:W-:-:S05]  /*2f50*/  FADD.FTZ R45, R45, R16 ;  /* 0x000000102d2d7221 */ /* 0x000fca0000010000 */
[----:B------:R-:W-:-:S07]  /*2f60*/  MOV R15, R45 ;  /* 0x0000002d000f7202 */ /* 0x000fce0000000f00 */
[----:B------:R-:W-:Y:S05]  /*2f70*/  WARPSYNC.COLLECTIVE R12, `(.L_x_168) ;  /* 0x000000000c087348 */ /* 0x000fea0003c00000 */
[----:B------:R0:W1:Y:S02]  /*2f80*/  SHFL.BFLY P2, R16, R15, R14, R13 ;  /* 0x0c00000e0f107389 */ /* 0x000064000004000d */
[----:B01----:R-:W-:Y:S05]  /*2f90*/  ENDCOLLECTIVE ;  /* 0x000000000000791b */ /* 0x003fea0003800000 */
.L_x_168:
[----:B------:R-:W-:Y:S05]  /*2fa0*/  BRA `(.L_x_169) ;  /* 0xffffffe400cc7947 */ /* 0x000fea000383ffff */
.L_x_144:
        /* <DEDUP_REMOVED lines=8> */
.L_x_171:
[----:B------:R-:W-:Y:S05]  /*3030*/  BSYNC B0 ;  /* 0x0000000000007941 */ /* 0x000fea0003800000 */
.L_x_170:
        /* <DEDUP_REMOVED lines=8> */
.L_x_172:
[----:B------:R-:W-:Y:S02]  /*30c0*/  HFMA2 R14, -RZ, RZ, 0, 2.384185791015625e-07 ;  /* 0x00000004ff0e7431 */ /* 0x000fe400000001ff */
[----:B------:R-:W-:-:S05]  /*30d0*/  FADD.FTZ R43, R15, R16 ;  /* 0x000000100f2b7221 */ /* 0x000fca0000010000 */
[----:B------:R-:W-:-:S07]  /*30e0*/  MOV R15, R43 ;  /* 0x0000002b000f7202 */ /* 0x000fce0000000f00 */
[----:B------:R-:W-:Y:S05]  /*30f0*/  WARPSYNC.COLLECTIVE R12, `(.L_x_173) ;  /* 0x000000000c087348 */ /* 0x000fea0003c00000 */
[----:B------:R0:W1:Y:S02]  /*3100*/  SHFL.BFLY P2, R16, R15, R14, R13 ;  /* 0x0c00000e0f107389 */ /* 0x000064000004000d */
[----:B01----:R-:W-:Y:S05]  /*3110*/  ENDCOLLECTIVE ;  /* 0x000000000000791b */ /* 0x003fea0003800000 */
.L_x_173:
[----:B------:R-:W-:Y:S02]  /*3120*/  HFMA2 R14, -RZ, RZ, 0, 4.76837158203125e-07 ;  /* 0x00000008ff0e7431 */ /* 0x000fe400000001ff */
[----:B------:R-:W-:-:S05]  /*3130*/  FADD.FTZ R44, R43, R16 ;  /* 0x000000102b2c7221 */ /* 0x000fca0000010000 */
[----:B------:R-:W-:-:S07]  /*3140*/  MOV R15, R44 ;  /* 0x0000002c000f7202 */ /* 0x000fce0000000f00 */
[----:B------:R-:W-:Y:S05]  /*3150*/  WARPSYNC.COLLECTIVE R12, `(.L_x_174) ;  /* 0x000000000c087348 */ /* 0x000fea0003c00000 */
[----:B------:R0:W1:Y:S02]  /*3160*/  SHFL.BFLY P2, R16, R15, R14, R13 ;  /* 0x0c00000e0f107389 */ /* 0x000064000004000d */
[----:B01----:R-:W-:Y:S05]  /*3170*/  ENDCOLLECTIVE ;  /* 0x000000000000791b */ /* 0x003fea0003800000 */
.L_x_174:
[----:B------:R-:W-:Y:S02]  /*3180*/  HFMA2 R14, -RZ, RZ, 0, 9.5367431640625e-07 ;  /* 0x00000010ff0e7431 */ /* 0x000fe400000001ff */
[----:B------:R-:W-:-:S05]  /*3190*/  FADD.FTZ R45, R44, R16 ;  /* 0x000000102c2d7221 */ /* 0x000fca0000010000 */
[----:B------:R-:W-:-:S07]  /*31a0*/  MOV R15, R45 ;  /* 0x0000002d000f7202 */ /* 0x000fce0000000f00 */
[----:B------:R-:W-:Y:S05]  /*31b0*/  WARPSYNC.COLLECTIVE R12, `(.L_x_175) ;  /* 0x000000000c087348 */ /* 0x000fea0003c00000 */
[----:B------:R0:W1:Y:S02]  /*31c0*/  SHFL.BFLY P2, R16, R15, R14, R13 ;  /* 0x0c00000e0f107389 */ /* 0x000064000004000d */
[----:B01----:R-:W-:Y:S05]  /*31d0*/  ENDCOLLECTIVE ;  /* 0x000000000000791b */ /* 0x003fea0003800000 */
.L_x_175:
        /* <DEDUP_REMOVED lines=23> */
.L_x_176:
[----:B------:R-:W-:Y:S02]  /*3350*/  HFMA2 R14, -RZ, RZ, 0, 1.1920928955078125e-07 ;  /* 0x00000002ff0e7431 */ /* 0x000fe400000001ff */
[----:B------:R-:W-:-:S05]  /*3360*/  FADD.FTZ R43, R15, R16 ;  /* 0x000000100f2b7221 */ /* 0x000fca0000010000 */
[----:B------:R-:W-:-:S07]  /*3370*/  MOV R15, R43 ;  /* 0x0000002b000f7202 */ /* 0x000fce0000000f00 */
[----:B------:R-:W-:Y:S05]  /*3380*/  WARPSYNC.COLLECTIVE R12, `(.L_x_177) ;  /* 0x000000000c087348 */ /* 0x000fea0003c00000 */
[----:B------:R0:W1:Y:S02]  /*3390*/  SHFL.BFLY P2, R16, R15, R14, R13 ;  /* 0x0c00000e0f107389 */ /* 0x000064000004000d */
[----:B01----:R-:W-:Y:S05]  /*33a0*/  ENDCOLLECTIVE ;  /* 0x000000000000791b */ /* 0x003fea0003800000 */
.L_x_177:
[----:B------:R-:W-:Y:S02]  /*33b0*/  HFMA2 R14, -RZ, RZ, 0, 2.384185791015625e-07 ;  /* 0x00000004ff0e7431 */ /* 0x000fe400000001ff */
[----:B------:R-:W-:-:S05]  /*33c0*/  FADD.FTZ R44, R43, R16 ;  /* 0x000000102b2c7221 */ /* 0x000fca0000010000 */
[----:B------:R-:W-:-:S07]  /*33d0*/  MOV R15, R44 ;  /* 0x0000002c000f7202 */ /* 0x000fce0000000f00 */
[----:B------:R-:W-:Y:S05]  /*33e0*/  WARPSYNC.COLLECTIVE R12, `(.L_x_178) ;  /* 0x000000000c087348 */ /* 0x000fea0003c00000 */
[----:B------:R0:W1:Y:S02]  /*33f0*/  SHFL.BFLY P2, R16, R15, R14, R13 ;  /* 0x0c00000e0f107389 */ /* 0x000064000004000d */
[----:B01----:R-:W-:Y:S05]  /*3400*/  ENDCOLLECTIVE ;  /* 0x000000000000791b */ /* 0x003fea0003800000 */
.L_x_178:
[----:B------:R-:W-:Y:S02]  /*3410*/  HFMA2 R14, -RZ, RZ, 0, 4.76837158203125e-07 ;  /* 0x00000008ff0e7431 */ /* 0x000fe400000001ff */
[----:B------:R-:W-:-:S05]  /*3420*/  FADD.FTZ R45, R44, R16 ;  /* 0x000000102c2d7221 */ /* 0x000fca0000010000 */
[----:B------:R-:W-:-:S07]  /*3430*/  MOV R15, R45 ;  /* 0x0000002d000f7202 */ /* 0x000fce0000000f00 */
[----:B------:R-:W-:Y:S05]  /*3440*/  WARPSYNC.COLLECTIVE R12, `(.L_x_179) ;  /* 0x000000000c087348 */ /* 0x000fea0003c00000 */
[----:B------:R0:W1:Y:S02]  /*3450*/  SHFL.BFLY P2, R16, R15, R14, R13 ;  /* 0x0c00000e0f107389 */ /* 0x000064000004000d */
[----:B01----:R-:W-:Y:S05]  /*3460*/  ENDCOLLECTIVE ;  /* 0x000000000000791b */ /* 0x003fea0003800000 */
.L_x_179:
[----:B------:R-:W-:Y:S02]  /*3470*/  HFMA2 R14, -RZ, RZ, 0, 9.5367431640625e-07 ;  /* 0x00000010ff0e7431 */ /* 0x000fe400000001ff */
[----:B------:R-:W-:-:S05]  /*3480*/  FADD.FTZ R45, R45, R16 ;  /* 0x000000102d2d7221 */ /* 0x000fca0000010000 */
[----:B------:R-:W-:-:S07]  /*3490*/  MOV R15, R45 ;  /* 0x0000002d000f7202 */ /* 0x000fce0000000f00 */
[----:B------:R-:W-:Y:S05]  /*34a0*/  WARPSYNC.COLLECTIVE R12, `(.L_x_180) ;  /* 0x000000000c087348 */ /* 0x000fea0003c00000 */
[----:B------:R0:W1:Y:S02]  /*34b0*/  SHFL.BFLY P2, R16, R15, R14, R13 ;  /* 0x0c00000e0f107389 */ /* 0x000064000004000d */
[----:B01----:R-:W-:Y:S05]  /*34c0*/  ENDCOLLECTIVE ;  /* 0x000000000000791b */ /* 0x003fea0003800000 */
.L_x_180:
[----:B------:R-:W-:Y:S05]  /*34d0*/  BRA `(.L_x_181) ;  /* 0xffffffec00547947 */ /* 0x000fea000383ffff */
.L_x_182:
        /* <DEDUP_REMOVED lines=10> */
.L_x_9040:


//--------------------- .text._ZN10layer_norm13ln_fwd_kernelINS_13Kernel_traitsI13__nv_bfloat16S2_S2_S2_fjLj256ELj1ELj4ELj1ELj16ENS_18Kernel_traits_baseILj256ES2_S2_S2_S2_fjLj128EEEEELb0ELb1ELb1ELb0EEEvNS_9FwdParamsE --------------------------
	.section	.text._ZN10layer_norm13ln_fwd_kernelINS_13Kernel_traitsI13__nv_bfloat16S2_S2_S2_fjLj256ELj1ELj4ELj1ELj16ENS_18Kernel_traits_baseILj256ES2_S2_S2_S2_fjLj128EEEEELb0ELb1ELb1ELb0EEEvNS_9FwdParamsE,"ax",@progbits
	.align	128
        .global         _ZN10layer_norm13ln_fwd_kernelINS_13Kernel_traitsI13__nv_bfloat16S2_S2_S2_fjLj256ELj1ELj4ELj1ELj16ENS_18Kernel_traits_baseILj256ES2_S2_S2_S2_fjLj128EEEEELb0ELb1ELb1ELb0EEEvNS_9FwdParamsE
        .type           _ZN10layer_norm13ln_fwd_kernelINS_13Kernel_traitsI13__nv_bfloat16S2_S2_S2_fjLj256ELj1ELj4ELj1ELj16ENS_18Kernel_traits_baseILj256ES2_S2_S2_S2_fjLj128EEEEELb0ELb1ELb1ELb0EEEvNS_9FwdParamsE,@function
        .size           _ZN10layer_norm13ln_fwd_kernelINS_13Kernel_traitsI13__nv_bfloat16S2_S2_S2_fjLj256ELj1ELj4ELj1ELj16ENS_18Kernel_traits_baseILj256ES2_S2_S2_S2_fjLj128EEEEELb0ELb1ELb1ELb0EEEvNS_9FwdParamsE,(.L_x_9041 - _ZN10layer_norm13ln_fwd_kernelINS_13Kernel_traitsI13__nv_bfloat16S2_S2_S2_fjLj256ELj1ELj4ELj1ELj16ENS_18Kernel_traits_baseILj256ES2_S2_S2_S2_fjLj128EEEEELb0ELb1ELb1ELb0EEEvNS_9FwdParamsE)
        .other          _ZN10layer_norm13ln_fwd_kernelINS_13Kernel_traitsI13__nv_bfloat16S2_S2_S2_fjLj256ELj1ELj4ELj1ELj16ENS_18Kernel_traits_baseILj256ES2_S2_S2_S2_fjLj128EEEEELb0ELb1ELb1ELb0EEEvNS_9FwdParamsE,@"STO_CUDA_ENTRY STV_DEFAULT"
_ZN10layer_norm13ln_fwd_kernelINS_13Kernel_traitsI13__nv_bfloat16S2_S2_S2_fjLj256ELj1ELj4ELj1ELj16ENS_18Kernel_traits_baseILj256ES2_S2_S2_S2_fjLj128EEEEELb0ELb1ELb1ELb0EEEvNS_9FwdParamsE:
.text._ZN10layer_norm13ln_fwd_kernelINS_13Kernel_traitsI13__nv_bfloat16S2_S2_S2_fjLj256ELj1ELj4ELj1ELj16ENS_18Kernel_traits_baseILj256ES2_S2_S2_S2_fjLj128EEEEELb0ELb1ELb1ELb0EEEvNS_9FwdParamsE:
        /* <DEDUP_REMOVED lines=30> */
.L_x_184:
[----:B------:R-:W-:Y:S05]  /*01e0*/  BSYNC.RECONVERGENT B0 ;  /* 0x0000000000007941 */ /* 0x000fea0003800200 */
.L_x_183:
        /* <DEDUP_REMOVED lines=13> */
[----:B0-----:R-:W-:-:S02]  /*02c0*/  PRMT R3, R18, 0x7632, R3 ;  /* 0x0000763212037816 */ /* 0x001fc40000000003 */
[----:B------:R-:W-:Y:S02]  /*02d0*/  PRMT R2, R17, 0x7632, R2 ;  /* 0x0000763211027816 */ /* 0x000fe40000000002 */
[----:B------:R-:W-:Y:S01]  /*02e0*/  PRMT R0, R16, 0x7632, R0 ;  /* 0x0000763210007816 */ /* 0x000fe20000000000 */
[----:B-1----:R-:W-:Y:S01]  /*02f0*/  UISETP.NE.U32.AND UP0, UPT, UR4, URZ, UPT ;  /* 0x000000ff0400728c */ /* 0x002fe2000bf05070 */
[----:B------:R-:W0:Y:S03]  /*0300*/  LDCU UR4, c[0x0][0x448] ;  /* 0x00008900ff0477ac */ /* 0x000e260008000800 */
[----:B------:R-:W-:-:S09]  /*0310*/  UISETP.NE.AND.EX UP0, UPT, UR5, URZ, UPT, UP0 ;  /* 0x000000ff0500728c */ /* 0x000fd2000bf05300 */
[----:B--234-:R-:W-:Y:S05]  /*0320*/  BRA.U !UP0, `(.L_x_185) ;  /* 0x0000000d088c7547 */ /* 0x01cfea000b800000 */
.L_x_191:
        /* <DEDUP_REMOVED lines=21> */
[----:B-1----:R-:W-:Y:S06]  /*0480*/  @P2 BRA `(.L_x_187) ;  /* 0x00000004001c2947 */ /* 0x002fec0003800000 */
[----:B------:R-:W1:Y:S08]  /*0490*/  @P1 LDC.64 R26, c[0x0][0x390] ;  /* 0x0000e400ff1a1b82 */ /* 0x000e700000000a00 */
[----:B------:R-:W2:Y:S01]  /*04a0*/  LDC.64 R34, c[0x0][0x3a0] ;  /* 0x0000e800ff227b82 */ /* 0x000ea20000000a00 */
[----:B-1----:R-:W-:-:S04]  /*04b0*/  @P1 LEA R38, P0, R24, R26, 0x4 ;  /* 0x0000001a18261211 */ /* 0x002fc800078020ff */
[----:B------:R-:W-:-:S05]  /*04c0*/  @P1 LEA.HI.X R39, R24, R27, R25, 0x4, P0 ;  /* 0x0000001b18271211 */ /* 0x000fca00000f2419 */
[----:B------:R1:W3:Y:S01]  /*04d0*/  @P1 LDG.E.128 R20, desc[UR6][R38.64] ;  /* 0x0000000626141981 */ /* 0x0002e2000c1e1d00 */
[----:B--2---:R-:W-:-:S06]  /*04e0*/  IMAD.WIDE.U32 R24, R47, 0x10, R34 ;  /* 0x000000102f187825 */ /* 0x004fcc00078e0022 */
[----:B------:R-:W2:Y:S01]  /*04f0*/  LDG.E.128 R24, desc[UR6][R24.64] ;  /* 0x0000000618187981 */ /* 0x000ea2000c1e1d00 */
[----:B------:R-:W-:Y:S02]  /*0500*/  ISETP.GT.AND P0, PT, R36, RZ, PT ;  /* 0x000000ff2400720c */ /* 0x000fe40003f04270 */
[----:B------:R-:W4:Y:S01]  /*0510*/  @P1 LDC R36, c[0x0][0x40c] ;  /* 0x00010300ff241b82 */ /* 0x000f220000000800 */
[----:B-1----:R-:W-:-:S10]  /*0520*/  @P1 SHF.L.U32 R38, R16, 0x10, RZ ;  /* 0x0000001010261819 */ /* 0x002fd400000006ff */
[----:B------:R-:W1:Y:S01]  /*0530*/  @P0 LDC R41, c[0x0][0x40c] ;  /* 0x00010300ff290b82 */ /* 0x000e620000000800 */
[----:B------:R-:W-:-:S07]  /*0540*/  @P0 SHF.L.U32 R39, R0, 0x10, RZ ;  /* 0x0000001000270819 */ /* 0x000fce00000006ff */
[----:B------:R-:W0:Y:S08]  /*0550*/  @P0 LDC R49, c[0x0][0x40c] ;  /* 0x00010300ff310b82 */ /* 0x000e300000000800 */
[----:B------:R-:W0:Y:S01]  /*0560*/  @P0 LDC R35, c[0x0][0x40c] ;  /* 0x00010300ff230b82 */ /* 0x000e220000000800 */
[C---:B---3--:R-:W-:Y:S02]  /*0570*/  @P0 PRMT R34, R20.reuse, 0x7632, R34 ;  /* 0x0000763214220816 */ /* 0x048fe40000000022 */
[----:B------:R-:W-:-:S02]  /*0580*/  @P1 SHF.L.U32 R33, R20, 0x10, RZ ;  /* 0x0000001014211819 */ /* 0x000fc400000006ff */
[----:B------:R-:W-:-:S03]  /*0590*/  @P0 SHF.L.U32 R34, R34, 0x10, RZ ;  /* 0x0000001022220819 */ /* 0x000fc600000006ff */
[----:B----4-:R-:W-:Y:S01]  /*05a0*/  @P1 FMUL.FTZ R37, R33, R36 ;  /* 0x0000002421251220 */ /* 0x010fe20000410000 */
[----:B--2---:R-:W-:Y:S01]  /*05b0*/  PRMT R33, R24, 0x7632, R33 ;  /* 0x0000763218217816 */ /* 0x004fe20000000021 */
[----:B-1----:R-:W-:Y:S01]  /*05c0*/  @P0 FMUL.FTZ R40, R34, R41 ;  /* 0x0000002922280220 */ /* 0x002fe20000410000 */
[----:B------:R-:W1:Y:S01]  /*05d0*/  @P0 LDC R36, c[0x0][0x40c] ;  /* 0x00010300ff240b82 */ /* 0x000e620000000800 */
[----:B------:R-:W-:Y:S02]  /*05e0*/  SHF.L.U32 R34, R24, 0x10, RZ ;  /* 0x0000001018227819 */ /* 0x000fe400000006ff */
[----:B------:R-:W-:Y:S02]  /*05f0*/  @P0 SHF.L.U32 R24, R21, 0x10, RZ ;  /* 0x0000001015180819 */ /* 0x000fe400000006ff */
[----:B------:R-:W-:Y:S01]  /*0600*/  SHF.L.U32 R33, R33, 0x10, RZ ;  /* 0x0000001021217819 */ /* 0x000fe200000006ff */
[----:B------:R-:W-:Y:S01]  /*0610*/  @P1 FFMA.FTZ R34, R37, R38, R34 ;  /* 0x0000002625221223 */ /* 0x000fe20000010022 */
[----:B------:R-:W-:Y:S01]  /*0620*/  PRMT R38, R25, 0x7632, R38 ;  /* 0x0000763219267816 */ /* 0x000fe20000000026 */
[----:B0-----:R-:W-:Y:S01]  /*0630*/  @P0 FMUL.FTZ R42, R24, R49 ;  /* 0x00000031182a0220 */ /* 0x001fe20000410000 */
[----:B------:R-:W-:Y:S01]  /*0640*/  @P0 PRMT R24, R21, 0x7632, R24 ;  /* 0x0000763215180816 */ /* 0x000fe20000000018 */
[----:B------:R-:W-:Y:S01]  /*0650*/  @P0 FFMA.FTZ R33, R40, R39, R33 ;  /* 0x0000002728210223 */ /* 0x000fe20000010021 */
[----:B------:R-:W-:Y:S01]  /*0660*/  SHF.L.U32 R39, R25, 0x10, RZ ;  /* 0x0000001019277819 */ /* 0x000fe200000006ff */
[----:B------:R-:W0:Y:S01]  /*0670*/  @P0 LDC R40, c[0x0][0x40c] ;  /* 0x00010300ff280b82 */ /* 0x000e220000000800 */
[----:B------:R-:W-:-:S02]  /*0680*/  @P0 SHF.L.U32 R37, R17, 0x10, RZ ;  /* 0x0000001011250819 */ /* 0x000fc400000006ff */
[----:B------:R-:W-:Y:S02]  /*0690*/  @P0 SHF.L.U32 R44, R24, 0x10, RZ ;  /* 0x00000010182c0819 */ /* 0x000fe400000006ff */
[----:B------:R-:W-:Y:S01]  /*06a0*/  @P0 SHF.L.U32 R41, R2, 0x10, RZ ;  /* 0x0000001002290819 */ /* 0x000fe200000006ff */
[----:B------:R-:W-:Y:S01]  /*06b0*/  @P0 FFMA.FTZ R39, R42, R37, R39 ;  /* 0x000000252a270223 */ /* 0x000fe20000010027 */
[----:B------:R-:W-:Y:S01]  /*06c0*/  @P0 SHF.L.U32 R37, R22, 0x10, RZ ;  /* 0x0000001016250819 */ /* 0x000fe200000006ff */
[----:B------:R-:W2:Y:S01]  /*06d0*/  @P0 LDC R25, c[0x0][0x40c] ;  /* 0x00010300ff190b82 */ /* 0x000ea20000000800 */
[----:B------:R-:W-:Y:S01]  /*06e0*/  SHF.L.U32 R38, R38, 0x10, RZ ;  /* 0x0000001026267819 */ /* 0x000fe200000006ff */
[----:B------:R-:W-:Y:S01]  /*06f0*/  @P0 FMUL.FTZ R35, R44, R35 ;  /* 0x000000232c230220 */ /* 0x000fe20000410000 */
[----:B------:R-:W-:Y:S01]  /*0700*/  @P0 PRMT R44, R22, 0x7632, R44 ;  /* 0x00007632162c0816 */ /* 0x000fe2000000002c */
[----:B-1----:R-:W-:Y:S02]  /*0710*/  @P0 FMUL.FTZ R42, R37, R36 ;  /* 0x00000024252a0220 */ /* 0x002fe40000410000 */
[----:B------:R-:W-:Y:S01]  /*0720*/  @P0 FFMA.FTZ R38, R35, R41, R38 ;  /* 0x0000002923260223 */ /* 0x000fe20000010026 */
[----:B------:R-:W-:Y:S01]  /*0730*/  @P0 SHF.L.U32 R41, R18, 0x10, RZ ;  /* 0x0000001012290819 */ /* 0x000fe200000006ff */
[----:B------:R-:W1:Y:S01]  /*0740*/  @P0 LDC R24, c[0x0][0x40c] ;  /* 0x00010300ff180b82 */ /* 0x000e620000000800 */
[----:B------:R-:W-:Y:S01]  /*0750*/  SHF.L.U32 R35, R26, 0x10, RZ ;  /* 0x000000101a237819 */ /* 0x000fe200000006ff */
[----:B------:R-:W-:Y:S01]  /*0760*/  @P0 IMAD.U32 R49, R44, 0x10000, RZ ;  /* 0x000100002c310824 */ /* 0x000fe200078e00ff */
[----:B------:R-:W-:-:S02]  /*0770*/  @P0 PRMT R26, R23, 0x7632, R26 ;  /* 0x00007632171a0816 */ /* 0x000fc4000000001a */
[----:B------:R-:W-:Y:S01]  /*0780*/  PRMT R44, R27, 0x7632, R44 ;  /* 0x000076321b2c7816 */ /* 0x000fe2000000002c */
[----:B------:R-:W-:Y:S01]  /*0790*/  @P0 FFMA.FTZ R35, R42, R41, R35 ;  /* 0x000000292a230223 */ /* 0x000fe20000010023 */
[C---:B------:R-:W-:Y:S01]  /*07a0*/  @P0 SHF.L.U32 R42, R26.reuse, 0x10, RZ ;  /* 0x000000101a2a0819 */ /* 0x040fe200000006ff */
[----:B------:R-:W3:Y:S01]  /*07b0*/  LDC.64 R36, c[0x0][0x3a8] ;  /* 0x0000ea00ff247b82 */ /* 0x000ee20000000a00 */
[----:B------:R-:W-:Y:S01]  /*07c0*/  @P0 SHF.L.U32 R41, R23, 0x10, RZ ;  /* 0x0000001017290819 */ /* 0x000fe200000006ff */
[----:B0-----:R-:W-:Y:S01]  /*07d0*/  @P0 FMUL.FTZ R49, R49, R40 ;  /* 0x0000002831310220 */ /* 0x001fe20000410000 */
[----:B------:R-:W-:Y:S02]  /*07e0*/  PRMT R26, R26, 0x7632, R26 ;  /* 0x000076321a1a7816 */ /* 0x000fe4000000001a */
[----:B------:R-:W-:Y:S01]  /*07f0*/  SHF.L.U32 R40, R27, 0x10, RZ ;  /* 0x000000101b287819 */ /* 0x000fe200000006ff */
[----:B--2---:R-:W-:Y:S01]  /*0800*/  @P0 FMUL.FTZ R46, R42, R25 ;  /* 0x000000192a2e0220 */ /* 0x004fe20000410000 */
[----:B------:R-:W-:-:S02]  /*0810*/  SHF.L.U32 R42, R26, 0x10, RZ ;  /* 0x000000101a2a7819 */ /* 0x000fc400000006ff */
[----:B------:R-:W-:Y:S02]  /*0820*/  @P0 SHF.L.U32 R25, R19, 0x10, RZ ;  /* 0x0000001013190819 */ /* 0x000fe400000006ff */
[----:B------:R-:W-:Y:S01]  /*0830*/  @P0 SHF.L.U32 R26, R31, 0x10, RZ ;  /* 0x000000101f1a0819 */ /* 0x000fe200000006ff */
[----:B-1----:R-:W-:Y:S01]  /*0840*/  @P0 FMUL.FTZ R27, R41, R24 ;  /* 0x00000018291b0220 */ /* 0x002fe20000410000 */
[----:B------:R-:W-:Y:S02]  /*0850*/  @P0 SHF.L.U32 R24, R3, 0x10, RZ ;  /* 0x0000001003180819 */ /* 0x000fe400000006ff */
[----:B------:R-:W-:Y:S01]  /*0860*/  SHF.L.U32 R41, R44, 0x10, RZ ;  /* 0x000000102c297819 */ /* 0x000fe200000006ff */
[----:B------:R-:W-:Y:S01]  /*0870*/  @P0 FFMA.FTZ R40, R27, R25, R40 ;  /* 0x000000191b280223 */ /* 0x000fe20000010028 */
[----:B------:R-:W-:Y:S01]  /*0880*/  F2FP.BF16.F32.PACK_AB R25, R38, R39 ;  /* 0x000000272619723e */ /* 0x000fe200000010ff */
[----:B------:R-:W-:Y:S01]  /*0890*/  @P0 FFMA.FTZ R42, R49, R24, R42 ;  /* 0x00000018312a0223 */ /* 0x000fe2000001002a */
[----:B------:R-:W-:Y:S01]  /*08a0*/  F2FP.BF16.F32.PACK_AB R24, R33, R34 ;  /* 0x000000222118723e */ /* 0x000fe200000010ff */
[----:B------:R-:W-:Y:S01]  /*08b0*/  @P0 FFMA.FTZ R41, R46, R26, R41 ;  /* 0x0000001a2e290223 */ /* 0x000fe20000010029 */
[----:B---3--:R-:W-:-:S02]  /*08c0*/  IMAD.WIDE.U32 R36, R47, 0x10, R36 ;  /* 0x000000102f247825 */ /* 0x008fc400078e0024 */
[----:B------:R-:W-:Y:S02]  /*08d0*/  F2FP.BF16.F32.PACK_AB R26, R42, R35 ;  /* 0x000000232a1a723e */ /* 0x000fe400000010ff */
[----:B------:R-:W-:-:S05]  /*08e0*/  F2FP.BF16.F32.PACK_AB R27, R41, R40 ;  /* 0x00000028291b723e */ /* 0x000fca00000010ff */
[----:B------:R1:W-:Y:S02]  /*08f0*/  STG.E.128 desc[UR6][R36.64], R24 ;  /* 0x0000001824007986 */ /* 0x0003e4000c101d06 */
.L_x_187:
[----:B0-----:R-:W-:Y:S05]  /*0900*/  BSYNC.RECONVERGENT B0 ;  /* 0x0000000000007941 */ /* 0x001fea0003800200 */
.L_x_186:
[----:B-1----:R-:W-:Y:S01]  /*0910*/  FADD.FTZ R24, RZ, R34 ;  /* 0x00000022ff187221 */ /* 0x002fe20000010000 */
        /* <DEDUP_REMOVED lines=53> */
.L_x_208:
[----:B------:R-:W-:Y:S01]  /*0c70*/  FMUL.FTZ R36, R37, R37 ;  /* 0x0000002525247220 */ /* 0x000fe20000410000 */
[----:B------:R-:W-:Y:S01]  /*0c80*/  ISETP.NE.AND P0, PT, RZ, UR8, PT ;  /* 0x00000008ff007c0c */ /* 0x000fe2000bf05270 */
[----:B01----:R-:W-:Y:S01]  /*0c90*/  FADD.FTZ R49, R49, R46 ;  /* 0x0000002e31317221 */ /* 0x003fe20000010000 */
[----:B------:R-:W0:Y:S01]  /*0ca0*/  @!P1 LDC.64 R24, c[0x0][0x3c0] ;  /* 0x0000f000ff189b82 */ /* 0x000e220000000a00 */
[----:B------:R-:W-:Y:S01]  /*0cb0*/  BSSY.RECONVERGENT B0, `(.L_x_189) ;  /* 0x0000045000007945 */ /* 0x000fe20003800200 */
[----:B------:R-:W-:Y:S01]  /*0cc0*/  FSEL R47, R36, RZ, P0 ;  /* 0x000000ff242f7208 */ /* 0x000fe20000000000 */
[----:B------:R-:W-:-:S04]  /*0cd0*/  FFMA.FTZ R44, R49, R44, UR9 ;  /* 0x00000009312c7e23 */ /* 0x000fc8000801002c */
[----:B------:R-:W-:Y:S01]  /*0ce0*/  FADD.FTZ R47, R44, R47 ;  /* 0x0000002f2c2f7221 */ /* 0x000fe20000010000 */
[----:B------:R-:W1:Y:S05]  /*0cf0*/  @!P1 LDC.64 R26, c[0x0][0x3c8] ;  /* 0x0000f200ff1a9b82 */ /* 0x000e6a0000000a00 */
[----:B------:R-:W2:Y:S01]  /*0d00*/  MUFU.RSQ R47, R47 ;  /* 0x0000002f002f7308 */ /* 0x000ea20000001400 */
[----:B0-----:R-:W-:-:S05]  /*0d10*/  @!P1 IMAD.WIDE R24, R28, 0x4, R24 ;  /* 0x000000041c189825 */ /* 0x001fca00078e0218 */
[----:B------:R0:W-:Y:S01]  /*0d20*/  @!P1 STG.E desc[UR6][R24.64], R37 ;  /* 0x0000002518009986 */ /* 0x0001e2000c101906 */
[----:B-1----:R-:W-:-:S05]  /*0d30*/  @!P1 IMAD.WIDE R26, R28, 0x4, R26 ;  /* 0x000000041c1a9825 */ /* 0x002fca00078e021a */
[----:B--2---:R0:W-:Y:S01]  /*0d40*/  @!P1 STG.E desc[UR6][R26.64], R47 ;  /* 0x0000002f1a009986 */ /* 0x0041e2000c101906 */
[----:B-----5:R-:W-:-:S13]  /*0d50*/  ISETP.GE.AND P1, PT, R43, 0x1, PT ;  /* 0x000000012b00780c */ /* 0x020fda0003f26270 */
[----:B0-----:R-:W-:Y:S05]  /*0d60*/  @!P1 BRA `(.L_x_190) ;  /* 0x0000000000e49947 */ /* 0x001fea0003800000 */
[----:B------:R-:W-:Y:S05]  /*0d70*/  @P2 BRA `(.L_x_190) ;  /* 0x0000000000e02947 */ /* 0x000fea0003800000 */
[----:B------:R-:W-:Y:S01]  /*0d80*/  FSEL R48, R37, RZ, !P0 ;  /* 0x000000ff25307208 */ /* 0x000fe20004000000 */
[----:B------:R-:W-:Y:S01]  /*0d90*/  IMAD.U32 R49, R14, 0x10000, RZ ;  /* 0x000100000e317824 */ /* 0x000fe200078e00ff */
[----:B------:R-:W-:Y:S02]  /*0da0*/  PRMT R27, R8, 0x7632, R27 ;  /* 0x00007632081b7816 */ /* 0x000fe4000000001b */
[----:B------:R-:W-:Y:S01]  /*0db0*/  SHF.L.U32 R25, R32, 0x10, RZ ;  /* 0x0000001020197819 */ /* 0x000fe200000006ff */
[--C-:B------:R-:W-:Y:S01]  /*0dc0*/  FADD.FTZ R24, R33, -R48.reuse ;  /* 0x8000003021187221 */ /* 0x100fe20000010000 */
[----:B------:R-:W-:Y:S01]  /*0dd0*/  SHF.L.U32 R27, R27, 0x10, RZ ;  /* 0x000000101b1b7819 */ /* 0x000fe200000006ff */
[----:B------:R-:W-:Y:S01]  /*0de0*/  FADD.FTZ R26, R39, -R48 ;  /* 0x80000030271a7221 */ /* 0x000fe20000010000 */
[----:B------:R-:W-:Y:S01]  /*0df0*/  PRMT R36, R13, 0x7632, R36 ;  /* 0x000076320d247816 */ /* 0x000fe20000000024 */
[----:B------:R-:W-:Y:S01]  /*0e00*/  FMUL.FTZ R24, R47, R24 ;  /* 0x000000182f187220 */ /* 0x000fe20000410000 */
[----:B------:R-:W-:Y:S01]  /*0e10*/  PRMT R37, R9, 0x7632, R37 ;  /* 0x0000763209257816 */ /* 0x000fe20000000025 */
[--C-:B------:R-:W-:Y:S01]  /*0e20*/  FADD.FTZ R46, R38, -R48.reuse ;  /* 0x80000030262e7221 */ /* 0x100fe20000010000 */
[----:B------:R-:W-:Y:S01]  /*0e30*/  SHF.L.U32 R44, R13, 0x10, RZ ;  /* 0x000000100d2c7819 */ /* 0x000fe200000006ff */
[----:B------:R-:W-:Y:S01]  /*0e40*/  FFMA.FTZ R24, R24, R25, R27 ;  /* 0x0000001918187223 */ /* 0x000fe2000001001b */
[----:B------:R-:W-:Y:S01]  /*0e50*/  SHF.L.U32 R27, R36, 0x10, RZ ;  /* 0x00000010241b7819 */ /* 0x000fe200000006ff */
[----:B------:R-:W-:Y:S01]  /*0e60*/  FMUL.FTZ R25, R47, R26 ;  /* 0x0000001a2f197220 */ /* 0x000fe20000410000 */
[----:B------:R-:W-:Y:S01]  /*0e70*/  SHF.L.U32 R36, R9, 0x10, RZ ;  /* 0x0000001009247819 */ /* 0x000fe200000006ff */
[----:B------:R-:W-:Y:S01]  /*0e80*/  FMUL.FTZ R46, R47, R46 ;  /* 0x0000002e2f2e7220 */ /* 0x000fe20000410000 */
[----:B------:R-:W-:Y:S01]  /*0e90*/  SHF.L.U32 R37, R37, 0x10, RZ ;  /* 0x0000001025257819 */ /* 0x000fe200000006ff */
[----:B------:R-:W-:-:S02]  /*0ea0*/  FADD.FTZ R26, R35, -R48 ;  /* 0x80000030231a7221 */ /* 0x000fc40000010000 */
[----:B------:R-:W-:Y:S01]  /*0eb0*/  FFMA.FTZ R44, R25, R44, R36 ;  /* 0x0000002c192c7223 */ /* 0x000fe20000010024 */
[--C-:B------:R-:W-:Y:S01]  /*0ec0*/  FADD.FTZ R36, R42, -R48.reuse ;  /* 0x800000302a247221 */ /* 0x100fe20000010000 */
[----:B------:R-:W-:Y:S01]  /*0ed0*/  FFMA.FTZ R25, R46, R27, R37 ;  /* 0x0000001b2e197223 */ /* 0x000fe20000010025 */
[----:B------:R-:W-:Y:S01]  /*0ee0*/  SHF.L.U32 R27, R10, 0x10, RZ ;  /* 0x000000100a1b7819 */ /* 0x000fe200000006ff */
[----:B------:R-:W-:Y:S01]  /*0ef0*/  FMUL.FTZ R26, R47, R26 ;  /* 0x0000001a2f1a7220 */ /* 0x000fe20000410000 */
[----:B------:R-:W-:Y:S02]  /*0f00*/  SHF.L.U32 R37, R6, 0x10, RZ ;  /* 0x0000001006257819 */ /* 0x000fe400000006ff */
[----:B------:R-:W-:Y:S01]  /*0f10*/  SHF.L.U32 R46, R11, 0x10, RZ ;  /* 0x000000100b2e7819 */ /* 0x000fe200000006ff */
[----:B------:R-:W-:Y:S01]  /*0f20*/  FFMA.FTZ R49, R26, R49, R27 ;  /* 0x000000311a317223 */ /* 0x000fe2000001001b */
[----:B------:R-:W-:Y:S01]  /*0f30*/  SHF.L.U32 R27, R4, 0x10, RZ ;  /* 0x00000010041b7819 */ /* 0x000fe200000006ff */
[----:B------:R-:W-:Y:S01]  /*0f40*/  FMUL.FTZ R26, R47, R36 ;  /* 0x000000242f1a7220 */ /* 0x000fe20000410000 */
[----:B------:R-:W-:Y:S01]  /*0f50*/  FADD.FTZ R36, R40, -R48 ;  /* 0x8000003028247221 */ /* 0x000fe20000010000 */
[----:B------:R-:W-:-:S02]  /*0f60*/  F2FP.BF16.F32.PACK_AB R25, R25, R44 ;  /* 0x0000002c1919723e */ /* 0x000fc400000010ff */
[----:B------:R-:W-:Y:S01]  /*0f70*/  FFMA.FTZ R26, R26, R27, R37 ;  /* 0x0000001b1a1a7223 */ /* 0x000fe20000010025 */
[----:B------:R-:W-:Y:S01]  /*0f80*/  FMUL.FTZ R27, R47, R36 ;  /* 0x000000242f1b7220 */ /* 0x000fe20000410000 */
[----:B------:R-:W-:Y:S02]  /*0f90*/  SHF.L.U32 R36, R15, 0x10, RZ ;  /* 0x000000100f247819 */ /* 0x000fe400000006ff */
[----:B------:R-:W-:Y:S02]  /*0fa0*/  SHF.L.U32 R37, R5, 0x10, RZ ;  /* 0x0000001005257819 */ /* 0x000fe400000006ff */
[----:B------:R-:W-:Y:S01]  /*0fb0*/  F2FP.BF16.F32.PACK_AB R26, R26, R49 ;  /* 0x000000311a1a723e */ /* 0x000fe200000010ff */
[----:B------:R-:W-:Y:S01]  /*0fc0*/  FFMA.FTZ R27, R27, R36, R46 ;  /* 0x000000241b1b7223 */ /* 0x000fe2000001002e */
[--C-:B------:R-:W-:Y:S01]  /*0fd0*/  FADD.FTZ R46, R41, -R48.reuse ;  /* 0x80000030292e7221 */ /* 0x100fe20000010000 */
[----:B------:R-:W-:Y:S01]  /*0fe0*/  IADD3 R36, PT, PT, R43, -0x1, RZ ;  /* 0xffffffff2b247810 */ /* 0x000fe20007ffe0ff */
[----:B------:R-:W-:Y:S01]  /*0ff0*/  FADD.FTZ R48, R34, -R48 ;  /* 0x8000003022307221 */ /* 0x000fe20000010000 */
[----:B------:R-:W-:Y:S01]  /*1000*/  SHF.L.U32 R43, R7, 0x10, RZ ;  /* 0x00000010072b7819 */ /* 0x000fe200000006ff */
[----:B------:R-:W-:-:S02]  /*1010*/  FMUL.FTZ R46, R47, R46 ;  /* 0x0000002e2f2e7220 */ /* 0x000fc40000410000 */
[----:B------:R-:W-:Y:S02]  /*1020*/  IMAD R45, R36, R45, RZ ;  /* 0x0000002d242d7224 */ /* 0x000fe400078e02ff */
[----:B------:R-:W-:Y:S01]  /*1030*/  FMUL.FTZ R48, R47, R48 ;  /* 0x000000302f307220 */ /* 0x000fe20000410000 */
[----:B------:R-:W-:Y:S01]  /*1040*/  FFMA.FTZ R46, R46, R37, R43 ;  /* 0x000000252e2e7223 */ /* 0x000fe2000001002b */
[----:B------:R-:W-:Y:S01]  /*1050*/  SHF.L.U32 R43, R12, 0x10, RZ ;  /* 0x000000100c2b7819 */ /* 0x000fe200000006ff */
[----:B------:R-:W0:Y:S01]  /*1060*/  LDC.64 R36, c[0x0][0x428] ;  /* 0x00010a00ff247b82 */ /* 0x000e220000000a00 */
[----:B------:R-:W-:Y:S02]  /*1070*/  SHF.R.S32.HI R50, RZ, 0x1f, R45 ;  /* 0x0000001fff327819 */ /* 0x000fe4000001142d */
[----:B------:R-:W-:Y:S02]  /*1080*/  F2FP.BF16.F32.PACK_AB R27, R46, R27 ;  /* 0x0000001b2e1b723e */ /* 0x000fe400000010ff */
[----:B------:R-:W-:-:S04]  /*1090*/  LEA.HI R45, R50, R45, RZ, 0x3 ;  /* 0x0000002d322d7211 */ /* 0x000fc800078f18ff */
[----:B------:R-:W-:Y:S02]  /*10a0*/  LEA.HI.SX32 R47, R45, R30, 0x1d ;  /* 0x0000001e2d2f7211 */ /* 0x000fe400078feaff */
[----:B------:R-:W-:-:S05]  /*10b0*/  SHF.L.U32 R45, R8, 0x10, RZ ;  /* 0x00000010082d7819 */ /* 0x000fca00000006ff */
[----:B------:R-:W-:-:S05]  /*10c0*/  FFMA.FTZ R43, R48, R43, R45 ;  /* 0x0000002b302b7223 */ /* 0x000fca000001002d */
[----:B------:R-:W-:Y:S01]  /*10d0*/  F2FP.BF16.F32.PACK_AB R24, R24, R43 ;  /* 0x0000002b1818723e */ /* 0x000fe200000010ff */
[----:B0-----:R-:W-:-:S05]  /*10e0*/  IMAD.WIDE.U32 R36, R47, 0x10, R36 ;  /* 0x000000102f247825 */ /* 0x001fca00078e0024 */
[----:B------:R0:W-:Y:S02]  /*10f0*/  STG.E.128 desc[UR6][R36.64], R24 ;  /* 0x0000001824007986 */ /* 0x0001e4000c101d06 */
.L_x_190:
[----:B------:R-:W-:Y:S05]  /*1100*/  BSYNC.RECONVERGENT B0 ;  /* 0x0000000000007941 */ /* 0x000fea0003800200 */
.L_x_189:
[----:B0-----:R-:W0:Y:S02]  /*1110*/  LDC.64 R24, c[0x0][0x380] ;  /* 0x0000e000ff187b82 */ /* 0x001e240000000a00 */
[----:B0-----:R-:W-:-:S04]  /*1120*/  LEA R28, R24, R28, 0x2 ;  /* 0x0000001c181c7211 */ /* 0x001fc800078e10ff */
[----:B------:R-:W-:-:S13]  /*1130*/  ISETP.GE.AND P0, PT, R28, R25, PT ;  /* 0x000000191c00720c */ /* 0x000fda0003f06270 */
[----:B------:R-:W-:Y:S05]  /*1140*/  @!P0 BRA `(.L_x_191) ;  /* 0xfffffff000788947 */ /* 0x000fea000383ffff */
[----:B------:R-:W-:Y:S05]  /*1150*/  EXIT ;  /* 0x000000000000794d */ /* 0x000fea0003800000 */
.L_x_185:
[----:B------:R-:W1:Y:S02]  /*1160*/  LDC.64 R20, c[0x0][0x3f0] ;  /* 0x0000fc00ff147b82 */ /* 0x000e640000000a00 */
[----:B-1----:R-:W-:-:S06]  /*1170*/  IMAD.WIDE R24, R28, 0x4, R20 ;  /* 0x000000041c187825 */ /* 0x002fcc00078e0214 */
[----:B------:R-:W1:Y:S01]  /*1180*/  LDC.64 R20, c[0x0][0x3f8] ;  /* 0x0000fe00ff147b82 */ /* 0x000e620000000a00 */
[----:B------:R-:W2:Y:S01]  /*1190*/  LDG.E R24, desc[UR6][R24.64] ;  /* 0x0000000618187981 */ /* 0x000ea2000c1e1900 */
[----:B-1----:R-:W-:-:S05]  /*11a0*/  IMAD.WIDE R22, R28, 0x4, R20 ;  /* 0x000000041c167825 */ /* 0x002fca00078e0214 */
[----:B------:R1:W5:Y:S01]  /*11b0*/  LDG.E R45, desc[UR6][R22.64] ;  /* 0x00000006162d7981 */ /* 0x000362000c1e1900 */
[----:B------:R-:W-:Y:S01]  /*11c0*/  ISETP.GT.U32.AND P0, PT, R29, -0x21, PT ;  /* 0xffffffdf1d00780c */ /* 0x000fe20003f04070 */
[----:B------:R-:W-:Y:S01]  /*11d0*/  BSSY.RECONVERGENT B0, `(.L_x_192) ;  /* 0x0000050000007945 */ /* 0x000fe20003800200 */
[----:B--2---:R-:W-:-:S13]  /*11e0*/  ISETP.GE.AND P1, PT, R24, 0x1, PT ;  /* 0x000000011800780c */ /* 0x004fda0003f26270 */
[----:B------:R-:W2:Y:S01]  /*11f0*/  @P1 LDC R21, c[0x0][0x388] ;  /* 0x0000e200ff151b82 */ /* 0x000ea20000000800 */
[----:B------:R-:W-:-:S05]  /*1200*/  @P1 IADD3 R20, PT, PT, R24, -0x1, RZ ;  /* 0xffffffff18141810 */ /* 0x000fca0007ffe0ff */
[----:B--2---:R-:W-:-:S05]  /*1210*/  @P1 IMAD R20, R20, R21, RZ ;  /* 0x0000001514141224 */ /* 0x004fca00078e02ff */
[----:B------:R-:W-:-:S04]  /*1220*/  @P1 SHF.R.S32.HI R21, RZ, 0x1f, R20 ;  /* 0x0000001fff151819 */ /* 0x000fc80000011414 */
[----:B------:R-:W-:Y:S02]  /*1230*/  @P1 LEA.HI R27, R21, R20, RZ, 0x3 ;  /* 0x00000014151b1211 */ /* 0x000fe400078f18ff */
[----:B------:R-:W-:Y:S02]  /*1240*/  CS2R R20, SRZ ;  /* 0x0000000000147805 */ /* 0x000fe4000001ff00 */
[----:B------:R-:W-:Y:S02]  /*1250*/  @P1 MOV R21, RZ ;  /* 0x000000ff00151202 */ /* 0x000fe40000000f00 */
[----:B------:R-:W-:Y:S01]  /*1260*/  @P1 LEA.HI.SX32 R20, R27, R30, 0x1d ;  /* 0x0000001e1b141211 */ /* 0x000fe200078feaff */
[----:B-1----:R-:W-:Y:S06]  /*1270*/  @P0 BRA `(.L_x_193) ;  /* 0x0000000400140947 */ /* 0x002fec0003800000 */
[----:B------:R-:W1:Y:S08]  /*1280*/  @P1 LDC.64 R24, c[0x0][0x390] ;  /* 0x0000e400ff181b82 */ /* 0x000e700000000a00 */
[----:B------:R-:W2:Y:S08]  /*1290*/  @P1 LDC R27, c[0x0][0x40c] ;  /* 0x00010300ff1b1b82 */ /* 0x000eb00000000800 */
[----:B------:R-:W3:Y:S01]  /*12a0*/  @P1 LDC R31, c[0x0][0x40c] ;  /* 0x00010300ff1f1b82 */ /* 0x000ee20000000800 */
[----:B-1----:R-:W-:-:S07]  /*12b0*/  @P1 LEA R24, P0, R20, R24, 0x4 ;  /* 0x0000001814181211 */ /* 0x002fce00078020ff */
[----:B------:R-:W1:Y:S01]  /*12c0*/  @P1 LDC R36, c[0x0][0x40c] ;  /* 0x00010300ff241b82 */ /* 0x000e620000000800 */
[----:B------:R-:W-:-:S05]  /*12d0*/  @P1 LEA.HI.X R25, R20, R25, R21, 0x4, P0 ;  /* 0x0000001914191211 */ /* 0x000fca00000f2415 */
[----:B------:R-:W4:Y:S02]  /*12e0*/  @P1 LDG.E.64 R34, desc[UR6][R24.64] ;  /* 0x0000000618221981 */ /* 0x000f24000c1e1b00 */
[----:B------:R-:W0:Y:S02]  /*12f0*/  @P1 LDC R37, c[0x0][0x40c] ;  /* 0x00010300ff251b82 */ /* 0x000e240000000800 */
[----:B------:R2:W3:Y:S01]  /*1300*/  @P1 LDG.E.64 R32, desc[UR6][R24.64+0x8] ;  /* 0x0000080618201981 */ /* 0x0004e2000c1e1b00 */
[----:B------:R-:W-:Y:S02]  /*1310*/  @P1 SHF.L.U32 R39, R16, 0x10, RZ ;  /* 0x0000001010271819 */ /* 0x000fe400000006ff */
[----:B------:R-:W-:-:S03]  /*1320*/  @P1 SHF.L.U32 R44, R0, 0x10, RZ ;  /* 0x00000010002c1819 */ /* 0x000fc600000006ff */
[----:B------:R-:W1:Y:S01]  /*1330*/  @P1 LDC R23, c[0x0][0x40c] ;  /* 0x00010300ff171b82 */ /* 0x000e620000000800 */
[----:B------:R-:W-:Y:S02]  /*1340*/  @P1 SHF.L.U32 R43, R17, 0x10, RZ ;  /* 0x00000010112b1819 */ /* 0x000fe400000006ff */
[----:B------:R-:W-:Y:S02]  /*1350*/  @P1 SHF.L.U32 R46, R2, 0x10, RZ ;  /* 0x00000010022e1819 */ /* 0x000fe400000006ff */
[----:B------:R-:W-:Y:S02]  /*1360*/  MOV R40, RZ ;  /* 0x000000ff00287202 */ /* 0x000fe40000000f00 */
[----:B------:R-:W-:Y:S02]  /*1370*/  @P1 SHF.L.U32 R49, R18, 0x10, RZ ;  /* 0x0000001012311819 */ /* 0x000fe400000006ff */
[----:B----4-:R-:W-:Y:S01]  /*1380*/  @P1 PRMT R22, R34, 0x7632, R22 ;  /* 0x0000763222161816 */ /* 0x010fe20000000016 */
[C---:B------:R-:W-:Y:S01]  /*1390*/  @P1 IMAD.U32 R26, R35.reuse, 0x10000, RZ ;  /* 0x00010000231a1824 */ /* 0x040fe200078e00ff */
[----:B------:R-:W-:-:S02]  /*13a0*/  PRMT R21, R35, 0x7632, R21 ;  /* 0x0000763223157816 */ /* 0x000fc40000000015 */
[----:B------:R-:W-:Y:S01]  /*13b0*/  @P1 SHF.L.U32 R20, R34, 0x10, RZ ;  /* 0x0000001022141819 */ /* 0x000fe200000006ff */
[----:B0-----:R-:W-:Y:S01]  /*13c0*/  @P1 FMUL.FTZ R26, R26, R37 ;  /* 0x000000251a1a1220 */ /* 0x001fe20000410000 */
[----:B------:R-:W-:Y:S02]  /*13d0*/  @P1 SHF.L.U32 R22, R22, 0x10, RZ ;  /* 0x0000001016161819 */ /* 0x000fe400000006ff */
[----:B------:R-:W-:Y:S01]  /*13e0*/  @P1 SHF.L.U32 R21, R21, 0x10, RZ ;  /* 0x0000001015151819 */ /* 0x000fe200000006ff */
[----:B--2---:R-:W-:Y:S01]  /*13f0*/  @P1 FMUL.FTZ R24, R20, R27 ;  /* 0x0000001b14181220 */ /* 0x004fe20000410000 */
[----:B---3--:R-:W-:Y:S01]  /*1400*/  @P1 PRMT R38, R32, 0x7610, R38 ;  /* 0x0000761020261816 */ /* 0x008fe20000000026 */
[----:B------:R-:W-:Y:S01]  /*1410*/  @P1 FMUL.FTZ R25, R22, R31 ;  /* 0x0000001f16191220 */ /* 0x000fe20000410000 */
[----:B------:R-:W0:Y:S01]  /*1420*/  @P1 LDC R20, c[0x0][0x40c] ;  /* 0x00010300ff141b82 */ /* 0x000e220000000800 */
[----:B-1----:R-:W-:Y:S01]  /*1430*/  @P1 FMUL.FTZ R27, R21, R36 ;  /* 0x00000024151b1220 */ /* 0x002fe20000410000 */
[----:B------:R-:W-:Y:S01]  /*1440*/  CS2R R36, SRZ ;  /* 0x0000000000247805 */ /* 0x000fe2000001ff00 */
[----:B------:R-:W-:Y:S01]  /*1450*/  HFMA2 R31, -RZ, RZ, 0, 0 ;  /* 0x00000000ff1f7431 */ /* 0x000fe200000001ff */
[----:B------:R-:W-:Y:S01]  /*1460*/  @P1 SHF.L.U32 R42, R38, 0x10, RZ ;  /* 0x00000010262a1819 */ /* 0x000fe200000006ff */
[----:B------:R-:W-:Y:S01]  /*1470*/  @P1 FMUL.FTZ R31, R39, R24 ;  /* 0x00000018271f1220 */ /* 0x000fe20000410000 */
[----:B------:R-:W-:Y:S01]  /*1480*/  @P1 FMUL.FTZ R36, R25, R44 ;  /* 0x0000002c19241220 */ /* 0x000fe20000410000 */
[----:B------:R-:W-:Y:S01]  /*1490*/  IMAD R44, R28, UR10, RZ ;  /* 0x0000000a1c2c7c24 */ /* 0x000fe2000f8e02ff */
[----:B------:R-:W1:Y:S01]  /*14a0*/  @P1 LDC R22, c[0x0][0x40c] ;  /* 0x00010300ff161b82 */ /* 0x000e620000000800 */
[----:B------:R-:W-:Y:S01]  /*14b0*/  @P1 FMUL.FTZ R37, R26, R43 ;  /* 0x0000002b1a251220 */ /* 0x000fe20000410000 */
[----:B------:R-:W-:Y:S01]  /*14c0*/  @P1 FMUL.FTZ R42, R42, R23 ;  /* 0x000000172a2a1220 */ /* 0x000fe20000410000 */
[----:B------:R-:W-:Y:S01]  /*14d0*/  PRMT R26, R32, 0x7632, R26 ;  /* 0x00007632201a7816 */ /* 0x000fe2000000001a */
[----:B------:R-:W-:Y:S01]  /*14e0*/  @P1 FMUL.FTZ R40, R27, R46 ;  /* 0x0000002e1b281220 */ /* 0x000fe20000410000 */
[C---:B------:R-:W-:Y:S01]  /*14f0*/  @P1 PRMT R41, R33.reuse, 0x7610, R41 ;  /* 0x0000761021291816 */ /* 0x040fe20000000029 */
[----:B------:R-:W-:Y:S01]  /*1500*/  HFMA2 R39, -RZ, RZ, 0, 0 ;  /* 0x00000000ff277431 */ /* 0x000fe200000001ff */
[----:B------:R-:W-:Y:S01]  /*1510*/  PRMT R23, R33, 0x7632, R23 ;  /* 0x0000763221177816 */ /* 0x000fe20000000017 */
[----:B------:R-:W2:Y:S01]  /*1520*/  @P1 LDC R21, c[0x0][0x40c] ;  /* 0x00010300ff151b82 */ /* 0x000ea20000000800 */
[----:B------:R-:W-:Y:S01]  /*1530*/  SHF.R.S32.HI R47, RZ, 0x1f, R44 ;  /* 0x0000001fff2f7819 */ /* 0x000fe2000001142c */
[----:B------:R-:W-:Y:S01]  /*1540*/  @P1 FMUL.FTZ R39, R42, R49 ;  /* 0x000000312a271220 */ /* 0x000fe20000410000 */
[----:B------:R-:W-:-:S02]  /*1550*/  @P1 SHF.L.U32 R27, R26, 0x10, RZ ;  /* 0x000000101a1b1819 */ /* 0x000fc400000006ff */
[----:B------:R-:W-:Y:S02]  /*1560*/  @P1 SHF.L.U32 R26, R41, 0x10, RZ ;  /* 0x00000010291a1819 */ /* 0x000fe400000006ff */
[----:B------:R-:W-:Y:S01]  /*1570*/  @P1 SHF.L.U32 R43, R23, 0x10, RZ ;  /* 0x00000010172b1819 */ /* 0x000fe200000006ff */
[----:B------:R-:W3:Y:S01]  /*1580*/  LDC.64 R24, c[0x0][0x3a8] ;  /* 0x0000ea00ff187b82 */ /* 0x000ee20000000a00 */
[----:B------:R-:W-:Y:S01]  /*1590*/  LEA.HI R23, R47, R44, RZ, 0x3 ;  /* 0x0000002c2f177211 */ /* 0x000fe200078f18ff */
[----:B------:R-:W-:Y:S01]  /*15a0*/  IMAD.MOV.U32 R44, RZ, RZ, RZ ;  /* 0x000000ffff2c7224 */ /* 0x000fe200078e00ff */
[----:B------:R-:W-:Y:S01]  /*15b0*/  PRMT R47, R19, 0x7632, R47 ;  /* 0x00007632132f7816 */ /* 0x000fe2000000002f */
[----:B0-----:R-:W-:Y:S01]  /*15c0*/  @P1 FMUL.FTZ R20, R43, R20 ;  /* 0x000000142b141220 */ /* 0x001fe20000410000 */
[----:B------:R-:W-:Y:S02]  /*15d0*/  CS2R R42, SRZ ;  /* 0x00000000002a7805 */ /* 0x000fe4000001ff00 */
[----:B------:R-:W-:Y:S01]  /*15e0*/  LEA.HI.SX32 R23, R23, R30, 0x1d ;  /* 0x0000001e17177211 */ /* 0x000fe200078feaff */
[----:B-1----:R-:W-:Y:S01]  /*15f0*/  @P1 FMUL.FTZ R22, R27, R22 ;  /* 0x000000161b161220 */ /* 0x002fe20000410000 */
[----:B------:R-:W-:-:S02]  /*1600*/  @P1 SHF.L.U32 R27, R3, 0x10, RZ ;  /* 0x00000010031b1819 */ /* 0x000fc400000006ff */
[----:B------:R-:W-:-:S03]  /*1610*/  @P1 SHF.L.U32 R47, R47, 0x10, RZ ;  /* 0x000000102f2f1819 */ /* 0x000fc600000006ff */
[----:B------:R-:W-:Y:S01]  /*1620*/  @P1 FMUL.FTZ R42, R22, R27 ;  /* 0x0000001b162a1220 */ /* 0x000fe20000410000 */
[----:B--2---:R-:W-:Y:S01]  /*1630*/  @P1 FMUL.FTZ R21, R26, R21 ;  /* 0x000000151a151220 */ /* 0x004fe20000410000 */
[----:B------:R-:W-:Y:S01]  /*1640*/  @P1 SHF.L.U32 R26, R19, 0x10, RZ ;  /* 0x00000010131a1819 */ /* 0x000fe200000006ff */
[----:B------:R-:W-:Y:S01]  /*1650*/  @P1 FMUL.FTZ R44, R20, R47 ;  /* 0x0000002f142c1220 */ /* 0x000fe20000410000 */
[----:B------:R-:W-:Y:S02]  /*1660*/  F2FP.BF16.F32.PACK_AB R20, R36, R31 ;  /* 0x0000001f2414723e */ /* 0x000fe400000010ff */
[----:B------:R-:W-:Y:S01]  /*1670*/  F2FP.BF16.F32.PACK_AB R22, R42, R39 ;  /* 0x000000272a16723e */ /* 0x000fe200000010ff */
[----:B------:R-:W-:Y:S01]  /*1680*/  @P1 FMUL.FTZ R43, R21, R26 ;  /* 0x0000001a152b1220 */ /* 0x000fe20000410000 */
[----:B------:R-:W-:Y:S01]  /*1690*/  F2FP.BF16.F32.PACK_AB R21, R40, R37 ;  /* 0x000000252815723e */ /* 0x000fe200000010ff */
[----:B---3--:R-:W-:-:S03]  /*16a0*/  IMAD.WIDE.U32 R24, R23, 0x10, R24 ;  /* 0x0000001017187825 */ /* 0x008fc600078e0018 */
[----:B------:R-:W-:-:S05]  /*16b0*/  F2FP.BF16.F32.PACK_AB R23, R44, R43 ;  /* 0x0000002b2c17723e */ /* 0x000fca00000010ff */
[----:B------:R1:W-:Y:S02]  /*16c0*/  STG.E.128 desc[UR6][R24.64], R20 ;  /* 0x0000001418007986 */ /* 0x0003e4000c101d06 */
.L_x_193:
[----:B0-----:R-:W-:Y:S05]  /*16d0*/  BSYNC.RECONVERGENT B0 ;  /* 0x0000000000007941 */ /* 0x001fea0003800200 */
.L_x_192:
[----:B-1----:R-:W-:Y:S01]  /*16e0*/  FADD.FTZ R21, RZ, R31 ;  /* 0x0000001fff157221 */ /* 0x002fe20000010000 */
[C---:B------:R-:W-:Y:S01]  /*16f0*/  IADD3 R22, PT, PT, R29.reuse, 0x20, RZ ;  /* 0x000000201d167810 */ /* 0x040fe20007ffe0ff */
[----:B------:R-:W-:Y:S01]  /*1700*/  UMOV UR5, 0xffffffff ;  /* 0xffffffff00057882 */ /* 0x000fe20000000000 */
[----:B------:R-:W-:Y:S01]  /*1710*/  ISETP.GE.U32.AND P1, PT, R29, -0x20, PT ;  /* 0xffffffe01d00780c */ /* 0x000fe20003f26070 */
[----:B------:R-:W-:Y:S01]  /*1720*/  FADD.FTZ R20, R36, R21 ;  /* 0x0000001524147221 */ /* 0x000fe20000010000 */
[----:B------:R-:W-:Y:S02]  /*1730*/  SHF.R.U32.HI R22, RZ, 0x2, R22 ;  /* 0x00000002ff167819 */ /* 0x000fe40000011616 */
[----:B------:R-:W-:Y:S01]  /*1740*/  ISETP.NE.AND P3, PT, R30, RZ, PT ;  /* 0x000000ff1e00720c */ /* 0x000fe20003f65270 */
[----:B------:R-:W-:Y:S01]  /*1750*/  FADD.FTZ R21, R37, R20 ;  /* 0x0000001425157221 */ /* 0x000fe20000010000 */
[----:B------:R-:W-:-:S03]  /*1760*/  LOP3.LUT P2, RZ, R22, 0x3ffffff8, RZ, 0xc0, !PT ;  /* 0x3ffffff816ff7812 */ /* 0x000fc6000784c0ff */
[----:B------:R-:W-:-:S04]  /*1770*/  FADD.FTZ R20, R40, R21 ;  /* 0x0000001528147221 */ /* 0x000fc80000010000 */
[----:B------:R-:W-:-:S04]  /*1780*/  FADD.FTZ R21, R39, R20 ;  /* 0x0000001427157221 */ /* 0x000fc80000010000 */
        /* <DEDUP_REMOVED lines=43> */
.L_x_220:
        /* <DEDUP_REMOVED lines=17> */
[----:B------:R-:W-:Y:S02]  /*1b50*/  FSEL R48, R47, RZ, !P2 ;  /* 0x000000ff2f307208 */ /* 0x000fe40005000000 */
[----:B0-----:R-:W-:Y:S02]  /*1b60*/  PRMT R23, R12, 0x7632, R23 ;  /* 0x000076320c177816 */ /* 0x001fe40000000017 */
[----:B------:R-:W-:Y:S01]  /*1b70*/  PRMT R25, R8, 0x7632, R25 ;  /* 0x0000763208197816 */ /* 0x000fe20000000019 */
[----:B------:R-:W-:Y:S01]  /*1b80*/  FADD.FTZ R20, R36, -R48 ;  /* 0x8000003024147221 */ /* 0x000fe20000010000 */
[----:B------:R-:W-:Y:S01]  /*1b90*/  PRMT R24, R13, 0x7632, R24 ;  /* 0x000076320d187816 */ /* 0x000fe20000000018 */
[----:B------:R-:W-:Y:S01]  /*1ba0*/  FADD.FTZ R22, R40, -R48 ;  /* 0x8000003028167221 */ /* 0x000fe20000010000 */
[----:B------:R-:W-:Y:S01]  /*1bb0*/  PRMT R26, R9, 0x7632, R26 ;  /* 0x00007632091a7816 */ /* 0x000fe2000000001a */
[----:B------:R-:W-:Y:S01]  /*1bc0*/  FMUL.FTZ R20, R27, R20 ;  /* 0x000000141b147220 */ /* 0x000fe20000410000 */
[----:B------:R-:W-:Y:S01]  /*1bd0*/  SHF.L.U32 R23, R23, 0x10, RZ ;  /* 0x0000001017177819 */ /* 0x000fe200000006ff */
[----:B------:R-:W-:Y:S01]  /*1be0*/  FMUL.FTZ R21, R27, R22 ;  /* 0x000000161b157220 */ /* 0x000fe20000410000 */
[----:B------:R-:W-:Y:S01]  /*1bf0*/  SHF.L.U32 R25, R25, 0x10, RZ ;  /* 0x0000001019197819 */ /* 0x000fe200000006ff */
[----:B------:R-:W-:Y:S01]  /*1c00*/  FADD.FTZ R22, R37, -R48 ;  /* 0x8000003025167221 */ /* 0x000fe20000010000 */
[----:B------:R-:W-:-:S02]  /*1c10*/  SHF.L.U32 R24, R24, 0x10, RZ ;  /* 0x0000001018187819 */ /* 0x000fc400000006ff */
[----:B------:R-:W-:Y:S01]  /*1c20*/  SHF.L.U32 R26, R26, 0x10, RZ ;  /* 0x000000101a1a7819 */ /* 0x000fe200000006ff */
[----:B------:R-:W-:Y:S01]  /*1c30*/  FFMA.FTZ R20, R20, R23, R25 ;  /* 0x0000001714147223 */ /* 0x000fe20000010019 */
[----:B------:R-:W-:Y:S01]  /*1c40*/  SHF.L.U32 R23, R13, 0x10, RZ ;  /* 0x000000100d177819 */ /* 0x000fe200000006ff */
[----:B------:R-:W-:Y:S01]  /*1c50*/  FMUL.FTZ R22, R27, R22 ;  /* 0x000000161b167220 */ /* 0x000fe20000410000 */
[----:B------:R-:W-:Y:S01]  /*1c60*/  SHF.L.U32 R25, R9, 0x10, RZ ;  /* 0x0000001009197819 */ /* 0x000fe200000006ff */
[----:B------:R-:W-:Y:S01]  /*1c70*/  FFMA.FTZ R21, R21, R24, R26 ;  /* 0x0000001815157223 */ /* 0x000fe2000001001a */
[--C-:B------:R-:W-:Y:S01]  /*1c80*/  FADD.FTZ R24, R39, -R48.reuse ;  /* 0x8000003027187221 */ /* 0x100fe20000010000 */
[----:B------:R-:W-:Y:S02]  /*1c90*/  SHF.L.U32 R47, R14, 0x10, RZ ;  /* 0x000000100e2f7819 */ /* 0x000fe400000006ff */
[----:B------:R-:W-:Y:S01]  /*1ca0*/  SHF.L.U32 R49, R10, 0x10, RZ ;  /* 0x000000100a317819 */ /* 0x000fe200000006ff */
[----:B------:R-:W-:Y:S01]  /*1cb0*/  FFMA.FTZ R26, R22, R23, R25 ;  /* 0x00000017161a7223 */ /* 0x000fe20000010019 */
[----:B------:R-:W-:Y:S01]  /*1cc0*/  FMUL.FTZ R24, R27, R24 ;  /* 0x000000181b187220 */ /* 0x000fe20000410000 */
[----:B------:R-:W-:Y:S01]  /*1cd0*/  FADD.FTZ R22, R42, -R48 ;  /* 0x800000302a167221 */ /* 0x000fe20000010000 */
[----:B------:R-:W-:-:S02]  /*1ce0*/  SHF.L.U32 R23, R4, 0x10, RZ ;  /* 0x0000001004177819 */ /* 0x000fc400000006ff */
[----:B------:R-:W-:Y:S01]  /*1cf0*/  SHF.L.U32 R25, R6, 0x10, RZ ;  /* 0x0000001006197819 */ /* 0x000fe200000006ff */
[----:B------:R-:W-:Y:S01]  /*1d00*/  FFMA.FTZ R47, R24, R47, R49 ;  /* 0x0000002f182f7223 */ /* 0x000fe20000010031 */
[----:B------:R-:W-:Y:S01]  /*1d10*/  FMUL.FTZ R22, R27, R22 ;  /* 0x000000161b167220 */ /* 0x000fe20000410000 */
[--C-:B------:R-:W-:Y:S01]  /*1d20*/  FADD.FTZ R24, R43, -R48.reuse ;  /* 0x800000302b187221 */ /* 0x100fe20000010000 */
[----:B------:R-:W-:Y:S02]  /*1d30*/  SHF.L.U32 R46, R15, 0x10, RZ ;  /* 0x000000100f2e7819 */ /* 0x000fe400000006ff */
[----:B------:R-:W-:Y:S01]  /*1d40*/  FFMA.FTZ R22, R22, R23, R25 ;  /* 0x0000001716167223 */ /* 0x000fe20000010019 */
[----:B------:R-:W-:Y:S01]  /*1d50*/  FMUL.FTZ R23, R27, R24 ;  /* 0x000000181b177220 */ /* 0x000fe20000410000 */
[----:B------:R-:W-:Y:S01]  /*1d60*/  FADD.FTZ R24, R44, -R48 ;  /* 0x800000302c187221 */ /* 0x000fe20000010000 */
[----:B------:R-:W-:Y:S01]  /*1d70*/  SHF.L.U32 R50, R11, 0x10, RZ ;  /* 0x000000100b327819 */ /* 0x000fe200000006ff */
[----:B------:R-:W-:Y:S01]  /*1d80*/  IMAD.U32 R25, R5, 0x10000, RZ ;  /* 0x0001000005197824 */ /* 0x000fe200078e00ff */
[----:B------:R-:W-:Y:S01]  /*1d90*/  SHF.L.U32 R49, R7, 0x10, RZ ;  /* 0x0000001007317819 */ /* 0x000fe200000006ff */
[----:B------:R-:W-:Y:S01]  /*1da0*/  FMUL.FTZ R24, R27, R24 ;  /* 0x000000181b187220 */ /* 0x000fe20000410000 */
[----:B------:R-:W-:Y:S01]  /*1db0*/  IADD3 R45, PT, PT, R45, -0x1, RZ ;  /* 0xffffffff2d2d7810 */ /* 0x000fe20007ffe0ff */
[----:B------:R-:W-:Y:S01]  /*1dc0*/  FFMA.FTZ R23, R23, R46, R50 ;  /* 0x0000002e17177223 */ /* 0x000fe20000010032 */
[----:B------:R-:W-:Y:S01]  /*1dd0*/  FADD.FTZ R48, R31, -R48 ;  /* 0x800000301f307221 */ /* 0x000fe20000010000 */
[----:B------:R-:W-:Y:S01]  /*1de0*/  FFMA.FTZ R46, R24, R25, R49 ;  /* 0x00000019182e7223 */ /* 0x000fe20000010031 */
[----:B------:R-:W-:Y:S01]  /*1df0*/  SHF.L.U32 R49, R8, 0x10, RZ ;  /* 0x0000001008317819 */ /* 0x000fe200000006ff */
[----:B------:R-:W0:Y:S01]  /*1e00*/  LDC.64 R24, c[0x0][0x428] ;  /* 0x00010a00ff187b82 */ /* 0x000e220000000a00 */
[----:B------:R-:W-:-:S02]  /*1e10*/  IMAD R45, R45, UR10, RZ ;  /* 0x0000000a2d2d7c24 */ /* 0x000fc4000f8e02ff */
[----:B------:R-:W-:Y:S01]  /*1e20*/  FMUL.FTZ R48, R27, R48 ;  /* 0x000000301b307220 */ /* 0x000fe20000410000 */
[----:B------:R-:W-:Y:S02]  /*1e30*/  SHF.L.U32 R27, R12, 0x10, RZ ;  /* 0x000000100c1b7819 */ /* 0x000fe400000006ff */
[----:B------:R-:W-:Y:S02]  /*1e40*/  F2FP.BF16.F32.PACK_AB R23, R46, R23 ;  /* 0x000000172e17723e */ /* 0x000fe400000010ff */
[----:B------:R-:W-:Y:S01]  /*1e50*/  SHF.R.S32.HI R50, RZ, 0x1f, R45 ;  /* 0x0000001fff327819 */ /* 0x000fe2000001142d */
[----:B------:R-:W-:Y:S01]  /*1e60*/  FFMA.FTZ R27, R48, R27, R49 ;  /* 0x0000001b301b7223 */ /* 0x000fe20000010031 */
[----:B------:R-:W-:Y:S02]  /*1e70*/  F2FP.BF16.F32.PACK_AB R22, R22, R47 ;  /* 0x0000002f1616723e */ /* 0x000fe400000010ff */
[----:B------:R-:W-:Y:S02]  /*1e80*/  LEA.HI R45, R50, R45, RZ, 0x3 ;  /* 0x0000002d322d7211 */ /* 0x000fe400078f18ff */
[----:B------:R-:W-:-:S02]  /*1e90*/  F2FP.BF16.F32.PACK_AB R21, R21, R26 ;  /* 0x0000001a1515723e */ /* 0x000fc400000010ff */
[----:B------:R-:W-:Y:S02]  /*1ea0*/  LEA.HI.SX32 R45, R45, R30, 0x1d ;  /* 0x0000001e2d2d7211 */ /* 0x000fe400078feaff */
[----:B------:R-:W-:-:S03]  /*1eb0*/  F2FP.BF16.F32.PACK_AB R20, R20, R27 ;  /* 0x0000001b1414723e */ /* 0x000fc600000010ff */
[----:B0-----:R-:W-:-:S05]  /*1ec0*/  IMAD.WIDE.U32 R24, R45, 0x10, R24 ;  /* 0x000000102d187825 */ /* 0x001fca00078e0018 */
[----:B------:R1:W-:Y:S02]  /*1ed0*/  STG.E.128 desc[UR6][R24.64], R20 ;  /* 0x0000001418007986 */ /* 0x0003e4000c101d06 */
.L_x_196:
[----:B------:R-:W-:Y:S05]  /*1ee0*/  BSYNC.RECONVERGENT B0 ;  /* 0x0000000000007941 */ /* 0x000fea0003800200 */
.L_x_195:
[----:B01----:R-:W0:Y:S02]  /*1ef0*/  LDC.64 R20, c[0x0][0x380] ;  /* 0x0000e000ff147b82 */ /* 0x003e240000000a00 */
[----:B0-----:R-:W-:-:S04]  /*1f00*/  LEA R28, R20, R28, 0x2 ;  /* 0x0000001c141c7211 */ /* 0x001fc800078e10ff */
[----:B------:R-:W-:-:S13]  /*1f10*/  ISETP.GE.AND P0, PT, R28, R21, PT ;  /* 0x000000151c00720c */ /* 0x000fda0003f06270 */
[----:B------:R-:W-:Y:S05]  /*1f20*/  @!P0 BRA `(.L_x_185) ;  /* 0xfffffff0008c8947 */ /* 0x000fea000383ffff */
[----:B------:R-:W-:Y:S05]  /*1f30*/  EXIT ;  /* 0x000000000000794d */ /* 0x000fea0003800000 */
.L_x_188:
[----:B------:R-:W-:Y:S01]  /*1f40*/  HFMA2 R26, -RZ, RZ, 0, 5.9604644775390625e-08 ;  /* 0x00000001ff1a7431 */ /* 0x000fe200000001ff */
[----:B------:R-:W-:Y:S01]  /*1f50*/  BSSY B0, `(.L_x_197) ;  /* 0x0000006000007945 */ /* 0x000fe20003800000 */
[----:B------:R-:W-:Y:S02]  /*1f60*/  MOV R25, 0x1f ;  /* 0x0000001f00197802 */ /* 0x000fe40000000f00 */
[----:B------:R-:W-:-:S07]  /*1f70*/  MOV R24, 0xffffffff ;  /* 0xffffffff00187802 */ /* 0x000fce0000000f00 */
[----:B-----5:R-:W-:Y:S05]  /*1f80*/  WARPSYNC.COLLECTIVE R24, `(.L_x_198) ;  /* 0x0000000018087348 */ /* 0x020fea0003c00000 */
[----:B------:R0:W1:Y:S02]  /*1f90*/  SHFL.BFLY P0, R46, R27, R26, R25 ;  /* 0x0c00001a1b2e7389 */ /* 0x0000640000000019 */
[----:B01---5:R-:W-:Y:S05]  /*1fa0*/  ENDCOLLECTIVE ;  /* 0x000000000000791b */ /* 0x023fea0003800000 */
.L_x_198:
[----:B------:R-:W-:Y:S05]  /*1fb0*/  BSYNC B0 ;  /* 0x0000000000007941 */ /* 0x000fea0003800000 */
.L_x_197:
        /* <DEDUP_REMOVED lines=8> */
.L_x_199:
[----:B------:R-:W-:Y:S02]  /*2040*/  HFMA2 R26, -RZ, RZ, 0, 2.384185791015625e-07 ;  /* 0x00000004ff1a7431 */ /* 0x000fe400000001ff */
[----:B------:R-:W-:-:S05]  /*2050*/  FADD.FTZ R36, R27, R46 ;  /* 0x0000002e1b247221 */ /* 0x000fca0000010000 */
[----:B------:R-:W-:-:S07]  /*2060*/  MOV R27, R36 ;  /* 0x00000024001b7202 */ /* 0x000fce0000000f00 */
[----:B------:R-:W-:Y:S05]  /*2070*/  WARPSYNC.COLLECTIVE R24, `(.L_x_200) ;  /* 0x0000000018087348 */ /* 0x000fea0003c00000 */
[----:B------:R0:W1:Y:S02]  /*2080*/  SHFL.BFLY P0, R46, R27, R26, R25 ;  /* 0x0c00001a1b2e7389 */ /* 0x0000640000000019 */
[----:B01----:R-:W-:Y:S05]  /*2090*/  ENDCOLLECTIVE ;  /* 0x000000000000791b */ /* 0x003fea0003800000 */
.L_x_200:
[----:B------:R-:W-:Y:S02]  /*20a0*/  HFMA2 R26, -RZ, RZ, 0, 4.76837158203125e-07 ;  /* 0x00000008ff1a7431 */ /* 0x000fe400000001ff */
[----:B------:R-:W-:-:S05]  /*20b0*/  FADD.FTZ R47, R36, R46 ;  /* 0x0000002e242f7221 */ /* 0x000fca0000010000 */
[----:B------:R-:W-:-:S07]  /*20c0*/  MOV R27, R47 ;  /* 0x0000002f001b7202 */ /* 0x000fce0000000f00 */
[----:B------:R-:W-:Y:S05]  /*20d0*/  WARPSYNC.COLLECTIVE R24, `(.L_x_201) ;  /* 0x0000000018087348 */ /* 0x000fea0003c00000 */
[----:B------:R0:W1:Y:S02]  /*20e0*/  SHFL.BFLY P0, R46, R27, R26, R25 ;  /* 0x0c00001a1b2e7389 */ /* 0x0000640000000019 */
[----:B01----:R-:W-:Y:S05]  /*20f0*/  ENDCOLLECTIVE ;  /* 0x000000000000791b */ /* 0x003fea0003800000 */
.L_x_201:
[----:B------:R-:W-:Y:S02]  /*2100*/  IMAD.MOV.U32 R26, RZ, RZ, 0x10 ;  /* 0x00000010ff1a7424 */ /* 0x000fe400078e00ff */
[----:B------:R-:W-:-:S05]  /*2110*/  FADD.FTZ R48, R47, R46 ;  /* 0x0000002e2f307221 */ /* 0x000fca0000010000 */
[----:B------:R-:W-:-:S07]  /*2120*/  MOV R27, R48 ;  /* 0x00000030001b7202 */ /* 0x000fce0000000f00 */
[----:B------:R-:W-:Y:S05]  /*2130*/  WARPSYNC.COLLECTIVE R24, `(.L_x_202) ;  /* 0x0000000018087348 */ /* 0x000fea0003c00000 */
[----:B------:R0:W1:Y:S02]  /*2140*/  SHFL.BFLY P0, R46, R27, R26, R25 ;  /* 0x0c00001a1b2e7389 */ /* 0x0000640000000019 */
[----:B01----:R-:W-:Y:S05]  /*2150*/  ENDCOLLECTIVE ;  /* 0x000000000000791b */ /* 0x003fea0003800000 */
.L_x_202:
[----:B------:R-:W-:Y:S02]  /*2160*/  HFMA2 R26, -RZ, RZ, 0, 5.9604644775390625e-08 ;  /* 0x00000001ff1a7431 */ /* 0x000fe400000001ff */
        /* <DEDUP_REMOVED lines=24> */
.L_x_203:
[----:B------:R-:W-:Y:S02]  /*22f0*/  HFMA2 R26, -RZ, RZ, 0, 1.1920928955078125e-07 ;  /* 0x00000002ff1a7431 */ /* 0x000fe400000001ff */
[----:B------:R-:W-:-:S05]  /*2300*/  FADD.FTZ R36, R27, R46 ;  /* 0x0000002e1b247221 */ /* 0x000fca0000010000 */
[----:B------:R-:W-:-:S07]  /*2310*/  MOV R27, R36 ;  /* 0x00000024001b7202 */ /* 0x000fce0000000f00 */
[----:B------:R-:W-:Y:S05]  /*2320*/  WARPSYNC.COLLECTIVE R24, `(.L_x_204) ;  /* 0x0000000018087348 */ /* 0x000fea0003c00000 */
[----:B------:R0:W1:Y:S02]  /*2330*/  SHFL.BFLY P0, R46, R27, R26, R25 ;  /* 0x0c00001a1b2e7389 */ /* 0x0000640000000019 */
[----:B01----:R-:W-:Y:S05]  /*2340*/  ENDCOLLECTIVE ;  /* 0x000000000000791b */ /* 0x003fea0003800000 */
.L_x_204:
[----:B------:R-:W-:Y:S02]  /*2350*/  HFMA2 R26, -RZ, RZ, 0, 2.384185791015625e-07 ;  /* 0x00000004ff1a7431 */ /* 0x000fe400000001ff */
[----:B------:R-:W-:-:S05]  /*2360*/  FADD.FTZ R47, R36, R46 ;  /* 0x0000002e242f7221 */ /* 0x000fca0000010000 */
[----:B------:R-:W-:-:S07]  /*2370*/  MOV R27, R47 ;  /* 0x0000002f001b7202 */ /* 0x000fce0000000f00 */
[----:B------:R-:W-:Y:S05]  /*2380*/  WARPSYNC.COLLECTIVE R24, `(.L_x_205) ;  /* 0x0000000018087348 */ /* 0x000fea0003c00000 */
[----:B------:R0:W1:Y:S02]  /*2390*/  SHFL.BFLY P0, R46, R27, R26, R25 ;  /* 0x0c00001a1b2e7389 */ /* 0x0000640000000019 */
[----:B01----:R-:W-:Y:S05]  /*23a0*/  ENDCOLLECTIVE ;  /* 0x000000000000791b */ /* 0x003fea0003800000 */
.L_x_205:
[----:B------:R-:W-:Y:S02]  /*23b0*/  HFMA2 R26, -RZ, RZ, 0, 4.76837158203125e-07 ;  /* 0x00000008ff1a7431 */ /* 0x000fe400000001ff */
[----:B------:R-:W-:-:S05]  /*23c0*/  FADD.FTZ R48, R47, R46 ;  /* 0x0000002e2f307221 */ /* 0x000fca0000010000 */
[----:B------:R-:W-:-:S07]  /*23d0*/  MOV R27, R48 ;  /* 0x00000030001b7202 */ /* 0x000fce0000000f00 */
[----:B------:R-:W-:Y:S05]  /*23e0*/  WARPSYNC.COLLECTIVE R24, `(.L_x_206) ;  /* 0x0000000018087348 */ /* 0x000fea0003c00000 */
[----:B------:R0:W1:Y:S02]  /*23f0*/  SHFL.BFLY P0, R46, R27, R26, R25 ;  /* 0x0c00001a1b2e7389 */ /* 0x0000640000000019 */
[----:B01----:R-:W-:Y:S05]  /*2400*/  ENDCOLLECTIVE ;  /* 0x000000000000791b */ /* 0x003fea0003800000 */
.L_x_206:
[----:B------:R-:W-:Y:S02]  /*2410*/  HFMA2 R26, -RZ, RZ, 0, 9.5367431640625e-07 ;  /* 0x00000010ff1a7431 */ /* 0x000fe400000001ff */
[----:B------:R-:W-:-:S05]  /*2420*/  FADD.FTZ R49, R48, R46 ;  /* 0x0000002e30317221 */ /* 0x000fca0000010000 */
[----:B------:R-:W-:-:S07]  /*2430*/  MOV R27, R49 ;  /* 0x00000031001b7202 */ /* 0x000fce0000000f00 */
[----:B------:R-:W-:Y:S05]  /*2440*/  WARPSYNC.COLLECTIVE R24, `(.L_x_207) ;  /* 0x0000000018087348 */ /* 0x000fea0003c00000 */
[----:B------:R0:W1:Y:S02]  /*2450*/  SHFL.BFLY P0, R46, R27, R26, R25 ;  /* 0x0c00001a1b2e7389 */ /* 0x0000640000000019 */
[----:B01----:R-:W-:Y:S05]  /*2460*/  ENDCOLLECTIVE ;  /* 0x000000000000791b */ /* 0x003fea0003800000 */
.L_x_207:
[----:B------:R-:W-:Y:S05]  /*2470*/  BRA `(.L_x_208) ;  /* 0xffffffe400fc7947 */ /* 0x000fea000383ffff */
.L_x_194:
[----:B------:R-:W-:Y:S01]  /*2480*/  HFMA2 R25, -RZ, RZ, 0, 1.847743988037109375e-06 ;  /* 0x0000001fff197431 */ /* 0x000fe200000001ff */
[----:B------:R-:W-:Y:S01]  /*2490*/  BSSY B0, `(.L_x_209) ;  /* 0x0000006000007945 */ /* 0x000fe20003800000 */
[----:B------:R-:W-:Y:S02]  /*24a0*/  MOV R26, 0x1 ;  /* 0x00000001001a7802 */ /* 0x000fe40000000f00 */
[----:B------:R-:W-:-:S07]  /*24b0*/  MOV R24, 0xffffffff ;  /* 0xffffffff00187802 */ /* 0x000fce0000000f00 */
[----:B-----5:R-:W-:Y:S05]  /*24c0*/  WARPSYNC.COLLECTIVE R24, `(.L_x_210) ;  /* 0x0000000018087348 */ /* 0x020fea0003c00000 */
[----:B------:R0:W1:Y:S02]  /*24d0*/  SHFL.BFLY P0, R46, R27, R26, R25 ;  /* 0x0c00001a1b2e7389 */ /* 0x0000640000000019 */
[----:B01---5:R-:W-:Y:S05]  /*24e0*/  ENDCOLLECTIVE ;  /* 0x000000000000791b */ /* 0x023fea0003800000 */
.L_x_210:
[----:B------:R-:W-:Y:S05]  /*24f0*/  BSYNC B0 ;  /* 0x0000000000007941 */ /* 0x000fea0003800000 */
.L_x_209:
[----:B------:R-:W-:Y:S01]  /*2500*/  FADD.FTZ R27, R27, R46 ;  /* 0x0000002e1b1b7221 */ /* 0x000fe20000010000 */
[----:B------:R-:W-:Y:S02]  /*2510*/  HFMA2 R26, -RZ, RZ, 0, 1.1920928955078125e-07 ;  /* 0x00000002ff1a7431 */ /* 0x000fe400000001ff */
[----:B------:R-:W-:Y:S01]  /*2520*/  IMAD.MOV.U32 R25, RZ, RZ, 0x1f ;  /* 0x0000001fff197424 */ /* 0x000fe200078e00ff */
[----:B------:R-:W-:Y:S01]  /*2530*/  MOV R24, 0xffffffff ;  /* 0xffffffff00187802 */ /* 0x000fe20000000f00 */
[----:B------:R-:W0:Y:S06]  /*2540*/  LDC R48, c[0x0][0x400] ;  /* 0x00010000ff307b82 */ /* 0x000e2c0000000800 */
[----:B0-----:R-:W-:Y:S05]  /*2550*/  WARPSYNC.COLLECTIVE R24, `(.L_x_211) ;  /* 0x0000000018087348 */ /* 0x001fea0003c00000 */
[----:B------:R1:W2:Y:S02]  /*2560*/  SHFL.BFLY P0, R46, R27, R26, R25 ;  /* 0x0c00001a1b2e7389 */ /* 0x0002a40000000019 */
[----:B012---:R-:W-:Y:S05]  /*2570*/  ENDCOLLECTIVE ;  /* 0x000000000000791b */ /* 0x007fea0003800000 */
.L_x_211:
[----:B------:R-:W-:Y:S02]  /*2580*/  HFMA2 R26, -RZ, RZ, 0, 2.384185791015625e-07 ;  /* 0x00000004ff1a7431 */ /* 0x000fe400000001ff */
[----:B------:R-:W-:-:S05]  /*2590*/  FADD.FTZ R21, R27, R46 ;  /* 0x0000002e1b157221 */ /* 0x000fca0000010000 */
[----:B------:R-:W-:-:S07]  /*25a0*/  MOV R27, R21 ;  /* 0x00000015001b7202 */ /* 0x000fce0000000f00 */
[----:B------:R-:W-:Y:S05]  /*25b0*/  WARPSYNC.COLLECTIVE R24, `(.L_x_212) ;  /* 0x0000000018087348 */ /* 0x000fea0003c00000 */
[----:B------:R0:W1:Y:S02]  /*25c0*/  SHFL.BFLY P0, R46, R27, R26, R25 ;  /* 0x0c00001a1b2e7389 */ /* 0x0000640000000019 */
[----:B01----:R-:W-:Y:S05]  /*25d0*/  ENDCOLLECTIVE ;  /* 0x000000000000791b */ /* 0x003fea0003800000 */
.L_x_212:
[----:B------:R-:W-:Y:S02]  /*25e0*/  HFMA2 R26, -RZ, RZ, 0, 4.76837158203125e-07 ;  /* 0x00000008ff1a7431 */ /* 0x000fe400000001ff */
[----:B------:R-:W-:-:S05]  /*25f0*/  FADD.FTZ R22, R21, R46 ;  /* 0x0000002e15167221 */ /* 0x000fca0000010000 */
[----:B------:R-:W-:-:S07]  /*2600*/  MOV R27, R22 ;  /* 0x00000016001b7202 */ /* 0x000fce0000000f00 */
[----:B------:R-:W-:Y:S05]  /*2610*/  WARPSYNC.COLLECTIVE R24, `(.L_x_213) ;  /* 0x0000000018087348 */ /* 0x000fea0003c00000 */
[----:B------:R0:W1:Y:S02]  /*2620*/  SHFL.BFLY P0, R46, R27, R26, R25 ;  /* 0x0c00001a1b2e7389 */ /* 0x0000640000000019 */
[----:B01----:R-:W-:Y:S05]  /*2630*/  ENDCOLLECTIVE ;  /* 0x000000000000791b */ /* 0x003fea0003800000 */
.L_x_213:
[----:B------:R-:W-:Y:S02]  /*2640*/  HFMA2 R26, -RZ, RZ, 0, 9.5367431640625e-07 ;  /* 0x00000010ff1a7431 */ /* 0x000fe400000001ff */
[----:B------:R-:W-:-:S05]  /*2650*/  FADD.FTZ R23, R22, R46 ;  /* 0x0000002e16177221 */ /* 0x000fca0000010000 */
[----:B------:R-:W-:-:S07]  /*2660*/  MOV R27, R23 ;  /* 0x00000017001b7202 */ /* 0x000fce0000000f00 */
[----:B------:R-:W-:Y:S05]  /*2670*/  WARPSYNC.COLLECTIVE R24, `(.L_x_214) ;  /* 0x0000000018087348 */ /* 0x000fea0003c00000 */
[----:B------:R0:W1:Y:S02]  /*2680*/  SHFL.BFLY P0, R46, R27, R26, R25 ;  /* 0x0c00001a1b2e7389 */ /* 0x0000640000000019 */
[----:B01----:R-:W-:Y:S05]  /*2690*/  ENDCOLLECTIVE ;  /* 0x000000000000791b */ /* 0x003fea0003800000 */
.L_x_214:
        /* <DEDUP_REMOVED lines=23> */
.L_x_215:
[----:B------:R-:W-:Y:S02]  /*2810*/  HFMA2 R26, -RZ, RZ, 0, 1.1920928955078125e-07 ;  /* 0x00000002ff1a7431 */ /* 0x000fe400000001ff */
[----:B------:R-:W-:-:S05]  /*2820*/  FADD.FTZ R20, R27, R46 ;  /* 0x0000002e1b147221 */ /* 0x000fca0000010000 */
[----:B------:R-:W-:-:S07]  /*2830*/  MOV R27, R20 ;  /* 0x00000014001b7202 */ /* 0x000fce0000000f00 */
[----:B------:R-:W-:Y:S05]  /*2840*/  WARPSYNC.COLLECTIVE R24, `(.L_x_216) ;  /* 0x0000000018087348 */ /* 0x000fea0003c00000 */
[----:B------:R0:W1:Y:S02]  /*2850*/  SHFL.BFLY P0, R46, R27, R26, R25 ;  /* 0x0c00001a1b2e7389 */ /* 0x0000640000000019 */
[----:B01----:R-:W-:Y:S05]  /*2860*/  ENDCOLLECTIVE ;  /* 0x000000000000791b */ /* 0x003fea0003800000 */
.L_x_216:
[----:B------:R-:W-:Y:S02]  /*2870*/  HFMA2 R26, -RZ, RZ, 0, 2.384185791015625e-07 ;  /* 0x00000004ff1a7431 */ /* 0x000fe400000001ff */
[----:B------:R-:W-:-:S05]  /*2880*/  FADD.FTZ R21, R20, R46 ;  /* 0x0000002e14157221 */ /* 0x000fca0000010000 */
[----:B------:R-:W-:-:S07]  /*2890*/  MOV R27, R21 ;  /* 0x00000015001b7202 */ /* 0x000fce0000000f00 */
[----:B------:R-:W-:Y:S05]  /*28a0*/  WARPSYNC.COLLECTIVE R24, `(.L_x_217) ;  /* 0x0000000018087348 */ /* 0x000fea0003c00000 */
[----:B------:R0:W1:Y:S02]  /*28b0*/  SHFL.BFLY P0, R46, R27, R26, R25 ;  /* 0x0c00001a1b2e7389 */ /* 0x0000640000000019 */
[----:B01----:R-:W-:Y:S05]  /*28c0*/  ENDCOLLECTIVE ;  /* 0x000000000000791b */ /* 0x003fea0003800000 */
.L_x_217:
[----:B------:R-:W-:Y:S02]  /*28d0*/  HFMA2 R26, -RZ, RZ, 0, 4.76837158203125e-07 ;  /* 0x00000008ff1a7431 */ /* 0x000fe400000001ff */
[----:B------:R-:W-:-:S05]  /*28e0*/  FADD.FTZ R22, R21, R46 ;  /* 0x0000002e15167221 */ /* 0x000fca0000010000 */
[----:B------:R-:W-:-:S07]  /*28f0*/  MOV R27, R22 ;  /* 0x00000016001b7202 */ /* 0x000fce0000000f00 */
[----:B------:R-:W-:Y:S05]  /*2900*/  WARPSYNC.COLLECTIVE R24, `(.L_x_218) ;  /* 0x0000000018087348 */ /* 0x000fea0003c00000 */
[----:B------:R0:W1:Y:S02]  /*2910*/  SHFL.BFLY P0, R46, R27, R26, R25 ;  /* 0x0c00001a1b2e7389 */ /* 0x0000640000000019 */
[----:B01----:R-:W-:Y:S05]  /*2920*/  ENDCOLLECTIVE ;  /* 0x000000000000791b */ /* 0x003fea0003800000 */
.L_x_218:
[----:B------:R-:W-:Y:S02]  /*2930*/  HFMA2 R26, -RZ, RZ, 0, 9.5367431640625e-07 ;  /* 0x00000010ff1a7431 */ /* 0x000fe400000001ff */
[----:B------:R-:W-:-:S05]  /*2940*/  FADD.FTZ R23, R22, R46 ;  /* 0x0000002e16177221 */ /* 0x000fca0000010000 */
[----:B------:R-:W-:-:S07]  /*2950*/  MOV R27, R23 ;  /* 0x00000017001b7202 */ /* 0x000fce0000000f00 */
[----:B------:R-:W-:Y:S05]  /*2960*/  WARPSYNC.COLLECTIVE R24, `(.L_x_219) ;  /* 0x0000000018087348 */ /* 0x000fea0003c00000 */
[----:B------:R0:W1:Y:S02]  /*2970*/  SHFL.BFLY P0, R46, R27, R26, R25 ;  /* 0x0c00001a1b2e7389 */ /* 0x0000640000000019 */
[----:B01----:R-:W-:Y:S05]  /*2980*/  ENDCOLLECTIVE ;  /* 0x000000000000791b */ /* 0x003fea0003800000 */
.L_x_219:
[----:B------:R-:W-:Y:S05]  /*2990*/  BRA `(.L_x_220) ;  /* 0xfffffff000287947 */ /* 0x000fea000383ffff */
.L_x_221:
        /* <DEDUP_REMOVED lines=14> */
.L_x_9041:


//--------------------- .text._ZN10layer_norm13ln_fwd_kernelINS_13Kernel_traitsI13__nv_bfloat16S2_S2_S2_fjLj256ELj1ELj4ELj1ELj16ENS_18Kernel_traits_baseILj256ES2_S2_S2_S2_fjLj128EEEEELb0ELb1ELb1ELb1EEEvNS_9FwdParamsE --------------------------
	.section	.text._ZN10layer_norm13ln_fwd_kernelINS_13Kernel_traitsI13__nv_bfloat16S2_S2_S2_fjLj256ELj1ELj4ELj1ELj16ENS_18Kernel_traits_baseILj256ES2_S2_S2_S2_fjLj128EEEEELb0ELb1ELb1ELb1EEEvNS_9FwdParamsE,"ax",@progbits
	.align	128
        .global         _ZN10layer_norm13ln_fwd_kernelINS_13Kernel_traitsI13__nv_bfloat16S2_S2_S2_fjLj256ELj1ELj4ELj1ELj16ENS_18Kernel_traits_baseILj256ES2_S2_S2_S2_fjLj128EEEEELb0ELb1ELb1ELb1EEEvNS_9FwdParamsE
        .type           _ZN10layer_norm13ln_fwd_kernelINS_13Kernel_traitsI13__nv_bfloat16S2_S2_S2_fjLj256ELj1ELj4ELj1ELj16ENS_18Kernel_traits_baseILj256ES2_S2_S2_S2_fjLj128EEEEELb0ELb1ELb1ELb1EEEvNS_9FwdParamsE,@function
        .size           _ZN10layer_norm13ln_fwd_kernelINS_13Kernel_traitsI13__nv_bfloat16S2_S2_S2_fjLj256ELj1ELj4ELj1ELj16ENS_18Kernel_traits_baseILj256ES2_S2_S2_S2_fjLj128EEEEELb0ELb1ELb1ELb1EEEvNS_9FwdParamsE,(.L_x_9042 - _ZN10layer_norm13ln_fwd_kernelINS_13Kernel_traitsI13__nv_bfloat16S2_S2_S2_fjLj256ELj1ELj4ELj1ELj16ENS_18Kernel_traits_baseILj256ES2_S2_S2_S2_fjLj128EEEEELb0ELb1ELb1ELb1EEEvNS_9FwdParamsE)
        .other          _ZN10layer_norm13ln_fwd_kernelINS_13Kernel_traitsI13__nv_bfloat16S2_S2_S2_fjLj256ELj1ELj4ELj1ELj16ENS_18Kernel_traits_baseILj256ES2_S2_S2_S2_fjLj128EEEEELb0ELb1ELb1ELb1EEEvNS_9FwdParamsE,@"STO_CUDA_ENTRY STV_DEFAULT"
_ZN10layer_norm13ln_fwd_kernelINS_13Kernel_traitsI13__nv_bfloat16S2_S2_S2_fjLj256ELj1ELj4ELj1ELj16ENS_18Kernel_traits_baseILj256ES2_S2_S2_S2_fjLj128EEEEELb0ELb1ELb1ELb1EEEvNS_9FwdParamsE:
.text._ZN10layer_norm13ln_fwd_kernelINS_13Kernel_traitsI13__nv_bfloat16S2_S2_S2_fjLj256ELj1ELj4ELj1ELj16ENS_18Kernel_traits_baseILj256ES2_S2_S2_S2_fjLj128EEEEELb0ELb1ELb1ELb1EEEvNS_9FwdParamsE:
        /* <DEDUP_REMOVED lines=36> */
[----:B---3--:R-:W-:Y:S05]  /*0240*/  BRA.U !UP0, `(.L_x_222) ;  /* 0x0000000d08787547 */ /* 0x008fea000b800000 */
[----:B------:R-:W-:Y:S01]  /*0250*/  PRMT R4, R16, 0x7632, R4 ;  /* 0x0000763210047816 */ /* 0x000fe20000000004 */
[----:B------:R-:W1:Y:S01]  /*0260*/  LDCU UR4, c[0x0][0x448] ;  /* 0x00008900ff0477ac */ /* 0x000e620008000800 */
[----:B0-----:R-:W-:Y:S02]  /*0270*/  PRMT R3, R17, 0x7632, R3 ;  /* 0x0000763211037816 */ /* 0x001fe40000000003 */
[----:B------:R-:W-:Y:S02]  /*0280*/  PRMT R2, R18, 0x7632, R2 ;  /* 0x0000763212027816 */ /* 0x000fe40000000002 */
[----:B------:R-:W-:Y:S02]  /*0290*/  PRMT R0, R19, 0x7632, R0 ;  /* 0x0000763213007816 */ /* 0x000fe40000000000 */
[----:B------:R-:W-:Y:S02]  /*02a0*/  SHF.L.U32 R4, R4, 0x10, RZ ;  /* 0x0000001004047819 */ /* 0x000fe400000006ff */
[----:B------:R-:W-:-:S02]  /*02b0*/  SHF.L.U32 R3, R3, 0x10, RZ ;  /* 0x0000001003037819 */ /* 0x000fc400000006ff */
[----:B------:R-:W-:Y:S02]  /*02c0*/  SHF.L.U32 R2, R2, 0x10, RZ ;  /* 0x0000001002027819 */ /* 0x000fe400000006ff */
[----:B------:R-:W-:-:S07]  /*02d0*/  SHF.L.U32 R0, R0, 0x10, RZ ;  /* 0x0000001000007819 */ /* 0x000fce00000006ff */
.L_x_226:
[----:B0-----:R-:W0:Y:S08]  /*02e0*/  LDC.64 R32, c[0x0][0x3f0] ;  /* 0x0000fc00ff207b82 */ /* 0x001e300000000a00 */
[----:B------:R-:W2:Y:S08]  /*02f0*/  LDC R37, c[0x0][0x388] ;  /* 0x0000e200ff257b82 */ /* 0x000eb00000000800 */
[----:B------:R-:W3:Y:S01]  /*0300*/  LDC.64 R42, c[0x0][0x3a8] ;  /* 0x0000ea00ff2a7b82 */ /* 0x000ee20000000a00 */
[----:B0-----:R-:W-:-:S05]  /*0310*/  IMAD.WIDE R32, R26, 0x4, R32 ;  /* 0x000000041a207825 */ /* 0x001fca00078e0220 */
[----:B------:R2:W4:Y:S02]  /*0320*/  LDG.E R27, desc[UR6][R32.64] ;  /* 0x00000006201b7981 */ /* 0x000524000c1e1900 */
[----:B--2---:R-:W-:-:S05]  /*0330*/  IMAD R32, R26, R37, RZ ;  /* 0x000000251a207224 */ /* 0x004fca00078e02ff */
[----:B------:R-:W-:-:S04]  /*0340*/  SHF.R.S32.HI R33, RZ, 0x1f, R32 ;  /* 0x0000001fff217819 */ /* 0x000fc80000011420 */
[----:B------:R-:W-:-:S04]  /*0350*/  LEA.HI R32, R33, R32, RZ, 0x3 ;  /* 0x0000002021207211 */ /* 0x000fc800078f18ff */
[----:B------:R-:W-:Y:S02]  /*0360*/  LEA.HI.SX32 R45, R32, R25, 0x1d ;  /* 0x00000019202d7211 */ /* 0x000fe400078feaff */
[----:B------:R-:W0:Y:S01]  /*0370*/  LDC.64 R32, c[0x0][0x3f8] ;  /* 0x0000fe00ff207b82 */ /* 0x000e220000000a00 */
[----:B----4-:R-:W-:-:S13]  /*0380*/  ISETP.GE.AND P0, PT, R27, 0x1, PT ;  /* 0x000000011b00780c */ /* 0x010fda0003f06270 */
[----:B------:R-:W2:Y:S01]  /*0390*/  @P0 LDC.64 R38, c[0x0][0x390] ;  /* 0x0000e400ff260b82 */ /* 0x000ea20000000a00 */
[----:B------:R-:W-:-:S05]  /*03a0*/  @P0 IADD3 R20, PT, PT, R27, -0x1, RZ ;  /* 0xffffffff1b140810 */ /* 0x000fca0007ffe0ff */
[----:B------:R-:W-:Y:S02]  /*03b0*/  @P0 IMAD R22, R20, R37, RZ ;  /* 0x0000002514160224 */ /* 0x000fe400078e02ff */
[----:B------:R-:W4:Y:S03]  /*03c0*/  LDC.64 R20, c[0x0][0x3a0] ;  /* 0x0000e800ff147b82 */ /* 0x000f260000000a00 */
[----:B------:R-:W-:-:S04]  /*03d0*/  @P0 SHF.R.S32.HI R23, RZ, 0x1f, R22 ;  /* 0x0000001fff170819 */ /* 0x000fc80000011416 */
[----:B------:R-:W-:Y:S02]  /*03e0*/  @P0 LEA.HI R34, R23, R22, RZ, 0x3 ;  /* 0x0000001617220211 */ /* 0x000fe400078f18ff */
[----:B------:R-:W-:Y:S02]  /*03f0*/  CS2R R22, SRZ ;  /* 0x0000000000167805 */ /* 0x000fe4000001ff00 */
[----:B------:R-:W-:Y:S02]  /*0400*/  @P0 MOV R23, RZ ;  /* 0x000000ff00170202 */ /* 0x000fe40000000f00 */
[----:B------:R-:W-:Y:S02]  /*0410*/  @P0 LEA.HI.SX32 R22, R34, R25, 0x1d ;  /* 0x0000001922160211 */ /* 0x000fe400078feaff */
[----:B------:R-:W1:Y:S02]  /*0420*/  @P0 LDC R34, c[0x0][0x40c] ;  /* 0x00010300ff220b82 */ /* 0x000e640000000800 */
[----:B--2---:R-:W-:-:S04]  /*0430*/  @P0 LEA R38, P1, R22, R38, 0x4 ;  /* 0x0000002616260211 */ /* 0x004fc800078220ff */
[----:B------:R-:W-:-:S05]  /*0440*/  @P0 LEA.HI.X R39, R22, R39, R23, 0x4, P1 ;  /* 0x0000002716270211 */ /* 0x000fca00008f2417 */
[----:B------:R2:W3:Y:S01]  /*0450*/  @P0 LDG.E.128 R28, desc[UR6][R38.64] ;  /* 0x00000006261c0981 */ /* 0x0004e2000c1e1d00 */
[----:B----4-:R-:W-:-:S06]  /*0460*/  IMAD.WIDE.U32 R20, R45, 0x10, R20 ;  /* 0x000000102d147825 */ /* 0x010fcc00078e0014 */
[----:B------:R-:W4:Y:S01]  /*0470*/  LDG.E.128 R20, desc[UR6][R20.64] ;  /* 0x0000000614147981 */ /* 0x000f22000c1e1d00 */
[----:B------:R-:W-:Y:S01]  /*0480*/  ISETP.GT.AND P1, PT, R27, RZ, PT ;  /* 0x000000ff1b00720c */ /* 0x000fe20003f24270 */
[----:B0-----:R-:W-:Y:S01]  /*0490*/  IMAD.WIDE R32, R26, 0x4, R32 ;  /* 0x000000041a207825 */ /* 0x001fe200078e0220 */
[----:B--2---:R-:W-:-:S04]  /*04a0*/  @P0 SHF.L.U32 R38, R16, 0x10, RZ ;  /* 0x0000001010260819 */ /* 0x004fc800000006ff */
[----:B------:R0:W5:Y:S01]  /*04b0*/  LDG.E R35, desc[UR6][R32.64] ;  /* 0x0000000620237981 */ /* 0x000162000c1e1900 */
[----:B---3--:R-:W-:Y:S01]  /*04c0*/  IMAD.WIDE.U32 R42, R45, 0x10, R42 ;  /* 0x000000102d2a7825 */ /* 0x008fe200078e002a */
[----:B------:R-:W-:-:S05]  /*04d0*/  UMOV UR5, 0xffffffff ;  /* 0xffffffff00057882 */ /* 0x000fca0000000000 */
[----:B------:R-:W2:Y:S01]  /*04e0*/  @P1 LDC R41, c[0x0][0x40c] ;  /* 0x00010300ff291b82 */ /* 0x000ea20000000800 */
[----:B0-----:R-:W-:-:S07]  /*04f0*/  @P1 SHF.L.U32 R32, R17, 0x10, RZ ;  /* 0x0000001011201819 */ /* 0x001fce00000006ff */
[----:B------:R-:W0:Y:S08]  /*0500*/  @P1 LDC R36, c[0x0][0x40c] ;  /* 0x00010300ff241b82 */ /* 0x000e300000000800 */
[----:B------:R-:W3:Y:S01]  /*0510*/  @P1 LDC R44, c[0x0][0x40c] ;  /* 0x00010300ff2c1b82 */ /* 0x000ee20000000800 */
[----:B------:R-:W-:Y:S02]  /*0520*/  @P0 SHF.L.U32 R27, R28, 0x10, RZ ;  /* 0x000000101c1b0819 */ /* 0x000fe400000006ff */
[----:B------:R-:W-:-:S03]  /*0530*/  @P1 SHF.L.U32 R40, R29, 0x10, RZ ;  /* 0x000000101d281819 */ /* 0x000fc600000006ff */
[----:B-1----:R-:W-:Y:S02]  /*0540*/  @P0 FMUL.FTZ R39, R27, R34 ;  /* 0x000000221b270220 */ /* 0x002fe40000410000 */
[----:B------:R-:W1:Y:S01]  /*0550*/  @P1 LDC R27, c[0x0][0x40c] ;  /* 0x00010300ff1b1b82 */ /* 0x000e620000000800 */
[----:B----4-:R-:W-:Y:S01]  /*0560*/  SHF.L.U32 R34, R20, 0x10, RZ ;  /* 0x0000001014227819 */ /* 0x010fe200000006ff */
[----:B--2---:R-:W-:Y:S01]  /*0570*/  @P1 FMUL.FTZ R40, R40, R41 ;  /* 0x0000002928281220 */ /* 0x004fe20000410000 */
[----:B------:R-:W-:Y:S02]  /*0580*/  SHF.L.U32 R33, R21, 0x10, RZ ;  /* 0x0000001015217819 */ /* 0x000fe400000006ff */
[----:B------:R-:W-:Y:S01]  /*0590*/  @P1 PRMT R20, R28, 0x7632, R20 ;  /* 0x000076321c141816 */ /* 0x000fe20000000014 */
[----:B------:R-:W-:Y:S01]  /*05a0*/  @P0 FFMA.FTZ R34, R39, R38, R34 ;  /* 0x0000002627220223 */ /* 0x000fe20000010022 */
[----:B------:R-:W-:Y:S01]  /*05b0*/  @P1 SHF.L.U32 R39, R30, 0x10, RZ ;  /* 0x000000101e271819 */ /* 0x000fe200000006ff */
[----:B------:R-:W-:Y:S01]  /*05c0*/  @P1 FFMA.FTZ R33, R40, R32, R33 ;  /* 0x0000002028211223 */ /* 0x000fe20000010021 */
[----:B------:R-:W-:Y:S01]  /*05d0*/  SHF.L.U32 R32, R22, 0x10, RZ ;  /* 0x0000001016207819 */ /* 0x000fe200000006ff */
[----:B------:R-:W2:Y:S01]  /*05e0*/  @P1 LDC R38, c[0x0][0x40c] ;  /* 0x00010300ff261b82 */ /* 0x000ea20000000800 */
[----:B------:R-:W-:Y:S01]  /*05f0*/  @P1 SHF.L.U32 R40, R31, 0x10, RZ ;  /* 0x000000101f281819 */ /* 0x000fe200000006ff */
[----:B0-----:R-:W-:Y:S01]  /*0600*/  @P1 FMUL.FTZ R39, R39, R36 ;  /* 0x0000002427271220 */ /* 0x001fe20000410000 */
[----:B------:R-:W-:-:S02]  /*0610*/  @P1 SHF.L.U32 R36, R18, 0x10, RZ ;  /* 0x0000001012241819 */ /* 0x000fc400000006ff */
[----:B------:R-:W-:Y:S02]  /*0620*/  @P1 PRMT R21, R30, 0x7632, R21 ;  /* 0x000076321e151816 */ /* 0x000fe40000000015 */
[----:B------:R-:W-:Y:S01]  /*0630*/  PRMT R22, R22, 0x7632, R22 ;  /* 0x0000763216167816 */ /* 0x000fe20000000016 */
[----:B------:R-:W-:Y:S01]  /*0640*/  @P1 FFMA.FTZ R32, R39, R36, R32 ;  /* 0x0000002427201223 */ /* 0x000fe20000010020 */
[----:B------:R-:W-:Y:S02]  /*0650*/  @P1 SHF.L.U32 R36, R19, 0x10, RZ ;  /* 0x0000001013241819 */ /* 0x000fe400000006ff */
[C---:B------:R-:W-:Y:S02]  /*0660*/  @P1 SHF.L.U32 R39, R20.reuse, 0x10, RZ ;  /* 0x0000001014271819 */ /* 0x040fe400000006ff */
[----:B------:R-:W-:Y:S01]  /*0670*/  PRMT R20, R20, 0x7632, R20 ;  /* 0x0000763214147816 */ /* 0x000fe20000000014 */
[----:B-1----:R-:W-:Y:S01]  /*0680*/  @P1 FMUL.FTZ R40, R40, R27 ;  /* 0x0000001b28281220 */ /* 0x002fe20000410000 */
[----:B------:R-:W-:-:S02]  /*0690*/  SHF.L.U32 R27, R23, 0x10, RZ ;  /* 0x00000010171b7819 */ /* 0x000fc400000006ff */
[----:B------:R-:W-:-:S03]  /*06a0*/  PRMT R23, R23, 0x7632, R23 ;  /* 0x0000763217177816 */ /* 0x000fc60000000017 */
[----:B------:R-:W-:Y:S02]  /*06b0*/  @P1 FFMA.FTZ R27, R40, R36, R27 ;  /* 0x00000024281b1223 */ /* 0x000fe4000001001b */
[----:B------:R-:W0:Y:S01]  /*06c0*/  @P1 LDC R36, c[0x0][0x40c] ;  /* 0x00010300ff241b82 */ /* 0x000e220000000800 */
[----:B--2---:R-:W-:Y:S01]  /*06d0*/  @P1 FMUL.FTZ R38, R39, R38 ;  /* 0x0000002627261220 */ /* 0x004fe20000410000 */
[----:B------:R-:W-:Y:S02]  /*06e0*/  SHF.L.U32 R39, R20, 0x10, RZ ;  /* 0x0000001014277819 */ /* 0x000fe400000006ff */
[----:B------:R-:W-:-:S04]  /*06f0*/  @P1 PRMT R20, R29, 0x7632, R20 ;  /* 0x000076321d141816 */ /* 0x000fc80000000014 */
[----:B------:R-:W1:Y:S01]  /*0700*/  @P1 LDC R40, c[0x0][0x40c] ;  /* 0x00010300ff281b82 */ /* 0x000e620000000800 */
[----:B------:R-:W-:Y:S01]  /*0710*/  @P1 SHF.L.U32 R41, R20, 0x10, RZ ;  /* 0x0000001014291819 */ /* 0x000fe200000006ff */
[----:B------:R-:W-:Y:S01]  /*0720*/  @P1 FFMA.FTZ R39, R38, R4, R39 ;  /* 0x0000000426271223 */ /* 0x000fe20000010027 */
[----:B------:R-:W-:-:S03]  /*0730*/  SHF.L.U32 R38, R23, 0x10, RZ ;  /* 0x0000001017267819 */ /* 0x000fc600000006ff */
[----:B0-----:R-:W-:Y:S01]  /*0740*/  @P1 FMUL.FTZ R20, R41, R36 ;  /* 0x0000002429141220 */ /* 0x001fe20000410000 */
[----:B------:R-:W-:Y:S02]  /*0750*/  @P1 SHF.L.U32 R41, R21, 0x10, RZ ;  /* 0x0000001015291819 */ /* 0x000fe400000006ff */
[----:B------:R-:W-:-:S03]  /*0760*/  @P1 PRMT R21, R31, 0x7632, R21 ;  /* 0x000076321f151816 */ /* 0x000fc60000000015 */
[----:B-1----:R-:W-:Y:S01]  /*0770*/  @P1 FMUL.FTZ R40, R41, R40 ;  /* 0x0000002829281220 */ /* 0x002fe20000410000 */
[C---:B------:R-:W-:Y:S02]  /*0780*/  @P1 SHF.L.U32 R41, R21.reuse, 0x10, RZ ;  /* 0x0000001015291819 */ /* 0x040fe400000006ff */
[----:B------:R-:W-:-:S03]  /*0790*/  PRMT R21, R21, 0x7632, R21 ;  /* 0x0000763215157816 */ /* 0x000fc60000000015 */
[----:B---3--:R-:W-:Y:S01]  /*07a0*/  @P1 FMUL.FTZ R44, R41, R44 ;  /* 0x0000002c292c1220 */ /* 0x008fe20000410000 */
[----:B------:R-:W-:Y:S02]  /*07b0*/  SHF.L.U32 R36, R21, 0x10, RZ ;  /* 0x0000001015247819 */ /* 0x000fe400000006ff */
[----:B------:R-:W-:Y:S01]  /*07c0*/  SHF.L.U32 R41, R22, 0x10, RZ ;  /* 0x0000001016297819 */ /* 0x000fe200000006ff */
[----:B------:R-:W-:Y:S02]  /*07d0*/  @P1 FFMA.FTZ R38, R44, R0, R38 ;  /* 0x000000002c261223 */ /* 0x000fe40000010026 */
[----:B------:R-:W-:Y:S01]  /*07e0*/  @P1 FFMA.FTZ R36, R20, R3, R36 ;  /* 0x0000000314241223 */ /* 0x000fe20000010024 */
[----:B------:R-:W-:Y:S01]  /*07f0*/  F2FP.BF16.F32.PACK_AB R20, R39, R34 ;  /* 0x000000222714723e */ /* 0x000fe200000010ff */
[----:B------:R-:W-:Y:S01]  /*0800*/  @P1 FFMA.FTZ R41, R40, R2, R41 ;  /* 0x0000000228291223 */ /* 0x000fe20000010029 */
[----:B------:R-:W-:Y:S01]  /*0810*/  FADD.FTZ R40, RZ, R34 ;  /* 0x00000022ff287221 */ /* 0x000fe20000010000 */
[----:B------:R-:W-:-:S02]  /*0820*/  F2FP.BF16.F32.PACK_AB R23, R38, R27 ;  /* 0x0000001b2617723e */ /* 0x000fc400000010ff */
[----:B------:R-:W-:Y:S01]  /*0830*/  F2FP.BF16.F32.PACK_AB R21, R36, R33 ;  /* 0x000000212415723e */ /* 0x000fe200000010ff */
[----:B------:R-:W-:Y:S01]  /*0840*/  FADD.FTZ R40, R40, R39 ;  /* 0x0000002728287221 */ /* 0x000fe20000010000 */
[----:B------:R-:W-:Y:S02]  /*0850*/  F2FP.BF16.F32.PACK_AB R22, R41, R32 ;  /* 0x000000202916723e */ /* 0x000fe400000010ff */
[----:B------:R-:W-:Y:S01]  /*0860*/  ISETP.NE.AND P1, PT, R25, RZ, PT ;  /* 0x000000ff1900720c */ /* 0x000fe20003f25270 */
[----:B------:R-:W-:Y:S02]  /*0870*/  FADD.FTZ R45, R40, R33 ;  /* 0x00000021282d7221 */ /* 0x000fe40000010000 */
[----:B------:R0:W-:Y:S02]  /*0880*/  STG.E.128 desc[UR6][R42.64], R20 ;  /* 0x000000142a007986 */ /* 0x0001e4000c101d06 */
        /* <DEDUP_REMOVED lines=43> */
.L_x_242:
        /* <DEDUP_REMOVED lines=17> */
[----:B------:R-:W-:Y:S02]  /*0c50*/  PRMT R20, R13, 0x7632, R20 ;  /* 0x000076320d147816 */ /* 0x000fe40000000014 */
[----:B------:R-:W-:Y:S01]  /*0c60*/  SHF.L.U32 R23, R5, 0x10, RZ ;  /* 0x0000001005177819 */ /* 0x000fe200000006ff */
[----:B------:R-:W-:Y:S01]  /*0c70*/  FADD.FTZ R21, -R40, R36 ;  /* 0x0000002428157221 */ /* 0x000fe20000010100 */
[----:B------:R-:W-:Y:S01]  /*0c80*/  SHF.L.U32 R36, R20, 0x10, RZ ;  /* 0x0000001014247819 */ /* 0x000fe200000006ff */
[----:B------:R-:W-:Y:S01]  /*0c90*/  FADD.FTZ R41, -R40, R41 ;  /* 0x0000002928297221 */ /* 0x000fe20000010100 */
[----:B------:R-:W-:Y:S01]  /*0ca0*/  SHF.L.U32 R20, R24, 0x10, RZ ;  /* 0x0000001018147819 */ /* 0x000fe200000006ff */
[----:B------:R-:W-:Y:S01]  /*0cb0*/  FMUL.FTZ R21, R42, R21 ;  /* 0x000000152a157220 */ /* 0x000fe20000410000 */
[----:B------:R-:W-:Y:S01]  /*0cc0*/  FADD.FTZ R33, -R40, R33 ;  /* 0x0000002128217221 */ /* 0x000fe20000010100 */
[----:B------:R-:W-:Y:S01]  /*0cd0*/  FMUL.FTZ R22, R42, R41 ;  /* 0x000000292a167220 */ /* 0x000fe20000410000 */
[----:B0-----:R-:W-:Y:S01]  /*0ce0*/  SHF.L.U32 R44, R9, 0x10, RZ ;  /* 0x00000010092c7819 */ /* 0x001fe200000006ff */
[----:B------:R-:W-:Y:S01]  /*0cf0*/  FFMA.FTZ R36, R21, R36, R20 ;  /* 0x0000002415247223 */ /* 0x000fe20000010014 */
[----:B------:R-:W-:Y:S01]  /*0d00*/  PRMT R21, R14, 0x7632, R21 ;  /* 0x000076320e157816 */ /* 0x000fe20000000015 */
[----:B------:R-:W-:Y:S01]  /*0d10*/  FMUL.FTZ R33, R42, R33 ;  /* 0x000000212a217220 */ /* 0x000fe20000410000 */
[----:B------:R-:W-:Y:S01]  /*0d20*/  SHF.L.U32 R20, R8, 0x10, RZ ;  /* 0x0000001008147819 */ /* 0x000fe200000006ff */
[C---:B------:R-:W-:Y:S01]  /*0d30*/  FADD.FTZ R27, -R40.reuse, R27 ;  /* 0x0000001b281b7221 */ /* 0x040fe20000010100 */
[----:B------:R-:W-:Y:S01]  /*0d40*/  SHF.L.U32 R21, R21, 0x10, RZ ;  /* 0x0000001015157819 */ /* 0x000fe200000006ff */
[----:B------:R-:W-:-:S02]  /*0d50*/  FADD.FTZ R39, -R40, R39 ;  /* 0x0000002728277221 */ /* 0x000fc40000010100 */
[----:B------:R-:W-:Y:S02]  /*0d60*/  FMUL.FTZ R27, R42, R27 ;  /* 0x0000001b2a1b7220 */ /* 0x000fe40000410000 */
[----:B------:R-:W-:Y:S01]  /*0d70*/  FFMA.FTZ R22, R22, R21, R23 ;  /* 0x0000001516167223 */ /* 0x000fe20000010017 */
[----:B------:R-:W-:Y:S01]  /*0d80*/  FADD.FTZ R21, -R40, R34 ;  /* 0x0000002228157221 */ /* 0x000fe20000010100 */
[----:B------:R-:W-:Y:S01]  /*0d90*/  SHF.L.U32 R34, R12, 0x10, RZ ;  /* 0x000000100c227819 */ /* 0x000fe200000006ff */
[C---:B------:R-:W-:Y:S02]  /*0da0*/  FMUL.FTZ R39, R42.reuse, R39 ;  /* 0x000000272a277220 */ /* 0x040fe40000410000 */
[----:B------:R-:W-:-:S04]  /*0db0*/  FMUL.FTZ R21, R42, R21 ;  /* 0x000000152a157220 */ /* 0x000fc80000410000 */
[----:B------:R-:W-:Y:S01]  /*0dc0*/  FFMA.FTZ R34, R21, R34, R20 ;  /* 0x0000002215227223 */ /* 0x000fe20000010014 */
[----:B------:R-:W-:Y:S01]  /*0dd0*/  SHF.L.U32 R20, R13, 0x10, RZ ;  /* 0x000000100d147819 */ /* 0x000fe200000006ff */
[----:B------:R-:W-:Y:S01]  /*0de0*/  FADD.FTZ R21, -R40, R32 ;  /* 0x0000002028157221 */ /* 0x000fe20000010100 */
[----:B------:R-:W-:-:S03]  /*0df0*/  SHF.L.U32 R32, R10, 0x10, RZ ;  /* 0x000000100a207819 */ /* 0x000fc600000006ff */
[----:B------:R-:W-:Y:S01]  /*0e00*/  FFMA.FTZ R41, R33, R20, R44 ;  /* 0x0000001421297223 */ /* 0x000fe2000001002c */
[----:B------:R-:W-:Y:S01]  /*0e10*/  SHF.L.U32 R20, R14, 0x10, RZ ;  /* 0x000000100e147819 */ /* 0x000fe200000006ff */
[----:B------:R-:W-:-:S04]  /*0e20*/  FMUL.FTZ R21, R42, R21 ;  /* 0x000000152a157220 */ /* 0x000fc80000410000 */
[--C-:B------:R-:W-:Y:S01]  /*0e30*/  FFMA.FTZ R43, R21, R20, R32.reuse ;  /* 0x00000014152b7223 */ /* 0x100fe20000010020 */
[----:B------:R-:W-:Y:S01]  /*0e40*/  PRMT R32, R15, 0x7632, R32 ;  /* 0x000076320f207816 */ /* 0x000fe20000000020 */
[----:B------:R-:W-:Y:S01]  /*0e50*/  FADD.FTZ R21, -R40, R38 ;  /* 0x0000002628157221 */ /* 0x000fe20000010100 */
[----:B------:R-:W-:Y:S02]  /*0e60*/  IADD3 R20, PT, PT, R35, -0x1, RZ ;  /* 0xffffffff23147810 */ /* 0x000fe40007ffe0ff */
[----:B------:R-:W-:Y:S01]  /*0e70*/  SHF.L.U32 R32, R32, 0x10, RZ ;  /* 0x0000001020207819 */ /* 0x000fe200000006ff */
[----:B------:R-:W-:Y:S01]  /*0e80*/  FMUL.FTZ R21, R42, R21 ;  /* 0x000000152a157220 */ /* 0x000fe20000410000 */
[----:B------:R-:W-:Y:S01]  /*0e90*/  SHF.L.U32 R38, R6, 0x10, RZ ;  /* 0x0000001006267819 */ /* 0x000fe200000006ff */
[----:B------:R-:W-:Y:S01]  /*0ea0*/  IMAD R37, R20, R37, RZ ;  /* 0x0000002514257224 */ /* 0x000fe200078e02ff */
[----:B------:R-:W-:Y:S01]  /*0eb0*/  PRMT R40, R12, 0x7632, R40 ;  /* 0x000076320c287816 */ /* 0x000fe20000000028 */
[----:B------:R-:W-:Y:S01]  /*0ec0*/  IMAD.U32 R42, R7, 0x10000, RZ ;  /* 0x00010000072a7824 */ /* 0x000fe200078e00ff */
[----:B------:R-:W-:Y:S01]  /*0ed0*/  F2FP.BF16.F32.PACK_AB R22, R22, R43 ;  /* 0x0000002b1616723e */ /* 0x000fe200000010ff */
[----:B------:R-:W-:Y:S01]  /*0ee0*/  FFMA.FTZ R23, R21, R32, R38 ;  /* 0x0000002015177223 */ /* 0x000fe20000010026 */
[----:B------:R-:W-:Y:S01]  /*0ef0*/  SHF.L.U32 R38, R15, 0x10, RZ ;  /* 0x000000100f267819 */ /* 0x000fe200000006ff */
[----:B------:R-:W0:Y:S01]  /*0f00*/  LDC.64 R20, c[0x0][0x428] ;  /* 0x00010a00ff147b82 */ /* 0x000e220000000a00 */
[----:B------:R-:W-:-:S02]  /*0f10*/  SHF.L.U32 R32, R11, 0x10, RZ ;  /* 0x000000100b207819 */ /* 0x000fc400000006ff */
[----:B------:R-:W-:-:S03]  /*0f20*/  SHF.L.U32 R40, R40, 0x10, RZ ;  /* 0x0000001028287819 */ /* 0x000fc600000006ff */
[----:B------:R-:W-:Y:S01]  /*0f30*/  FFMA.FTZ R38, R27, R38, R32 ;  /* 0x000000261b267223 */ /* 0x000fe20000010020 */
[----:B------:R-:W-:Y:S01]  /*0f40*/  SHF.R.S32.HI R32, RZ, 0x1f, R37 ;  /* 0x0000001fff207819 */ /* 0x000fe20000011425 */
[----:B------:R-:W-:-:S03]  /*0f50*/  FFMA.FTZ R39, R39, R40, R42 ;  /* 0x0000002827277223 */ /* 0x000fc6000001002a */
[----:B------:R-:W-:Y:S02]  /*0f60*/  LEA.HI R32, R32, R37, RZ, 0x3 ;  /* 0x0000002520207211 */ /* 0x000fe400078f18ff */
[----:B------:R-:W-:Y:S02]  /*0f70*/  F2FP.BF16.F32.PACK_AB R23, R23, R38 ;  /* 0x000000261717723e */ /* 0x000fe400000010ff */
[----:B------:R-:W-:-:S05]  /*0f80*/  LEA.HI.SX32 R33, R32, R25, 0x1d ;  /* 0x0000001920217211 */ /* 0x000fca00078feaff */
[----:B0-----:R-:W-:Y:S01]  /*0f90*/  IMAD.WIDE.U32 R32, R33, 0x10, R20 ;  /* 0x0000001021207825 */ /* 0x001fe200078e0014 */
[----:B------:R-:W-:Y:S02]  /*0fa0*/  F2FP.BF16.F32.PACK_AB R21, R36, R41 ;  /* 0x000000292415723e */ /* 0x000fe400000010ff */
[----:B------:R-:W-:-:S05]  /*0fb0*/  F2FP.BF16.F32.PACK_AB R20, R39, R34 ;  /* 0x000000222714723e */ /* 0x000fca00000010ff */
[----:B------:R1:W-:Y:S02]  /*0fc0*/  STG.E.128 desc[UR6][R32.64], R20 ;  /* 0x0000001420007986 */ /* 0x0003e4000c101d06 */
.L_x_225:
[----:B------:R-:W-:Y:S05]  /*0fd0*/  BSYNC.RECONVERGENT B0 ;  /* 0x0000000000007941 */ /* 0x000fea0003800200 */
.L_x_224:
[----:B-1----:R-:W1:Y:S02]  /*0fe0*/  LDC.64 R20, c[0x0][0x380] ;  /* 0x0000e000ff147b82 */ /* 0x002e640000000a00 */
[----:B-1----:R-:W-:-:S04]  /*0ff0*/  LEA R26, R20, R26, 0x2 ;  /* 0x0000001a141a7211 */ /* 0x002fc800078e10ff */
[----:B------:R-:W-:-:S13]  /*1000*/  ISETP.GE.AND P0, PT, R26, R21, PT ;  /* 0x000000151a00720c */ /* 0x000fda0003f06270 */
[----:B------:R-:W-:Y:S05]  /*1010*/  @!P0 BRA `(.L_x_226) ;  /* 0xfffffff000b08947 */ /* 0x000fea000383ffff */
[----:B------:R-:W-:Y:S05]  /*1020*/  EXIT ;  /* 0x000000000000794d */ /* 0x000fea0003800000 */
.L_x_222:
[----:B------:R-:W-:Y:S01]  /*1030*/  PRMT R6, R16, 0x7632, R6 ;  /* 0x0000763210067816 */ /* 0x000fe20000000006 */
[----:B------:R-:W1:Y:S01]  /*1040*/  LDCU UR4, c[0x0][0x448] ;  /* 0x00008900ff0477ac */ /* 0x000e620008000800 */
[----:B------:R-:W-:Y:S02]  /*1050*/  PRMT R5, R17, 0x7632, R5 ;  /* 0x0000763211057816 */ /* 0x000fe40000000005 */
[----:B------:R-:W-:Y:S02]  /*1060*/  PRMT R4, R18, 0x7632, R4 ;  /* 0x0000763212047816 */ /* 0x000fe40000000004 */
[----:B0-----:R-:W-:Y:S02]  /*1070*/  PRMT R3, R19, 0x7632, R3 ;  /* 0x0000763213037816 */ /* 0x001fe40000000003 */
[----:B------:R-:W-:Y:S02]  /*1080*/  SHF.L.U32 R6, R6, 0x10, RZ ;  /* 0x0000001006067819 */ /* 0x000fe400000006ff */
[----:B------:R-:W-:-:S02]  /*1090*/  SHF.L.U32 R5, R5, 0x10, RZ ;  /* 0x0000001005057819 */ /* 0x000fc400000006ff */
[----:B------:R-:W-:Y:S02]  /*10a0*/  SHF.L.U32 R4, R4, 0x10, RZ ;  /* 0x0000001004047819 */ /* 0x000fe400000006ff */
[----:B------:R-:W-:-:S07]  /*10b0*/  SHF.L.U32 R3, R3, 0x10, RZ ;  /* 0x0000001003037819 */ /* 0x000fce00000006ff */
.L_x_230:
[----:B0-----:R-:W0:Y:S08]  /*10c0*/  LDC.64 R32, c[0x0][0x3f0] ;  /* 0x0000fc00ff207b82 */ /* 0x001e300000000a00 */
[----:B------:R-:W2:Y:S01]  /*10d0*/  LDC R27, c[0x0][0x388] ;  /* 0x0000e200ff1b7b82 */ /* 0x000ea20000000800 */
[----:B0-----:R-:W-:-:S06]  /*10e0*/  IMAD.WIDE R32, R26, 0x4, R32 ;  /* 0x000000041a207825 */ /* 0x001fcc00078e0220 */
[----:B------:R-:W3:Y:S02]  /*10f0*/  LDG.E R32, desc[UR6][R32.64] ;  /* 0x0000000620207981 */ /* 0x000ee4000c1e1900 */
[----:B---3--:R-:W-:-:S13]  /*1100*/  ISETP.GE.AND P0, PT, R32, 0x1, PT ;  /* 0x000000012000780c */ /* 0x008fda0003f06270 */
[----:B------:R-:W0:Y:S01]  /*1110*/  @P0 LDC.64 R20, c[0x0][0x390] ;  /* 0x0000e400ff140b82 */ /* 0x000e220000000a00 */
[----:B------:R-:W-:-:S05]  /*1120*/  @P0 IADD3 R22, PT, PT, R32, -0x1, RZ ;  /* 0xffffffff20160810 */ /* 0x000fca0007ffe0ff */
[----:B--2---:R-:W-:Y:S02]  /*1130*/  @P0 IMAD R22, R22, R27, RZ ;  /* 0x0000001b16160224 */ /* 0x004fe400078e02ff */
[----:B------:R-:W2:Y:S03]  /*1140*/  @P0 LDC R37, c[0x0][0x40c] ;  /* 0x00010300ff250b82 */ /* 0x000ea60000000800 */
[----:B------:R-:W-:-:S04]  /*1150*/  @P0 SHF.R.S32.HI R23, RZ, 0x1f, R22 ;  /* 0x0000001fff170819 */ /* 0x000fc80000011416 */
[----:B------:R-:W-:Y:S02]  /*1160*/  @P0 LEA.HI R34, R23, R22, RZ, 0x3 ;  /* 0x0000001617220211 */ /* 0x000fe400078f18ff */
[----:B------:R-:W-:Y:S01]  /*1170*/  CS2R R22, SRZ ;  /* 0x0000000000167805 */ /* 0x000fe2000001ff00 */
[----:B------:R-:W3:Y:S01]  /*1180*/  @P0 LDC R36, c[0x0][0x40c] ;  /* 0x00010300ff240b82 */ /* 0x000ee20000000800 */
[----:B------:R-:W-:Y:S02]  /*1190*/  @P0 MOV R23, RZ ;  /* 0x000000ff00170202 */ /* 0x000fe40000000f00 */
[----:B------:R-:W-:-:S04]  /*11a0*/  @P0 LEA.HI.SX32 R22, R34, R25, 0x1d ;  /* 0x0000001922160211 */ /* 0x000fc800078feaff */
[C---:B0-----:R-:W-:Y:S01]  /*11b0*/  @P0 LEA R34, P1, R22.reuse, R20, 0x4 ;  /* 0x0000001416220211 */ /* 0x041fe200078220ff */
[----:B------:R-:W0:Y:S03]  /*11c0*/  @P0 LDC R39, c[0x0][0x40c] ;  /* 0x00010300ff270b82 */ /* 0x000e260000000800 */
[----:B------:R-:W-:-:S05]  /*11d0*/  @P0 LEA.HI.X R35, R22, R21, R23, 0x4, P1 ;  /* 0x0000001516230211 */ /* 0x000fca00008f2417 */
[----:B------:R-:W4:Y:S01]  /*11e0*/  @P0 LDG.E.64 R30, desc[UR6][R34.64+0x8] ;  /* 0x00000806221e0981 */ /* 0x000f22000c1e1b00 */
[----:B------:R-:W1:Y:S03]  /*11f0*/  LDC.64 R22, c[0x0][0x3f8] ;  /* 0x0000fe00ff167b82 */ /* 0x000e660000000a00 */
[----:B------:R-:W2:Y:S05]  /*1200*/  @P0 LDG.E.64 R28, desc[UR6][R34.64] ;  /* 0x00000006221c0981 */ /* 0x000eaa000c1e1b00 */
[----:B------:R-:W0:Y:S01]  /*1210*/  @P0 LDC R21, c[0x0][0x40c] ;  /* 0x00010300ff150b82 */ /* 0x000e220000000800 */
[----:B-1----:R-:W-:-:S05]  /*1220*/  IMAD.WIDE R22, R26, 0x4, R22 ;  /* 0x000000041a167825 */ /* 0x002fca00078e0216 */
[----:B------:R1:W5:Y:S02]  /*1230*/  LDG.E R32, desc[UR6][R22.64] ;  /* 0x0000000616207981 */ /* 0x000364000c1e1900 */
[----:B-1----:R-:W1:Y:S01]  /*1240*/  @P0 LDC R23, c[0x0][0x40c] ;  /* 0x00010300ff170b82 */ /* 0x002e620000000800 */
[----:B------:R-:W-:Y:S01]  /*1250*/  MOV R34, RZ ;  /* 0x000000ff00227202 */ /* 0x000fe20000000f00 */
[----:B------:R-:W-:Y:S01]  /*1260*/  UMOV UR5, 0xffffffff ;  /* 0xffffffff00057882 */ /* 0x000fe20000000000 */
[----:B------:R-:W-:Y:S02]  /*1270*/  ISETP.NE.AND P1, PT, R25, RZ, PT ;  /* 0x000000ff1900720c */ /* 0x000fe40003f25270 */
[----:B----4-:R-:W-:Y:S02]  /*1280*/  @P0 PRMT R2, R30, 0x7610, R2 ;  /* 0x000076101e020816 */ /* 0x010fe40000000002 */
[----:B------:R-:W-:Y:S02]  /*1290*/  @P0 PRMT R0, R31, 0x7610, R0 ;  /* 0x000076101f000816 */ /* 0x000fe40000000000 */
[----:B--2---:R-:W-:-:S02]  /*12a0*/  @P0 SHF.L.U32 R20, R28, 0x10, RZ ;  /* 0x000000101c140819 */ /* 0x004fc400000006ff */
[----:B------:R-:W-:Y:S02]  /*12b0*/  @P0 SHF.L.U32 R33, R29, 0x10, RZ ;  /* 0x000000101d210819 */ /* 0x000fe400000006ff */
[----:B------:R-:W-:Y:S01]  /*12c0*/  @P0 SHF.L.U32 R22, R2, 0x10, RZ ;  /* 0x0000001002160819 */ /* 0x000fe200000006ff */
[----:B------:R-:W-:Y:S01]  /*12d0*/  @P0 FMUL.FTZ R20, R20, R37 ;  /* 0x0000002514140220 */ /* 0x000fe20000410000 */
[----:B------:R-:W-:Y:S01]  /*12e0*/  @P0 SHF.L.U32 R38, R0, 0x10, RZ ;  /* 0x0000001000260819 */ /* 0x000fe200000006ff */
[----:B---3--:R-:W-:Y:S01]  /*12f0*/  @P0 FMUL.FTZ R35, R33, R36 ;  /* 0x0000002421230220 */ /* 0x008fe20000410000 */
[----:B------:R-:W-:Y:S01]  /*1300*/  @P0 SHF.L.U32 R37, R16, 0x10, RZ ;  /* 0x0000001010250819 */ /* 0x000fe200000006ff */
[----:B0-----:R-:W-:Y:S01]  /*1310*/  @P0 FMUL.FTZ R22, R22, R39 ;  /* 0x0000002716160220 */ /* 0x001fe20000410000 */
[----:B------:R-:W-:Y:S01]  /*1320*/  @P0 SHF.L.U32 R36, R17, 0x10, RZ ;  /* 0x0000001011240819 */ /* 0x000fe200000006ff */
[----:B------:R-:W-:Y:S01]  /*1330*/  HFMA2 R33, -RZ, RZ, 0, 0 ;  /* 0x00000000ff217431 */ /* 0x000fe200000001ff */
[----:B------:R-:W-:Y:S01]  /*1340*/  @P0 SHF.L.U32 R39, R19, 0x10, RZ ;  /* 0x0000001013270819 */ /* 0x000fe200000006ff */
[----:B------:R-:W-:Y:S01]  /*1350*/  @P0 FMUL.FTZ R38, R38, R21 ;  /* 0x0000001526260220 */ /* 0x000fe20000410000 */
[----:B------:R-:W-:Y:S01]  /*1360*/  @P0 FMUL.FTZ R33, R37, R20 ;  /* 0x0000001425210220 */ /* 0x000fe20000410000 */
[----:B------:R-:W-:Y:S01]  /*1370*/  @P0 FMUL.FTZ R34, R35, R36 ;  /* 0x0000002423220220 */ /* 0x000fe20000410000 */
[----:B------:R-:W-:Y:S01]  /*1380*/  @P0 SHF.L.U32 R37, R18, 0x10, RZ ;  /* 0x0000001012250819 */ /* 0x000fe200000006ff */
[----:B------:R-:W0:Y:S01]  /*1390*/  @P0 LDC R20, c[0x0][0x40c] ;  /* 0x00010300ff140b82 */ /* 0x000e220000000800 */
[----:B------:R-:W-:-:S02]  /*13a0*/  @P0 PRMT R21, R28, 0x7632, R21 ;  /* 0x000076321c150816 */ /* 0x000fc40000000015 */
[----:B------:R-:W-:Y:S01]  /*13b0*/  MOV R36, RZ ;  /* 0x000000ff00247202 */ /* 0x000fe20000000f00 */
[----:B------:R-:W-:Y:S01]  /*13c0*/  @P0 FMUL.FTZ R36, R38, R39 ;  /* 0x0000002726240220 */ /* 0x000fe20000410000 */
[----:B------:R-:W-:Y:S02]  /*13d0*/  IMAD R39, R26, R27, RZ ;  /* 0x0000001b1a277224 */ /* 0x000fe400078e02ff */
[----:B------:R-:W-:Y:S02]  /*13e0*/  HFMA2 R35, -RZ, RZ, 0, 0 ;  /* 0x00000000ff237431 */ /* 0x000fe400000001ff */
[----:B------:R-:W-:Y:S01]  /*13f0*/  @P0 FMUL.FTZ R35, R22, R37 ;  /* 0x0000002516230220 */ /* 0x000fe20000410000 */
[----:B------:R-:W-:Y:S01]  /*1400*/  @P0 SHF.L.U32 R40, R21, 0x10, RZ ;  /* 0x0000001015280819 */ /* 0x000fe200000006ff */
[----:B------:R-:W2:Y:S01]  /*1410*/  @P0 LDC R22, c[0x0][0x40c] ;  /* 0x00010300ff160b82 */ /* 0x000ea20000000800 */
[----:B------:R-:W-:-:S07]  /*1420*/  SHF.R.S32.HI R42, RZ, 0x1f, R39 ;  /* 0x0000001fff2a7819 */ /* 0x000fce0000011427 */
[----:B------:R-:W3:Y:S01]  /*1430*/  @P0 LDC R21, c[0x0][0x40c] ;  /* 0x00010300ff150b82 */ /* 0x000ee20000000800 */
[----:B-1----:R-:W-:Y:S01]  /*1440*/  @P0 FMUL.FTZ R23, R40, R23 ;  /* 0x0000001728170220 */ /* 0x002fe20000410000 */
[----:B------:R-:W-:Y:S01]  /*1450*/  LEA.HI R40, R42, R39, RZ, 0x3 ;  /* 0x000000272a287211 */ /* 0x000fe200078f18ff */
[----:B------:R-:W-:Y:S02]  /*1460*/  HFMA2 R38, -RZ, RZ, 0, 0 ;  /* 0x00000000ff267431 */ /* 0x000fe400000001ff */
[----:B------:R-:W-:Y:S01]  /*1470*/  @P0 FMUL.FTZ R38, R23, R6 ;  /* 0x0000000617260220 */ /* 0x000fe20000410000 */
[----:B------:R-:W-:Y:S02]  /*1480*/  @P0 PRMT R23, R30, 0x7632, R23 ;  /* 0x000076321e170816 */ /* 0x000fe40000000017 */
[----:B------:R-:W1:Y:S01]  /*1490*/  LDC.64 R42, c[0x0][0x3a8] ;  /* 0x0000ea00ff2a7b82 */ /* 0x000e620000000a00 */
[----:B------:R-:W-:Y:S02]  /*14a0*/  @P0 PRMT R37, R29, 0x7632, R37 ;  /* 0x000076321d250816 */ /* 0x000fe40000000025 */
[----:B------:R-:W-:-:S02]  /*14b0*/  @P0 SHF.L.U32 R44, R23, 0x10, RZ ;  /* 0x00000010172c0819 */ /* 0x000fc400000006ff */
[----:B------:R-:W-:Y:S02]  /*14c0*/  @P0 PRMT R23, R31, 0x7632, R23 ;  /* 0x000076321f170816 */ /* 0x000fe40000000017 */
[----:B------:R-:W-:Y:S02]  /*14d0*/  @P0 SHF.L.U32 R37, R37, 0x10, RZ ;  /* 0x0000001025250819 */ /* 0x000fe400000006ff */
[----:B------:R-:W-:-:S03]  /*14e0*/  @P0 SHF.L.U32 R23, R23, 0x10, RZ ;  /* 0x0000001017170819 */ /* 0x000fc600000006ff */
[----:B0-----:R-:W-:Y:S02]  /*14f0*/  @P0 FMUL.FTZ R20, R37, R20 ;  /* 0x0000001425140220 */ /* 0x001fe40000410000 */
[----:B--2---:R-:W-:Y:S01]  /*1500*/  @P0 FMUL.FTZ R22, R23, R22 ;  /* 0x0000001617160220 */ /* 0x004fe20000410000 */
[----:B---3--:R-:W-:Y:S01]  /*1510*/  @P0 FMUL.FTZ R21, R44, R21 ;  /* 0x000000152c150220 */ /* 0x008fe20000410000 */
[----:B------:R-:W-:Y:S01]  /*1520*/  LEA.HI.SX32 R23, R40, R25, 0x1d ;  /* 0x0000001928177211 */ /* 0x000fe200078feaff */
[----:B------:R-:W-:Y:S01]  /*1530*/  HFMA2 R40, -RZ, RZ, 0, 0 ;  /* 0x00000000ff287431 */ /* 0x000fe200000001ff */
[----:B------:R-:W-:Y:S01]  /*1540*/  MOV R37, RZ ;  /* 0x000000ff00257202 */ /* 0x000fe20000000f00 */
[----:B------:R-:W-:Y:S01]  /*1550*/  @P0 FMUL.FTZ R37, R20, R5 ;  /* 0x0000000514250220 */ /* 0x000fe20000410000 */
[----:B------:R-:W-:Y:S01]  /*1560*/  MOV R39, RZ ;  /* 0x000000ff00277202 */ /* 0x000fe20000000f00 */
[----:B------:R-:W-:Y:S01]  /*1570*/  @P0 FMUL.FTZ R40, R21, R4 ;  /* 0x0000000415280220 */ /* 0x000fe20000410000 */
[----:B------:R-:W-:Y:S01]  /*1580*/  @P0 FMUL.FTZ R39, R22, R3 ;  /* 0x0000000316270220 */ /* 0x000fe20000410000 */
[----:B------:R-:W-:Y:S01]  /*1590*/  FADD.FTZ R41, RZ, R33 ;  /* 0x00000021ff297221 */ /* 0x000fe20000010000 */
[----:B-1----:R-:W-:Y:S01]  /*15a0*/  IMAD.WIDE.U32 R42, R23, 0x10, R42 ;  /* 0x00000010172a7825 */ /* 0x002fe200078e002a */
[----:B------:R-:W-:-:S02]  /*15b0*/  F2FP.BF16.F32.PACK_AB R20, R38, R33 ;  /* 0x000000212614723e */ /* 0x000fc400000010ff */
[----:B------:R-:W-:Y:S01]  /*15c0*/  F2FP.BF16.F32.PACK_AB R21, R37, R34 ;  /* 0x000000222515723e */ /* 0x000fe200000010ff */
[----:B------:R-:W-:Y:S01]  /*15d0*/  FADD.FTZ R41, R41, R38 ;  /* 0x0000002629297221 */ /* 0x000fe20000010000 */
        /* <DEDUP_REMOVED lines=47> */
.L_x_254:
        /* <DEDUP_REMOVED lines=17> */
[----:B-1----:R-:W-:Y:S01]  /*19e0*/  FSEL R41, R41, RZ, !P0 ;  /* 0x000000ff29297208 */ /* 0x002fe20004000000 */
[----:B------:R-:W-:Y:S01]  /*19f0*/  IMAD.U32 R22, R24, 0x10000, RZ ;  /* 0x0001000018167824 */ /* 0x000fe200078e00ff */
[----:B------:R-:W-:Y:S02]  /*1a00*/  PRMT R20, R13, 0x7632, R20 ;  /* 0x000076320d147816 */ /* 0x000fe40000000014 */
[----:B0-----:R-:W-:Y:S01]  /*1a10*/  SHF.L.U32 R44, R10, 0x10, RZ ;  /* 0x000000100a2c7819 */ /* 0x001fe200000006ff */
[C---:B------:R-:W-:Y:S01]  /*1a20*/  FADD.FTZ R37, -R41.reuse, R37 ;  /* 0x0000002529257221 */ /* 0x040fe20000010100 */
[----:B------:R-:W-:Y:S01]  /*1a30*/  SHF.L.U32 R20, R20, 0x10, RZ ;  /* 0x0000001014147819 */ /* 0x000fe200000006ff */
[C---:B------:R-:W-:Y:S01]  /*1a40*/  FADD.FTZ R21, -R41.reuse, R40 ;  /* 0x0000002829157221 */ /* 0x040fe20000010100 */
[----:B------:R-:W-:Y:S01]  /*1a50*/  FADD.FTZ R33, -R41, R33 ;  /* 0x0000002129217221 */ /* 0x000fe20000010100 */
[----:B------:R-:W-:Y:S01]  /*1a60*/  FMUL.FTZ R37, R42, R37 ;  /* 0x000000252a257220 */ /* 0x000fe20000410000 */
[----:B------:R-:W-:Y:S01]  /*1a70*/  SHF.L.U32 R40, R8, 0x10, RZ ;  /* 0x0000001008287819 */ /* 0x000fe200000006ff */
[C---:B------:R-:W-:Y:S01]  /*1a80*/  FMUL.FTZ R21, R42.reuse, R21 ;  /* 0x000000152a157220 */ /* 0x040fe20000410000 */
[----:B------:R-:W-:Y:S01]  /*1a90*/  FMUL.FTZ R33, R42, R33 ;  /* 0x000000212a217220 */ /* 0x000fe20000410000 */
[--C-:B------:R-:W-:Y:S01]  /*1aa0*/  FFMA.FTZ R37, R37, R20, R22.reuse ;  /* 0x0000001425257223 */ /* 0x100fe20000010016 */
[----:B------:R-:W-:Y:S01]  /*1ab0*/  PRMT R22, R14, 0x7632, R22 ;  /* 0x000076320e167816 */ /* 0x000fe20000000016 */
[C---:B------:R-:W-:Y:S01]  /*1ac0*/  FADD.FTZ R35, -R41.reuse, R35 ;  /* 0x0000002329237221 */ /* 0x040fe20000010100 */
[----:B------:R-:W-:Y:S01]  /*1ad0*/  PRMT R20, R10, 0x7632, R20 ;  /* 0x000076320a147816 */ /* 0x000fe20000000014 */
[----:B------:R-:W-:Y:S01]  /*1ae0*/  FADD.FTZ R39, -R41, R39 ;  /* 0x0000002729277221 */ /* 0x000fe20000010100 */
[----:B------:R-:W-:Y:S01]  /*1af0*/  SHF.L.U32 R22, R22, 0x10, RZ ;  /* 0x0000001016167819 */ /* 0x000fe200000006ff */
[----:B------:R-:W-:Y:S01]  /*1b00*/  FMUL.FTZ R35, R42, R35 ;  /* 0x000000232a237220 */ /* 0x000fe20000410000 */
[----:B------:R-:W-:Y:S01]  /*1b10*/  SHF.L.U32 R20, R20, 0x10, RZ ;  /* 0x0000001014147819 */ /* 0x000fe200000006ff */
[----:B------:R-:W-:Y:S01]  /*1b20*/  FMUL.FTZ R23, R42, R39 ;  /* 0x000000272a177220 */ /* 0x000fe20000410000 */
[----:B------:R-:W-:-:S03]  /*1b30*/  IADD3 R32, PT, PT, R32, -0x1, RZ ;  /* 0xffffffff20207810 */ /* 0x000fc60007ffe0ff */
[----:B------:R-:W-:Y:S01]  /*1b40*/  FFMA.FTZ R22, R21, R22, R20 ;  /* 0x0000001615167223 */ /* 0x000fe20000010014 */
[----:B------:R-:W-:Y:S01]  /*1b50*/  SHF.L.U32 R20, R12, 0x10, RZ ;  /* 0x000000100c147819 */ /* 0x000fe200000006ff */
[----:B------:R-:W-:Y:S01]  /*1b60*/  FADD.FTZ R21, -R41, R34 ;  /* 0x0000002229157221 */ /* 0x000fe20000010100 */
[----:B------:R-:W-:Y:S01]  /*1b70*/  IMAD R27, R32, R27, RZ ;  /* 0x0000001b201b7224 */ /* 0x000fe200078e02ff */
[----:B------:R-:W-:Y:S02]  /*1b80*/  SHF.L.U32 R32, R11, 0x10, RZ ;  /* 0x000000100b207819 */ /* 0x000fe400000006ff */
[----:B------:R-:W-:Y:S01]  /*1b90*/  FFMA.FTZ R34, R33, R20, R40 ;  /* 0x0000001421227223 */ /* 0x000fe20000010028 */
[----:B------:R-:W-:Y:S01]  /*1ba0*/  SHF.L.U32 R40, R13, 0x10, RZ ;  /* 0x000000100d287819 */ /* 0x000fe200000006ff */
[----:B------:R-:W-:Y:S01]  /*1bb0*/  FMUL.FTZ R21, R42, R21 ;  /* 0x000000152a157220 */ /* 0x000fe20000410000 */
[----:B------:R-:W-:Y:S01]  /*1bc0*/  SHF.L.U32 R20, R9, 0x10, RZ ;  /* 0x0000001009147819 */ /* 0x000fe200000006ff */
[----:B------:R-:W-:Y:S01]  /*1bd0*/  FADD.FTZ R33, -R41, R36 ;  /* 0x0000002429217221 */ /* 0x000fe20000010100 */
[----:B------:R-:W-:Y:S01]  /*1be0*/  SHF.L.U32 R36, R15, 0x10, RZ ;  /* 0x000000100f247819 */ /* 0x000fe200000006ff */
[--C-:B------:R-:W-:Y:S01]  /*1bf0*/  FADD.FTZ R41, -R41, R38.reuse ;  /* 0x0000002629297221 */ /* 0x100fe20000010100 */
[----:B------:R-:W-:Y:S01]  /*1c00*/  PRMT R38, R12, 0x7632, R38 ;  /* 0x000076320c267816 */ /* 0x000fe20000000026 */
[----:B------:R-:W-:Y:S01]  /*1c10*/  FFMA.FTZ R40, R21, R40, R20 ;  /* 0x0000002815287223 */ /* 0x000fe20000010014 */
[----:B------:R-:W-:Y:S01]  /*1c20*/  SHF.L.U32 R20, R14, 0x10, RZ ;  /* 0x000000100e147819 */ /* 0x000fe200000006ff */
[C---:B------:R-:W-:Y:S01]  /*1c30*/  FMUL.FTZ R33, R42.reuse, R33 ;  /* 0x000000212a217220 */ /* 0x040fe20000410000 */
[----:B------:R-:W-:Y:S01]  /*1c40*/  FMUL.FTZ R41, R42, R41 ;  /* 0x000000292a297220 */ /* 0x000fe20000410000 */
[----:B------:R-:W-:-:S02]  /*1c50*/  SHF.L.U32 R42, R7, 0x10, RZ ;  /* 0x00000010072a7819 */ /* 0x000fc400000006ff */
[----:B------:R-:W-:Y:S01]  /*1c60*/  FFMA.FTZ R35, R35, R20, R44 ;  /* 0x0000001423237223 */ /* 0x000fe2000001002c */
[----:B------:R-:W-:Y:S01]  /*1c70*/  PRMT R20, R15, 0x7632, R20 ;  /* 0x000076320f147816 */ /* 0x000fe20000000014 */
[----:B------:R-:W-:Y:S01]  /*1c80*/  FFMA.FTZ R36, R33, R36, R32 ;  /* 0x0000002421247223 */ /* 0x000fe20000010020 */
[----:B------:R-:W-:Y:S02]  /*1c90*/  PRMT R44, R11, 0x7632, R44 ;  /* 0x000076320b2c7816 */ /* 0x000fe4000000002c */
[----:B------:R-:W-:Y:S02]  /*1ca0*/  SHF.L.U32 R20, R20, 0x10, RZ ;  /* 0x0000001014147819 */ /* 0x000fe400000006ff */
[----:B------:R-:W-:Y:S02]  /*1cb0*/  SHF.L.U32 R44, R44, 0x10, RZ ;  /* 0x000000102c2c7819 */ /* 0x000fe400000006ff */
[----:B------:R-:W-:Y:S02]  /*1cc0*/  SHF.R.S32.HI R32, RZ, 0x1f, R27 ;  /* 0x0000001fff207819 */ /* 0x000fe4000001141b */
[----:B------:R-:W-:Y:S01]  /*1cd0*/  SHF.L.U32 R38, R38, 0x10, RZ ;  /* 0x0000001026267819 */ /* 0x000fe200000006ff */
[----:B------:R-:W-:Y:S01]  /*1ce0*/  FFMA.FTZ R23, R23, R20, R44 ;  /* 0x0000001417177223 */ /* 0x000fe2000001002c */
[----:B------:R-:W-:Y:S01]  /*1cf0*/  LEA.HI R32, R32, R27, RZ, 0x3 ;  /* 0x0000001b20207211 */ /* 0x000fe200078f18ff */
[----:B------:R-:W0:Y:S01]  /*1d00*/  LDC.64 R20, c[0x0][0x428] ;  /* 0x00010a00ff147b82 */ /* 0x000e220000000a00 */
[----:B------:R-:W-:Y:S01]  /*1d10*/  F2FP.BF16.F32.PACK_AB R22, R22, R35 ;  /* 0x000000231616723e */ /* 0x000fe200000010ff */
[----:B------:R-:W-:Y:S01]  /*1d20*/  FFMA.FTZ R41, R41, R38, R42 ;  /* 0x0000002629297223 */ /* 0x000fe2000001002a */
[----:B------:R-:W-:-:S02]  /*1d30*/  LEA.HI.SX32 R33, R32, R25, 0x1d ;  /* 0x0000001920217211 */ /* 0x000fc400078feaff */
[----:B------:R-:W-:-:S03]  /*1d40*/  F2FP.BF16.F32.PACK_AB R23, R23, R36 ;  /* 0x000000241717723e */ /* 0x000fc600000010ff */
[----:B0-----:R-:W-:Y:S01]  /*1d50*/  IMAD.WIDE.U32 R32, R33, 0x10, R20 ;  /* 0x0000001021207825 */ /* 0x001fe200078e0014 */
[----:B------:R-:W-:Y:S02]  /*1d60*/  F2FP.BF16.F32.PACK_AB R21, R37, R40 ;  /* 0x000000282515723e */ /* 0x000fe400000010ff */
[----:B------:R-:W-:-:S05]  /*1d70*/  F2FP.BF16.F32.PACK_AB R20, R41, R34 ;  /* 0x000000222914723e */ /* 0x000fca00000010ff */
[----:B------:R2:W-:Y:S02]  /*1d80*/  STG.E.128 desc[UR6][R32.64], R20 ;  /* 0x0000001420007986 */ /* 0x0005e4000c101d06 */
.L_x_229:
[----:B------:R-:W-:Y:S05]  /*1d90*/  BSYNC.RECONVERGENT B0 ;  /* 0x0000000000007941 */ /* 0x000fea0003800200 */
.L_x_228:
[----:B-12---:R-:W1:Y:S02]  /*1da0*/  LDC.64 R20, c[0x0][0x380] ;  /* 0x0000e000ff147b82 */ /* 0x006e640000000a00 */
[----:B-1----:R-:W-:-:S04]  /*1db0*/  LEA R26, R20, R26, 0x2 ;  /* 0x0000001a141a7211 */ /* 0x002fc800078e10ff */
[----:B------:R-:W-:-:S13]  /*1dc0*/  ISETP.GE.AND P0, PT, R26, R21, PT ;  /* 0x000000151a00720c */ /* 0x000fda0003f06270 */
[----:B------:R-:W-:Y:S05]  /*1dd0*/  @!P0 BRA `(.L_x_230) ;  /* 0xfffffff000b88947 */ /* 0x000fea000383ffff */
[----:B------:R-:W-:Y:S05]  /*1de0*/  EXIT ;  /* 0x000000000000794d */ /* 0x000fea0003800000 */
.L_x_223:
[----:B------:R-:W-:Y:S01]  /*1df0*/  HFMA2 R21, -RZ, RZ, 0, 5.9604644775390625e-08 ;  /* 0x00000001ff157431 */ /* 0x000fe200000001ff */
[----:B------:R-:W-:Y:S01]  /*1e00*/  BSSY B0, `(.L_x_231) ;  /* 0x0000007000007945 */ /* 0x000fe20003800000 */
[----:B------:R-:W-:Y:S02]  /*1e10*/  MOV R20, R45 ;  /* 0x0000002d00147202 */ /* 0x000fe40000000f00 */
[----:B------:R-:W-:Y:S02]  /*1e20*/  MOV R22, 0x1f ;  /* 0x0000001f00167802 */ /* 0x000fe40000000f00 */
[----:B------:R-:W-:-:S07]  /*1e30*/  MOV R23, 0xffffffff ;  /* 0xffffffff00177802 */ /* 0x000fce0000000f00 */
[----:B-----5:R-:W-:Y:S05]  /*1e40*/  WARPSYNC.COLLECTIVE R23, `(.L_x_232) ;  /* 0x0000000017087348 */ /* 0x020fea0003c00000 */
[----:B------:R0:W1:Y:S02]  /*1e50*/  SHFL.BFLY P0, R42, R20, R21, R22 ;  /* 0x0c000015142a7389 */ /* 0x0000640000000016 */
[----:B01---5:R-:W-:Y:S05]  /*1e60*/  ENDCOLLECTIVE ;  /* 0x000000000000791b */ /* 0x023fea0003800000 */
.L_x_232:
[----:B------:R-:W-:Y:S05]  /*1e70*/  BSYNC B0 ;  /* 0x0000000000007941 */ /* 0x000fea0003800000 */
.L_x_231:
        /* <DEDUP_REMOVED lines=8> */
.L_x_233:
[----:B------:R-:W-:Y:S02]  /*1f00*/  HFMA2 R21, -RZ, RZ, 0, 2.384185791015625e-07 ;  /* 0x00000004ff157431 */ /* 0x000fe400000001ff */
[----:B------:R-:W-:-:S05]  /*1f10*/  FADD.FTZ R44, R20, R42 ;  /* 0x0000002a142c7221 */ /* 0x000fca0000010000 */
[----:B------:R-:W-:-:S07]  /*1f20*/  MOV R20, R44 ;  /* 0x0000002c00147202 */ /* 0x000fce0000000f00 */
[----:B------:R-:W-:Y:S05]  /*1f30*/  WARPSYNC.COLLECTIVE R23, `(.L_x_234) ;  /* 0x0000000017087348 */ /* 0x000fea0003c00000 */
[----:B------:R0:W1:Y:S02]  /*1f40*/  SHFL.BFLY P0, R42, R20, R21, R22 ;  /* 0x0c000015142a7389 */ /* 0x0000640000000016 */
[----:B01----:R-:W-:Y:S05]  /*1f50*/  ENDCOLLECTIVE ;  /* 0x000000000000791b */ /* 0x003fea0003800000 */
.L_x_234:
[----:B------:R-:W-:Y:S02]  /*1f60*/  HFMA2 R21, -RZ, RZ, 0, 4.76837158203125e-07 ;  /* 0x00000008ff157431 */ /* 0x000fe400000001ff */
[----:B------:R-:W-:-:S05]  /*1f70*/  FADD.FTZ R44, R44, R42 ;  /* 0x0000002a2c2c7221 */ /* 0x000fca0000010000 */
[----:B------:R-:W-:-:S07]  /*1f80*/  MOV R20, R44 ;  /* 0x0000002c00147202 */ /* 0x000fce0000000f00 */
[----:B------:R-:W-:Y:S05]  /*1f90*/  WARPSYNC.COLLECTIVE R23, `(.L_x_235) ;  /* 0x0000000017087348 */ /* 0x000fea0003c00000 */
[----:B------:R0:W1:Y:S02]  /*1fa0*/  SHFL.BFLY P0, R42, R20, R21, R22 ;  /* 0x0c000015142a7389 */ /* 0x0000640000000016 */
[----:B01----:R-:W-:Y:S05]  /*1fb0*/  ENDCOLLECTIVE ;  /* 0x000000000000791b */ /* 0x003fea0003800000 */
.L_x_235:
[----:B------:R-:W-:Y:S02]  /*1fc0*/  HFMA2 R21, -RZ, RZ, 0, 9.5367431640625e-07 ;  /* 0x00000010ff157431 */ /* 0x000fe400000001ff */
[----:B------:R-:W-:-:S05]  /*1fd0*/  FADD.FTZ R40, R44, R42 ;  /* 0x0000002a2c287221 */ /* 0x000fca0000010000 */
[----:B------:R-:W-:-:S07]  /*1fe0*/  MOV R20, R40 ;  /* 0x0000002800147202 */ /* 0x000fce0000000f00 */
[----:B------:R-:W-:Y:S05]  /*1ff0*/  WARPSYNC.COLLECTIVE R23, `(.L_x_236) ;  /* 0x0000000017087348 */ /* 0x000fea0003c00000 */
[----:B------:R0:W1:Y:S02]  /*2000*/  SHFL.BFLY P0, R42, R20, R21, R22 ;  /* 0x0c000015142a7389 */ /* 0x0000640000000016 */
[----:B01----:R-:W-:Y:S05]  /*2010*/  ENDCOLLECTIVE ;  /* 0x000000000000791b */ /* 0x003fea0003800000 */
.L_x_236:
        /* <DEDUP_REMOVED lines=18> */
[----:B------:R-:W-:-:S07]  /*2140*/  IMAD.MOV.U32 R21, RZ, RZ, 0x1 ;  /* 0x00000001ff157424 */ /* 0x000fce00078e00ff */
[----:B------:R-:W-:Y:S05]  /*2150*/  WARPSYNC.COLLECTIVE R23, `(.L_x_237) ;  /* 0x0000000017087348 */ /* 0x000fea0003c00000 */
[----:B------:R0:W1:Y:S02]  /*2160*/  SHFL.BFLY P0, R42, R20, R21, R22 ;  /* 0x0c000015142a7389 */ /* 0x0000640000000016 */
[----:B01----:R-:W-:Y:S05]  /*2170*/  ENDCOLLECTIVE ;  /* 0x000000000000791b */ /* 0x003fea0003800000 */
.L_x_237:
[----:B------:R-:W-:Y:S02]  /*2180*/  HFMA2 R21, -RZ, RZ, 0, 1.1920928955078125e-07 ;  /* 0x00000002ff157431 */ /* 0x000fe400000001ff */
[----:B------:R-:W-:-:S05]  /*2190*/  FADD.FTZ R44, R20, R42 ;  /* 0x0000002a142c7221 */ /* 0x000fca0000010000 */
[----:B------:R-:W-:-:S07]  /*21a0*/  MOV R20, R44 ;  /* 0x0000002c00147202 */ /* 0x000fce0000000f00 */
[----:B------:R-:W-:Y:S05]  /*21b0*/  WARPSYNC.COLLECTIVE R23, `(.L_x_238) ;  /* 0x0000000017087348 */ /* 0x000fea0003c00000 */
[----:B------:R0:W1:Y:S02]  /*21c0*/  SHFL.BFLY P0, R42, R20, R21, R22 ;  /* 0x0c000015142a7389 */ /* 0x0000640000000016 */
[----:B01----:R-:W-:Y:S05]  /*21d0*/  ENDCOLLECTIVE ;  /* 0x000000000000791b */ /* 0x003fea0003800000 */
.L_x_238:
[----:B------:R-:W-:Y:S02]  /*21e0*/  HFMA2 R21, -RZ, RZ, 0, 2.384185791015625e-07 ;  /* 0x00000004ff157431 */ /* 0x000fe400000001ff */
[----:B------:R-:W-:-:S05]  /*21f0*/  FADD.FTZ R45, R44, R42 ;  /* 0x0000002a2c2d7221 */ /* 0x000fca0000010000 */
[----:B------:R-:W-:-:S07]  /*2200*/  MOV R20, R45 ;  /* 0x0000002d00147202 */ /* 0x000fce0000000f00 */
[----:B------:R-:W-:Y:S05]  /*2210*/  WARPSYNC.COLLECTIVE R23, `(.L_x_239) ;  /* 0x0000000017087348 */ /* 0x000fea0003c00000 */
[----:B------:R0:W1:Y:S02]  /*2220*/  SHFL.BFLY P0, R42, R20, R21, R22 ;  /* 0x0c000015142a7389 */ /* 0x0000640000000016 */
[----:B01----:R-:W-:Y:S05]  /*2230*/  ENDCOLLECTIVE ;  /* 0x000000000000791b */ /* 0x003fea0003800000 */
.L_x_239:
[----:B------:R-:W-:Y:S02]  /*2240*/  HFMA2 R21, -RZ, RZ, 0, 4.76837158203125e-07 ;  /* 0x00000008ff157431 */ /* 0x000fe400000001ff */
[----:B------:R-:W-:-:S05]  /*2250*/  FADD.FTZ R45, R45, R42 ;  /* 0x0000002a2d2d7221 */ /* 0x000fca0000010000 */
[----:B------:R-:W-:-:S07]  /*2260*/  MOV R20, R45 ;  /* 0x0000002d00147202 */ /* 0x000fce0000000f00 */
[----:B------:R-:W-:Y:S05]  /*2270*/  WARPSYNC.COLLECTIVE R23, `(.L_x_240) ;  /* 0x0000000017087348 */ /* 0x000fea0003c00000 */
[----:B------:R0:W1:Y:S02]  /*2280*/  SHFL.BFLY P0, R42, R20, R21, R22 ;  /* 0x0c000015142a7389 */ /* 0x0000640000000016 */
[----:B01----:R-:W-:Y:S05]  /*2290*/  ENDCOLLECTIVE ;  /* 0x000000000000791b */ /* 0x003fea0003800000 */
.L_x_240:
[----:B------:R-:W-:Y:S02]  /*22a0*/  HFMA2 R21, -RZ, RZ, 0, 9.5367431640625e-07 ;  /* 0x00000010ff157431 */ /* 0x000fe400000001ff */
[----:B------:R-:W-:-:S05]  /*22b0*/  FADD.FTZ R44, R45, R42 ;  /* 0x0000002a2d2c7221 */ /* 0x000fca0000010000 */
[----:B------:R-:W-:-:S07]  /*22c0*/  MOV R20, R44 ;  /* 0x0000002c00147202 */ /* 0x000fce0000000f00 */
[----:B------:R-:W-:Y:S05]  /*22d0*/  WARPSYNC.COLLECTIVE R23, `(.L_x_241) ;  /* 0x0000000017087348 */ /* 0x000fea0003c00000 */
[----:B------:R0:W1:Y:S02]  /*22e0*/  SHFL.BFLY P0, R42, R20, R21, R22 ;  /* 0x0c000015142a7389 */ /* 0x0000640000000016 */
[----:B01----:R-:W-:Y:S05]  /*22f0*/  ENDCOLLECTIVE ;  /* 0x000000000000791b */ /* 0x003fea0003800000 */
.L_x_241:
[----:B------:R-:W-:Y:S05]  /*2300*/  BRA `(.L_x_242) ;  /* 0xffffffe8000c7947 */ /* 0x000fea000383ffff */
.L_x_227:
[----:B------:R-:W-:Y:S01]  /*2310*/  BSSY B0, `(.L_x_243) ;  /* 0x0000008000007945 */ /* 0x000fe20003800000 */
[----:B------:R-:W-:Y:S02]  /*2320*/  MOV R20, R44 ;  /* 0x0000002c00147202 */ /* 0x000fe40000000f00 */
[----:B------:R-:W-:Y:S02]  /*2330*/  MOV R21, 0x1 ;  /* 0x0000000100157802 */ /* 0x000fe40000000f00 */
[----:B------:R-:W-:Y:S02]  /*2340*/  MOV R22, 0x1f ;  /* 0x0000001f00167802 */ /* 0x000fe40000000f00 */
[----:B------:R-:W-:-:S07]  /*2350*/  MOV R23, 0xffffffff ;  /* 0xffffffff00177802 */ /* 0x000fce0000000f00 */
[----:B-----5:R-:W-:Y:S05]  /*2360*/  WARPSYNC.COLLECTIVE R23, `(.L_x_244) ;  /* 0x0000000017087348 */ /* 0x020fea0003c00000 */
[----:B------:R0:W1:Y:S02]  /*2370*/  SHFL.BFLY P0, R42, R20, R21, R22 ;  /* 0x0c000015142a7389 */ /* 0x0000640000000016 */
[----:B01---5:R-:W-:Y:S05]  /*2380*/  ENDCOLLECTIVE ;  /* 0x000000000000791b */ /* 0x023fea0003800000 */
.L_x_244:
[----:B------:R-:W-:Y:S05]  /*2390*/  BSYNC B0 ;  /* 0x0000000000007941 */ /* 0x000fea0003800000 */
.L_x_243:
        /* <DEDUP_REMOVED lines=8> */
.L_x_245:
[----:B------:R-:W-:Y:S02]  /*2420*/  HFMA2 R21, -RZ, RZ, 0, 2.384185791015625e-07 ;  /* 0x00000004ff157431 */ /* 0x000fe400000001ff */
[----:B------:R-:W-:-:S05]  /*2430*/  FADD.FTZ R45, R20, R42 ;  /* 0x0000002a142d7221 */ /* 0x000fca0000010000 */
[----:B------:R-:W-:-:S07]  /*2440*/  MOV R20, R45 ;  /* 0x0000002d00147202 */ /* 0x000fce0000000f00 */
[----:B------:R-:W-:Y:S05]  /*2450*/  WARPSYNC.COLLECTIVE R23, `(.L_x_246) ;  /* 0x0000000017087348 */ /* 0x000fea0003c00000 */
[----:B------:R0:W1:Y:S02]  /*2460*/  SHFL.BFLY P0, R42, R20, R21, R22 ;  /* 0x0c000015142a7389 */ /* 0x0000640000000016 */
[----:B01----:R-:W-:Y:S05]  /*2470*/  ENDCOLLECTIVE ;  /* 0x000000000000791b */ /* 0x003fea0003800000 */
.L_x_246:
[----:B------:R-:W-:Y:S02]  /*2480*/  HFMA2 R21, -RZ, RZ, 0, 4.76837158203125e-07 ;  /* 0x00000008ff157431 */ /* 0x000fe400000001ff */
[----:B------:R-:W-:-:S05]  /*2490*/  FADD.FTZ R45, R45, R42 ;  /* 0x0000002a2d2d7221 */ /* 0x000fca0000010000 */
[----:B------:R-:W-:-:S07]  /*24a0*/  MOV R20, R45 ;  /* 0x0000002d00147202 */ /* 0x000fce0000000f00 */
[----:B------:R-:W-:Y:S05]  /*24b0*/  WARPSYNC.COLLECTIVE R23, `(.L_x_247) ;  /* 0x0000000017087348 */ /* 0x000fea0003c00000 */
[----:B------:R0:W1:Y:S02]  /*24c0*/  SHFL.BFLY P0, R42, R20, R21, R22 ;  /* 0x0c000015142a7389 */ /* 0x0000640000000016 */
[----:B01----:R-:W-:Y:S05]  /*24d0*/  ENDCOLLECTIVE ;  /* 0x000000000000791b */ /* 0x003fea0003800000 */
.L_x_247:
[----:B------:R-:W-:Y:S02]  /*24e0*/  HFMA2 R21, -RZ, RZ, 0, 9.5367431640625e-07 ;  /* 0x00000010ff157431 */ /* 0x000fe400000001ff */
[----:B------:R-:W-:-:S05]  /*24f0*/  FADD.FTZ R41, R45, R42 ;  /* 0x0000002a2d297221 */ /* 0x000fca0000010000 */
[----:B------:R-:W-:-:S07]  /*2500*/  MOV R20, R41 ;  /* 0x0000002900147202 */ /* 0x000fce0000000f00 */
[----:B------:R-:W-:Y:S05]  /*2510*/  WARPSYNC.COLLECTIVE R23, `(.L_x_248) ;  /* 0x0000000017087348 */ /* 0x000fea0003c00000 */
[----:B------:R0:W1:Y:S02]  /*2520*/  SHFL.BFLY P0, R42, R20, R21, R22 ;  /* 0x0c000015142a7389 */ /* 0x0000640000000016 */
[----:B01----:R-:W-:Y:S05]  /*2530*/  ENDCOLLECTIVE ;  /* 0x000000000000791b */ /* 0x003fea0003800000 */
.L_x_248:
        /* <DEDUP_REMOVED lines=22> */
.L_x_249:
[----:B------:R-:W-:Y:S02]  /*26a0*/  HFMA2 R21, -RZ, RZ, 0, 1.1920928955078125e-07 ;  /* 0x00000002ff157431 */ /* 0x000fe400000001ff */
[----:B------:R-:W-:-:S05]  /*26b0*/  FADD.FTZ R44, R20, R42 ;  /* 0x0000002a142c7221 */ /* 0x000fca0000010000 */
[----:B------:R-:W-:-:S07]  /*26c0*/  MOV R20, R44 ;  /* 0x0000002c00147202 */ /* 0x000fce0000000f00 */
[----:B------:R-:W-:Y:S05]  /*26d0*/  WARPSYNC.COLLECTIVE R23, `(.L_x_250) ;  /* 0x0000000017087348 */ /* 0x000fea0003c00000 */
[----:B------:R0:W1:Y:S02]  /*26e0*/  SHFL.BFLY P0, R42, R20, R21, R22 ;  /* 0x0c000015142a7389 */ /* 0x0000640000000016 */
[----:B01----:R-:W-:Y:S05]  /*26f0*/  ENDCOLLECTIVE ;  /* 0x000000000000791b */ /* 0x003fea0003800000 */
.L_x_250:
[----:B------:R-:W-:Y:S02]  /*2700*/  HFMA2 R21, -RZ, RZ, 0, 2.384185791015625e-07 ;  /* 0x00000004ff157431 */ /* 0x000fe400000001ff */
[----:B------:R-:W-:-:S05]  /*2710*/  FADD.FTZ R45, R44, R42 ;  /* 0x0000002a2c2d7221 */ /* 0x000fca0000010000 */
[----:B------:R-:W-:-:S07]  /*2720*/  MOV R20, R45 ;  /* 0x0000002d00147202 */ /* 0x000fce0000000f00 */
[----:B------:R-:W-:Y:S05]  /*2730*/  WARPSYNC.COLLECTIVE R23, `(.L_x_251) ;  /* 0x0000000017087348 */ /* 0x000fea0003c00000 */
[----:B------:R0:W1:Y:S02]  /*2740*/  SHFL.BFLY P0, R42, R20, R21, R22 ;  /* 0x0c000015142a7389 */ /* 0x0000640000000016 */
[----:B01----:R-:W-:Y:S05]  /*2750*/  ENDCOLLECTIVE ;  /* 0x000000000000791b */ /* 0x003fea0003800000 */
.L_x_251:
[----:B------:R-:W-:Y:S02]  /*2760*/  HFMA2 R21, -RZ, RZ, 0, 4.76837158203125e-07 ;  /* 0x00000008ff157431 */ /* 0x000fe400000001ff */
[----:B------:R-:W-:-:S05]  /*2770*/  FADD.FTZ R45, R45, R42 ;  /* 0x0000002a2d2d7221 */ /* 0x000fca0000010000 */
[----:B------:R-:W-:-:S07]  /*2780*/  MOV R20, R45 ;  /* 0x0000002d00147202 */ /* 0x000fce0000000f00 */
[----:B------:R-:W-:Y:S05]  /*2790*/  WARPSYNC.COLLECTIVE R23, `(.L_x_252) ;  /* 0x0000000017087348 */ /* 0x000fea0003c00000 */
[----:B------:R0:W1:Y:S02]  /*27a0*/  SHFL.BFLY P0, R42, R20, R21, R22 ;  /* 0x0c000015142a7389 */ /* 0x0000640000000016 */
[----:B01----:R-:W-:Y:S05]  /*27b0*/  ENDCOLLECTIVE ;  /* 0x000000000000791b */ /* 0x003fea0003800000 */
.L_x_252:
[----:B------:R-:W-:Y:S02]  /*27c0*/  HFMA2 R21, -RZ, RZ, 0, 9.5367431640625e-07 ;  /* 0x00000010ff157431 */ /* 0x000fe400000001ff */
[----:B------:R-:W-:-:S05]  /*27d0*/  FADD.FTZ R44, R45, R42 ;  /* 0x0000002a2d2c7221 */ /* 0x000fca0000010000 */
[----:B------:R-:W-:-:S07]  /*27e0*/  MOV R20, R44 ;  /* 0x0000002c00147202 */ /* 0x000fce0000000f00 */
[----:B------:R-:W-:Y:S05]  /*27f0*/  WARPSYNC.COLLECTIVE R23, `(.L_x_253) ;  /* 0x0000000017087348 */ /* 0x000fea0003c00000 */
[----:B------:R0:W1:Y:S02]  /*2800*/  SHFL.BFLY P0, R42, R20, R21, R22 ;  /* 0x0c000015142a7389 */ /* 0x0000640000000016 */
[----:B01----:R-:W-:Y:S05]  /*2810*/  ENDCOLLECTIVE ;  /* 0x000000000000791b */ /* 0x003fea0003800000 */
.L_x_253:
[----:B------:R-:W-:Y:S05]  /*2820*/  BRA `(.L_x_254) ;  /* 0xfffffff000287947 */ /* 0x000fea000383ffff */
.L_x_255:
        /* <DEDUP_REMOVED lines=13> */
.L_x_9042:


//--------------------- .text._ZN10layer_norm13ln_fwd_kernelINS_13Kernel_traitsI13__nv_bfloat16S2_S2_S2_fjLj256ELj1ELj4ELj1ELj16ENS_18Kernel_traits_baseILj256ES2_S2_S2_S2_fjLj128EEEEELb1ELb0ELb0ELb0EEEvNS_9FwdParamsE --------------------------
	.section	.text._ZN10layer_norm13ln_fwd_kernelINS_13Kernel_traitsI13__nv_bfloat16S2_S2_S2_fjLj256ELj1ELj4ELj1ELj16ENS_18Kernel_traits_baseILj256ES2_S2_S2_S2_fjLj128EEEEELb1ELb0ELb0ELb0EEEvNS_9FwdParamsE,"ax",@progbits
	.align	128
        .global         _ZN10layer_norm13ln_fwd_kernelINS_13Kernel_traitsI13__nv_bfloat16S2_S2_S2_fjLj256ELj1ELj4ELj1ELj16ENS_18Kernel_traits_baseILj256ES2_S2_S2_S2_fjLj128EEEEELb1ELb0ELb0ELb0EEEvNS_9FwdParamsE
        .type           _ZN10layer_norm13ln_fwd_kernelINS_13Kernel_traitsI13__nv_bfloat16S2_S2_S2_fjLj256ELj1ELj4ELj1ELj16ENS_18Kernel_traits_baseILj256ES2_S2_S2_S2_fjLj128EEEEELb1ELb0ELb0ELb0EEEvNS_9FwdParamsE,@function
        .size           _ZN10layer_norm13ln_fwd_kernelINS_13Kernel_traitsI13__nv_bfloat16S2_S2_S2_fjLj256ELj1ELj4ELj1ELj16ENS_18Kernel_traits_baseILj256ES2_S2_S2_S2_fjLj128EEEEELb1ELb0ELb0ELb0EEEvNS_9FwdParamsE,(.L_x_9043 - _ZN10layer_norm13ln_fwd_kernelINS_13Kernel_traitsI13__nv_bfloat16S2_S2_S2_fjLj256ELj1ELj4ELj1ELj16ENS_18Kernel_traits_baseILj256ES2_S2_S2_S2_fjLj128EEEEELb1ELb0ELb0ELb0EEEvNS_9FwdParamsE)
        .other          _ZN10layer_norm13ln_fwd_kernelINS_13Kernel_traitsI13__nv_bfloat16S2_S2_S2_fjLj256ELj1ELj4ELj1ELj16ENS_18Kernel_traits_baseILj256ES2_S2_S2_S2_fjLj128EEEEELb1ELb0ELb0ELb0EEEvNS_9FwdParamsE,@"STO_CUDA_ENTRY STV_DEFAULT"
_ZN10layer_norm13ln_fwd_kernelINS_13Kernel_traitsI13__nv_bfloat16S2_S2_S2_fjLj256ELj1ELj4ELj1ELj16ENS_18Kernel_traits_baseILj256ES2_S2_S2_S2_fjLj128EEEEELb1ELb0ELb0ELb0EEEvNS_9FwdParamsE:
.text._ZN10layer_norm13ln_fwd_kernelINS_13Kernel_traitsI13__nv_bfloat16S2_S2_S2_fjLj256ELj1ELj4ELj1ELj16ENS_18Kernel_traits_baseILj256ES2_S2_S2_S2_fjLj128EEEEELb1ELb0ELb0ELb0EEEvNS_9FwdParamsE:
[----:B------:R-:W-:Y:S01]  /*0000*/  LDC R1, c[0x0][0x37c] ;  /* 0x0000df00ff017b82 */ /* 0x000fe20000000800 */
[----:B------:R-:W0:Y:S01]  /*0010*/  LDCU.U8 UR4, c[0x0][0x464] ;  /* 0x00008c80ff0477ac */ /* 0x000e220008000000 */
[----:B------:R-:W1:Y:S01]  /*0020*/  LDCU.64 UR6, c[0x0][0x450] ;  /* 0x00008a00ff0677ac */ /* 0x000e620008000a00 */
[----:B------:R-:W2:Y:S05]  /*0030*/  LDCU.64 UR8, c[0x0][0x358] ;  /* 0x00006b00ff0877ac */ /* 0x000eaa0008000a00 */
[----:B------:R-:W3:Y:S08]  /*0040*/  LDC R34, c[0x0][0x458] ;  /* 0x00011600ff227b82 */ /* 0x000ef00000000800 */
[----:B------:R-:W3:Y:S01]  /*0050*/  LDC R35, c[0x0][0x45c] ;  /* 0x00011700ff237b82 */ /* 0x000ee20000000800 */
[----:B0-----:R-:W-:Y:S01]  /*0060*/  ISETP.NE.AND P1, PT, RZ, UR4, PT ;  /* 0x00000004ff007c0c */ /* 0x001fe2000bf25270 */
[----:B-1----:R-:W-:-:S02]  /*0070*/  IMAD.U32 R2, RZ, RZ, UR6 ;  /* 0x00000006ff027e24 */ /* 0x002fc4000f8e00ff */
[----:B------:R-:W-:Y:S01]  /*0080*/  IMAD.U32 R3, RZ, RZ, UR7 ;  /* 0x00000007ff037e24 */ /* 0x000fe2000f8e00ff */
[----:B------:R-:W0:Y:S03]  /*0090*/  S2R R9, SR_TID.X ;  /* 0x0000000000097919 */ /* 0x000e260000002100 */
[----:B------:R-:W1:Y:S06]  /*00a0*/  LDC R7, c[0x0][0x388] ;  /* 0x0000e200ff077b82 */ /* 0x000e6c0000000800 */
[----:B--2---:R-:W2:Y:S04]  /*00b0*/  @P1 LDG.E.64 R2, desc[UR8][R2.64] ;  /* 0x0000000802021981 */ /* 0x004ea8000c1e1b00 */
[----:B---3--:R3:W5:Y:S01]  /*00c0*/  @P1 LDG.E.64 R4, desc[UR8][R34.64] ;  /* 0x0000000822041981 */ /* 0x008762000c1e1b00 */
[----:B------:R-:W4:Y:S01]  /*00d0*/  S2UR UR5, SR_CTAID.X ;  /* 0x00000000000579c3 */ /* 0x000f220000002500 */
[----:B------:R-:W-:Y:S07]  /*00e0*/  BSSY.RECONVERGENT B0, `(.L_x_256) ;  /* 0x0000021000007945 */ /* 0x000fee0003800200 */
[----:B------:R-:W3:Y:S01]  /*00f0*/  LDC R6, c[0x0][0x360] ;  /* 0x0000d800ff067b82 */ /* 0x000ee20000000800 */
[----:B-1----:R-:W-:-:S04]  /*0100*/  SHF.R.S32.HI R0, RZ, 0x1f, R7 ;  /* 0x0000001fff007819 */ /* 0x002fc80000011407 */
[----:B------:R-:W-:Y:S02]  /*0110*/  LEA.HI R0, R0, R7, RZ, 0x3 ;  /* 0x0000000700007211 */ /* 0x000fe400078f18ff */
[----:B0-----:R-:W-:Y:S01]  /*0120*/  LOP3.LUT R11, R9, 0x1f, RZ, 0xc0, !PT ;  /* 0x0000001f090b7812 */ /* 0x001fe200078ec0ff */
[----:B------:R-:W0:Y:S01]  /*0130*/  @P1 LDC R7, c[0x0][0x460] ;  /* 0x00011800ff071b82 */ /* 0x000e220000000800 */
[----:B------:R-:W-:Y:S01]  /*0140*/  SHF.R.U32.HI R8, RZ, 0x5, R9 ;  /* 0x00000005ff087819 */ /* 0x000fe20000011609 */
[----:B----4-:R-:W-:-:S06]  /*0150*/  USHF.L.U32 UR4, UR5, 0x2, URZ ;  /* 0x0000000205047899 */ /* 0x010fcc00080006ff */
[----:B------:R-:W-:Y:S01]  /*0160*/  LOP3.LUT R8, R8, UR4, RZ, 0xfc, !PT ;  /* 0x0000000408087c12 */ /* 0x000fe2000f8efcff */
[----:B---3--:R-:W-:Y:S01]  /*0170*/  IMAD R9, R6, UR5, R9 ;  /* 0x0000000506097c24 */ /* 0x008fe2000f8e0209 */
[----:B--2---:R-:W-:Y:S02]  /*0180*/  @P1 R2UR UR7, R3 ;  /* 0x00000000030712ca */ /* 0x004fe400000e0000 */
[----:B------:R-:W-:Y:S02]  /*0190*/  LOP3.LUT R3, RZ, R11, RZ, 0x33, !PT ;  /* 0x0000000bff037212 */ /* 0x000fe400078e33ff */
[----:B------:R-:W-:Y:S02]  /*01a0*/  @P1 R2UR UR6, R2 ;  /* 0x00000000020612ca */ /* 0x000fe400000e0000 */
[----:B------:R-:W-:-:S04]  /*01b0*/  LEA.HI.SX32 R10, R0, R3, 0x1d ;  /* 0x00000003000a7211 */ /* 0x000fc800078feaff */
[----:B------:R-:W-:-:S03]  /*01c0*/  ISETP.GT.U32.AND P0, PT, R10, -0x21, PT ;  /* 0xffffffdf0a00780c */ /* 0x000fc60003f04070 */
[----:B------:R-:W-:Y:S02]  /*01d0*/  UIADD3 UR16, UPT, UPT, UR7, -0x4498517b, URZ ;  /* 0xbb67ae8507107890 */ /* 0x000fe4000fffe0ff */
[----:B------:R-:W-:Y:S02]  /*01e0*/  UIADD3 UR18, UPT, UPT, UR7, 0x76cf5d0a, URZ ;  /* 0x76cf5d0a07127890 */ /* 0x000fe4000fffe0ff */
[----:B------:R-:W-:Y:S02]  /*01f0*/  UIADD3 UR15, UPT, UPT, UR6, -0x61c88647, URZ ;  /* 0x9e3779b9060f7890 */ /* 0x000fe4000fffe0ff */
[----:B------:R-:W-:Y:S02]  /*0200*/  UIADD3 UR17, UPT, UPT, UR6, 0x3c6ef372, URZ ;  /* 0x3c6ef37206117890 */ /* 0x000fe4000fffe0ff */
[----:B------:R-:W-:Y:S02]  /*0210*/  UIADD3 UR19, UPT, UPT, UR6, -0x255992d5, URZ ;  /* 0xdaa66d2b06137890 */ /* 0x000fe4000fffe0ff */
[----:B------:R-:W-:Y:S01]  /*0220*/  UIADD3 UR20, UPT, UPT, UR7, 0x32370b8f, URZ ;  /* 0x32370b8f07147890 */ /* 0x000fe2000fffe0ff */
[----:B0-----:R-:W-:Y:S11]  /*0230*/  @P0 BRA `(.L_x_257) ;  /* 0x00000000002c0947 */ /* 0x001ff60003800000 */
        /* <DEDUP_REMOVED lines=11> */
.L_x_257:
[----:B------:R-:W-:Y:S05]  /*02f0*/  BSYNC.RECONVERGENT B0 ;  /* 0x0000000000007941 */ /* 0x000fea0003800200 */
.L_x_256:
[----:B------:R-:W1:Y:S01]  /*0300*/  LDCU UR4, c[0x0][0x384] ;  /* 0x00007080ff0477ac */ /* 0x000e620008000800 */
[----:B-----5:R-:W-:Y:S01]  /*0310*/  @P1 IADD3 R34, P0, PT, R4, R7, RZ ;  /* 0x0000000704221210 */ /* 0x020fe20007f1e0ff */
[----:B------:R-:W-:-:S03]  /*0320*/  UIADD3 UR21, UPT, UPT, UR6, 0x78dde6e4, URZ ;  /* 0x78dde6e406157890 */ /* 0x000fc6000fffe0ff */
[----:B------:R-:W-:Y:S01]  /*0330*/  @P1 IADD3.X R35, PT, PT, RZ, R5, RZ, P0, !PT ;  /* 0x00000005ff231210 */ /* 0x000fe200007fe4ff */
[----:B------:R-:W-:Y:S02]  /*0340*/  UIADD3 UR22, UPT, UPT, UR7, -0x126145ec, URZ ;  /* 0xed9eba1407167890 */ /* 0x000fe4000fffe0ff */
[----:B------:R-:W-:Y:S01]  /*0350*/  UIADD3 UR23, UPT, UPT, UR6, 0x1715609d, URZ ;  /* 0x1715609d06177890 */ /* 0x000fe2000fffe0ff */
[----:B------:R-:W-:Y:S01]  /*0360*/  SHF.R.U64 R7, R34, 0x2, R35 ;  /* 0x0000000222077819 */ /* 0x000fe20000001223 */
[----:B------:R-:W-:Y:S02]  /*0370*/  UIADD3 UR24, UPT, UPT, UR7, -0x56f99767, URZ ;  /* 0xa906689907187890 */ /* 0x000fe4000fffe0ff */
[----:B------:R-:W-:Y:S02]  /*0380*/  UIADD3 UR25, UPT, UPT, UR6, -0x4ab325aa, URZ ;  /* 0xb54cda5606197890 */ /* 0x000fe4000fffe0ff */
[----:B------:R-:W-:Y:S02]  /*0390*/  UIADD3 UR26, UPT, UPT, UR7, 0x646e171e, URZ ;  /* 0x646e171e071a7890 */ /* 0x000fe4000fffe0ff */
[----:B------:R-:W-:Y:S01]  /*03a0*/  UIADD3 UR27, UPT, UPT, UR6, 0x5384540f, URZ ;  /* 0x5384540f061b7890 */ /* 0x000fe2000fffe0ff */
[----:B-1----:R-:W-:Y:S01]  /*03b0*/  ISETP.GE.AND P0, PT, R8, UR4, PT ;  /* 0x0000000408007c0c */ /* 0x002fe2000bf06270 */
[----:B------:R-:W-:-:S02]  /*03c0*/  UIADD3 UR28, UPT, UPT, UR7, 0x1fd5c5a3, URZ ;  /* 0x1fd5c5a3071c7890 */ /* 0x000fc4000fffe0ff */
[----:B------:R-:W-:Y:S02]  /*03d0*/  UIADD3 UR30, UPT, UPT, UR7, -0x24c28bd8, URZ ;  /* 0xdb3d7428071e7890 */ /* 0x000fe4000fffe0ff */
[----:B------:R-:W-:Y:S02]  /*03e0*/  UIADD3 UR32, UPT, UPT, UR7, -0x695add53, URZ ;  /* 0x96a522ad07207890 */ /* 0x000fe4000fffe0ff */
[----:B------:R-:W-:Y:S02]  /*03f0*/  UIADD3 UR31, UPT, UPT, UR6, -0x700cb87f, URZ ;  /* 0x8ff34781061f7890 */ /* 0x000fe4000fffe0ff */
[----:B------:R-:W-:-:S04]  /*0400*/  UIADD3 UR29, UPT, UPT, UR6, -0xe443238, URZ ;  /* 0xf1bbcdc8061d7890 */ /* 0x000fc8000fffe0ff */
[----:B------:R-:W-:Y:S08]  /*0410*/  @P0 EXIT ;  /* 0x000000000000094d */ /* 0x000ff00003800000 */
[----:B0-----:R-:W-:Y:S01]  /*0420*/  IMAD.HI.U32 R3, R9, -0x326172a9, RZ ;  /* 0xcd9e8d5709037827 */ /* 0x001fe200078e00ff */
[----:B------:R-:W-:Y:S01]  /*0430*/  SHF.R.U32.HI R6, RZ, 0x2, R35 ;  /* 0x00000002ff067819 */ /* 0x000fe20000011623 */
[----:B------:R-:W0:Y:S01]  /*0440*/  LDCU.64 UR10, c[0x0][0x3e0] ;  /* 0x00007c00ff0a77ac */ /* 0x000e220008000a00 */
[----:B------:R-:W-:Y:S01]  /*0450*/  BSSY B1, `(.L_x_258) ;  /* 0x0000385000017945 */ /* 0x000fe20003800000 */
[C---:B------:R-:W-:Y:S01]  /*0460*/  IMAD.HI.U32 R0, R7.reuse, -0x2daee0ad, RZ ;  /* 0xd2511f5307007827 */ /* 0x040fe200078e00ff */
[----:B------:R-:W-:Y:S01]  /*0470*/  LOP3.LUT R3, R6, UR6, R3, 0x96, !PT ;  /* 0x0000000606037c12 */ /* 0x000fe2000f8e9603 */
[----:B------:R-:W1:Y:S01]  /*0480*/  LDCU.U8 UR4, c[0x0][0x410] ;  /* 0x00008200ff0477ac */ /* 0x000e620008000000 */
[----:B------:R-:W-:Y:S01]  /*0490*/  LOP3.LUT R34, R34, 0x3, RZ, 0xc0, !PT ;  /* 0x0000000322227812 */ /* 0x000fe200078ec0ff */
[----:B------:R-:W-:Y:S01]  /*04a0*/  IMAD R21, R7, -0x2daee0ad, RZ ;  /* 0xd2511f5307157824 */ /* 0x000fe200078e02ff */
[----:B------:R-:W-:Y:S01]  /*04b0*/  LOP3.LUT R0, R0, UR7, RZ, 0x3c, !PT ;  /* 0x0000000700007c12 */ /* 0x000fe2000f8e3cff */
[----:B------:R-:W-:Y:S01]  /*04c0*/  IMAD.HI.U32 R4, R3, -0x2daee0ad, RZ ;  /* 0xd2511f5303047827 */ /* 0x000fe200078e00ff */
[----:B------:R-:W2:Y:S03]  /*04d0*/  LDCU UR33, c[0x0][0x388] ;  /* 0x00007100ff2177ac */ /* 0x000ea60008000800 */
[----:B------:R-:W-:Y:S01]  /*04e0*/  IMAD R5, R9, -0x326172a9, RZ ;  /* 0xcd9e8d5709057824 */ /* 0x000fe200078e02ff */
[----:B------:R-:W-:Y:S01]  /*04f0*/  LOP3.LUT R4, R21, UR16, R4, 0x96, !PT ;  /* 0x0000001015047c12 */ /* 0x000fe2000f8e9604 */
[C---:B------:R-:W-:Y:S01]  /*0500*/  IMAD.HI.U32 R2, R0.reuse, -0x326172a9, RZ ;  /* 0xcd9e8d5700027827 */ /* 0x040fe200078e00ff */
[----:B------:R-:W3:Y:S03]  /*0510*/  LDCU UR14, c[0x0][0x448] ;  /* 0x00008900ff0e77ac */ /* 0x000ee60008000800 */
[----:B------:R-:W-:Y:S01]  /*0520*/  IMAD R20, R3, -0x2daee0ad, RZ ;  /* 0xd2511f5303147824 */ /* 0x000fe200078e02ff */
[----:B------:R-:W-:Y:S01]  /*0530*/  LOP3.LUT R2, R5, UR15, R2, 0x96, !PT ;  /* 0x0000000f05027c12 */ /* 0x000fe2000f8e9602 */
[----:B------:R-:W-:Y:S01]  /*0540*/  IMAD R5, R0, -0x326172a9, RZ ;  /* 0xcd9e8d5700057824 */ /* 0x000fe200078e02ff */
[----:B0-----:R-:W-:Y:S01]  /*0550*/  UISETP.NE.U32.AND UP0, UPT, UR10, URZ, UPT ;  /* 0x000000ff0a00728c */ /* 0x001fe2000bf05070 */
[----:B------:R-:W-:Y:S01]  /*0560*/  IMAD.HI.U32 R0, R4, -0x326172a9, RZ ;  /* 0xcd9e8d5704007827 */ /* 0x000fe200078e00ff */
[----:B------:R-:W0:Y:S03]  /*0570*/  LDCU.64 UR12, c[0x0][0x3a0] ;  /* 0x00007400ff0c77ac */ /* 0x000e260008000a00 */
[----:B------:R-:W-:Y:S01]  /*0580*/  IMAD.HI.U32 R3, R2, -0x2daee0ad, RZ ;  /* 0xd2511f5302037827 */ /* 0x000fe200078e00ff */
[----:B------:R-:W-:Y:S01]  /*0590*/  LOP3.LUT R0, R5, UR17, R0, 0x96, !PT ;  /* 0x0000001105007c12 */ /* 0x000fe2000f8e9600 */
[----:B------:R-:W-:-:S02]  /*05a0*/  UISETP.NE.AND.EX UP0, UPT, UR11, URZ, UPT, UP0 ;  /* 0x000000ff0b00728c */ /* 0x000fc4000bf05300 */
[----:B------:R-:W-:Y:S01]  /*05b0*/  IMAD R21, R2, -0x2daee0ad, RZ ;  /* 0xd2511f5302157824 */ /* 0x000fe200078e02ff */
[----:B------:R-:W-:Y:S01]  /*05c0*/  LOP3.LUT R3, R20, UR18, R3, 0x96, !PT ;  /* 0x0000001214037c12 */ /* 0x000fe2000f8e9603 */
[----:B------:R-:W-:Y:S01]  /*05d0*/  IMAD.HI.U32 R20, R0, -0x2daee0ad, RZ ;  /* 0xd2511f5300147827 */ /* 0x000fe200078e00ff */
[----:B-1----:R-:W-:-:S03]  /*05e0*/  UISETP.NE.AND UP1, UPT, UR4, URZ, UPT ;  /* 0x000000ff0400728c */ /* 0x002fc6000bf25270 */
[----:B------:R-:W-:Y:S01]  /*05f0*/  IMAD R5, R4, -0x326172a9, RZ ;  /* 0xcd9e8d5704057824 */ /* 0x000fe200078e02ff */
[----:B------:R-:W-:Y:S01]  /*0600*/  LOP3.LUT R20, R21, UR20, R20, 0x96, !PT ;  /* 0x0000001415147c12 */ /* 0x000fe2000f8e9614 */
[----:B------:R-:W-:-:S04]  /*0610*/  IMAD.HI.U32 R2, R3, -0x326172a9, RZ ;  /* 0xcd9e8d5703027827 */ /* 0x000fc800078e00ff */
        /* <DEDUP_REMOVED lines=14> */
[----:B------:R-:W-:Y:S02]  /*0700*/  IMAD R5, R0, -0x326172a9, RZ ;  /* 0xcd9e8d5700057824 */ /* 0x000fe400078e02ff */
[----:B------:R-:W-:-:S04]  /*0710*/  IMAD.HI.U32 R0, R4, -0x326172a9, RZ ;  /* 0xcd9e8d5704007827 */ /* 0x000fc800078e00ff */
[----:B------:R-:W-:Y:S01]  /*0720*/  IMAD.HI.U32 R3, R2, -0x2daee0ad, RZ ;  /* 0xd2511f5302037827 */ /* 0x000fe200078e00ff */
[----:B------:R-:W-:-:S03]  /*0730*/  LOP3.LUT R0, R5, UR25, R0, 0x96, !PT ;  /* 0x0000001905007c12 */ /* 0x000fc6000f8e9600 */
        /* <DEDUP_REMOVED lines=10> */
[--C-:B------:R-:W-:Y:S01]  /*07e0*/  LOP3.LUT R0, R4, UR29, R3.reuse, 0x96, !PT ;  /* 0x0000001d04007c12 */ /* 0x100fe2000f8e9603 */
[----:B------:R-:W-:Y:S01]  /*07f0*/  IMAD.HI.U32 R5, R2, -0x2daee0ad, RZ ;  /* 0xd2511f5302057827 */ /* 0x000fe200078e00ff */
[----:B------:R-:W-:Y:S02]  /*0800*/  PRMT R4, R18, 0x7632, R4 ;  /* 0x0000763212047816 */ /* 0x000fe40000000004 */
[----:B------:R-:W-:Y:S01]  /*0810*/  PRMT R3, R19, 0x7632, R3 ;  /* 0x0000763213037816 */ /* 0x000fe20000000003 */
[----:B------:R-:W-:Y:S01]  /*0820*/  IMAD R2, R2, -0x2daee0ad, RZ ;  /* 0xd2511f5302027824 */ /* 0x000fe200078e02ff */
[--C-:B------:R-:W-:Y:S01]  /*0830*/  LOP3.LUT R22, R22, UR30, R5.reuse, 0x96, !PT ;  /* 0x0000001e16167c12 */ /* 0x100fe2000f8e9605 */
[----:B------:R-:W-:Y:S01]  /*0840*/  IMAD.HI.U32 R35, R0, -0x2daee0ad, RZ ;  /* 0xd2511f5300237827 */ /* 0x000fe200078e00ff */
[----:B------:R-:W-:-:S03]  /*0850*/  PRMT R5, R17, 0x7632, R5 ;  /* 0x0000763211057816 */ /* 0x000fc60000000005 */
[----:B------:R-:W-:Y:S01]  /*0860*/  IMAD R20, R20, -0x326172a9, RZ ;  /* 0xcd9e8d5714147824 */ /* 0x000fe200078e02ff */
[----:B------:R-:W-:Y:S01]  /*0870*/  LOP3.LUT R35, R2, UR32, R35, 0x96, !PT ;  /* 0x0000002002237c12 */ /* 0x000fe2000f8e9623 */
[----:B------:R-:W-:-:S04]  /*0880*/  IMAD.HI.U32 R29, R22, -0x326172a9, RZ ;  /* 0xcd9e8d57161d7827 */ /* 0x000fc800078e00ff */
[----:B------:R-:W-:Y:S01]  /*0890*/  IMAD.MOV.U32 R2, RZ, RZ, RZ ;  /* 0x000000ffff027224 */ /* 0x000fe200078e00ff */
[----:B------:R-:W-:Y:S01]  /*08a0*/  LOP3.LUT R29, R20, UR31, R29, 0x96, !PT ;  /* 0x0000001f141d7c12 */ /* 0x000fe2000f8e961d */
[----:B------:R-:W-:Y:S02]  /*08b0*/  IMAD R0, R0, -0x2daee0ad, RZ ;  /* 0xd2511f5300007824 */ /* 0x000fe400078e02ff */
[----:B0-23--:R-:W-:-:S07]  /*08c0*/  IMAD R36, R22, -0x326172a9, RZ ;  /* 0xcd9e8d5716247824 */ /* 0x00dfce00078e02ff */
.L_x_304:
[----:B------:R-:W0:Y:S01]  /*08d0*/  @UP0 LDCU.64 UR4, c[0x0][0x3e0] ;  /* 0x00007c00ff0407ac */ /* 0x000e220008000a00 */
[----:B------:R-:W-:Y:S01]  /*08e0*/  PLOP3.LUT P0, PT, PT, PT, UP0, 0x80, 0x8 ;  /* 0x000000000008781c */ /* 0x000fe20003f0f008 */
[----:B------:R-:W-:Y:S01]  /*08f0*/  IMAD.MOV.U32 R25, RZ, RZ, 0x2 ;  /* 0x00000002ff197424 */ /* 0x000fe200078e00ff */
[----:B------:R-:W-:-:S11]  /*0900*/  PLOP3.LUT P1, PT, PT, PT, UP0, 0x80, 0x8 ;  /* 0x000000000008781c */ /* 0x000fd60003f2f008 */
[----:B0-----:R-:W-:-:S06]  /*0910*/  @P0 IMAD.WIDE R24, R8, R25, UR4 ;  /* 0x0000000408180e25 */ /* 0x001fcc000f8e0219 */
[----:B------:R-:W2:Y:S01]  /*0920*/  @P1 LDG.E.U16 R24, desc[UR8][R24.64] ;  /* 0x0000000818181981 */ /* 0x000ea2000c1e1500 */
[----:B------:R-:W-:Y:S01]  /*0930*/  ISETP.GT.U32.AND P0, PT, R10, -0x21, PT ;  /* 0xffffffdf0a00780c */ /* 0x000fe20003f04070 */
[----:B------:R-:W-:Y:S01]  /*0940*/  IMAD R26, R8, UR33, RZ ;  /* 0x00000021081a7c24 */ /* 0x000fe2000f8e02ff */
[----:B------:R-:W-:Y:S01]  /*0950*/  PLOP3.LUT P1, PT, PT, PT, UP0, 0x80, 0x8 ;  /* 0x000000000008781c */ /* 0x000fe20003f2f008 */
[----:B------:R-:W-:Y:S01]  /*0960*/  BSSY.RECONVERGENT B0, `(.L_x_259) ;  /* 0x00002b4000007945 */ /* 0x000fe20003800200 */
[----:B------:R-:W-:Y:S02]  /*0970*/  HFMA2 R44, -RZ, RZ, 1.875, 0 ;  /* 0x3f800000ff2c7431 */ /* 0x000fe400000001ff */
[----:B------:R-:W-:-:S04]  /*0980*/  SHF.R.S32.HI R27, RZ, 0x1f, R26 ;  /* 0x0000001fff1b7819 */ /* 0x000fc8000001141a */
[----:B------:R-:W-:-:S04]  /*0990*/  LEA.HI R40, R27, R26, RZ, 0x3 ;  /* 0x0000001a1b287211 */ /* 0x000fc800078f18ff */
[----:B------:R-:W-:Y:S01]  /*09a0*/  LEA.HI.SX32 R40, R40, R11, 0x1d ;  /* 0x0000000b28287211 */ /* 0x000fe200078feaff */
[----:B--2---:R-:W-:Y:S01]  /*09b0*/  @P1 IMAD.U32 R44, R24, 0x10000, RZ ;  /* 0x00010000182c1824 */ /* 0x004fe200078e00ff */
[----:B------:R-:W-:Y:S06]  /*09c0*/  @P0 BRA `(.L_x_260) ;  /* 0x0000002800b40947 */ /* 0x000fec0003800000 */
[----:B------:R-:W-:Y:S01]  /*09d0*/  ISETP.NE.U32.AND P1, PT, RZ, UR12, PT ;  /* 0x0000000cff007c0c */ /* 0x000fe2000bf25070 */
[----:B------:R-:W0:Y:S03]  /*09e0*/  LDC.64 R24, c[0x0][0x390] ;  /* 0x0000e400ff187b82 */ /* 0x000e260000000a00 */
[----:B------:R-:W-:-:S13]  /*09f0*/  ISETP.NE.AND.EX P1, PT, RZ, UR13, PT, P1 ;  /* 0x0000000dff007c0c */ /* 0x000fda000bf25310 */
[----:B------:R-:W1:Y:S01]  /*0a00*/  @P1 LDC.64 R30, c[0x0][0x3a0] ;  /* 0x0000e800ff1e1b82 */ /* 0x000e620000000a00 */
[----:B0-----:R-:W-:-:S06]  /*0a10*/  IMAD.WIDE.U32 R24, R40, 0x10, R24 ;  /* 0x0000001028187825 */ /* 0x001fcc00078e0018 */
[----:B------:R-:W5:Y:S01]  /*0a20*/  LDG.E.128 R24, desc[UR8][R24.64] ;  /* 0x0000000818187981 */ /* 0x000f62000c1e1d00 */
[----:B-1----:R-:W-:-:S05]  /*0a30*/  @P1 IMAD.WIDE.U32 R30, R40, 0x10, R30 ;  /* 0x00000010281e1825 */ /* 0x002fca00078e001e */
[----:B------:R0:W5:Y:S01]  /*0a40*/  @P1 LDG.E.128 R20, desc[UR8][R30.64] ;  /* 0x000000081e141981 */ /* 0x000162000c1e1d00 */
[----:B------:R-:W-:Y:S01]  /*0a50*/  ISETP.NE.AND P2, PT, R34, 0x1, PT ;  /* 0x000000012200780c */ /* 0x000fe20003f45270 */
[----:B------:R-:W-:Y:S01]  /*0a60*/  BSSY.RECONVERGENT B2, `(.L_x_261) ;  /* 0x0000045000027945 */ /* 0x000fe20003800200 */
[----:B------:R-:W-:Y:S01]  /*0a70*/  IMAD.MOV.U32 R32, RZ, RZ, 0x2 ;  /* 0x00000002ff207424 */ /* 0x000fe200078e00ff */
[----:B------:R-:W-:-:S10]  /*0a80*/  MOV R28, R36 ;  /* 0x00000024001c7202 */ /* 0x000fd40000000f00 */
[----:B0-----:R-:W-:Y:S05]  /*0a90*/  @!P2 BRA `(.L_x_262) ;  /* 0x000000040004a947 */ /* 0x001fea0003800000 */
[----:B------:R-:W-:-:S13]  /*0aa0*/  ISETP.NE.AND P2, PT, R34, 0x3, PT ;  /* 0x000000032200780c */ /* 0x000fda0003f45270 */
[----:B------:R-:W-:Y:S05]  /*0ab0*/  @!P2 BRA `(.L_x_263) ;  /* 0x000000000018a947 */ /* 0x000fea0003800000 */
[----:B------:R-:W-:-:S13]  /*0ac0*/  ISETP.NE.AND P2, PT, R34, 0x2, PT ;  /* 0x000000022200780c */ /* 0x000fda0003f45270 */
[----:B------:R-:W-:Y:S01]  /*0ad0*/  @!P2 IMAD.MOV.U32 R32, RZ, RZ, 0x3 ;  /* 0x00000003ff20a424 */ /* 0x000fe200078e00ff */
[----:B------:R-:W-:Y:S01]  /*0ae0*/  @P2 IADD3 R32, PT, PT, R34, 0x1, RZ ;  /* 0x0000000122202810 */ /* 0x000fe20007ffe0ff */
[----:B------:R-:W-:Y:S02]  /*0af0*/  @!P2 IMAD.MOV.U32 R28, RZ, RZ, R35 ;  /* 0x000000ffff1ca224 */ /* 0x000fe400078e0023 */
[----:B------:R-:W-:Y:S01]  /*0b00*/  @P2 IMAD.MOV.U32 R28, RZ, RZ, R29 ;  /* 0x000000ffff1c2224 */ /* 0x000fe200078e001d */
[----:B------:R-:W-:Y:S06]  /*0b10*/  BRA `(.L_x_262) ;  /* 0x0000000000e47947 */ /* 0x000fec0003800000 */
.L_x_263:
[----:B------:R-:W-:Y:S01]  /*0b20*/  VIADD R7, R7, 0x1 ;  /* 0x0000000107077836 */ /* 0x000fe20000000000 */
[----:B------:R-:W-:Y:S03]  /*0b30*/  BSSY.RECONVERGENT B3, `(.L_x_264) ;  /* 0x000000c000037945 */ /* 0x000fe60003800200 */
[C---:B------:R-:W-:Y:S01]  /*0b40*/  IMAD.WIDE.U32 R30, R7.reuse, -0x2daee0ad, RZ ;  /* 0xd2511f53071e7825 */ /* 0x040fe200078e00ff */
[----:B------:R-:W-:-:S13]  /*0b50*/  ISETP.NE.AND P2, PT, R7, RZ, PT ;  /* 0x000000ff0700720c */ /* 0x000fda0003f45270 */
[----:B------:R-:W-:Y:S05]  /*0b60*/  @P2 BRA `(.L_x_265) ;  /* 0x0000000000202947 */ /* 0x000fea0003800000 */
[----:B------:R-:W-:-:S04]  /*0b70*/  IADD3 R6, PT, PT, R6, 0x1, RZ ;  /* 0x0000000106067810 */ /* 0x000fc80007ffe0ff */
[----:B------:R-:W-:-:S13]  /*0b80*/  ISETP.NE.AND P2, PT, R6, RZ, PT ;  /* 0x000000ff0600720c */ /* 0x000fda0003f45270 */
[----:B------:R-:W-:Y:S02]  /*0b90*/  @!P2 VIADD R9, R9, 0x1 ;  /* 0x000000010909a836 */ /* 0x000fe40000000000 */
[----:B------:R-:W-:Y:S02]  /*0ba0*/  @!P2 VIADD R28, R2, 0x1 ;  /* 0x00000001021ca836 */ /* 0x000fe40000000000 */
[----:B------:R-:W-:Y:S01]  /*0bb0*/  @!P2 IMAD.MOV.U32 R6, RZ, RZ, RZ ;  /* 0x000000ffff06a224 */ /* 0x000fe200078e00ff */
[----:B------:R-:W-:-:S13]  /*0bc0*/  ISETP.NE.AND P3, PT, R9, RZ, !P2 ;  /* 0x000000ff0900720c */ /* 0x000fda0005765270 */
[----:B------:R-:W-:-:S04]  /*0bd0*/  @P3 IADD3 R28, PT, PT, R2, RZ, RZ ;  /* 0x000000ff021c3210 */ /* 0x000fc80007ffe0ff */
[----:B------:R-:W-:-:S07]  /*0be0*/  @!P2 MOV R2, R28 ;  /* 0x0000001c0002a202 */ /* 0x000fce0000000f00 */
.L_x_265:
[----:B------:R-:W-:Y:S05]  /*0bf0*/  BSYNC.RECONVERGENT B3 ;  /* 0x0000000000037941 */ /* 0x000fea0003800200 */
.L_x_264:
[----:B------:R-:W-:Y:S01]  /*0c00*/  IMAD.WIDE.U32 R28, R9, -0x326172a9, RZ ;  /* 0xcd9e8d57091c7825 */ /* 0x000fe200078e00ff */
[----:B------:R-:W-:-:S04]  /*0c10*/  LOP3.LUT R32, R2, UR7, R31, 0x96, !PT ;  /* 0x0000000702207c12 */ /* 0x000fc8000f8e961f */
[----:B------:R-:W-:Y:S01]  /*0c20*/  LOP3.LUT R34, R6, UR6, R29, 0x96, !PT ;  /* 0x0000000606227c12 */ /* 0x000fe2000f8e961d */
[----:B------:R-:W-:-:S04]  /*0c30*/  IMAD.WIDE.U32 R32, R32, -0x326172a9, RZ ;  /* 0xcd9e8d5720207825 */ /* 0x000fc800078e00ff */
        /* <DEDUP_REMOVED lines=33> */
[----:B------:R-:W-:-:S03]  /*0e50*/  LOP3.LUT R29, R36, UR31, R33, 0x96, !PT ;  /* 0x0000001f241d7c12 */ /* 0x000fc6000f8e9621 */
[----:B------:R-:W-:Y:S01]  /*0e60*/  IMAD.MOV.U32 R36, RZ, RZ, R32 ;  /* 0x000000ffff247224 */ /* 0x000fe200078e0020 */
[----:B------:R-:W-:Y:S01]  /*0e70*/  LOP3.LUT R35, R28, UR32, R31, 0x96, !PT ;  /* 0x000000201c237c12 */ /* 0x000fe2000f8e961f */
[----:B------:R-:W-:Y:S01]  /*0e80*/  HFMA2 R32, -RZ, RZ, 0, 0 ;  /* 0x00000000ff207431 */ /* 0x000fe200000001ff */
[----:B------:R-:W-:Y:S01]  /*0e90*/  MOV R28, R0 ;  /* 0x00000000001c7202 */ /* 0x000fe20000000f00 */
[----:B------:R-:W-:-:S07]  /*0ea0*/  IMAD.MOV.U32 R0, RZ, RZ, R30 ;  /* 0x000000ffff007224 */ /* 0x000fce00078e001e */
.L_x_262:
[----:B------:R-:W-:Y:S05]  /*0eb0*/  BSYNC.RECONVERGENT B2 ;  /* 0x0000000000027941 */ /* 0x000fea0003800200 */
.L_x_261:
[----:B------:R-:W0:Y:S01]  /*0ec0*/  LDC R43, c[0x0][0x408] ;  /* 0x00010200ff2b7b82 */ /* 0x000e220000000800 */
[----:B------:R-:W-:Y:S01]  /*0ed0*/  I2FP.F32.U32 R28, R28 ;  /* 0x0000001c001c7245 */ /* 0x000fe20000201000 */
[----:B------:R-:W-:Y:S01]  /*0ee0*/  IMAD.MOV.U32 R41, RZ, RZ, 0x2f800000 ;  /* 0x2f800000ff297424 */ /* 0x000fe200078e00ff */
[C---:B-----5:R-:W-:Y:S01]  /*0ef0*/  SHF.L.U32 R31, R24.reuse, 0x10, RZ ;  /* 0x00000010181f7819 */ /* 0x060fe200000006ff */
[----:B------:R-:W-:Y:S01]  /*0f00*/  BSSY.RECONVERGENT B2, `(.L_x_266) ;  /* 0x000004f000027945 */ /* 0x000fe20003800200 */
[----:B------:R-:W-:Y:S01]  /*0f10*/  PRMT R24, R24, 0x7632, R24 ;  /* 0x0000763218187816 */ /* 0x000fe20000000018 */
[----:B------:R-:W-:Y:S01]  /*0f20*/  FFMA.FTZ R33, R28, R41, 1.1641532182693481445e-10 ;  /* 0x2f0000001c217423 */ /* 0x000fe20000010029 */
[----:B------:R-:W-:Y:S01]  /*0f30*/  MOV R34, 0x2 ;  /* 0x0000000200227802 */ /* 0x000fe20000000f00 */
[----:B------:R-:W1:Y:S01]  /*0f40*/  LDC R42, c[0x0][0x404] ;  /* 0x00010100ff2a7b82 */ /* 0x000e620000000800 */
[----:B------:R-:W-:Y:S01]  /*0f50*/  FMUL.FTZ R28, R31, R44 ;  /* 0x0000002c1f1c7220 */ /* 0x000fe20000410000 */
[----:B------:R-:W-:-:S03]  /*0f60*/  @P1 IMAD.U32 R31, R20, 0x10000, RZ ;  /* 0x00010000141f1824 */ /* 0x000fc600078e00ff */
[----:B0-----:R-:W-:Y:S01]  /*0f70*/  FMUL.FTZ R28, R28, R43 ;  /* 0x0000002b1c1c7220 */ /* 0x001fe20000410000 */
[----:B-1----:R-:W-:-:S04]  /*0f80*/  FSETP.GTU.FTZ.AND P2, PT, R33, R42, PT ;  /* 0x0000002a2100720b */ /* 0x002fc80003f5c000 */
[----:B------:R-:W-:Y:S02]  /*0f90*/  P2R R45, PR, RZ, 0x4 ;  /* 0x00000004ff2d7803 */ /* 0x000fe40000000000 */
[----:B------:R-:W-:Y:S02]  /*0fa0*/  FSEL R28, R28, RZ, !P2 ;  /* 0x000000ff1c1c7208 */ /* 0x000fe40005000000 */
[----:B------:R-:W-:-:S03]  /*0fb0*/  ISETP.NE.AND P2, PT, R32, 0x1, PT ;  /* 0x000000012000780c */ /* 0x000fc60003f45270 */
[----:B------:R-:W-:Y:S01]  /*0fc0*/  @P1 FADD.FTZ R28, R31, R28 ;  /* 0x0000001c1f1c1221 */ /* 0x000fe20000010000 */
[----:B------:R-:W-:-:S09]  /*0fd0*/  IMAD.MOV.U32 R31, RZ, RZ, R36 ;  /* 0x000000ffff1f7224 */ /* 0x000fd200078e0024 */
[----:B------:R-:W-:Y:S05]  /*0fe0*/  @!P2 BRA `(.L_x_267) ;  /* 0x000000040000a947 */ /* 0x000fea0003800000 */
[----:B------:R-:W-:-:S13]  /*0ff0*/  ISETP.NE.AND P2, PT, R32, 0x3, PT ;  /* 0x000000032000780c */ /* 0x000fda0003f45270 */
[----:B------:R-:W-:Y:S05]  /*1000*/  @!P2 BRA `(.L_x_268) ;  /* 0x000000000018a947 */ /* 0x000fea0003800000 */
[----:B------:R-:W-:-:S13]  /*1010*/  ISETP.NE.AND P2, PT, R32, 0x2, PT ;  /* 0x000000022000780c */ /* 0x000fda0003f45270 */
[----:B------:R-:W-:Y:S01]  /*1020*/  @!P2 MOV R34, 0x3 ;  /* 0x000000030022a802 */ /* 0x000fe20000000f00 */
[----:B------:R-:W-:Y:S01]  /*1030*/  @!P2 IMAD.MOV.U32 R31, RZ, RZ, R35 ;  /* 0x000000ffff1fa224 */ /* 0x000fe200078e0023 */
[----:B------:R-:W-:Y:S01]  /*1040*/  @P2 IADD3 R34, PT, PT, R32, 0x1, RZ ;  /* 0x0000000120222810 */ /* 0x000fe20007ffe0ff */
[----:B------:R-:W-:Y:S01]  /*1050*/  @P2 IMAD.MOV.U32 R31, RZ, RZ, R29 ;  /* 0x000000ffff1f2224 */ /* 0x000fe200078e001d */
[----:B------:R-:W-:Y:S06]  /*1060*/  BRA `(.L_x_267) ;  /* 0x0000000000e07947 */ /* 0x000fec0003800000 */
.L_x_268:
[----:B------:R-:W-:Y:S01]  /*1070*/  IADD3 R7, PT, PT, R7, 0x1, RZ ;  /* 0x0000000107077810 */ /* 0x000fe20007ffe0ff */
[----:B------:R-:W-:Y:S03]  /*1080*/  BSSY.RECONVERGENT B3, `(.L_x_269) ;  /* 0x000000c000037945 */ /* 0x000fe60003800200 */
[C---:B------:R-:W-:Y:S01]  /*1090*/  ISETP.NE.AND P2, PT, R7.reuse, RZ, PT ;  /* 0x000000ff0700720c */ /* 0x040fe20003f45270 */
[----:B------:R-:W-:-:S12]  /*10a0*/  IMAD.WIDE.U32 R34, R7, -0x2daee0ad, RZ ;  /* 0xd2511f5307227825 */ /* 0x000fd800078e00ff */
[----:B------:R-:W-:Y:S05]  /*10b0*/  @P2 BRA `(.L_x_270) ;  /* 0x0000000000202947 */ /* 0x000fea0003800000 */
[----:B------:R-:W-:-:S05]  /*10c0*/  VIADD R6, R6, 0x1 ;  /* 0x0000000106067836 */ /* 0x000fca0000000000 */
[----:B------:R-:W-:-:S13]  /*10d0*/  ISETP.NE.AND P2, PT, R6, RZ, PT ;  /* 0x000000ff0600720c */ /* 0x000fda0003f45270 */
[----:B------:R-:W-:Y:S01]  /*10e0*/  @!P2 IADD3 R9, PT, PT, R9, 0x1, RZ ;  /* 0x000000010909a810 */ /* 0x000fe20007ffe0ff */
[----:B------:R-:W-:Y:S02]  /*10f0*/  @!P2 VIADD R29, R2, 0x1 ;  /* 0x00000001021da836 */ /* 0x000fe40000000000 */
[----:B------:R-:W-:Y:S01]  /*1100*/  @!P2 IMAD.MOV.U32 R6, RZ, RZ, RZ ;  /* 0x000000ffff06a224 */ /* 0x000fe200078e00ff */
[----:B------:R-:W-:-:S13]  /*1110*/  ISETP.NE.AND P3, PT, R9, RZ, !P2 ;  /* 0x000000ff0900720c */ /* 0x000fda0005765270 */
[----:B------:R-:W-:-:S04]  /*1120*/  @P3 IADD3 R29, PT, PT, R2, RZ, RZ ;  /* 0x000000ff021d3210 */ /* 0x000fc80007ffe0ff */
[----:B------:R-:W-:-:S07]  /*1130*/  @!P2 MOV R2, R29 ;  /* 0x0000001d0002a202 */ /* 0x000fce0000000f00 */
.L_x_270:
[----:B------:R-:W-:Y:S05]  /*1140*/  BSYNC.RECONVERGENT B3 ;  /* 0x0000000000037941 */ /* 0x000fea0003800200 */
.L_x_269:
        /* <DEDUP_REMOVED lines=38> */
[----:B------:R-:W-:Y:S01]  /*13b0*/  IMAD.MOV.U32 R34, RZ, RZ, RZ ;  /* 0x000000ffff227224 */ /* 0x000fe200078e00ff */
[----:B------:R-:W-:Y:S01]  /*13c0*/  LOP3.LUT R35, R32, UR32, R31, 0x96, !PT ;  /* 0x0000002020237c12 */ /* 0x000fe2000f8e961f */
[----:B------:R-:W-:Y:S01]  /*13d0*/  IMAD.MOV.U32 R31, RZ, RZ, R0 ;  /* 0x000000ffff1f7224 */ /* 0x000fe200078e0000 */
[----:B------:R-:W-:-:S07]  /*13e0*/  MOV R0, R30 ;  /* 0x0000001e00007202 */ /* 0x000fce0000000f00 */
.L_x_267:
[----:B------:R-:W-:Y:S05]  /*13f0*/  BSYNC.RECONVERGENT B2 ;  /* 0x0000000000027941 */ /* 0x000fea0003800200 */
.L_x_266:
[----:B------:R-:W-:Y:S01]  /*1400*/  I2FP.F32.U32 R30, R31 ;  /* 0x0000001f001e7245 */ /* 0x000fe20000201000 */
[----:B------:R-:W-:Y:S01]  /*1410*/  BSSY.RECONVERGENT B2, `(.L_x_271) ;  /* 0x000004f000027945 */ /* 0x000fe20003800200 */
[----:B------:R-:W-:Y:S01]  /*1420*/  SHF.L.U32 R31, R24, 0x10, RZ ;  /* 0x00000010181f7819 */ /* 0x000fe200000006ff */
[----:B------:R-:W-:Y:S01]  /*1430*/  HFMA2 R32, -RZ, RZ, 0, 1.1920928955078125e-07 ;  /* 0x00000002ff207431 */ /* 0x000fe200000001ff */
[----:B------:R-:W-:Y:S01]  /*1440*/  ISETP.NE.AND P2, PT, R34, 0x1, PT ;  /* 0x000000012200780c */ /* 0x000fe20003f45270 */
[----:B------:R-:W-:Y:S01]  /*1450*/  FFMA.FTZ R33, R30, R41, 1.1641532182693481445e-10 ;  /* 0x2f0000001e217423 */ /* 0x000fe20000010029 */
[----:B------:R-:W-:Y:S01]  /*1460*/  @P1 PRMT R30, R20, 0x7632, R30 ;  /* 0x00007632141e1816 */ /* 0x000fe2000000001e */
[----:B------:R-:W-:-:S03]  /*1470*/  FMUL.FTZ R24, R31, R44 ;  /* 0x0000002c1f187220 */ /* 0x000fc60000410000 */
[----:B------:R-:W-:Y:S01]  /*1480*/  FSETP.GTU.FTZ.AND P3, PT, R33, R42, PT ;  /* 0x0000002a2100720b */ /* 0x000fe20003f7c000 */
[----:B------:R-:W-:Y:S01]  /*1490*/  FMUL.FTZ R24, R24, R43 ;  /* 0x0000002b18187220 */ /* 0x000fe20000410000 */
[----:B------:R-:W-:Y:S02]  /*14a0*/  @P1 IMAD.U32 R30, R30, 0x10000, RZ ;  /* 0x000100001e1e1824 */ /* 0x000fe400078e00ff */
[----:B------:R-:W-:Y:S02]  /*14b0*/  P2R R46, PR, RZ, 0x8 ;  /* 0x00000008ff2e7803 */ /* 0x000fe40000000000 */
[----:B------:R-:W-:Y:S01]  /*14c0*/  FSEL R31, R24, RZ, !P3 ;  /* 0x000000ff181f7208 */ /* 0x000fe20005800000 */
[----:B------:R-:W-:-:S04]  /*14d0*/  IMAD.MOV.U32 R24, RZ, RZ, R36 ;  /* 0x000000ffff187224 */ /* 0x000fc800078e0024 */
[----:B------:R-:W-:Y:S01]  /*14e0*/  @P1 FADD.FTZ R31, R30, R31 ;  /* 0x0000001f1e1f1221 */ /* 0x000fe20000010000 */
[----:B------:R-:W-:Y:S06]  /*14f0*/  @!P2 BRA `(.L_x_272) ;  /* 0x000000040000a947 */ /* 0x000fec0003800000 */
        /* <DEDUP_REMOVED lines=8> */
.L_x_273:
        /* <DEDUP_REMOVED lines=13> */
.L_x_275:
[----:B------:R-:W-:Y:S05]  /*1650*/  BSYNC.RECONVERGENT B3 ;  /* 0x0000000000037941 */ /* 0x000fea0003800200 */
.L_x_274:
[----:B------:R-:W-:Y:S01]  /*1660*/  IMAD.WIDE.U32 R34, R9, -0x326172a9, RZ ;  /* 0xcd9e8d5709227825 */ /* 0x000fe200078e00ff */
[----:B------:R-:W-:-:S03]  /*1670*/  LOP3.LUT R32, R2, UR7, R39, 0x96, !PT ;  /* 0x0000000702207c12 */ /* 0x000fc6000f8e9627 */
[----:B------:R-:W-:Y:S01]  /*1680*/  IMAD.MOV.U32 R24, RZ, RZ, R0 ;  /* 0x000000ffff187224 */ /* 0x000fe200078e0000 */
        /* <DEDUP_REMOVED lines=35> */
[----:B------:R-:W-:Y:S02]  /*18c0*/  LOP3.LUT R29, R38, UR31, R37, 0x96, !PT ;  /* 0x0000001f261d7c12 */ /* 0x000fe4000f8e9625 */
[----:B------:R-:W-:Y:S01]  /*18d0*/  MOV R0, R32 ;  /* 0x0000002000007202 */ /* 0x000fe20000000f00 */
[----:B------:R-:W-:Y:S01]  /*18e0*/  IMAD.MOV.U32 R32, RZ, RZ, RZ ;  /* 0x000000ffff207224 */ /* 0x000fe200078e00ff */
[----:B------:R-:W-:-:S07]  /*18f0*/  LOP3.LUT R35, R34, UR32, R33, 0x96, !PT ;  /* 0x0000002022237c12 */ /* 0x000fce000f8e9621 */
.L_x_272:
[----:B------:R-:W-:Y:S05]  /*1900*/  BSYNC.RECONVERGENT B2 ;  /* 0x0000000000027941 */ /* 0x000fea0003800200 */
.L_x_271:
[----:B------:R-:W-:Y:S01]  /*1910*/  I2FP.F32.U32 R24, R24 ;  /* 0x0000001800187245 */ /* 0x000fe20000201000 */
[----:B------:R-:W-:Y:S01]  /*1920*/  BSSY.RECONVERGENT B2, `(.L_x_276) ;  /* 0x000004f000027945 */ /* 0x000fe20003800200 */
[C---:B------:R-:W-:Y:S01]  /*1930*/  SHF.L.U32 R33, R25.reuse, 0x10, RZ ;  /* 0x0000001019217819 */ /* 0x040fe200000006ff */
[----:B------:R-:W-:Y:S01]  /*1940*/  HFMA2 R34, -RZ, RZ, 0, 1.1920928955078125e-07 ;  /* 0x00000002ff227431 */ /* 0x000fe200000001ff */
[----:B------:R-:W-:Y:S01]  /*1950*/  PRMT R38, R25, 0x7632, R38 ;  /* 0x0000763219267816 */ /* 0x000fe20000000026 */
[----:B------:R-:W-:Y:S01]  /*1960*/  FFMA.FTZ R37, R24, R41, 1.1641532182693481445e-10 ;  /* 0x2f00000018257423 */ /* 0x000fe20000010029 */
[----:B------:R-:W-:Y:S02]  /*1970*/  IMAD.MOV.U32 R25, RZ, RZ, R36 ;  /* 0x000000ffff197224 */ /* 0x000fe400078e0024 */
[----:B------:R-:W-:Y:S01]  /*1980*/  FMUL.FTZ R24, R33, R44 ;  /* 0x0000002c21187220 */ /* 0x000fe20000410000 */
[----:B------:R-:W-:Y:S01]  /*1990*/  @P1 IMAD.U32 R33, R21, 0x10000, RZ ;  /* 0x0001000015211824 */ /* 0x000fe200078e00ff */
[----:B------:R-:W-:-:S02]  /*19a0*/  FSETP.GTU.FTZ.AND P2, PT, R37, R42, PT ;  /* 0x0000002a2500720b */ /* 0x000fc40003f5c000 */
[----:B------:R-:W-:Y:S02]  /*19b0*/  FMUL.FTZ R24, R24, R43 ;  /* 0x0000002b18187220 */ /* 0x000fe40000410000 */
[----:B------:R-:W-:-:S03]  /*19c0*/  P2R R47, PR, RZ, 0x4 ;  /* 0x00000004ff2f7803 */ /* 0x000fc60000000000 */
[----:B------:R-:W-:Y:S02]  /*19d0*/  FSEL R30, R24, RZ, !P2 ;  /* 0x000000ff181e7208 */ /* 0x000fe40005000000 */
[----:B------:R-:W-:-:S03]  /*19e0*/  ISETP.NE.AND P2, PT, R32, 0x1, PT ;  /* 0x000000012000780c */ /* 0x000fc60003f45270 */
[----:B------:R-:W-:-:S10]  /*19f0*/  @P1 FADD.FTZ R30, R33, R30 ;  /* 0x0000001e211e1221 */ /* 0x000fd40000010000 */
        /* <DEDUP_REMOVED lines=9> */
.L_x_278:
        /* <DEDUP_REMOVED lines=13> */
.L_x_280:
[----:B------:R-:W-:Y:S05]  /*1b60*/  BSYNC.RECONVERGENT B3 ;  /* 0x0000000000037941 */ /* 0x000fea0003800200 */
.L_x_279:
        /* <DEDUP_REMOVED lines=42> */
.L_x_277:
[----:B------:R-:W-:Y:S05]  /*1e10*/  BSYNC.RECONVERGENT B2 ;  /* 0x0000000000027941 */ /* 0x000fea0003800200 */
.L_x_276:
[----:B------:R-:W-:Y:S01]  /*1e20*/  I2FP.F32.U32 R24, R25 ;  /* 0x0000001900187245 */ /* 0x000fe20000201000 */
[----:B------:R-:W-:Y:S01]  /*1e30*/  BSSY.RECONVERGENT B2, `(.L_x_281) ;  /* 0x000004e000027945 */ /* 0x000fe20003800200 */
[----:B------:R-:W-:Y:S01]  /*1e40*/  SHF.L.U32 R25, R38, 0x10, RZ ;  /* 0x0000001026197819 */ /* 0x000fe200000006ff */
[----:B------:R-:W-:Y:S01]  /*1e50*/  HFMA2 R38, -RZ, RZ, 0, 1.1920928955078125e-07 ;  /* 0x00000002ff267431 */ /* 0x000fe200000001ff */
[----:B------:R-:W-:Y:S01]  /*1e60*/  ISETP.NE.AND P3, PT, R34, 0x1, PT ;  /* 0x000000012200780c */ /* 0x000fe20003f65270 */
[----:B------:R-:W-:Y:S02]  /*1e70*/  FFMA.FTZ R33, R24, R41, 1.1641532182693481445e-10 ;  /* 0x2f00000018217423 */ /* 0x000fe40000010029 */
[----:B------:R-:W-:Y:S01]  /*1e80*/  FMUL.FTZ R24, R25, R44 ;  /* 0x0000002c19187220 */ /* 0x000fe20000410000 */
[----:B------:R-:W-:Y:S02]  /*1e90*/  @P1 PRMT R25, R21, 0x7632, R25 ;  /* 0x0000763215191816 */ /* 0x000fe40000000019 */
[----:B------:R-:W-:Y:S01]  /*1ea0*/  FSETP.GTU.FTZ.AND P2, PT, R33, R42, PT ;  /* 0x0000002a2100720b */ /* 0x000fe20003f5c000 */
[----:B------:R-:W-:-:S02]  /*1eb0*/  FMUL.FTZ R24, R24, R43 ;  /* 0x0000002b18187220 */ /* 0x000fc40000410000 */
[----:B------:R-:W-:Y:S02]  /*1ec0*/  @P1 IMAD.U32 R32, R25, 0x10000, RZ ;  /* 0x0001000019201824 */ /* 0x000fe400078e00ff */
[----:B------:R-:W-:Y:S01]  /*1ed0*/  IMAD.MOV.U32 R25, RZ, RZ, R36 ;  /* 0x000000ffff197224 */ /* 0x000fe200078e0024 */
[----:B------:R-:W-:-:S05]  /*1ee0*/  FSEL R33, R24, RZ, !P2 ;  /* 0x000000ff18217208 */ /* 0x000fca0005000000 */
        /* <DEDUP_REMOVED lines=10> */
.L_x_283:
        /* <DEDUP_REMOVED lines=8> */
[----:B------:R-:W-:Y:S01]  /*2010*/  @!P3 VIADD R24, R2, 0x1 ;  /* 0x000000010218b836 */ /* 0x000fe20000000000 */
[----:B------:R-:W-:Y:S02]  /*2020*/  @!P3 MOV R6, RZ ;  /* 0x000000ff0006b202 */ /* 0x000fe40000000f00 */
[----:B------:R-:W-:-:S13]  /*2030*/  ISETP.NE.AND P4, PT, R9, RZ, !P3 ;  /* 0x000000ff0900720c */ /* 0x000fda0005f85270 */
[----:B------:R-:W-:-:S05]  /*2040*/  @P4 IADD3 R24, PT, PT, R2, RZ, RZ ;  /* 0x000000ff02184210 */ /* 0x000fca0007ffe0ff */
[----:B------:R-:W-:-:S07]  /*2050*/  @!P3 IMAD.MOV.U32 R2, RZ, RZ, R24 ;  /* 0x000000ffff02b224 */ /* 0x000fce00078e0018 */
.L_x_285:
[----:B------:R-:W-:Y:S05]  /*2060*/  BSYNC.RECONVERGENT B3 ;  /* 0x0000000000037941 */ /* 0x000fea0003800200 */
.L_x_284:
        /* <DEDUP_REMOVED lines=42> */
.L_x_282:
[----:B------:R-:W-:Y:S05]  /*2310*/  BSYNC.RECONVERGENT B2 ;  /* 0x0000000000027941 */ /* 0x000fea0003800200 */
.L_x_281:
[----:B------:R-:W-:Y:S01]  /*2320*/  I2FP.F32.U32 R24, R25 ;  /* 0x0000001900187245 */ /* 0x000fe20000201000 */
[----:B------:R-:W-:Y:S01]  /*2330*/  BSSY.RECONVERGENT B2, `(.L_x_286) ;  /* 0x000004e000027945 */ /* 0x000fe20003800200 */
[----:B------:R-:W-:Y:S01]  /*2340*/  SHF.L.U32 R25, R26, 0x10, RZ ;  /* 0x000000101a197819 */ /* 0x000fe200000006ff */
[----:B------:R-:W-:Y:S01]  /*2350*/  HFMA2 R34, -RZ, RZ, 0, 1.1920928955078125e-07 ;  /* 0x00000002ff227431 */ /* 0x000fe200000001ff */
[----:B------:R-:W-:Y:S01]  /*2360*/  ISETP.NE.AND P4, PT, R38, 0x1, PT ;  /* 0x000000012600780c */ /* 0x000fe20003f85270 */
[----:B------:R-:W-:Y:S01]  /*2370*/  FFMA.FTZ R37, R24, R41, 1.1641532182693481445e-10 ;  /* 0x2f00000018257423 */ /* 0x000fe20000010029 */
[----:B------:R-:W-:Y:S01]  /*2380*/  PRMT R26, R26, 0x7632, R26 ;  /* 0x000076321a1a7816 */ /* 0x000fe2000000001a */
[----:B------:R-:W-:Y:S01]  /*2390*/  FMUL.FTZ R24, R25, R44 ;  /* 0x0000002c19187220 */ /* 0x000fe20000410000 */
[----:B------:R-:W-:Y:S02]  /*23a0*/  @P1 IMAD.U32 R25, R22, 0x10000, RZ ;  /* 0x0001000016191824 */ /* 0x000fe400078e00ff */
[----:B------:R-:W-:Y:S01]  /*23b0*/  FSETP.GTU.FTZ.AND P3, PT, R37, R42, PT ;  /* 0x0000002a2500720b */ /* 0x000fe20003f7c000 */
[----:B------:R-:W-:-:S05]  /*23c0*/  FMUL.FTZ R24, R24, R43 ;  /* 0x0000002b18187220 */ /* 0x000fca0000410000 */
[----:B------:R-:W-:-:S05]  /*23d0*/  FSEL R32, R24, RZ, !P3 ;  /* 0x000000ff18207208 */ /* 0x000fca0005800000 */
[----:B------:R-:W-:Y:S01]  /*23e0*/  @P1 FADD.FTZ R32, R25, R32 ;  /* 0x0000002019201221 */ /* 0x000fe20000010000 */
[----:B------:R-:W-:Y:S01]  /*23f0*/  IMAD.MOV.U32 R25, RZ, RZ, R36 ;  /* 0x000000ffff197224 */ /* 0x000fe200078e0024 */
        /* <DEDUP_REMOVED lines=9> */
.L_x_288:
        /* <DEDUP_REMOVED lines=13> */
.L_x_290:
[----:B------:R-:W-:Y:S05]  /*2560*/  BSYNC.RECONVERGENT B3 ;  /* 0x0000000000037941 */ /* 0x000fea0003800200 */
.L_x_289:
        /* <DEDUP_REMOVED lines=39> */
[----:B------:R-:W-:Y:S01]  /*27e0*/  IMAD.MOV.U32 R25, RZ, RZ, R0 ;  /* 0x000000ffff197224 */ /* 0x000fe200078e0000 */
[----:B------:R-:W-:Y:S01]  /*27f0*/  MOV R0, R24 ;  /* 0x0000001800007202 */ /* 0x000fe20000000f00 */
[----:B------:R-:W-:-:S07]  /*2800*/  IMAD.MOV.U32 R34, RZ, RZ, RZ ;  /* 0x000000ffff227224 */ /* 0x000fce00078e00ff */
.L_x_287:
[----:B------:R-:W-:Y:S05]  /*2810*/  BSYNC.RECONVERGENT B2 ;  /* 0x0000000000027941 */ /* 0x000fea0003800200 */
.L_x_286:
[----:B------:R-:W-:Y:S01]  /*2820*/  I2FP.F32.U32 R24, R25 ;  /* 0x0000001900187245 */ /* 0x000fe20000201000 */
[----:B------:R-:W-:Y:S01]  /*2830*/  BSSY.RECONVERGENT B2, `(.L_x_291) ;  /* 0x000004e000027945 */ /* 0x000fe20003800200 */
[----:B------:R-:W-:Y:S02]  /*2840*/  SHF.L.U32 R25, R26, 0x10, RZ ;  /* 0x000000101a197819 */ /* 0x000fe400000006ff */
[----:B------:R-:W-:Y:S01]  /*2850*/  ISETP.NE.AND P5, PT, R34, 0x1, PT ;  /* 0x000000012200780c */ /* 0x000fe20003fa5270 */
[----:B------:R-:W-:Y:S01]  /*2860*/  FFMA.FTZ R37, R24, R41, 1.1641532182693481445e-10 ;  /* 0x2f00000018257423 */ /* 0x000fe20000010029 */
[----:B------:R-:W-:Y:S01]  /*2870*/  @P1 PRMT R26, R22, 0x7632, R26 ;  /* 0x00007632161a1816 */ /* 0x000fe2000000001a */
[----:B------:R-:W-:Y:S01]  /*2880*/  FMUL.FTZ R24, R25, R44 ;  /* 0x0000002c19187220 */ /* 0x000fe20000410000 */
[----:B------:R-:W-:Y:S02]  /*2890*/  IMAD.MOV.U32 R25, RZ, RZ, R36 ;  /* 0x000000ffff197224 */ /* 0x000fe400078e0024 */
[----:B------:R-:W-:Y:S01]  /*28a0*/  FSETP.GTU.FTZ.AND P4, PT, R37, R42, PT ;  /* 0x0000002a2500720b */ /* 0x000fe20003f9c000 */
[----:B------:R-:W-:Y:S01]  /*28b0*/  FMUL.FTZ R24, R24, R43 ;  /* 0x0000002b18187220 */ /* 0x000fe20000410000 */
[----:B------:R-:W-:-:S02]  /*28c0*/  @P1 IMAD.U32 R26, R26, 0x10000, RZ ;  /* 0x000100001a1a1824 */ /* 0x000fc400078e00ff */
[----:B------:R-:W-:Y:S02]  /*28d0*/  HFMA2 R37, -RZ, RZ, 0, 1.1920928955078125e-07 ;  /* 0x00000002ff257431 */ /* 0x000fe400000001ff */
        /* <DEDUP_REMOVED lines=11> */
.L_x_293:
        /* <DEDUP_REMOVED lines=13> */
.L_x_295:
[----:B------:R-:W-:Y:S05]  /*2a60*/  BSYNC.RECONVERGENT B3 ;  /* 0x0000000000037941 */ /* 0x000fea0003800200 */
.L_x_294:
        /* <DEDUP_REMOVED lines=42> */
.L_x_292:
[----:B------:R-:W-:Y:S05]  /*2d10*/  BSYNC.RECONVERGENT B2 ;  /* 0x0000000000027941 */ /* 0x000fea0003800200 */
.L_x_291:
        /* <DEDUP_REMOVED lines=23> */
.L_x_298:
[----:B------:R-:W-:Y:S01]  /*2e90*/  IADD3 R7, PT, PT, R7, 0x1, RZ ;  /* 0x0000000107077810 */ /* 0x000fe20007ffe0ff */
[----:B------:R-:W-:Y:S03]  /*2ea0*/  BSSY.RECONVERGENT B3, `(.L_x_299) ;  /* 0x000000e000037945 */ /* 0x000fe60003800200 */
[C---:B------:R-:W-:Y:S01]  /*2eb0*/  ISETP.NE.AND P6, PT, R7.reuse, RZ, PT ;  /* 0x000000ff0700720c */ /* 0x040fe20003fc5270 */
[----:B------:R-:W-:-:S12]  /*2ec0*/  IMAD.WIDE.U32 R36, R7, -0x2daee0ad, RZ ;  /* 0xd2511f5307247825 */ /* 0x000fd800078e00ff */
[----:B------:R-:W-:Y:S05]  /*2ed0*/  @P6 BRA `(.L_x_300) ;  /* 0x0000000000286947 */ /* 0x000fea0003800000 */
[----:B------:R-:W-:Y:S01]  /*2ee0*/  VIADD R6, R6, 0x1 ;  /* 0x0000000106067836 */ /* 0x000fe20000000000 */
[----:B------:R-:W-:-:S04]  /*2ef0*/  P2R R24, PR, RZ, 0x1 ;  /* 0x00000001ff187803 */ /* 0x000fc80000000000 */
[----:B------:R-:W-:-:S13]  /*2f00*/  ISETP.NE.AND P6, PT, R6, RZ, PT ;  /* 0x000000ff0600720c */ /* 0x000fda0003fc5270 */
[----:B------:R-:W-:Y:S01]  /*2f10*/  @!P6 IADD3 R9, PT, PT, R9, 0x1, RZ ;  /* 0x000000010909e810 */ /* 0x000fe20007ffe0ff */
[----:B------:R-:W-:Y:S02]  /*2f20*/  @!P6 VIADD R25, R2, 0x1 ;  /* 0x000000010219e836 */ /* 0x000fe40000000000 */
[----:B------:R-:W-:Y:S01]  /*2f30*/  @!P6 IMAD.MOV.U32 R6, RZ, RZ, RZ ;  /* 0x000000ffff06e224 */ /* 0x000fe200078e00ff */
[----:B------:R-:W-:-:S13]  /*2f40*/  ISETP.NE.AND P0, PT, R9, RZ, !P6 ;  /* 0x000000ff0900720c */ /* 0x000fda0007705270 */
[----:B------:R-:W-:Y:S02]  /*2f50*/  @P0 IADD3 R25, PT, PT, R2, RZ, RZ ;  /* 0x000000ff02190210 */ /* 0x000fe40007ffe0ff */
[----:B------:R-:W-:Y:S02]  /*2f60*/  ISETP.NE.AND P0, PT, R24, RZ, PT ;  /* 0x000000ff1800720c */ /* 0x000fe40003f05270 */
[----:B------:R-:W-:-:S11]  /*2f70*/  @!P6 MOV R2, R25 ;  /* 0x000000190002e202 */ /* 0x000fd60000000f00 */
.L_x_300:
[----:B------:R-:W-:Y:S05]  /*2f80*/  BSYNC.RECONVERGENT B3 ;  /* 0x0000000000037941 */ /* 0x000fea0003800200 */
.L_x_299:
        /* <DEDUP_REMOVED lines=34> */
[----:B------:R-:W-:Y:S02]  /*31b0*/  MOV R25, R0 ;  /* 0x0000000000197202 */ /* 0x000fe40000000f00 */
[----:B------:R-:W-:Y:S01]  /*31c0*/  LOP3.LUT R34, R26, UR29, R37, 0x96, !PT ;  /* 0x0000001d1a227c12 */ /* 0x000fe2000f8e9625 */
[----:B------:R-:W-:-:S04]  /*31d0*/  IMAD.WIDE.U32 R26, R27, -0x326172a9, RZ ;  /* 0xcd9e8d571b1a7825 */ /* 0x000fc800078e00ff */
[----:B------:R-:W-:Y:S01]  /*31e0*/  IMAD.WIDE.U32 R34, R34, -0x2daee0ad, RZ ;  /* 0xd2511f5322227825 */ /* 0x000fe200078e00ff */
[----:B------:R-:W-:-:S03]  /*31f0*/  LOP3.LUT R29, R36, UR31, R27, 0x96, !PT ;  /* 0x0000001f241d7c12 */ /* 0x000fc6000f8e961b */
[----:B------:R-:W-:Y:S02]  /*3200*/  IMAD.MOV.U32 R0, RZ, RZ, R34 ;  /* 0x000000ffff007224 */ /* 0x000fe400078e0022 */
[----:B------:R-:W-:Y:S02]  /*3210*/  HFMA2 R34, -RZ, RZ, 0, 0 ;  /* 0x00000000ff227431 */ /* 0x000fe400000001ff */
[----:B------:R-:W-:Y:S01]  /*3220*/  IMAD.MOV.U32 R36, RZ, RZ, R26 ;  /* 0x000000ffff247224 */ /* 0x000fe200078e001a */
[----:B------:R-:W-:-:S07]  /*3230*/  LOP3.LUT R35, R24, UR32, R35, 0x96, !PT ;  /* 0x0000002018237c12 */ /* 0x000fce000f8e9623 */
.L_x_297:
[----:B------:R-:W-:Y:S05]  /*3240*/  BSYNC.RECONVERGENT B2 ;  /* 0x0000000000027941 */ /* 0x000fea0003800200 */
.L_x_296:
[----:B------:R-:W-:Y:S02]  /*3250*/  P2R R26, PR, RZ, 0x1 ;  /* 0x00000001ff1a7803 */ /* 0x000fe40000000000 */
[----:B------:R-:W-:Y:S02]  /*3260*/  ISETP.NE.AND P0, PT, R47, RZ, PT ;  /* 0x000000ff2f00720c */ /* 0x000fe40003f05270 */
[----:B------:R-:W-:Y:S02]  /*3270*/  SEL R24, RZ, 0x1000000, P2 ;  /* 0x01000000ff187807 */ /* 0x000fe40001000000 */
[----:B------:R-:W-:Y:S02]  /*3280*/  SEL R37, RZ, 0x10000, P0 ;  /* 0x00010000ff257807 */ /* 0x000fe40000000000 */
[----:B------:R-:W-:Y:S02]  /*3290*/  ISETP.NE.AND P0, PT, R26, RZ, PT ;  /* 0x000000ff1a00720c */ /* 0x000fe40003f05270 */
[----:B------:R-:W-:Y:S01]  /*32a0*/  I2FP.F32.U32 R26, R25 ;  /* 0x00000019001a7245 */ /* 0x000fe20000201000 */
[----:B------:R-:W-:Y:S01]  /*32b0*/  IMAD.U32 R25, R48, 0x10000, RZ ;  /* 0x0001000030197824 */ /* 0x000fe200078e00ff */
[----:B------:R-:W-:-:S02]  /*32c0*/  ISETP.NE.AND P2, PT, R46, RZ, PT ;  /* 0x000000ff2e00720c */ /* 0x000fc40003f45270 */
[----:B------:R-:W-:Y:S01]  /*32d0*/  ISETP.NE.AND P6, PT, R45, RZ, PT ;  /* 0x000000ff2d00720c */ /* 0x000fe20003fc5270 */
[----:B------:R-:W-:Y:S01]  /*32e0*/  FFMA.FTZ R41, R26, R41, 1.1641532182693481445e-10 ;  /* 0x2f0000001a297423 */ /* 0x000fe20000010029 */
[----:B------:R-:W0:Y:S01]  /*32f0*/  LDC.64 R46, c[0x0][0x3a8] ;  /* 0x0000ea00ff2e7b82 */ /* 0x000e220000000a00 */
[----:B------:R-:W-:Y:S01]  /*3300*/  FMUL.FTZ R26, R25, R44 ;  /* 0x0000002c191a7220 */ /* 0x000fe20000410000 */
[----:B------:R-:W-:Y:S02]  /*3310*/  SEL R27, RZ, 0x100, P2 ;  /* 0x00000100ff1b7807 */ /* 0x000fe40001000000 */
[----:B------:R-:W-:Y:S01]  /*3320*/  FSETP.GTU.FTZ.AND P2, PT, R41, R42, PT ;  /* 0x0000002a2900720b */ /* 0x000fe20003f5c000 */
[----:B------:R-:W-:Y:S01]  /*3330*/  FMUL.FTZ R26, R26, R43 ;  /* 0x0000002b1a1a7220 */ /* 0x000fe20000410000 */
[----:B------:R-:W-:Y:S02]  /*3340*/  LOP3.LUT R25, R27, R24, R37, 0xfe, !PT ;  /* 0x000000181b197212 */ /* 0x000fe400078efe25 */
[----:B------:R-:W1:Y:S01]  /*3350*/  LDC.64 R44, c[0x0][0x3b0] ;  /* 0x0000ec00ff2c7b82 */ /* 0x000e620000000a00 */
[----:B------:R-:W-:-:S02]  /*3360*/  @P1 PRMT R24, R23, 0x7632, R24 ;  /* 0x0000763217181816 */ /* 0x000fc40000000018 */
[----:B------:R-:W-:Y:S02]  /*3370*/  FSEL R37, R26, RZ, !P2 ;  /* 0x000000ff1a257208 */ /* 0x000fe40005000000 */
[----:B------:R-:W-:Y:S02]  /*3380*/  @P1 SHF.L.U32 R24, R24, 0x10, RZ ;  /* 0x0000001018181819 */ /* 0x000fe400000006ff */
[----:B------:R-:W-:Y:S02]  /*3390*/  SEL R27, RZ, 0x10000, P5 ;  /* 0x00010000ff1b7807 */ /* 0x000fe40002800000 */
[----:B------:R-:W-:Y:S01]  /*33a0*/  SEL R48, RZ, 0x100, P4 ;  /* 0x00000100ff307807 */ /* 0x000fe20002000000 */
[----:B------:R-:W-:Y:S01]  /*33b0*/  @P1 FADD.FTZ R37, R24, R37 ;  /* 0x0000002518251221 */ /* 0x000fe20000010000 */
[----:B------:R-:W-:Y:S02]  /*33c0*/  SEL R26, RZ, 0x1000000, P2 ;  /* 0x01000000ff1a7807 */ /* 0x000fe40001000000 */
[----:B------:R-:W-:-:S02]  /*33d0*/  SEL R42, RZ, 0x1, P6 ;  /* 0x00000001ff2a7807 */ /* 0x000fc40003000000 */
[----:B------:R-:W-:Y:S01]  /*33e0*/  LOP3.LUT R48, R48, R26, R27, 0xfe, !PT ;  /* 0x0000001a30307212 */ /* 0x000fe200078efe1b */
[C---:B0-----:R-:W-:Y:S01]  /*33f0*/  IMAD.WIDE.U32 R46, R40.reuse, 0x10, R46 ;  /* 0x00000010282e7825 */ /* 0x041fe200078e002e */
[----:B------:R-:W-:Y:S02]  /*3400*/  SEL R41, RZ, 0x1, P3 ;  /* 0x00000001ff297807 */ /* 0x000fe40001800000 */
[----:B------:R-:W-:Y:S02]  /*3410*/  LOP3.LUT R42, R25, R42, RZ, 0xfc, !PT ;  /* 0x0000002a192a7212 */ /* 0x000fe400078efcff */
[----:B------:R-:W-:Y:S02]  /*3420*/  F2FP.BF16.F32.PACK_AB R24, R31, R28 ;  /* 0x0000001c1f18723e */ /* 0x000fe400000010ff */
[----:B------:R-:W-:Y:S01]  /*3430*/  F2FP.BF16.F32.PACK_AB R25, R33, R30 ;  /* 0x0000001e2119723e */ /* 0x000fe200000010ff */
[----:B-1----:R-:W-:Y:S01]  /*3440*/  IMAD.WIDE.U32 R44, R40, 0x8, R44 ;  /* 0x00000008282c7825 */ /* 0x002fe200078e002c */
[----:B------:R-:W-:-:S02]  /*3450*/  F2FP.BF16.F32.PACK_AB R26, R39, R32 ;  /* 0x00000020271a723e */ /* 0x000fc400000010ff */
[----:B------:R-:W-:Y:S02]  /*3460*/  F2FP.BF16.F32.PACK_AB R27, R37, R38 ;  /* 0x00000026251b723e */ /* 0x000fe400000010ff */
[----:B------:R-:W-:-:S03]  /*3470*/  LOP3.LUT R43, R48, R41, RZ, 0xfc, !PT ;  /* 0x00000029302b7212 */ /* 0x000fc600078efcff */
[----:B------:R0:W-:Y:S04]  /*3480*/  STG.E.128 desc[UR8][R46.64], R24 ;  /* 0x000000182e007986 */ /* 0x0001e8000c101d08 */
[----:B------:R0:W-:Y:S02]  /*3490*/  STG.E.64 desc[UR8][R44.64], R42 ;  /* 0x0000002a2c007986 */ /* 0x0001e4000c101b08 */
.L_x_260:
[----:B------:R-:W-:Y:S05]  /*34a0*/  BSYNC.RECONVERGENT B0 ;  /* 0x0000000000007941 */ /* 0x000fea0003800200 */
.L_x_259:
        /* <DEDUP_REMOVED lines=53> */
.L_x_316:
[----:B-1----:R-:W-:Y:S01]  /*3800*/  FADD.FTZ R44, R42, R45 ;  /* 0x0000002d2a2c7221 */ /* 0x002fe20000010000 */
[----:B0-----:R-:W-:Y:S01]  /*3810*/  FMUL.FTZ R42, R43, R43 ;  /* 0x0000002b2b2a7220 */ /* 0x001fe20000410000 */
[----:B------:R-:W-:Y:S01]  /*3820*/  PLOP3.LUT P1, PT, PT, PT, UP1, 0x40, 0x4 ;  /* 0x000000000004781c */ /* 0x000fe20003f2e818 */
[----:B------:R-:W0:Y:S01]  /*3830*/  @!P2 LDC.64 R26, c[0x0][0x3c0] ;  /* 0x0000f000ff1aab82 */ /* 0x000e220000000a00 */
[----:B------:R-:W-:Y:S01]  /*3840*/  FFMA.FTZ R41, R44, R41, UR14 ;  /* 0x0000000e2c297e23 */ /* 0x000fe20008010029 */
[----:B------:R-:W-:Y:S01]  /*3850*/  BSSY.RECONVERGENT B0, `(.L_x_302) ;  /* 0x0000040000007945 */ /* 0x000fe20003800200 */
[----:B------:R-:W-:-:S05]  /*3860*/  FSEL R42, R42, RZ, !P1 ;  /* 0x000000ff2a2a7208 */ /* 0x000fca0004800000 */
[----:B------:R-:W1:Y:S01]  /*3870*/  @!P2 LDC.64 R24, c[0x0][0x3c8] ;  /* 0x0000f200ff18ab82 */ /* 0x000e620000000a00 */
[----:B------:R-:W-:-:S06]  /*3880*/  FADD.FTZ R41, R41, R42 ;  /* 0x0000002a29297221 */ /* 0x000fcc0000010000 */
[----:B------:R-:W2:Y:S01]  /*3890*/  MUFU.RSQ R41, R41 ;  /* 0x0000002900297308 */ /* 0x000ea20000001400 */
[----:B0-----:R-:W-:-:S05]  /*38a0*/  @!P2 IMAD.WIDE R26, R8, 0x4, R26 ;  /* 0x00000004081aa825 */ /* 0x001fca00078e021a */
[----:B------:R0:W-:Y:S01]  /*38b0*/  @!P2 STG.E desc[UR8][R26.64], R43 ;  /* 0x0000002b1a00a986 */ /* 0x0001e2000c101908 */
[----:B-1----:R-:W-:-:S05]  /*38c0*/  @!P2 IMAD.WIDE R24, R8, 0x4, R24 ;  /* 0x000000040818a825 */ /* 0x002fca00078e0218 */
[----:B--2---:R0:W-:Y:S01]  /*38d0*/  @!P2 STG.E desc[UR8][R24.64], R41 ;  /* 0x000000291800a986 */ /* 0x0041e2000c101908 */
[----:B------:R-:W-:Y:S05]  /*38e0*/  @P0 BRA `(.L_x_303) ;  /* 0x0000000000d80947 */ /* 0x000fea0003800000 */
[----:B------:R-:W-:Y:S01]  /*38f0*/  PLOP3.LUT P0, PT, PT, PT, UP1, 0x40, 0x4 ;  /* 0x000000000004781c */ /* 0x000fe20003f0e818 */
[----:B------:R-:W-:Y:S01]  /*3900*/  IMAD.U32 R49, R19, 0x10000, RZ ;  /* 0x0001000013317824 */ /* 0x000fe200078e00ff */
[----:B0-----:R-:W-:Y:S02]  /*3910*/  PRMT R25, R16, 0x7632, R25 ;  /* 0x0000763210197816 */ /* 0x001fe40000000019 */
[----:B------:R-:W-:Y:S01]  /*3920*/  FSEL R47, R43, RZ, P0 ;  /* 0x000000ff2b2f7208 */ /* 0x000fe20000000000 */
[----:B------:R-:W-:Y:S01]  /*3930*/  IMAD.U32 R43, R17, 0x10000, RZ ;  /* 0x00010000112b7824 */ /* 0x000fe200078e00ff */
[----:B------:R-:W-:Y:S02]  /*3940*/  PRMT R27, R12, 0x7632, R27 ;  /* 0x000076320c1b7816 */ /* 0x000fe4000000001b */
[----:B------:R-:W-:Y:S01]  /*3950*/  SHF.L.U32 R25, R25, 0x10, RZ ;  /* 0x0000001019197819 */ /* 0x000fe200000006ff */
[--C-:B------:R-:W-:Y:S01]  /*3960*/  FADD.FTZ R24, R31, -R47.reuse ;  /* 0x8000002f1f187221 */ /* 0x100fe20000010000 */
[--C-:B------:R-:W-:Y:S01]  /*3970*/  FADD.FTZ R26, R30, -R47.reuse ;  /* 0x8000002f1e1a7221 */ /* 0x100fe20000010000 */
[----:B------:R-:W-:Y:S01]  /*3980*/  IMAD.U32 R27, R27, 0x10000, RZ ;  /* 0x000100001b1b7824 */ /* 0x000fe200078e00ff */
[----:B------:R-:W-:Y:S01]  /*3990*/  SHF.L.U32 R45, R13, 0x10, RZ ;  /* 0x000000100d2d7819 */ /* 0x000fe200000006ff */
[C---:B------:R-:W-:Y:S01]  /*39a0*/  FMUL.FTZ R24, R41.reuse, R24 ;  /* 0x0000001829187220 */ /* 0x040fe20000410000 */
[----:B------:R-:W-:Y:S01]  /*39b0*/  FMUL.FTZ R26, R41, R26 ;  /* 0x0000001a291a7220 */ /* 0x000fe20000410000 */
[----:B------:R-:W-:Y:S01]  /*39c0*/  FADD.FTZ R46, R37, -R47 ;  /* 0x8000002f252e7221 */ /* 0x000fe20000010000 */
[----:B------:R-:W-:Y:S01]  /*39d0*/  PRMT R48, R15, 0x7632, R48 ;  /* 0x000076320f307816 */ /* 0x000fe20000000030 */
[----:B------:R-:W-:Y:S01]  /*39e0*/  FFMA.FTZ R42, R24, R25, R27 ;  /* 0x00000019182a7223 */ /* 0x000fe2000001001b */
[----:B------:R-:W-:Y:S01]  /*39f0*/  PRMT R25, R13, 0x7632, R25 ;  /* 0x000076320d197816 */ /* 0x000fe20000000019 */
[----:B------:R-:W-:Y:S01]  /*3a00*/  FADD.FTZ R24, R33, -R47 ;  /* 0x8000002f21187221 */ /* 0x000fe20000010000 */
[--C-:B------:R-:W-:Y:S01]  /*3a10*/  FFMA.FTZ R44, R26, R43, R45.reuse ;  /* 0x0000002b1a2c7223 */ /* 0x100fe2000001002d */
[----:B------:R-:W-:Y:S01]  /*3a20*/  IMAD.U32 R43, R5, 0x10000, RZ ;  /* 0x00010000052b7824 */ /* 0x000fe200078e00ff */
[----:B------:R-:W-:Y:S01]  /*3a30*/  PRMT R45, R14, 0x7632, R45 ;  /* 0x000076320e2d7816 */ /* 0x000fe2000000002d */
[----:B------:R-:W-:-:S02]  /*3a40*/  IMAD.U32 R25, R25, 0x10000, RZ ;  /* 0x0001000019197824 */ /* 0x000fc400078e00ff */
[----:B------:R-:W-:Y:S01]  /*3a50*/  FMUL.FTZ R24, R41, R24 ;  /* 0x0000001829187220 */ /* 0x000fe20000410000 */
[----:B------:R-:W-:Y:S01]  /*3a60*/  FADD.FTZ R26, R39, -R47 ;  /* 0x8000002f271a7221 */ /* 0x000fe20000010000 */
[----:B------:R-:W-:Y:S02]  /*3a70*/  SHF.L.U32 R27, R4, 0x10, RZ ;  /* 0x00000010041b7819 */ /* 0x000fe400000006ff */
[----:B------:R-:W-:Y:S01]  /*3a80*/  SHF.L.U32 R45, R45, 0x10, RZ ;  /* 0x000000102d2d7819 */ /* 0x000fe200000006ff */
[----:B------:R-:W-:Y:S01]  /*3a90*/  FFMA.FTZ R43, R24, R43, R25 ;  /* 0x0000002b182b7223 */ /* 0x000fe20000010019 */
[C---:B------:R-:W-:Y:S01]  /*3aa0*/  FMUL.FTZ R26, R41.reuse, R26 ;  /* 0x0000001a291a7220 */ /* 0x040fe20000410000 */
[----:B------:R-:W-:Y:S01]  /*3ab0*/  FADD.FTZ R24, R32, -R47 ;  /* 0x8000002f20187221 */ /* 0x000fe20000010000 */
[----:B------:R-:W-:Y:S01]  /*3ac0*/  IMAD.U32 R25, R14, 0x10000, RZ ;  /* 0x000100000e197824 */ /* 0x000fe200078e00ff */
[----:B------:R-:W-:Y:S01]  /*3ad0*/  SHF.L.U32 R48, R48, 0x10, RZ ;  /* 0x0000001030307819 */ /* 0x000fe200000006ff */
[----:B------:R-:W-:Y:S01]  /*3ae0*/  FFMA.FTZ R26, R26, R27, R45 ;  /* 0x0000001b1a1a7223 */ /* 0x000fe2000001002d */
[----:B------:R-:W-:Y:S01]  /*3af0*/  FMUL.FTZ R24, R41, R24 ;  /* 0x0000001829187220 */ /* 0x000fe20000410000 */
[----:B------:R-:W-:-:S02]  /*3b00*/  IMAD.U32 R45, R18, 0x10000, RZ ;  /* 0x00010000122d7824 */ /* 0x000fc400078e00ff */
[----:B------:R-:W-:Y:S01]  /*3b10*/  FMUL.FTZ R27, R41, R46 ;  /* 0x0000002e291b7220 */ /* 0x000fe20000410000 */
[----:B------:R-:W-:Y:S01]  /*3b20*/  SHF.L.U32 R46, R3, 0x10, RZ ;  /* 0x00000010032e7819 */ /* 0x000fe200000006ff */
[----:B------:R-:W-:Y:S01]  /*3b30*/  FFMA.FTZ R45, R24, R45, R25 ;  /* 0x0000002d182d7223 */ /* 0x000fe20000010019 */
[----:B------:R-:W-:Y:S01]  /*3b40*/  SHF.L.U32 R51, R15, 0x10, RZ ;  /* 0x000000100f337819 */ /* 0x000fe200000006ff */
[----:B------:R-:W0:Y:S02]  /*3b50*/  LDC.64 R24, c[0x0][0x428] ;  /* 0x00010a00ff187b82 */ /* 0x000e240000000a00 */
[----:B------:R-:W-:Y:S01]  /*3b60*/  FFMA.FTZ R27, R27, R46, R48 ;  /* 0x0000002e1b1b7223 */ /* 0x000fe20000010030 */
[--C-:B------:R-:W-:Y:S01]  /*3b70*/  FADD.FTZ R46, R38, -R47.reuse ;  /* 0x8000002f262e7221 */ /* 0x100fe20000010000 */
[----:B------:R-:W-:Y:S01]  /*3b80*/  FADD.FTZ R48, R28, -R47 ;  /* 0x8000002f1c307221 */ /* 0x000fe20000010000 */
[----:B------:R-:W-:Y:S02]  /*3b90*/  SHF.L.U32 R47, R12, 0x10, RZ ;  /* 0x000000100c2f7819 */ /* 0x000fe400000006ff */
[C---:B------:R-:W-:Y:S01]  /*3ba0*/  FMUL.FTZ R46, R41.reuse, R46 ;  /* 0x0000002e292e7220 */ /* 0x040fe20000410000 */
[----:B------:R-:W-:Y:S01]  /*3bb0*/  FMUL.FTZ R48, R41, R48 ;  /* 0x0000003029307220 */ /* 0x000fe20000410000 */
[----:B------:R-:W-:Y:S01]  /*3bc0*/  IMAD.U32 R41, R16, 0x10000, RZ ;  /* 0x0001000010297824 */ /* 0x000fe200078e00ff */
[----:B------:R-:W-:Y:S01]  /*3bd0*/  F2FP.BF16.F32.PACK_AB R26, R26, R45 ;  /* 0x0000002d1a1a723e */ /* 0x000fe200000010ff */
[----:B------:R-:W-:-:S02]  /*3be0*/  FFMA.FTZ R46, R46, R49, R51 ;  /* 0x000000312e2e7223 */ /* 0x000fc40000010033 */
[----:B------:R-:W-:-:S03]  /*3bf0*/  FFMA.FTZ R47, R48, R41, R47 ;  /* 0x00000029302f7223 */ /* 0x000fc6000001002f */
[----:B------:R-:W-:Y:S01]  /*3c00*/  F2FP.BF16.F32.PACK_AB R27, R27, R46 ;  /* 0x0000002e1b1b723e */ /* 0x000fe200000010ff */
[----:B0-----:R-:W-:Y:S01]  /*3c10*/  IMAD.WIDE.U32 R40, R40, 0x10, R24 ;  /* 0x0000001028287825 */ /* 0x001fe200078e0018 */
[----:B------:R-:W-:Y:S02]  /*3c20*/  F2FP.BF16.F32.PACK_AB R25, R43, R44 ;  /* 0x0000002c2b19723e */ /* 0x000fe400000010ff */
[----:B------:R-:W-:-:S05]  /*3c30*/  F2FP.BF16.F32.PACK_AB R24, R42, R47 ;  /* 0x0000002f2a18723e */ /* 0x000fca00000010ff */
[----:B------:R1:W-:Y:S02]  /*3c40*/  STG.E.128 desc[UR8][R40.64], R24 ;  /* 0x0000001828007986 */ /* 0x0003e4000c101d08 */
.L_x_303:
[----:B------:R-:W-:Y:S05]  /*3c50*/  BSYNC.RECONVERGENT B0 ;  /* 0x0000000000007941 */ /* 0x000fea0003800200 */
.L_x_302:
[----:B01----:R-:W0:Y:S02]  /*3c60*/  LDC.64 R24, c[0x0][0x380] ;  /* 0x0000e000ff187b82 */ /* 0x003e240000000a00 */
[----:B0-----:R-:W-:-:S05]  /*3c70*/  IMAD R8, R24, 0x4, R8 ;  /* 0x0000000418087824 */ /* 0x001fca00078e0208 */
[----:B------:R-:W-:-:S13]  /*3c80*/  ISETP.GE.AND P0, PT, R8, R25, PT ;  /* 0x000000190800720c */ /* 0x000fda0003f06270 */
[----:B------:R-:W-:Y:S05]  /*3c90*/  @!P0 BRA `(.L_x_304) ;  /* 0xffffffcc000c8947 */ /* 0x000fea000383ffff */
[----:B------:R-:W-:Y:S05]  /*3ca0*/  BSYNC B1 ;  /* 0x0000000000017941 */ /* 0x000fea0003800000 */
.L_x_258:
[----:B------:R-:W-:Y:S05]  /*3cb0*/  EXIT ;  /* 0x000000000000794d */ /* 0x000fea0003800000 */
.L_x_301:
[----:B------:R-:W-:Y:S01]  /*3cc0*/  HFMA2 R49, -RZ, RZ, 0, 1.847743988037109375e-06 ;  /* 0x0000001fff317431 */ /* 0x000fe200000001ff */
[----:B------:R-:W-:Y:S01]  /*3cd0*/  BSSY B0, `(.L_x_305) ;  /* 0x0000007000007945 */ /* 0x000fe20003800000 */
[----:B------:R-:W-:Y:S01]  /*3ce0*/  MOV R47, R24 ;  /* 0x00000018002f7202 */ /* 0x000fe20000000f00 */
[----:B------:R-:W-:Y:S02]  /*3cf0*/  IMAD.MOV.U32 R46, RZ, RZ, 0x1 ;  /* 0x00000001ff2e7424 */ /* 0x000fe400078e00ff */
[----:B------:R-:W-:-:S07]  /*3d00*/  IMAD.MOV.U32 R44, RZ, RZ, -0x1 ;  /* 0xffffffffff2c7424 */ /* 0x000fce00078e00ff */
[----:B------:R-:W-:Y:S05]  /*3d10*/  WARPSYNC.COLLECTIVE R44, `(.L_x_306) ;  /* 0x000000002c087348 */ /* 0x000fea0003c00000 */
[----:B------:R0:W1:Y:S02]  /*3d20*/  SHFL.BFLY P3, R45, R47, R46, R49 ;  /* 0x0c00002e2f2d7389 */ /* 0x0000640000060031 */
[----:B01----:R-:W-:Y:S05]  /*3d30*/  ENDCOLLECTIVE ;  /* 0x000000000000791b */ /* 0x003fea0003800000 */
.L_x_306:
[----:B------:R-:W-:Y:S05]  /*3d40*/  BSYNC B0 ;  /* 0x0000000000007941 */ /* 0x000fea0003800000 */
.L_x_305:
[----:B------:R-:W-:Y:S01]  /*3d50*/  MOV R25, R45 ;  /* 0x0000002d00197202 */ /* 0x000fe20000000f00 */
[----:B------:R-:W-:Y:S02]  /*3d60*/  HFMA2 R46, -RZ, RZ, 0, 1.1920928955078125e-07 ;  /* 0x00000002ff2e7431 */ /* 0x000fe400000001ff */
[----:B------:R-:W-:Y:S01]  /*3d70*/  IMAD.MOV.U32 R49, RZ, RZ, 0x1f ;  /* 0x0000001fff317424 */ /* 0x000fe200078e00ff */
[----:B------:R-:W-:Y:S01]  /*3d80*/  MOV R44, 0xffffffff ;  /* 0xffffffff002c7802 */ /* 0x000fe20000000f00 */
[----:B------:R-:W0:Y:S01]  /*3d90*/  LDC R41, c[0x0][0x400] ;  /* 0x00010000ff297b82 */ /* 0x000e220000000800 */
[----:B------:R-:W-:-:S04]  /*3da0*/  FADD.FTZ R25, R24, R25 ;  /* 0x0000001918197221 */ /* 0x000fc80000010000 */
[----:B------:R-:W-:-:S07]  /*3db0*/  IMAD.MOV.U32 R47, RZ, RZ, R25 ;  /* 0x000000ffff2f7224 */ /* 0x000fce00078e0019 */
[----:B0-----:R-:W-:Y:S05]  /*3dc0*/  WARPSYNC.COLLECTIVE R44, `(.L_x_307) ;  /* 0x000000002c087348 */ /* 0x001fea0003c00000 */
[----:B------:R1:W2:Y:S02]  /*3dd0*/  SHFL.BFLY P3, R45, R47, R46, R49 ;  /* 0x0c00002e2f2d7389 */ /* 0x0002a40000060031 */
[----:B012---:R-:W-:Y:S05]  /*3de0*/  ENDCOLLECTIVE ;  /* 0x000000000000791b */ /* 0x007fea0003800000 */
.L_x_307:
[----:B------:R-:W-:Y:S02]  /*3df0*/  IMAD.MOV.U32 R46, RZ, RZ, 0x4 ;  /* 0x00000004ff2e7424 */ /* 0x000fe400078e00ff */
[----:B------:R-:W-:-:S04]  /*3e00*/  IMAD.MOV.U32 R26, RZ, RZ, R45 ;  /* 0x000000ffff1a7224 */ /* 0x000fc800078e002d */
[----:B------:R-:W-:-:S05]  /*3e10*/  FADD.FTZ R26, R25, R26 ;  /* 0x0000001a191a7221 */ /* 0x000fca0000010000 */
[----:B------:R-:W-:-:S07]  /*3e20*/  MOV R47, R26 ;  /* 0x0000001a002f7202 */ /* 0x000fce0000000f00 */
[----:B------:R-:W-:Y:S05]  /*3e30*/  WARPSYNC.COLLECTIVE R44, `(.L_x_308) ;  /* 0x000000002c087348 */ /* 0x000fea0003c00000 */
[----:B------:R0:W1:Y:S02]  /*3e40*/  SHFL.BFLY P3, R45, R47, R46, R49 ;  /* 0x0c00002e2f2d7389 */ /* 0x0000640000060031 */
[----:B01----:R-:W-:Y:S05]  /*3e50*/  ENDCOLLECTIVE ;  /* 0x000000000000791b */ /* 0x003fea0003800000 */
.L_x_308:
[----:B------:R-:W-:Y:S01]  /*3e60*/  HFMA2 R46, -RZ, RZ, 0, 4.76837158203125e-07 ;  /* 0x00000008ff2e7431 */ /* 0x000fe200000001ff */
[----:B------:R-:W-:-:S05]  /*3e70*/  MOV R27, R45 ;  /* 0x0000002d001b7202 */ /* 0x000fca0000000f00 */
[----:B------:R-:W-:-:S04]  /*3e80*/  FADD.FTZ R27, R26, R27 ;  /* 0x0000001b1a1b7221 */ /* 0x000fc80000010000 */
[----:B------:R-:W-:-:S07]  /*3e90*/  IMAD.MOV.U32 R47, RZ, RZ, R27 ;  /* 0x000000ffff2f7224 */ /* 0x000fce00078e001b */
[----:B------:R-:W-:Y:S05]  /*3ea0*/  WARPSYNC.COLLECTIVE R44, `(.L_x_309) ;  /* 0x000000002c087348 */ /* 0x000fea0003c00000 */
[----:B------:R0:W1:Y:S02]  /*3eb0*/  SHFL.BFLY P3, R45, R47, R46, R49 ;  /* 0x0c00002e2f2d7389 */ /* 0x0000640000060031 */
[----:B01----:R-:W-:Y:S05]  /*3ec0*/  ENDCOLLECTIVE ;  /* 0x000000000000791b */ /* 0x003fea0003800000 */
.L_x_309:
[----:B------:R-:W-:Y:S02]  /*3ed0*/  IMAD.MOV.U32 R46, RZ, RZ, 0x10 ;  /* 0x00000010ff2e7424 */ /* 0x000fe400078e00ff */
[----:B------:R-:W-:-:S04]  /*3ee0*/  IMAD.MOV.U32 R42, RZ, RZ, R45 ;  /* 0x000000ffff2a7224 */ /* 0x000fc800078e002d */
[----:B------:R-:W-:-:S05]  /*3ef0*/  FADD.FTZ R42, R27, R42 ;  /* 0x0000002a1b2a7221 */ /* 0x000fca0000010000 */
[----:B------:R-:W-:-:S07]  /*3f00*/  MOV R47, R42 ;  /* 0x0000002a002f7202 */ /* 0x000fce0000000f00 */
[----:B------:R-:W-:Y:S05]  /*3f10*/  WARPSYNC.COLLECTIVE R44, `(.L_x_310) ;  /* 0x000000002c087348 */ /* 0x000fea0003c00000 */
[----:B------:R0:W1:Y:S02]  /*3f20*/  SHFL.BFLY P3, R45, R47, R46, R49 ;  /* 0x0c00002e2f2d7389 */ /* 0x0000640000060031 */
[----:B01----:R-:W-:Y:S05]  /*3f30*/  ENDCOLLECTIVE ;  /* 0x000000000000791b */ /* 0x003fea0003800000 */
.L_x_310:
[----:B------:R-:W-:Y:S01]  /*3f40*/  HFMA2 R46, -RZ, RZ, 0, 5.9604644775390625e-08 ;  /* 0x00000001ff2e7431 */ /* 0x000fe200000001ff */
[----:B------:R-:W-:-:S05]  /*3f50*/  MOV R43, R45 ;  /* 0x0000002d002b7202 */ /* 0x000fca0000000f00 */
        /* <DEDUP_REMOVED lines=19> */
[----:B------:R-:W-:-:S05]  /*4090*/  FSEL R24, R24, RZ, !P1 ;  /* 0x000000ff18187208 */ /* 0x000fca0004800000 */
[----:B------:R-:W-:-:S07]  /*40a0*/  IMAD.MOV.U32 R47, RZ, RZ, R24 ;  /* 0x000000ffff2f7224 */ /* 0x000fce00078e0018 */
[----:B------:R-:W-:Y:S05]  /*40b0*/  WARPSYNC.COLLECTIVE R44, `(.L_x_311) ;  /* 0x000000002c087348 */ /* 0x000fea0003c00000 */
[----:B------:R0:W1:Y:S02]  /*40c0*/  SHFL.BFLY P3, R45, R47, R46, R49 ;  /* 0x0c00002e2f2d7389 */ /* 0x0000640000060031 */
[----:B01----:R-:W-:Y:S05]  /*40d0*/  ENDCOLLECTIVE ;  /* 0x000000000000791b */ /* 0x003fea0003800000 */
.L_x_311:
[----:B------:R-:W-:Y:S02]  /*40e0*/  IMAD.MOV.U32 R46, RZ, RZ, 0x2 ;  /* 0x00000002ff2e7424 */ /* 0x000fe400078e00ff */
[----:B------:R-:W-:-:S04]  /*40f0*/  IMAD.MOV.U32 R25, RZ, RZ, R45 ;  /* 0x000000ffff197224 */ /* 0x000fc800078e002d */
[----:B------:R-:W-:-:S05]  /*4100*/  FADD.FTZ R25, R24, R25 ;  /* 0x0000001918197221 */ /* 0x000fca0000010000 */
[----:B------:R-:W-:-:S07]  /*4110*/  MOV R47, R25 ;  /* 0x00000019002f7202 */ /* 0x000fce0000000f00 */
[----:B------:R-:W-:Y:S05]  /*4120*/  WARPSYNC.COLLECTIVE R44, `(.L_x_312) ;  /* 0x000000002c087348 */ /* 0x000fea0003c00000 */
[----:B------:R0:W1:Y:S02]  /*4130*/  SHFL.BFLY P3, R45, R47, R46, R49 ;  /* 0x0c00002e2f2d7389 */ /* 0x0000640000060031 */
[----:B01----:R-:W-:Y:S05]  /*4140*/  ENDCOLLECTIVE ;  /* 0x000000000000791b */ /* 0x003fea0003800000 */
.L_x_312:
[----:B------:R-:W-:Y:S01]  /*4150*/  HFMA2 R46, -RZ, RZ, 0, 2.384185791015625e-07 ;  /* 0x00000004ff2e7431 */ /* 0x000fe200000001ff */
[----:B------:R-:W-:-:S05]  /*4160*/  MOV R26, R45 ;  /* 0x0000002d001a7202 */ /* 0x000fca0000000f00 */
[----:B------:R-:W-:-:S04]  /*4170*/  FADD.FTZ R26, R25, R26 ;  /* 0x0000001a191a7221 */ /* 0x000fc80000010000 */
[----:B------:R-:W-:-:S07]  /*4180*/  IMAD.MOV.U32 R47, RZ, RZ, R26 ;  /* 0x000000ffff2f7224 */ /* 0x000fce00078e001a */
[----:B------:R-:W-:Y:S05]  /*4190*/  WARPSYNC.COLLECTIVE R44, `(.L_x_313) ;  /* 0x000000002c087348 */ /* 0x000fea0003c00000 */
[----:B------:R0:W1:Y:S02]  /*41a0*/  SHFL.BFLY P3, R45, R47, R46, R49 ;  /* 0x0c00002e2f2d7389 */ /* 0x0000640000060031 */
[----:B01----:R-:W-:Y:S05]  /*41b0*/  ENDCOLLECTIVE ;  /* 0x000000000000791b */ /* 0x003fea0003800000 */
.L_x_313:
[----:B------:R-:W-:Y:S02]  /*41c0*/  IMAD.MOV.U32 R46, RZ, RZ, 0x8 ;  /* 0x00000008ff2e7424 */ /* 0x000fe400078e00ff */
[----:B------:R-:W-:-:S04]  /*41d0*/  IMAD.MOV.U32 R27, RZ, RZ, R45 ;  /* 0x000000ffff1b7224 */ /* 0x000fc800078e002d */
[----:B------:R-:W-:-:S05]  /*41e0*/  FADD.FTZ R27, R26, R27 ;  /* 0x0000001b1a1b7221 */ /* 0x000fca0000010000 */
[----:B------:R-:W-:-:S07]  /*41f0*/  MOV R47, R27 ;  /* 0x0000001b002f7202 */ /* 0x000fce0000000f00 */
[----:B------:R-:W-:Y:S05]  /*4200*/  WARPSYNC.COLLECTIVE R44, `(.L_x_314) ;  /* 0x000000002c087348 */ /* 0x000fea0003c00000 */
[----:B------:R0:W1:Y:S02]  /*4210*/  SHFL.BFLY P3, R45, R47, R46, R49 ;  /* 0x0c00002e2f2d7389 */ /* 0x0000640000060031 */
[----:B01----:R-:W-:Y:S05]  /*4220*/  ENDCOLLECTIVE ;  /* 0x000000000000791b */ /* 0x003fea0003800000 */
.L_x_314:
[----:B------:R-:W-:Y:S01]  /*4230*/  HFMA2 R46, -RZ, RZ, 0, 9.5367431640625e-07 ;  /* 0x00000010ff2e7431 */ /* 0x000fe200000001ff */
[----:B------:R-:W-:-:S05]  /*4240*/  MOV R42, R45 ;  /* 0x0000002d002a7202 */ /* 0x000fca0000000f00 */
[----:B------:R-:W-:-:S04]  /*4250*/  FADD.FTZ R42, R27, R42 ;  /* 0x0000002a1b2a7221 */ /* 0x000fc80000010000 */
[----:B------:R-:W-:-:S07]  /*4260*/  IMAD.MOV.U32 R47, RZ, RZ, R42 ;  /* 0x000000ffff2f7224 */ /* 0x000fce00078e002a */
[----:B------:R-:W-:Y:S05]  /*4270*/  WARPSYNC.COLLECTIVE R44, `(.L_x_315) ;  /* 0x000000002c087348 */ /* 0x000fea0003c00000 */
[----:B------:R0:W1:Y:S02]  /*4280*/  SHFL.BFLY P3, R45, R47, R46, R49 ;  /* 0x0c00002e2f2d7389 */ /* 0x0000640000060031 */
[----:B01----:R-:W-:Y:S05]  /*4290*/  ENDCOLLECTIVE ;  /* 0x000000000000791b */ /* 0x003fea0003800000 */
.L_x_315:
[----:B------:R-:W-:Y:S05]  /*42a0*/  BRA `(.L_x_316) ;  /* 0xfffffff400547947 */ /* 0x000fea000383ffff */
.L_x_317:
        /* <DEDUP_REMOVED lines=13> */
.L_x_9043:


//--------------------- .text._ZN10layer_norm13ln_fwd_kernelINS_13Kernel_traitsI13__nv_bfloat16S2_S2_S2_fjLj256ELj1ELj4ELj1ELj16ENS_18Kernel_traits_baseILj256ES2_S2_S2_S2_fjLj128EEEEELb1ELb0ELb0ELb1EEEvNS_9FwdParamsE --------------------------
	.section	.text._ZN10layer_norm13ln_fwd_kernelINS_13Kernel_traitsI13__nv_bfloat16S2_S2_S2_fjLj256ELj1ELj4ELj1ELj16ENS_18Kernel_traits_baseILj256ES2_S2_S2_S2_fjLj128EEEEELb1ELb0ELb0ELb1EEEvNS_9FwdParamsE,"ax",@progbits
	.align	128
        .global         _ZN10layer_norm13ln_fwd_kernelINS_13Kernel_traitsI13__nv_bfloat16S2_S2_S2_fjLj256ELj1ELj4ELj1ELj16ENS_18Kernel_traits_baseILj256ES2_S2_S2_S2_fjLj128EEEEELb1ELb0ELb0ELb1EEEvNS_9FwdParamsE
        .type           _ZN10layer_norm13ln_fwd_kernelINS_13Kernel_traitsI13__nv_bfloat16S2_S2_S2_fjLj256ELj1ELj4ELj1ELj16ENS_18Kernel_traits_baseILj256ES2_S2_S2_S2_fjLj128EEEEELb1ELb0ELb0ELb1EEEvNS_9FwdParamsE,@function
        .size           _ZN10layer_norm13ln_fwd_kernelINS_13Kernel_traitsI13__nv_bfloat16S2_S2_S2_fjLj256ELj1ELj4ELj1ELj16ENS_18Kernel_traits_baseILj256ES2_S2_S2_S2_fjLj128EEEEELb1ELb0ELb0ELb1EEEvNS_9FwdParamsE,(.L_x_9044 - _ZN10layer_norm13ln_fwd_kernelINS_13Kernel_traitsI13__nv_bfloat16S2_S2_S2_fjLj256ELj1ELj4ELj1ELj16ENS_18Kernel_traits_baseILj256ES2_S2_S2_S2_fjLj128EEEEELb1ELb0ELb0ELb1EEEvNS_9FwdParamsE)
        .other          _ZN10layer_norm13ln_fwd_kernelINS_13Kernel_traitsI13__nv_bfloat16S2_S2_S2_fjLj256ELj1ELj4ELj1ELj16ENS_18Kernel_traits_baseILj256ES2_S2_S2_S2_fjLj128EEEEELb1ELb0ELb0ELb1EEEvNS_9FwdParamsE,@"STO_CUDA_ENTRY STV_DEFAULT"
_ZN10layer_norm13ln_fwd_kernelINS_13Kernel_traitsI13__nv_bfloat16S2_S2_S2_fjLj256ELj1ELj4ELj1ELj16ENS_18Kernel_traits_baseILj256ES2_S2_S2_S2_fjLj128EEEEELb1ELb0ELb0ELb1EEEvNS_9FwdParamsE:
.text._ZN10layer_norm13ln_fwd_kernelINS_13Kernel_traitsI13__nv_bfloat16S2_S2_S2_fjLj256ELj1ELj4ELj1ELj16ENS_18Kernel_traits_baseILj256ES2_S2_S2_S2_fjLj128EEEEELb1ELb0ELb0ELb1EEEvNS_9FwdParamsE:
[----:B------:R-:W-:Y:S01]  /*0000*/  LDC R1, c[0x0][0x37c] ;  /* 0x0000df00ff017b82 */ /* 0x000fe20000000800 */
[----:B------:R-:W0:Y:S01]  /*0010*/  LDCU.64 UR10, c[0x0][0x438] ;  /* 0x00008700ff0a77ac */ /* 0x000e220008000a00 */
[----:B------:R-:W1:Y:S01]  /*0020*/  S2R R8, SR_TID.X ;  /* 0x0000000000087919 */ /* 0x000e620000002100 */
[----:B------:R-:W2:Y:S01]  /*0030*/  LDCU.U8 UR4, c[0x0][0x464] ;  /* 0x00008c80ff0477ac */ /* 0x000ea20008000000 */
[----:B------:R-:W3:Y:S01]  /*0040*/  LDCU.64 UR6, c[0x0][0x450] ;  /* 0x00008a00ff0677ac */ /* 0x000ee20008000a00 */
[----:B------:R-:W4:Y:S01]  /*0050*/  LDCU.64 UR8, c[0x0][0x358] ;  /* 0x00006b00ff0877ac */ /* 0x000f220008000a00 */
[----:B0-----:R-:W-:Y:S02]  /*0060*/  ISETP.NE.U32.AND P0, PT, RZ, UR10, PT ;  /* 0x0000000aff007c0c */ /* 0x001fe4000bf05070 */
[----:B------:R-:W0:Y:S01]  /*0070*/  LDC R38, c[0x0][0x458] ;  /* 0x00011600ff267b82 */ /* 0x000e220000000800 */
[----:B------:R-:W0:Y:S01]  /*0080*/  LDCU UR10, c[0x0][0x384] ;  /* 0x00007080ff0a77ac */ /* 0x000e220008000800 */
[----:B------:R-:W-:-:S02]  /*0090*/  ISETP.NE.AND.EX P0, PT, RZ, UR11, PT, P0 ;  /* 0x0000000bff007c0c */ /* 0x000fc4000bf05300 */
[----:B--2---:R-:W-:Y:S02]  /*00a0*/  ISETP.NE.AND P1, PT, RZ, UR4, PT ;  /* 0x00000004ff007c0c */ /* 0x004fe4000bf25270 */
[----:B---3--:R-:W-:Y:S02]  /*00b0*/  MOV R2, UR6 ;  /* 0x0000000600027c02 */ /* 0x008fe40008000f00 */
[----:B------:R-:W0:Y:S01]  /*00c0*/  LDC R39, c[0x0][0x45c] ;  /* 0x00011700ff277b82 */ /* 0x000e220000000800 */
[----:B------:R-:W-:-:S07]  /*00d0*/  IMAD.U32 R3, RZ, RZ, UR7 ;  /* 0x00000007ff037e24 */ /* 0x000fce000f8e00ff */
[----:B------:R-:W2:Y:S01]  /*00e0*/  @P0 LDC.64 R6, c[0x0][0x438] ;  /* 0x00010e00ff060b82 */ /* 0x000ea20000000a00 */
[----:B-1----:R-:W-:Y:S01]  /*00f0*/  LOP3.LUT R9, R8, 0x1f, RZ, 0xc0, !PT ;  /* 0x0000001f08097812 */ /* 0x002fe200078ec0ff */
[----:B----4-:R-:W3:Y:S01]  /*0100*/  @P1 LDG.E.64 R2, desc[UR8][R2.64] ;  /* 0x0000000802021981 */ /* 0x010ee2000c1e1b00 */
[----:B------:R-:W-:Y:S02]  /*0110*/  @!P0 CS2R R16, SRZ ;  /* 0x0000000000108805 */ /* 0x000fe4000001ff00 */
[----:B------:R-:W-:Y:S01]  /*0120*/  @!P0 CS2R R18, SRZ ;  /* 0x0000000000128805 */ /* 0x000fe2000001ff00 */
[----:B0-----:R0:W5:Y:S02]  /*0130*/  @P1 LDG.E.64 R4, desc[UR8][R38.64] ;  /* 0x0000000826041981 */ /* 0x001164000c1e1b00 */
[----:B------:R-:W1:Y:S01]  /*0140*/  S2UR UR5, SR_CTAID.X ;  /* 0x00000000000579c3 */ /* 0x000e620000002500 */
[----:B------:R-:W-:Y:S01]  /*0150*/  SHF.R.U32.HI R10, RZ, 0x5, R8 ;  /* 0x00000005ff0a7819 */ /* 0x000fe20000011608 */
[----:B--2---:R-:W-:-:S06]  /*0160*/  @P0 IMAD.WIDE.U32 R6, R9, 0x10, R6 ;  /* 0x0000001009060825 */ /* 0x004fcc00078e0006 */
[----:B------:R-:W2:Y:S01]  /*0170*/  LDC R11, c[0x0][0x360] ;  /* 0x0000d800ff0b7b82 */ /* 0x000ea20000000800 */
[----:B------:R0:W5:Y:S01]  /*0180*/  @P0 LDG.E.128 R16, desc[UR8][R6.64] ;  /* 0x0000000806100981 */ /* 0x000162000c1e1d00 */
[----:B-1----:R-:W-:-:S06]  /*0190*/  USHF.L.U32 UR4, UR5, 0x2, URZ ;  /* 0x0000000205047899 */ /* 0x002fcc00080006ff */
[----:B------:R-:W-:Y:S01]  /*01a0*/  LOP3.LUT R10, R10, UR4, RZ, 0xfc, !PT ;  /* 0x000000040a0a7c12 */ /* 0x000fe2000f8efcff */
[----:B--2---:R-:W-:-:S03]  /*01b0*/  IMAD R8, R11, UR5, R8 ;  /* 0x000000050b087c24 */ /* 0x004fc6000f8e0208 */
[----:B------:R-:W-:Y:S02]  /*01c0*/  ISETP.GE.AND P2, PT, R10, UR10, PT ;  /* 0x0000000a0a007c0c */ /* 0x000fe4000bf46270 */
[----:B---3--:R-:W-:Y:S02]  /*01d0*/  @P1 R2UR UR6, R2 ;  /* 0x00000000020612ca */ /* 0x008fe400000e0000 */
[----:B------:R-:W-:-:S09]  /*01e0*/  @P1 R2UR UR7, R3 ;  /* 0x00000000030712ca */ /* 0x000fd200000e0000 */
[----:B0-----:R-:W-:Y:S06]  /*01f0*/  @P2 EXIT ;  /* 0x000000000000294d */ /* 0x001fec0003800000 */
[----:B------:R-:W0:Y:S08]  /*0200*/  LDC.64 R12, c[0x0][0x3d0] ;  /* 0x0000f400ff0c7b82 */ /* 0x000e300000000a00 */
[----:B------:R-:W1:Y:S01]  /*0210*/  @P1 LDC R3, c[0x0][0x460] ;  /* 0x00011800ff031b82 */ /* 0x000e620000000800 */
[----:B------:R-:W-:Y:S02]  /*0220*/  UIADD3 UR14, UPT, UPT, UR7, -0x4498517b, URZ ;  /* 0xbb67ae85070e7890 */ /* 0x000fe4000fffe0ff */
[----:B------:R-:W-:-:S02]  /*0230*/  UIADD3 UR4, UPT, UPT, UR6, -0x61c88647, URZ ;  /* 0x9e3779b906047890 */ /* 0x000fc4000fffe0ff */
[----:B------:R-:W-:Y:S02]  /*0240*/  UIADD3 UR15, UPT, UPT, UR6, 0x3c6ef372, URZ ;  /* 0x3c6ef372060f7890 */ /* 0x000fe4000fffe0ff */
[----:B------:R-:W-:Y:S02]  /*0250*/  UIADD3 UR16, UPT, UPT, UR7, 0x76cf5d0a, URZ ;  /* 0x76cf5d0a07107890 */ /* 0x000fe4000fffe0ff */
[----:B------:R-:W-:Y:S02]  /*0260*/  UIADD3 UR18, UPT, UPT, UR7, 0x32370b8f, URZ ;  /* 0x32370b8f07127890 */ /* 0x000fe4000fffe0ff */
[----:B------:R-:W-:Y:S02]  /*0270*/  UIADD3 UR17, UPT, UPT, UR6, -0x255992d5, URZ ;  /* 0xdaa66d2b06117890 */ /* 0x000fe4000fffe0ff */
[----:B------:R-:W-:Y:S02]  /*0280*/  UIADD3 UR19, UPT, UPT, UR6, 0x78dde6e4, URZ ;  /* 0x78dde6e406137890 */ /* 0x000fe4000fffe0ff */
[----:B------:R-:W-:Y:S01]  /*0290*/  UIADD3 UR20, UPT, UPT, UR7, -0x126145ec, URZ ;  /* 0xed9eba1407147890 */ /* 0x000fe2000fffe0ff */
[----:B0-----:R-:W-:Y:S01]  /*02a0*/  IMAD.WIDE.U32 R12, R9, 0x10, R12 ;  /* 0x00000010090c7825 */ /* 0x001fe200078e000c */
[----:B------:R-:W-:-:S02]  /*02b0*/  UIADD3 UR22, UPT, UPT, UR7, -0x56f99767, URZ ;  /* 0xa906689907167890 */ /* 0x000fc4000fffe0ff */
[----:B------:R-:W-:Y:S02]  /*02c0*/  UIADD3 UR21, UPT, UPT, UR6, 0x1715609d, URZ ;  /* 0x1715609d06157890 */ /* 0x000fe4000fffe0ff */
[----:B------:R-:W-:Y:S01]  /*02d0*/  UIADD3 UR23, UPT, UPT, UR6, -0x4ab325aa, URZ ;  /* 0xb54cda5606177890 */ /* 0x000fe2000fffe0ff */
[----:B------:R-:W2:Y:S01]  /*02e0*/  LDG.E.128 R12, desc[UR8][R12.64] ;  /* 0x000000080c0c7981 */ /* 0x000ea2000c1e1d00 */
[----:B------:R-:W-:Y:S01]  /*02f0*/  UIADD3 UR24, UPT, UPT, UR7, 0x646e171e, URZ ;  /* 0x646e171e07187890 */ /* 0x000fe2000fffe0ff */
[----:B-1---5:R-:W-:Y:S01]  /*0300*/  @P1 IADD3 R38, P0, PT, R4, R3, RZ ;  /* 0x0000000304261210 */ /* 0x022fe20007f1e0ff */
[----:B------:R-:W-:Y:S01]  /*0310*/  IMAD.HI.U32 R3, R8, -0x326172a9, RZ ;  /* 0xcd9e8d5708037827 */ /* 0x000fe200078e00ff */
[----:B------:R-:W-:Y:S01]  /*0320*/  UIADD3 UR26, UPT, UPT, UR7, 0x1fd5c5a3, URZ ;  /* 0x1fd5c5a3071a7890 */ /* 0x000fe2000fffe0ff */
[----:B------:R-:W-:Y:S01]  /*0330*/  PRMT R33, R18, 0x7632, R33 ;  /* 0x0000763212217816 */ /* 0x000fe20000000021 */
[----:B------:R-:W-:Y:S01]  /*0340*/  UIADD3 UR25, UPT, UPT, UR6, 0x5384540f, URZ ;  /* 0x5384540f06197890 */ /* 0x000fe2000fffe0ff */
[----:B------:R-:W-:Y:S01]  /*0350*/  @P1 IADD3.X R39, PT, PT, RZ, R5, RZ, P0, !PT ;  /* 0x00000005ff271210 */ /* 0x000fe200007fe4ff */
[----:B------:R-:W-:Y:S01]  /*0360*/  IMAD R5, R8, -0x326172a9, RZ ;  /* 0xcd9e8d5708057824 */ /* 0x000fe200078e02ff */
[----:B------:R-:W-:Y:S01]  /*0370*/  UIADD3 UR27, UPT, UPT, UR6, -0xe443238, URZ ;  /* 0xf1bbcdc8061b7890 */ /* 0x000fe2000fffe0ff */
[----:B------:R-:W-:Y:S01]  /*0380*/  PRMT R32, R17, 0x7632, R32 ;  /* 0x0000763211207816 */ /* 0x000fe20000000020 */
[----:B------:R-:W-:Y:S01]  /*0390*/  UIADD3 UR28, UPT, UPT, UR7, -0x24c28bd8, URZ ;  /* 0xdb3d7428071c7890 */ /* 0x000fe2000fffe0ff */
[--C-:B------:R-:W-:Y:S01]  /*03a0*/  SHF.R.U64 R7, R38, 0x2, R39.reuse ;  /* 0x0000000226077819 */ /* 0x100fe20000001227 */
[----:B------:R-:W-:Y:S01]  /*03b0*/  UIADD3 UR30, UPT, UPT, UR7, -0x695add53, URZ ;  /* 0x96a522ad071e7890 */ /* 0x000fe2000fffe0ff */
[----:B------:R-:W-:Y:S01]  /*03c0*/  SHF.R.U32.HI R6, RZ, 0x2, R39 ;  /* 0x00000002ff067819 */ /* 0x000fe20000011627 */
[----:B------:R-:W-:Y:S01]  /*03d0*/  UIADD3 UR29, UPT, UPT, UR6, -0x700cb87f, URZ ;  /* 0x8ff34781061d7890 */ /* 0x000fe2000fffe0ff */
[----:B------:R-:W-:Y:S01]  /*03e0*/  PRMT R29, R16, 0x7632, R29 ;  /* 0x00007632101d7816 */ /* 0x000fe2000000001d */
[----:B------:R-:W-:Y:S01]  /*03f0*/  IMAD.HI.U32 R0, R7, -0x2daee0ad, RZ ;  /* 0xd2511f5307007827 */ /* 0x000fe200078e00ff */
[----:B------:R-:W-:Y:S01]  /*0400*/  LOP3.LUT R3, R6, UR6, R3, 0x96, !PT ;  /* 0x0000000606037c12 */ /* 0x000fe2000f8e9603 */
[----:B------:R-:W-:Y:S01]  /*0410*/  BSSY B0, `(.L_x_318) ;  /* 0x0000378000007945 */ /* 0x000fe20003800000 */
[----:B------:R-:W-:Y:S01]  /*0420*/  PRMT R34, R19, 0x7632, R34 ;  /* 0x0000763213227816 */ /* 0x000fe20000000022 */
[----:B------:R-:W-:Y:S01]  /*0430*/  IMAD R11, R7, -0x2daee0ad, RZ ;  /* 0xd2511f53070b7824 */ /* 0x000fe200078e02ff */
[----:B------:R-:W-:Y:S01]  /*0440*/  LOP3.LUT R0, R0, UR7, RZ, 0x3c, !PT ;  /* 0x0000000700007c12 */ /* 0x000fe2000f8e3cff */
[----:B------:R-:W-:Y:S01]  /*0450*/  IMAD.HI.U32 R4, R3, -0x2daee0ad, RZ ;  /* 0xd2511f5303047827 */ /* 0x000fe200078e00ff */
[----:B------:R-:W-:Y:S01]  /*0460*/  LOP3.LUT R38, R38, 0x3, RZ, 0xc0, !PT ;  /* 0x0000000326267812 */ /* 0x000fe200078ec0ff */
[----:B------:R-:W0:Y:S01]  /*0470*/  LDCU UR12, c[0x0][0x388] ;  /* 0x00007100ff0c77ac */ /* 0x000e220008000800 */
[----:B------:R-:W-:Y:S01]  /*0480*/  SHF.L.U32 R34, R34, 0x10, RZ ;  /* 0x0000001022227819 */ /* 0x000fe200000006ff */
[----:B------:R-:W-:Y:S01]  /*0490*/  IMAD.HI.U32 R2, R0, -0x326172a9, RZ ;  /* 0xcd9e8d5700027827 */ /* 0x000fe200078e00ff */
[----:B------:R-:W-:Y:S01]  /*04a0*/  LOP3.LUT R4, R11, UR14, R4, 0x96, !PT ;  /* 0x0000000e0b047c12 */ /* 0x000fe2000f8e9604 */
[----:B------:R-:W1:Y:S01]  /*04b0*/  LDCU UR13, c[0x0][0x448] ;  /* 0x00008900ff0d77ac */ /* 0x000e620008000800 */
[----:B------:R-:W-:Y:S01]  /*04c0*/  SHF.L.U32 R32, R32, 0x10, RZ ;  /* 0x0000001020207819 */ /* 0x000fe200000006ff */
[----:B------:R-:W-:Y:S01]  /*04d0*/  IMAD R20, R3, -0x2daee0ad, RZ ;  /* 0xd2511f5303147824 */ /* 0x000fe200078e02ff */
[----:B------:R-:W-:Y:S01]  /*04e0*/  LOP3.LUT R2, R5, UR4, R2, 0x96, !PT ;  /* 0x0000000405027c12 */ /* 0x000fe2000f8e9602 */
[----:B------:R-:W-:Y:S01]  /*04f0*/  IMAD R5, R0, -0x326172a9, RZ ;  /* 0xcd9e8d5700057824 */ /* 0x000fe200078e02ff */
[----:B------:R-:W3:Y:S01]  /*0500*/  LDCU.64 UR4, c[0x0][0x3e0] ;  /* 0x00007c00ff0477ac */ /* 0x000ee20008000a00 */
[----:B------:R-:W-:Y:S01]  /*0510*/  IMAD.HI.U32 R0, R4, -0x326172a9, RZ ;  /* 0xcd9e8d5704007827 */ /* 0x000fe200078e00ff */
[----:B------:R-:W4:Y:S03]  /*0520*/  LDCU.64 UR10, c[0x0][0x3a0] ;  /* 0x00007400ff0a77ac */ /* 0x000f260008000a00 */
[----:B------:R-:W-:Y:S01]  /*0530*/  IMAD.HI.U32 R3, R2, -0x2daee0ad, RZ ;  /* 0xd2511f5302037827 */ /* 0x000fe200078e00ff */
[----:B------:R-:W-:-:S03]  /*0540*/  LOP3.LUT R0, R5, UR15, R0, 0x96, !PT ;  /* 0x0000000f05007c12 */ /* 0x000fc6000f8e9600 */
[----:B------:R-:W-:Y:S01]  /*0550*/  IMAD R5, R4, -0x326172a9, RZ ;  /* 0xcd9e8d5704057824 */ /* 0x000fe200078e02ff */
[----:B------:R-:W-:Y:S01]  /*0560*/  LOP3.LUT R3, R20, UR16, R3, 0x96, !PT ;  /* 0x0000001014037c12 */ /* 0x000fe2000f8e9603 */
[----:B------:R-:W-:Y:S02]  /*0570*/  IMAD R20, R2, -0x2daee0ad, RZ ;  /* 0xd2511f5302147824 */ /* 0x000fe400078e02ff */
[----:B------:R-:W-:-:S04]  /*0580*/  IMAD.HI.U32 R11, R0, -0x2daee0ad, RZ ;  /* 0xd2511f53000b7827 */ /* 0x000fc800078e00ff */
[C---:B------:R-:W-:Y:S01]  /*0590*/  IMAD.HI.U32 R2, R3.reuse, -0x326172a9, RZ ;  /* 0xcd9e8d5703027827 */ /* 0x040fe200078e00ff */
[----:B------:R-:W-:Y:S01]  /*05a0*/  LOP3.LUT R11, R20, UR18, R11, 0x96, !PT ;  /* 0x00000012140b7c12 */ /* 0x000fe2000f8e960b */
[----:B---3--:R-:W-:Y:S02]  /*05b0*/  UISETP.NE.U32.AND UP0, UPT, UR4, URZ, UPT ;  /* 0x000000ff0400728c */ /* 0x008fe4000bf05070 */
[----:B------:R-:W-:Y:S01]  /*05c0*/  IMAD R4, R3, -0x326172a9, RZ ;  /* 0xcd9e8d5703047824 */ /* 0x000fe200078e02ff */
[----:B------:R-:W-:Y:S01]  /*05d0*/  LOP3.LUT R2, R5, UR17, R2, 0x96, !PT ;  /* 0x0000001105027c12 */ /* 0x000fe2000f8e9602 */
[----:B------:R-:W-:Y:S01]  /*05e0*/  IMAD.HI.U32 R3, R11, -0x326172a9, RZ ;  /* 0xcd9e8d570b037827 */ /* 0x000fe200078e00ff */
[----:B------:R-:W3:Y:S03]  /*05f0*/  LDCU.U8 UR4, c[0x0][0x410] ;  /* 0x00008200ff0477ac */ /* 0x000ee60008000000 */
[----:B------:R-:W-:Y:S01]  /*0600*/  IMAD R5, R0, -0x2daee0ad, RZ ;  /* 0xd2511f5300057824 */ /* 0x000fe200078e02ff */
[----:B------:R-:W-:Y:S01]  /*0610*/  LOP3.LUT R3, R4, UR19, R3, 0x96, !PT ;  /* 0x0000001304037c12 */ /* 0x000fe2000f8e9603 */
[----:B------:R-:W-:Y:S01]  /*0620*/  IMAD.HI.U32 R0, R2, -0x2daee0ad, RZ ;  /* 0xd2511f5302007827 */ /* 0x000fe200078e00ff */
[----:B------:R-:W-:-:S03]  /*0630*/  UISETP.NE.AND.EX UP0, UPT, UR5, URZ, UPT, UP0 ;  /* 0x000000ff0500728c */ /* 0x000fc6000bf05300 */
[----:B------:R-:W-:Y:S01]  /*0640*/  IMAD.HI.U32 R4, R3, -0x2daee0ad, RZ ;  /* 0xd2511f5303047827 */ /* 0x000fe200078e00ff */
[----:B------:R-:W-:-:S03]  /*0650*/  LOP3.LUT R0, R5, UR20, R0, 0x96, !PT ;  /* 0x0000001405007c12 */ /* 0x000fc6000f8e9600 */
[----:B------:R-:W-:Y:S02]  /*0660*/  IMAD R5, R2, -0x2daee0ad, RZ ;  /* 0xd2511f5302057824 */ /* 0x000fe400078e02ff */
[----:B------:R-:W-:Y:S02]  /*0670*/  IMAD R11, R11, -0x326172a9, RZ ;  /* 0xcd9e8d570b0b7824 */ /* 0x000fe400078e02ff */
[C---:B------:R-:W-:Y:S01]  /*0680*/  IMAD.HI.U32 R2, R0.reuse, -0x326172a9, RZ ;  /* 0xcd9e8d5700027827 */ /* 0x040fe200078e00ff */
[----:B------:R-:W-:Y:S01]  /*0690*/  LOP3.LUT R4, R5, UR22, R4, 0x96, !PT ;  /* 0x0000001605047c12 */ /* 0x000fe2000f8e9604 */
[----:B---3--:R-:W-:Y:S02]  /*06a0*/  UISETP.NE.AND UP1, UPT, UR4, URZ, UPT ;  /* 0x000000ff0400728c */ /* 0x008fe4000bf25270 */
[----:B------:R-:W-:Y:S01]  /*06b0*/  IMAD R5, R0, -0x326172a9, RZ ;  /* 0xcd9e8d5700057824 */ /* 0x000fe200078e02ff */
[----:B------:R-:W-:Y:S01]  /*06c0*/  LOP3.LUT R2, R11, UR21, R2, 0x96, !PT ;  /* 0x000000150b027c12 */ /* 0x000fe2000f8e9602 */
[----:B------:R-:W-:-:S04]  /*06d0*/  IMAD.HI.U32 R0, R4, -0x326172a9, RZ ;  /* 0xcd9e8d5704007827 */ /* 0x000fc800078e00ff */
[----:B------:R-:W-:Y:S01]  /*06e0*/  IMAD R20, R3, -0x2daee0ad, RZ ;  /* 0xd2511f5303147824 */ /* 0x000fe200078e02ff */
[----:B------:R-:W-:Y:S01]  /*06f0*/  LOP3.LUT R0, R5, UR23, R0, 0x96, !PT ;  /* 0x0000001705007c12 */ /* 0x000fe2000f8e9600 */
[----:B------:R-:W-:-:S04]  /*0700*/  IMAD.HI.U32 R3, R2, -0x2daee0ad, RZ ;  /* 0xd2511f5302037827 */ /* 0x000fc800078e00ff */
[----:B------:R-:W-:Y:S01]  /*0710*/  IMAD.HI.U32 R11, R0, -0x2daee0ad, RZ ;  /* 0xd2511f53000b7827 */ /* 0x000fe200078e00ff */
[----:B------:R-:W-:-:S03]  /*0720*/  LOP3.LUT R3, R20, UR24, R3, 0x96, !PT ;  /* 0x0000001814037c12 */ /* 0x000fc6000f8e9603 */
[----:B------:R-:W-:Y:S02]  /*0730*/  IMAD R20, R2, -0x2daee0ad, RZ ;  /* 0xd2511f5302147824 */ /* 0x000fe400078e02ff */
[----:B------:R-:W-:Y:S02]  /*0740*/  IMAD R5, R4, -0x326172a9, RZ ;  /* 0xcd9e8d5704057824 */ /* 0x000fe400078e02ff */
[----:B------:R-:W-:Y:S01]  /*0750*/  IMAD.HI.U32 R2, R3, -0x326172a9, RZ ;  /* 0xcd9e8d5703027827 */ /* 0x000fe200078e00ff */
[----:B------:R-:W-:-:S03]  /*0760*/  LOP3.LUT R11, R20, UR26, R11, 0x96, !PT ;  /* 0x0000001a140b7c12 */ /* 0x000fc6000f8e960b */
[----:B------:R-:W-:Y:S01]  /*0770*/  IMAD R4, R3, -0x326172a9, RZ ;  /* 0xcd9e8d5703047824 */ /* 0x000fe200078e02ff */
[----:B------:R-:W-:Y:S01]  /*0780*/  LOP3.LUT R2, R5, UR25, R2, 0x96, !PT ;  /* 0x0000001905027c12 */ /* 0x000fe2000f8e9602 */
[----:B------:R-:W-:-:S04]  /*0790*/  IMAD.HI.U32 R3, R11, -0x326172a9, RZ ;  /* 0xcd9e8d570b037827 */ /* 0x000fc800078e00ff */
[----:B------:R-:W-:Y:S01]  /*07a0*/  IMAD R5, R0, -0x2daee0ad, RZ ;  /* 0xd2511f5300057824 */ /* 0x000fe200078e02ff */
[----:B------:R-:W-:Y:S01]  /*07b0*/  LOP3.LUT R24, R4, UR27, R3, 0x96, !PT ;  /* 0x0000001b04187c12 */ /* 0x000fe2000f8e9603 */
[----:B------:R-:W-:Y:S01]  /*07c0*/  IMAD.HI.U32 R0, R2, -0x2daee0ad, RZ ;  /* 0xd2511f5302007827 */ /* 0x000fe200078e00ff */
[----:B------:R-:W-:-:S03]  /*07d0*/  SHF.L.U32 R4, R18, 0x10, RZ ;  /* 0x0000001012047819 */ /* 0x000fc600000006ff */
[----:B------:R-:W-:Y:S01]  /*07e0*/  IMAD R18, R11, -0x326172a9, RZ ;  /* 0xcd9e8d570b127824 */ /* 0x000fe200078e02ff */
[----:B------:R-:W-:Y:S01]  /*07f0*/  LOP3.LUT R22, R5, UR28, R0, 0x96, !PT ;  /* 0x0000001c05167c12 */ /* 0x000fe2000f8e9600 */
[----:B------:R-:W-:Y:S02]  /*0800*/  IMAD.U32 R3, R17, 0x10000, RZ ;  /* 0x0001000011037824 */ /* 0x000fe400078e00ff */
[----:B------:R-:W-:Y:S01]  /*0810*/  IMAD R0, R2, -0x2daee0ad, RZ ;  /* 0xd2511f5302007824 */ /* 0x000fe200078e02ff */
[----:B------:R-:W-:Y:S01]  /*0820*/  SHF.L.U32 R2, R16, 0x10, RZ ;  /* 0x0000001010027819 */ /* 0x000fe200000006ff */
[----:B------:R-:W-:-:S04]  /*0830*/  IMAD.HI.U32 R11, R24, -0x2daee0ad, RZ ;  /* 0xd2511f53180b7827 */ /* 0x000fc800078e00ff */
[----:B------:R-:W-:Y:S01]  /*0840*/  IMAD.HI.U32 R17, R22, -0x326172a9, RZ ;  /* 0xcd9e8d5716117827 */ /* 0x000fe200078e00ff */
[----:B------:R-:W-:-:S03]  /*0850*/  LOP3.LUT R11, R0, UR30, R11, 0x96, !PT ;  /* 0x0000001e000b7c12 */ /* 0x000fc6000f8e960b */
[----:B------:R-:W-:Y:S01]  /*0860*/  IMAD.U32 R5, R19, 0x10000, RZ ;  /* 0x0001000013057824 */ /* 0x000fe200078e00ff */
[----:B------:R-:W-:Y:S01]  /*0870*/  LOP3.LUT R0, R18, UR29, R17, 0x96, !PT ;  /* 0x0000001d12007c12 */ /* 0x000fe2000f8e9611 */
[----:B------:R-:W-:Y:S02]  /*0880*/  IMAD.MOV.U32 R35, RZ, RZ, RZ ;  /* 0x000000ffff237224 */ /* 0x000fe400078e00ff */
[----:B------:R-:W-:Y:S02]  /*0890*/  IMAD.U32 R33, R33, 0x10000, RZ ;  /* 0x0001000021217824 */ /* 0x000fe400078e00ff */
[----:B------:R-:W-:Y:S02]  /*08a0*/  IMAD.U32 R29, R29, 0x10000, RZ ;  /* 0x000100001d1d7824 */ /* 0x000fe400078e00ff */
[----:B------:R-:W-:Y:S02]  /*08b0*/  IMAD R24, R24, -0x2daee0ad, RZ ;  /* 0xd2511f5318187824 */ /* 0x000fe400078e02ff */
[----:B------:R-:W-:Y:S01]  /*08c0*/  IMAD R22, R22, -0x326172a9, RZ ;  /* 0xcd9e8d5716167824 */ /* 0x000fe200078e02ff */
[----:B--2---:R-:W-:Y:S01]  /*08d0*/  PRMT R27, R13, 0x7632, R27 ;  /* 0x000076320d1b7816 */ /* 0x004fe2000000001b */
[----:B------:R-:W-:Y:S01]  /*08e0*/  IMAD.U32 R21, R12, 0x10000, RZ ;  /* 0x000100000c157824 */ /* 0x000fe200078e00ff */
[----:B------:R-:W-:Y:S01]  /*08f0*/  PRMT R25, R15, 0x7632, R25 ;  /* 0x000076320f197816 */ /* 0x000fe20000000019 */
[----:B------:R-:W-:Y:S01]  /*0900*/  IMAD.U32 R23, R14, 0x10000, RZ ;  /* 0x000100000e177824 */ /* 0x000fe200078e00ff */
[----:B------:R-:W-:Y:S01]  /*0910*/  PRMT R28, R12, 0x7632, R28 ;  /* 0x000076320c1c7816 */ /* 0x000fe2000000001c */
[----:B------:R-:W-:Y:S01]  /*0920*/  IMAD.U32 R27, R27, 0x10000, RZ ;  /* 0x000100001b1b7824 */ /* 0x000fe200078e00ff */
[----:B------:R-:W-:Y:S01]  /*0930*/  PRMT R26, R14, 0x7632, R26 ;  /* 0x000076320e1a7816 */ /* 0x000fe2000000001a */
[----:B------:R-:W-:Y:S01]  /*0940*/  IMAD.U32 R25, R25, 0x10000, RZ ;  /* 0x0001000019197824 */ /* 0x000fe200078e00ff */
[----:B------:R-:W-:-:S02]  /*0950*/  SHF.L.U32 R20, R13, 0x10, RZ ;  /* 0x000000100d147819 */ /* 0x000fc400000006ff */
[----:B------:R-:W-:Y:S02]  /*0960*/  SHF.L.U32 R36, R15, 0x10, RZ ;  /* 0x000000100f247819 */ /* 0x000fe400000006ff */
[----:B------:R-:W-:Y:S02]  /*0970*/  SHF.L.U32 R28, R28, 0x10, RZ ;  /* 0x000000101c1c7819 */ /* 0x000fe400000006ff */
[----:B01--4-:R-:W-:-:S07]  /*0980*/  SHF.L.U32 R26, R26, 0x10, RZ ;  /* 0x000000101a1a7819 */ /* 0x013fce00000006ff */
.L_x_360:
[----:B------:R-:W-:Y:S01]  /*0990*/  ISETP.NE.U32.AND P0, PT, RZ, UR10, PT ;  /* 0x0000000aff007c0c */ /* 0x000fe2000bf05070 */
[----:B------:R-:W0:Y:S01]  /*09a0*/  @UP0 LDCU.64 UR4, c[0x0][0x3e0] ;  /* 0x00007c00ff0407ac */ /* 0x000e220008000a00 */
[----:B------:R-:W1:Y:S01]  /*09b0*/  LDC.64 R18, c[0x0][0x390] ;  /* 0x0000e400ff127b82 */ /* 0x000e620000000a00 */
[----:B------:R-:W-:Y:S01]  /*09c0*/  PLOP3.LUT P1, PT, PT, PT, UP0, 0x80, 0x8 ;  /* 0x000000000008781c */ /* 0x000fe20003f2f008 */
[----:B------:R-:W-:Y:S01]  /*09d0*/  IMAD R30, R10, UR12, RZ ;  /* 0x0000000c0a1e7c24 */ /* 0x000fe2000f8e02ff */
[----:B------:R-:W-:Y:S01]  /*09e0*/  ISETP.NE.AND.EX P0, PT, RZ, UR11, PT, P0 ;  /* 0x0000000bff007c0c */ /* 0x000fe2000bf05300 */
[----:B------:R-:W-:Y:S01]  /*09f0*/  HFMA2 R37, -RZ, RZ, 0, 1.1920928955078125e-07 ;  /* 0x00000002ff257431 */ /* 0x000fe200000001ff */
[----:B------:R-:W-:Y:S02]  /*0a00*/  PLOP3.LUT P2, PT, PT, PT, UP0, 0x80, 0x8 ;  /* 0x000000000008781c */ /* 0x000fe40003f4f008 */
[----:B------:R-:W-:-:S04]  /*0a10*/  SHF.R.S32.HI R31, RZ, 0x1f, R30 ;  /* 0x0000001fff1f7819 */ /* 0x000fc8000001141e */
[----:B------:R-:W-:-:S05]  /*0a20*/  LEA.HI R40, R31, R30, RZ, 0x3 ;  /* 0x0000001e1f287211 */ /* 0x000fca00078f18ff */
[----:B------:R-:W2:Y:S01]  /*0a30*/  @P0 LDC.64 R16, c[0x0][0x3a0] ;  /* 0x0000e800ff100b82 */ /* 0x000ea20000000a00 */
[----:B0-----:R-:W-:Y:S01]  /*0a40*/  @P1 IMAD.WIDE R30, R10, R37, UR4 ;  /* 0x000000040a1e1e25 */ /* 0x001fe2000f8e0225 */
[----:B------:R-:W-:-:S05]  /*0a50*/  LEA.HI.SX32 R37, R40, R9, 0x1d ;  /* 0x0000000928257211 */ /* 0x000fca00078feaff */
[----:B------:R0:W3:Y:S01]  /*0a60*/  @P2 LDG.E.U16 R30, desc[UR8][R30.64] ;  /* 0x000000081e1e2981 */ /* 0x0000e2000c1e1500 */
[----:B-1----:R-:W-:-:S04]  /*0a70*/  IMAD.WIDE.U32 R18, R37, 0x10, R18 ;  /* 0x0000001025127825 */ /* 0x002fc800078e0012 */
[----:B--2---:R-:W-:Y:S02]  /*0a80*/  @P0 IMAD.WIDE.U32 R40, R37, 0x10, R16 ;  /* 0x0000001025280825 */ /* 0x004fe400078e0010 */
[----:B------:R-:W5:Y:S04]  /*0a90*/  LDG.E.128 R16, desc[UR8][R18.64] ;  /* 0x0000000812107981 */ /* 0x000f68000c1e1d00 */
[----:B------:R1:W5:Y:S01]  /*0aa0*/  @P0 LDG.E.128 R12, desc[UR8][R40.64] ;  /* 0x00000008280c0981 */ /* 0x000362000c1e1d00 */
[----:B------:R-:W-:Y:S02]  /*0ab0*/  ISETP.NE.AND P1, PT, R38, 0x1, PT ;  /* 0x000000012600780c */ /* 0x000fe40003f25270 */
[----:B------:R-:W-:Y:S01]  /*0ac0*/  PLOP3.LUT P2, PT, PT, PT, UP0, 0x80, 0x8 ;  /* 0x000000000008781c */ /* 0x000fe20003f4f008 */
[----:B------:R-:W-:Y:S01]  /*0ad0*/  BSSY.RECONVERGENT B1, `(.L_x_319) ;  /* 0x0000049000017945 */ /* 0x000fe20003800200 */
[----:B------:R-:W-:Y:S01]  /*0ae0*/  MOV R51, UR6 ;  /* 0x0000000600337c02 */ /* 0x000fe20008000f00 */
[----:B------:R-:W-:Y:S01]  /*0af0*/  IMAD.MOV.U32 R45, RZ, RZ, 0x3f800000 ;  /* 0x3f800000ff2d7424 */ /* 0x000fe200078e00ff */
[----:B------:R-:W-:Y:S01]  /*0b00*/  MOV R39, 0x2 ;  /* 0x0000000200277802 */ /* 0x000fe20000000f00 */
[----:B0-----:R-:W-:Y:S01]  /*0b10*/  IMAD.MOV.U32 R31, RZ, RZ, R22 ;  /* 0x000000ffff1f7224 */ /* 0x001fe200078e0016 */
[----:B------:R-:W-:-:S07]  /*0b20*/  IADD3 R51, PT, PT, R51, -0x61c88647, RZ ;  /* 0x9e3779b933337810 */ /* 0x000fce0007ffe0ff */
[----:B---3--:R-:W-:Y:S01]  /*0b30*/  @P2 IMAD.U32 R45, R30, 0x10000, RZ ;  /* 0x000100001e2d2824 */ /* 0x008fe200078e00ff */
[----:B-1----:R-:W-:Y:S06]  /*0b40*/  @!P1 BRA `(.L_x_320) ;  /* 0x0000000400049947 */ /* 0x002fec0003800000 */
[----:B------:R-:W-:-:S13]  /*0b50*/  ISETP.NE.AND P1, PT, R38, 0x3, PT ;  /* 0x000000032600780c */ /* 0x000fda0003f25270 */
[----:B------:R-:W-:Y:S05]  /*0b60*/  @!P1 BRA `(.L_x_321) ;  /* 0x0000000000189947 */ /* 0x000fea0003800000 */
[----:B------:R-:W-:-:S13]  /*0b70*/  ISETP.NE.AND P1, PT, R38, 0x2, PT ;  /* 0x000000022600780c */ /* 0x000fda0003f25270 */
[----:B------:R-:W-:Y:S01]  /*0b80*/  @!P1 IMAD.MOV.U32 R39, RZ, RZ, 0x3 ;  /* 0x00000003ff279424 */ /* 0x000fe200078e00ff */
[----:B------:R-:W-:Y:S01]  /*0b90*/  @!P1 MOV R31, R11 ;  /* 0x0000000b001f9202 */ /* 0x000fe20000000f00 */
[----:B------:R-:W-:Y:S01]  /*0ba0*/  @P1 VIADD R39, R38, 0x1 ;  /* 0x0000000126271836 */ /* 0x000fe20000000000 */
[----:B------:R-:W-:Y:S01]  /*0bb0*/  @P1 MOV R31, R0 ;  /* 0x00000000001f1202 */ /* 0x000fe20000000f00 */
[----:B------:R-:W-:Y:S06]  /*0bc0*/  BRA `(.L_x_320) ;  /* 0x0000000000e47947 */ /* 0x000fec0003800000 */
.L_x_321:
[----:B------:R-:W-:Y:S01]  /*0bd0*/  VIADD R7, R7, 0x1 ;  /* 0x0000000107077836 */ /* 0x000fe20000000000 */
[----:B------:R-:W-:Y:S03]  /*0be0*/  BSSY.RECONVERGENT B2, `(.L_x_322) ;  /* 0x000000c000027945 */ /* 0x000fe60003800200 */
[C---:B------:R-:W-:Y:S01]  /*0bf0*/  IMAD.WIDE.U32 R42, R7.reuse, -0x2daee0ad, RZ ;  /* 0xd2511f53072a7825 */ /* 0x040fe200078e00ff */
[----:B------:R-:W-:-:S13]  /*0c00*/  ISETP.NE.AND P1, PT, R7, RZ, PT ;  /* 0x000000ff0700720c */ /* 0x000fda0003f25270 */
[----:B------:R-:W-:Y:S05]  /*0c10*/  @P1 BRA `(.L_x_323) ;  /* 0x0000000000201947 */ /* 0x000fea0003800000 */
[----:B------:R-:W-:-:S04]  /*0c20*/  IADD3 R6, PT, PT, R6, 0x1, RZ ;  /* 0x0000000106067810 */ /* 0x000fc80007ffe0ff */
[----:B------:R-:W-:-:S13]  /*0c30*/  ISETP.NE.AND P1, PT, R6, RZ, PT ;  /* 0x000000ff0600720c */ /* 0x000fda0003f25270 */
[----:B------:R-:W-:Y:S01]  /*0c40*/  @!P1 VIADD R8, R8, 0x1 ;  /* 0x0000000108089836 */ /* 0x000fe20000000000 */
[----:B------:R-:W-:Y:S02]  /*0c50*/  @!P1 IADD3 R0, PT, PT, R35, 0x1, RZ ;  /* 0x0000000123009810 */ /* 0x000fe40007ffe0ff */
[----:B------:R-:W-:Y:S02]  /*0c60*/  @!P1 MOV R6, RZ ;  /* 0x000000ff00069202 */ /* 0x000fe40000000f00 */
[----:B------:R-:W-:-:S13]  /*0c70*/  ISETP.NE.AND P2, PT, R8, RZ, !P1 ;  /* 0x000000ff0800720c */ /* 0x000fda0004f45270 */
[----:B------:R-:W-:-:S04]  /*0c80*/  @P2 IMAD.MOV R0, RZ, RZ, R35 ;  /* 0x000000ffff002224 */ /* 0x000fc800078e0223 */
[----:B------:R-:W-:-:S07]  /*0c90*/  @!P1 IMAD.MOV.U32 R35, RZ, RZ, R0 ;  /* 0x000000ffff239224 */ /* 0x000fce00078e0000 */
.L_x_323:
[----:B------:R-:W-:Y:S05]  /*0ca0*/  BSYNC.RECONVERGENT B2 ;  /* 0x0000000000027941 */ /* 0x000fea0003800200 */
.L_x_322:
[----:B------:R-:W-:Y:S01]  /*0cb0*/  IMAD.WIDE.U32 R38, R8, -0x326172a9, RZ ;  /* 0xcd9e8d5708267825 */ /* 0x000fe200078e00ff */
[----:B------:R-:W-:-:S04]  /*0cc0*/  LOP3.LUT R30, R35, UR7, R43, 0x96, !PT ;  /* 0x00000007231e7c12 */ /* 0x000fc8000f8e962b */
[----:B------:R-:W-:Y:S01]  /*0cd0*/  LOP3.LUT R40, R6, UR6, R39, 0x96, !PT ;  /* 0x0000000606287c12 */ /* 0x000fe2000f8e9627 */
[----:B------:R-:W-:-:S04]  /*0ce0*/  IMAD.WIDE.U32 R30, R30, -0x326172a9, RZ ;  /* 0xcd9e8d571e1e7825 */ /* 0x000fc800078e00ff */
[----:B------:R-:W-:Y:S01]  /*0cf0*/  IMAD.WIDE.U32 R40, R40, -0x2daee0ad, RZ ;  /* 0xd2511f5328287825 */ /* 0x000fe200078e00ff */
[----:B------:R-:W-:-:S04]  /*0d00*/  LOP3.LUT R43, R51, R38, R31, 0x96, !PT ;  /* 0x00000026332b7212 */ /* 0x000fc800078e961f */
        /* <DEDUP_REMOVED lines=30> */
[----:B------:R-:W-:-:S04]  /*0ef0*/  IMAD.WIDE.U32 R40, R40, -0x326172a9, RZ ;  /* 0xcd9e8d5728287825 */ /* 0x000fc800078e00ff */
[----:B------:R-:W-:Y:S01]  /*0f00*/  IMAD.WIDE.U32 R30, R30, -0x2daee0ad, RZ ;  /* 0xd2511f531e1e7825 */ /* 0x000fe200078e00ff */
[----:B------:R-:W-:Y:S02]  /*0f10*/  LOP3.LUT R0, R42, UR29, R41, 0x96, !PT ;  /* 0x0000001d2a007c12 */ /* 0x000fe4000f8e9629 */
[----:B------:R-:W-:Y:S02]  /*0f20*/  MOV R22, R40 ;  /* 0x0000002800167202 */ /* 0x000fe40000000f00 */
[----:B------:R-:W-:Y:S01]  /*0f30*/  LOP3.LUT R11, R38, UR30, R31, 0x96, !PT ;  /* 0x0000001e260b7c12 */ /* 0x000fe2000f8e961f */
[----:B------:R-:W-:Y:S01]  /*0f40*/  IMAD.MOV.U32 R31, RZ, RZ, R24 ;  /* 0x000000ffff1f7224 */ /* 0x000fe200078e0018 */
[----:B------:R-:W-:-:S07]  /*0f50*/  MOV R24, R30 ;  /* 0x0000001e00187202 */ /* 0x000fce0000000f00 */
.L_x_320:
[----:B------:R-:W-:Y:S05]  /*0f60*/  BSYNC.RECONVERGENT B1 ;  /* 0x0000000000017941 */ /* 0x000fea0003800200 */
.L_x_319:
[----:B------:R-:W0:Y:S01]  /*0f70*/  LDC R46, c[0x0][0x408] ;  /* 0x00010200ff2e7b82 */ /* 0x000e220000000800 */
[----:B------:R-:W-:Y:S01]  /*0f80*/  I2FP.F32.U32 R31, R31 ;  /* 0x0000001f001f7245 */ /* 0x000fe20000201000 */
[----:B------:R-:W-:Y:S02]  /*0f90*/  HFMA2 R48, -RZ, RZ, 0.1171875, 0 ;  /* 0x2f800000ff307431 */ /* 0x000fe400000001ff */
[----:B-----5:R-:W-:Y:S01]  /*0fa0*/  IMAD.U32 R30, R16, 0x10000, RZ ;  /* 0x00010000101e7824 */ /* 0x020fe200078e00ff */
[----:B------:R-:W-:Y:S01]  /*0fb0*/  @P0 SHF.L.U32 R41, R12, 0x10, RZ ;  /* 0x000000100c290819 */ /* 0x000fe200000006ff */
[----:B------:R-:W-:Y:S01]  /*0fc0*/  BSSY.RECONVERGENT B1, `(.L_x_324) ;  /* 0x000004f000017945 */ /* 0x000fe20003800200 */
[----:B------:R-:W-:Y:S01]  /*0fd0*/  PRMT R16, R16, 0x7632, R16 ;  /* 0x0000763210107816 */ /* 0x000fe20000000010 */
[----:B------:R-:W-:Y:S01]  /*0fe0*/  FFMA.FTZ R38, R31, R48, 1.1641532182693481445e-10 ;  /* 0x2f0000001f267423 */ /* 0x000fe20000010030 */
[----:B------:R-:W1:Y:S01]  /*0ff0*/  LDC R47, c[0x0][0x404] ;  /* 0x00010100ff2f7b82 */ /* 0x000e620000000800 */
[----:B------:R-:W-:-:S04]  /*1000*/  FMUL.FTZ R31, R30, R45 ;  /* 0x0000002d1e1f7220 */ /* 0x000fc80000410000 */
[----:B0-----:R-:W-:Y:S01]  /*1010*/  FMUL.FTZ R31, R31, R46 ;  /* 0x0000002e1f1f7220 */ /* 0x001fe20000410000 */
[----:B-1----:R-:W-:Y:S01]  /*1020*/  FSETP.GTU.FTZ.AND P1, PT, R38, R47, PT ;  /* 0x0000002f2600720b */ /* 0x002fe20003f3c000 */
[----:B------:R-:W-:-:S03]  /*1030*/  IMAD.MOV.U32 R38, RZ, RZ, 0x2 ;  /* 0x00000002ff267424 */ /* 0x000fc600078e00ff */
[----:B------:R-:W-:Y:S02]  /*1040*/  P2R R43, PR, RZ, 0x2 ;  /* 0x00000002ff2b7803 */ /* 0x000fe40000000000 */
[----:B------:R-:W-:Y:S02]  /*1050*/  FSEL R30, R31, RZ, !P1 ;  /* 0x000000ff1f1e7208 */ /* 0x000fe40004800000 */
[----:B------:R-:W-:Y:S02]  /*1060*/  ISETP.NE.AND P1, PT, R39, 0x1, PT ;  /* 0x000000012700780c */ /* 0x000fe40003f25270 */
[----:B------:R-:W-:Y:S01]  /*1070*/  MOV R31, R22 ;  /* 0x00000016001f7202 */ /* 0x000fe20000000f00 */
[----:B------:R-:W-:-:S10]  /*1080*/  @P0 FADD.FTZ R30, R30, R41 ;  /* 0x000000291e1e0221 */ /* 0x000fd40000010000 */
[----:B------:R-:W-:Y:S05]  /*1090*/  @!P1 BRA `(.L_x_325) ;  /* 0x0000000400049947 */ /* 0x000fea0003800000 */
        /* <DEDUP_REMOVED lines=8> */
.L_x_326:
        /* <DEDUP_REMOVED lines=13> */
.L_x_328:
[----:B------:R-:W-:Y:S05]  /*11f0*/  BSYNC.RECONVERGENT B2 ;  /* 0x0000000000027941 */ /* 0x000fea0003800200 */
.L_x_327:
[----:B------:R-:W-:Y:S01]  /*1200*/  IMAD.WIDE.U32 R40, R8, -0x326172a9, RZ ;  /* 0xcd9e8d5708287825 */ /* 0x000fe200078e00ff */
[----:B------:R-:W-:-:S03]  /*1210*/  LOP3.LUT R38, R35, UR7, R55, 0x96, !PT ;  /* 0x0000000723267c12 */ /* 0x000fc6000f8e9637 */
[----:B------:R-:W-:Y:S01]  /*1220*/  IMAD.MOV.U32 R31, RZ, RZ, R24 ;  /* 0x000000ffff1f7224 */ /* 0x000fe200078e0018 */
        /* <DEDUP_REMOVED lines=37> */
[----:B------:R-:W-:Y:S01]  /*1480*/  MOV R24, R38 ;  /* 0x0000002600187202 */ /* 0x000fe20000000f00 */
[----:B------:R-:W-:Y:S01]  /*1490*/  IMAD.MOV.U32 R38, RZ, RZ, RZ ;  /* 0x000000ffff267224 */ /* 0x000fe200078e00ff */
[----:B------:R-:W-:-:S07]  /*14a0*/  LOP3.LUT R11, R40, UR30, R39, 0x96, !PT ;  /* 0x0000001e280b7c12 */ /* 0x000fce000f8e9627 */
.L_x_325:
[----:B------:R-:W-:Y:S05]  /*14b0*/  BSYNC.RECONVERGENT B1 ;  /* 0x0000000000017941 */ /* 0x000fea0003800200 */
.L_x_324:
[----:B------:R-:W-:Y:S01]  /*14c0*/  I2FP.F32.U32 R31, R31 ;  /* 0x0000001f001f7245 */ /* 0x000fe20000201000 */
[----:B------:R-:W-:Y:S01]  /*14d0*/  BSSY.RECONVERGENT B1, `(.L_x_329) ;  /* 0x0000050000017945 */ /* 0x000fe20003800200 */
[----:B------:R-:W-:Y:S02]  /*14e0*/  SHF.L.U32 R16, R16, 0x10, RZ ;  /* 0x0000001010107819 */ /* 0x000fe400000006ff */
[----:B------:R-:W-:Y:S01]  /*14f0*/  ISETP.NE.AND P1, PT, R38, 0x1, PT ;  /* 0x000000012600780c */ /* 0x000fe20003f25270 */
[----:B------:R-:W-:Y:S02]  /*1500*/  FFMA.FTZ R40, R31, R48, 1.1641532182693481445e-10 ;  /* 0x2f0000001f287423 */ /* 0x000fe40000010030 */
[----:B------:R-:W-:Y:S01]  /*1510*/  FMUL.FTZ R31, R16, R45 ;  /* 0x0000002d101f7220 */ /* 0x000fe20000410000 */
[----:B------:R-:W-:Y:S02]  /*1520*/  @P0 PRMT R16, R12, 0x7632, R16 ;  /* 0x000076320c100816 */ /* 0x000fe40000000010 */
[----:B------:R-:W-:Y:S01]  /*1530*/  FSETP.GTU.FTZ.AND P2, PT, R40, R47, PT ;  /* 0x0000002f2800720b */ /* 0x000fe20003f5c000 */
[----:B------:R-:W-:Y:S01]  /*1540*/  FMUL.FTZ R31, R31, R46 ;  /* 0x0000002e1f1f7220 */ /* 0x000fe20000410000 */
[----:B------:R-:W-:-:S02]  /*1550*/  HFMA2 R40, -RZ, RZ, 0, 1.1920928955078125e-07 ;  /* 0x00000002ff287431 */ /* 0x000fc400000001ff */
[----:B------:R-:W-:Y:S01]  /*1560*/  @P0 IMAD.U32 R16, R16, 0x10000, RZ ;  /* 0x0001000010100824 */ /* 0x000fe200078e00ff */
[----:B------:R-:W-:Y:S02]  /*1570*/  P2R R49, PR, RZ, 0x4 ;  /* 0x00000004ff317803 */ /* 0x000fe40000000000 */
        /* <DEDUP_REMOVED lines=12> */
.L_x_331:
        /* <DEDUP_REMOVED lines=13> */
.L_x_333:
[----:B------:R-:W-:Y:S05]  /*1710*/  BSYNC.RECONVERGENT B2 ;  /* 0x0000000000027941 */ /* 0x000fea0003800200 */
.L_x_332:
[----:B------:R-:W-:Y:S01]  /*1720*/  IMAD.WIDE.U32 R40, R8, -0x326172a9, RZ ;  /* 0xcd9e8d5708287825 */ /* 0x000fe200078e00ff */
[----:B------:R-:W-:Y:S02]  /*1730*/  LOP3.LUT R38, R35, UR7, R55, 0x96, !PT ;  /* 0x0000000723267c12 */ /* 0x000fe4000f8e9637 */
[----:B------:R-:W-:Y:S02]  /*1740*/  MOV R16, R24 ;  /* 0x0000001800107202 */ /* 0x000fe40000000f00 */
        /* <DEDUP_REMOVED lines=38> */
[----:B------:R-:W-:Y:S02]  /*19b0*/  HFMA2 R40, -RZ, RZ, 0, 0 ;  /* 0x00000000ff287431 */ /* 0x000fe400000001ff */
[----:B------:R-:W-:-:S07]  /*19c0*/  IMAD.MOV.U32 R24, RZ, RZ, R38 ;  /* 0x000000ffff187224 */ /* 0x000fce00078e0026 */
.L_x_330:
[----:B------:R-:W-:Y:S05]  /*19d0*/  BSYNC.RECONVERGENT B1 ;  /* 0x0000000000017941 */ /* 0x000fea0003800200 */
.L_x_329:
[----:B------:R-:W-:Y:S01]  /*19e0*/  I2FP.F32.U32 R39, R16 ;  /* 0x0000001000277245 */ /* 0x000fe20000201000 */
[----:B------:R-:W-:Y:S01]  /*19f0*/  IMAD.U32 R16, R17, 0x10000, RZ ;  /* 0x0001000011107824 */ /* 0x000fe200078e00ff */
[----:B------:R-:W-:Y:S01]  /*1a00*/  ISETP.NE.AND P2, PT, R40, 0x1, PT ;  /* 0x000000012800780c */ /* 0x000fe20003f45270 */
[----:B------:R-:W-:Y:S01]  /*1a10*/  BSSY.RECONVERGENT B1, `(.L_x_334) ;  /* 0x000004d000017945 */ /* 0x000fe20003800200 */
[----:B------:R-:W-:Y:S02]  /*1a20*/  IMAD.MOV.U32 R41, RZ, RZ, 0x2 ;  /* 0x00000002ff297424 */ /* 0x000fe400078e00ff */
[----:B------:R-:W-:Y:S01]  /*1a30*/  FFMA.FTZ R38, R39, R48, 1.1641532182693481445e-10 ;  /* 0x2f00000027267423 */ /* 0x000fe20000010030 */
[----:B------:R-:W-:Y:S01]  /*1a40*/  FMUL.FTZ R39, R16, R45 ;  /* 0x0000002d10277220 */ /* 0x000fe20000410000 */
[----:B------:R-:W-:-:S03]  /*1a50*/  @P0 SHF.L.U32 R16, R13, 0x10, RZ ;  /* 0x000000100d100819 */ /* 0x000fc600000006ff */
[----:B------:R-:W-:Y:S01]  /*1a60*/  FMUL.FTZ R39, R39, R46 ;  /* 0x0000002e27277220 */ /* 0x000fe20000410000 */
[----:B------:R-:W-:Y:S02]  /*1a70*/  FSETP.GTU.FTZ.AND P1, PT, R38, R47, PT ;  /* 0x0000002f2600720b */ /* 0x000fe40003f3c000 */
[----:B------:R-:W-:Y:S02]  /*1a80*/  PRMT R38, R17, 0x7632, R38 ;  /* 0x0000763211267816 */ /* 0x000fe40000000026 */
[----:B------:R-:W-:Y:S02]  /*1a90*/  FSEL R39, R39, RZ, !P1 ;  /* 0x000000ff27277208 */ /* 0x000fe40004800000 */
[----:B------:R-:W-:-:S03]  /*1aa0*/  MOV R17, R22 ;  /* 0x0000001600117202 */ /* 0x000fc60000000f00 */
[----:B------:R-:W-:Y:S01]  /*1ab0*/  @P0 FADD.FTZ R39, R39, R16 ;  /* 0x0000001027270221 */ /* 0x000fe20000010000 */
[----:B------:R-:W-:Y:S06]  /*1ac0*/  @!P2 BRA `(.L_x_335) ;  /* 0x000000040004a947 */ /* 0x000fec0003800000 */
        /* <DEDUP_REMOVED lines=8> */
.L_x_336:
        /* <DEDUP_REMOVED lines=13> */
.L_x_338:
[----:B------:R-:W-:Y:S05]  /*1c20*/  BSYNC.RECONVERGENT B2 ;  /* 0x0000000000027941 */ /* 0x000fea0003800200 */
.L_x_337:
        /* <DEDUP_REMOVED lines=43> */
.L_x_335:
[----:B------:R-:W-:Y:S05]  /*1ee0*/  BSYNC.RECONVERGENT B1 ;  /* 0x0000000000017941 */ /* 0x000fea0003800200 */
.L_x_334:
[----:B------:R-:W-:Y:S01]  /*1ef0*/  I2FP.F32.U32 R17, R17 ;  /* 0x0000001100117245 */ /* 0x000fe20000201000 */
[----:B------:R-:W-:Y:S01]  /*1f00*/  BSSY.RECONVERGENT B1, `(.L_x_339) ;  /* 0x000004f000017945 */ /* 0x000fe20003800200 */
[----:B------:R-:W-:Y:S02]  /*1f10*/  SHF.L.U32 R38, R38, 0x10, RZ ;  /* 0x0000001026267819 */ /* 0x000fe400000006ff */
[----:B------:R-:W-:Y:S01]  /*1f20*/  ISETP.NE.AND P3, PT, R41, 0x1, PT ;  /* 0x000000012900780c */ /* 0x000fe20003f65270 */
[----:B------:R-:W-:Y:S01]  /*1f30*/  FFMA.FTZ R40, R17, R48, 1.1641532182693481445e-10 ;  /* 0x2f00000011287423 */ /* 0x000fe20000010030 */
[----:B------:R-:W-:Y:S01]  /*1f40*/  @P0 PRMT R16, R13, 0x7632, R16 ;  /* 0x000076320d100816 */ /* 0x000fe20000000010 */
[----:B------:R-:W-:Y:S01]  /*1f50*/  FMUL.FTZ R17, R38, R45 ;  /* 0x0000002d26117220 */ /* 0x000fe20000410000 */
[----:B------:R-:W-:Y:S02]  /*1f60*/  HFMA2 R38, -RZ, RZ, 0, 1.1920928955078125e-07 ;  /* 0x00000002ff267431 */ /* 0x000fe400000001ff */
[----:B------:R-:W-:Y:S01]  /*1f70*/  FSETP.GTU.FTZ.AND P2, PT, R40, R47, PT ;  /* 0x0000002f2800720b */ /* 0x000fe20003f5c000 */
[----:B------:R-:W-:Y:S01]  /*1f80*/  FMUL.FTZ R17, R17, R46 ;  /* 0x0000002e11117220 */ /* 0x000fe20000410000 */
[----:B------:R-:W-:-:S04]  /*1f90*/  @P0 IMAD.U32 R53, R16, 0x10000, RZ ;  /* 0x0001000010350824 */ /* 0x000fc800078e00ff */
        /* <DEDUP_REMOVED lines=12> */
.L_x_341:
        /* <DEDUP_REMOVED lines=13> */
.L_x_343:
[----:B------:R-:W-:Y:S05]  /*2130*/  BSYNC.RECONVERGENT B2 ;  /* 0x0000000000027941 */ /* 0x000fea0003800200 */
.L_x_342:
[----:B------:R-:W-:Y:S01]  /*2140*/  IMAD.WIDE.U32 R52, R8, -0x326172a9, RZ ;  /* 0xcd9e8d5708347825 */ /* 0x000fe200078e00ff */
[----:B------:R-:W-:-:S03]  /*2150*/  LOP3.LUT R16, R35, UR7, R57, 0x96, !PT ;  /* 0x0000000723107c12 */ /* 0x000fc6000f8e9639 */
[----:B------:R-:W-:Y:S01]  /*2160*/  HFMA2 R38, -RZ, RZ, 0, 0 ;  /* 0x00000000ff267431 */ /* 0x000fe200000001ff */
        /* <DEDUP_REMOVED lines=37> */
[----:B------:R-:W-:Y:S02]  /*23c0*/  LOP3.LUT R11, R52, UR30, R17, 0x96, !PT ;  /* 0x0000001e340b7c12 */ /* 0x000fe4000f8e9611 */
[----:B------:R-:W-:Y:S01]  /*23d0*/  MOV R17, R24 ;  /* 0x0000001800117202 */ /* 0x000fe20000000f00 */
[----:B------:R-:W-:-:S07]  /*23e0*/  IMAD.MOV.U32 R24, RZ, RZ, R16 ;  /* 0x000000ffff187224 */ /* 0x000fce00078e0010 */
.L_x_340:
[----:B------:R-:W-:Y:S05]  /*23f0*/  BSYNC.RECONVERGENT B1 ;  /* 0x0000000000017941 */ /* 0x000fea0003800200 */
.L_x_339:
[----:B------:R-:W-:Y:S01]  /*2400*/  I2FP.F32.U32 R17, R17 ;  /* 0x0000001100117245 */ /* 0x000fe20000201000 */
[----:B------:R-:W-:Y:S01]  /*2410*/  IMAD.U32 R16, R18, 0x10000, RZ ;  /* 0x0001000012107824 */ /* 0x000fe200078e00ff */
[----:B------:R-:W-:Y:S01]  /*2420*/  ISETP.NE.AND P4, PT, R38, 0x1, PT ;  /* 0x000000012600780c */ /* 0x000fe20003f85270 */
[----:B------:R-:W-:Y:S01]  /*2430*/  BSSY.RECONVERGENT B1, `(.L_x_344) ;  /* 0x000004d000017945 */ /* 0x000fe20003800200 */
[----:B------:R-:W-:Y:S01]  /*2440*/  PRMT R18, R18, 0x7632, R18 ;  /* 0x0000763212127816 */ /* 0x000fe20000000012 */
[----:B------:R-:W-:Y:S01]  /*2450*/  FFMA.FTZ R42, R17, R48, 1.1641532182693481445e-10 ;  /* 0x2f000000112a7423 */ /* 0x000fe20000010030 */
[----:B------:R-:W-:Y:S01]  /*2460*/  FMUL.FTZ R17, R16, R45 ;  /* 0x0000002d10117220 */ /* 0x000fe20000410000 */
[----:B------:R-:W-:-:S03]  /*2470*/  @P0 SHF.L.U32 R16, R14, 0x10, RZ ;  /* 0x000000100e100819 */ /* 0x000fc600000006ff */
[----:B------:R-:W-:Y:S01]  /*2480*/  FMUL.FTZ R17, R17, R46 ;  /* 0x0000002e11117220 */ /* 0x000fe20000410000 */
[----:B------:R-:W-:-:S04]  /*2490*/  FSETP.GTU.FTZ.AND P3, PT, R42, R47, PT ;  /* 0x0000002f2a00720b */ /* 0x000fc80003f7c000 */
[----:B------:R-:W-:Y:S02]  /*24a0*/  FSEL R41, R17, RZ, !P3 ;  /* 0x000000ff11297208 */ /* 0x000fe40005800000 */
[----:B------:R-:W-:-:S03]  /*24b0*/  MOV R17, R22 ;  /* 0x0000001600117202 */ /* 0x000fc60000000f00 */
[----:B------:R-:W-:Y:S01]  /*24c0*/  @P0 FADD.FTZ R41, R41, R16 ;  /* 0x0000001029290221 */ /* 0x000fe20000010000 */
[----:B------:R-:W-:Y:S01]  /*24d0*/  IMAD.MOV.U32 R16, RZ, RZ, 0x2 ;  /* 0x00000002ff107424 */ /* 0x000fe200078e00ff */
        /* <DEDUP_REMOVED lines=9> */
.L_x_346:
        /* <DEDUP_REMOVED lines=8> */
[----:B------:R-:W-:Y:S01]  /*25f0*/  @!P4 IADD3 R0, PT, PT, R35, 0x1, RZ ;  /* 0x000000012300c810 */ /* 0x000fe20007ffe0ff */
[----:B------:R-:W-:-:S03]  /*2600*/  @!P4 IMAD.MOV.U32 R6, RZ, RZ, RZ ;  /* 0x000000ffff06c224 */ /* 0x000fc600078e00ff */
[----:B------:R-:W-:-:S13]  /*2610*/  ISETP.NE.AND P5, PT, R8, RZ, !P4 ;  /* 0x000000ff0800720c */ /* 0x000fda00067a5270 */
[----:B------:R-:W-:-:S05]  /*2620*/  @P5 IMAD.MOV R0, RZ, RZ, R35 ;  /* 0x000000ffff005224 */ /* 0x000fca00078e0223 */
[----:B------:R-:W-:-:S07]  /*2630*/  @!P4 MOV R35, R0 ;  /* 0x000000000023c202 */ /* 0x000fce0000000f00 */
.L_x_348:
[----:B------:R-:W-:Y:S05]  /*2640*/  BSYNC.RECONVERGENT B2 ;  /* 0x0000000000027941 */ /* 0x000fea0003800200 */
.L_x_347:
        /* <DEDUP_REMOVED lines=40> */
[----:B------:R-:W-:Y:S01]  /*28d0*/  IMAD.MOV.U32 R17, RZ, RZ, R24 ;  /* 0x000000ffff117224 */ /* 0x000fe200078e0018 */
[----:B------:R-:W-:Y:S01]  /*28e0*/  MOV R24, R16 ;  /* 0x0000001000187202 */ /* 0x000fe20000000f00 */
[----:B------:R-:W-:-:S07]  /*28f0*/  IMAD.MOV.U32 R16, RZ, RZ, RZ ;  /* 0x000000ffff107224 */ /* 0x000fce00078e00ff */
.L_x_345:
[----:B------:R-:W-:Y:S05]  /*2900*/  BSYNC.RECONVERGENT B1 ;  /* 0x0000000000017941 */ /* 0x000fea0003800200 */
.L_x_344:
        /* <DEDUP_REMOVED lines=8> */
[----:B------:R-:W-:-:S02]  /*2990*/  FMUL.FTZ R17, R17, R46 ;  /* 0x0000002e11117220 */ /* 0x000fc40000410000 */
[----:B------:R-:W-:Y:S02]  /*29a0*/  @P0 IMAD.U32 R53, R18, 0x10000, RZ ;  /* 0x0001000012350824 */ /* 0x000fe400078e00ff */
[----:B------:R-:W-:Y:S01]  /*29b0*/  HFMA2 R18, -RZ, RZ, 0, 1.1920928955078125e-07 ;  /* 0x00000002ff127431 */ /* 0x000fe200000001ff */
        /* <DEDUP_REMOVED lines=12> */
.L_x_351:
        /* <DEDUP_REMOVED lines=13> */
.L_x_353:
[----:B------:R-:W-:Y:S05]  /*2b50*/  BSYNC.RECONVERGENT B2 ;  /* 0x0000000000027941 */ /* 0x000fea0003800200 */
.L_x_352:
        /* <DEDUP_REMOVED lines=43> */
.L_x_350:
[----:B------:R-:W-:Y:S05]  /*2e10*/  BSYNC.RECONVERGENT B1 ;  /* 0x0000000000017941 */ /* 0x000fea0003800200 */
.L_x_349:
[C---:B------:R-:W-:Y:S01]  /*2e20*/  IMAD.U32 R16, R19.reuse, 0x10000, RZ ;  /* 0x0001000013107824 */ /* 0x040fe200078e00ff */
[----:B------:R-:W-:Y:S01]  /*2e30*/  I2FP.F32.U32 R17, R17 ;  /* 0x0000001100117245 */ /* 0x000fe20000201000 */
[----:B------:R-:W-:Y:S01]  /*2e40*/  BSSY.RECONVERGENT B1, `(.L_x_354) ;  /* 0x0000050000017945 */ /* 0x000fe20003800200 */
[----:B------:R-:W-:Y:S01]  /*2e50*/  ISETP.NE.AND P6, PT, R18, 0x1, PT ;  /* 0x000000011200780c */ /* 0x000fe20003fc5270 */
[----:B------:R-:W-:Y:S01]  /*2e60*/  FMUL.FTZ R53, R16, R45 ;  /* 0x0000002d10357220 */ /* 0x000fe20000410000 */
[----:B------:R-:W-:Y:S01]  /*2e70*/  PRMT R52, R19, 0x7632, R52 ;  /* 0x0000763213347816 */ /* 0x000fe20000000034 */
[----:B------:R-:W-:Y:S01]  /*2e80*/  FFMA.FTZ R16, R17, R48, 1.1641532182693481445e-10 ;  /* 0x2f00000011107423 */ /* 0x000fe20000010030 */
[----:B------:R-:W-:Y:S01]  /*2e90*/  @P0 SHF.L.U32 R17, R15, 0x10, RZ ;  /* 0x000000100f110819 */ /* 0x000fe200000006ff */
[----:B------:R-:W-:Y:S01]  /*2ea0*/  FMUL.FTZ R53, R53, R46 ;  /* 0x0000002e35357220 */ /* 0x000fe20000410000 */
[----:B------:R-:W-:Y:S02]  /*2eb0*/  IMAD.MOV.U32 R38, RZ, RZ, 0x2 ;  /* 0x00000002ff267424 */ /* 0x000fe400078e00ff */
[----:B------:R-:W-:-:S04]  /*2ec0*/  FSETP.GTU.FTZ.AND P5, PT, R16, R47, PT ;  /* 0x0000002f1000720b */ /* 0x000fc80003fbc000 */
[----:B------:R-:W-:-:S05]  /*2ed0*/  FSEL R42, R53, RZ, !P5 ;  /* 0x000000ff352a7208 */ /* 0x000fca0006800000 */
[----:B------:R-:W-:Y:S01]  /*2ee0*/  @P0 FADD.FTZ R42, R42, R17 ;  /* 0x000000112a2a0221 */ /* 0x000fe20000010000 */
[----:B------:R-:W-:Y:S01]  /*2ef0*/  MOV R17, R22 ;  /* 0x0000001600117202 */ /* 0x000fe20000000f00 */
        /* <DEDUP_REMOVED lines=9> */
.L_x_356:
[----:B------:R-:W-:Y:S01]  /*2f90*/  VIADD R7, R7, 0x1 ;  /* 0x0000000107077836 */ /* 0x000fe20000000000 */
[----:B------:R-:W-:Y:S03]  /*2fa0*/  BSSY.RECONVERGENT B2, `(.L_x_357) ;  /* 0x000000e000027945 */ /* 0x000fe60003800200 */
[C---:B------:R-:W-:Y:S01]  /*2fb0*/  IMAD.WIDE.U32 R18, R7.reuse, -0x2daee0ad, RZ ;  /* 0xd2511f5307127825 */ /* 0x040fe200078e00ff */
[----:B------:R-:W-:-:S13]  /*2fc0*/  ISETP.NE.AND P6, PT, R7, RZ, PT ;  /* 0x000000ff0700720c */ /* 0x000fda0003fc5270 */
[----:B------:R-:W-:Y:S05]  /*2fd0*/  @P6 BRA `(.L_x_358) ;  /* 0x0000000000286947 */ /* 0x000fea0003800000 */
[----:B------:R-:W-:Y:S02]  /*2fe0*/  IADD3 R6, PT, PT, R6, 0x1, RZ ;  /* 0x0000000106067810 */ /* 0x000fe40007ffe0ff */
[----:B------:R-:W-:Y:S02]  /*2ff0*/  P2R R0, PR, RZ, 0x1 ;  /* 0x00000001ff007803 */ /* 0x000fe40000000000 */
[----:B------:R-:W-:-:S13]  /*3000*/  ISETP.NE.AND P6, PT, R6, RZ, PT ;  /* 0x000000ff0600720c */ /* 0x000fda0003fc5270 */
[----:B------:R-:W-:Y:S01]  /*3010*/  @!P6 VIADD R8, R8, 0x1 ;  /* 0x000000010808e836 */ /* 0x000fe20000000000 */
[----:B------:R-:W-:Y:S02]  /*3020*/  @!P6 IADD3 R11, PT, PT, R35, 0x1, RZ ;  /* 0x00000001230be810 */ /* 0x000fe40007ffe0ff */
[----:B------:R-:W-:Y:S02]  /*3030*/  @!P6 MOV R6, RZ ;  /* 0x000000ff0006e202 */ /* 0x000fe40000000f00 */
[----:B------:R-:W-:-:S13]  /*3040*/  ISETP.NE.AND P0, PT, R8, RZ, !P6 ;  /* 0x000000ff0800720c */ /* 0x000fda0007705270 */
[----:B------:R-:W-:Y:S01]  /*3050*/  @P0 IMAD.MOV R11, RZ, RZ, R35 ;  /* 0x000000ffff0b0224 */ /* 0x000fe200078e0223 */
[----:B------:R-:W-:-:S03]  /*3060*/  ISETP.NE.AND P0, PT, R0, RZ, PT ;  /* 0x000000ff0000720c */ /* 0x000fc60003f05270 */
[----:B------:R-:W-:-:S10]  /*3070*/  @!P6 IMAD.MOV.U32 R35, RZ, RZ, R11 ;  /* 0x000000ffff23e224 */ /* 0x000fd400078e000b */
.L_x_358:
[----:B------:R-:W-:Y:S05]  /*3080*/  BSYNC.RECONVERGENT B2 ;  /* 0x0000000000027941 */ /* 0x000fea0003800200 */
.L_x_357:
[----:B------:R-:W-:Y:S01]  /*3090*/  LOP3.LUT R16, R35, UR7, R19, 0x96, !PT ;  /* 0x0000000723107c12 */ /* 0x000fe2000f8e9613 */
[----:B------:R-:W-:-:S04]  /*30a0*/  IMAD.WIDE.U32 R54, R8, -0x326172a9, RZ ;  /* 0xcd9e8d5708367825 */ /* 0x000fc800078e00ff */
[----:B------:R-:W-:Y:S01]  /*30b0*/  IMAD.WIDE.U32 R16, R16, -0x326172a9, RZ ;  /* 0xcd9e8d5710107825 */ /* 0x000fe200078e00ff */
[----:B------:R-:W-:-:S03]  /*30c0*/  LOP3.LUT R50, R6, UR6, R55, 0x96, !PT ;  /* 0x0000000606327c12 */ /* 0x000fc6000f8e9637 */
[----:B------:R-:W-:Y:S01]  /*30d0*/  IMAD.MOV.U32 R38, RZ, RZ, RZ ;  /* 0x000000ffff267224 */ /* 0x000fe200078e00ff */
[----:B------:R-:W-:Y:S01]  /*30e0*/  LOP3.LUT R54, R51, R54, R17, 0x96, !PT ;  /* 0x0000003633367212 */ /* 0x000fe200078e9611 */
[----:B------:R-:W-:-:S04]  /*30f0*/  IMAD.WIDE.U32 R50, R50, -0x2daee0ad, RZ ;  /* 0xd2511f5332327825 */ /* 0x000fc800078e00ff */
[----:B------:R-:W-:Y:S01]  /*3100*/  IMAD.WIDE.U32 R54, R54, -0x2daee0ad, RZ ;  /* 0xd2511f5336367825 */ /* 0x000fe200078e00ff */
[----:B------:R-:W-:-:S04]  /*3110*/  LOP3.LUT R18, R18, UR14, R51, 0x96, !PT ;  /* 0x0000000e12127c12 */ /* 0x000fc8000f8e9633 */
[----:B------:R-:W-:Y:S01]  /*3120*/  LOP3.LUT R17, R50, UR16, R55, 0x96, !PT ;  /* 0x0000001032117c12 */ /* 0x000fe2000f8e9637 */
[----:B------:R-:W-:-:S05]  /*3130*/  IMAD.WIDE.U32 R18, R18, -0x326172a9, RZ ;  /* 0xcd9e8d5712127825 */ /* 0x000fca00078e00ff */
        /* <DEDUP_REMOVED lines=32> */
.L_x_355:
[----:B------:R-:W-:Y:S05]  /*3340*/  BSYNC.RECONVERGENT B1 ;  /* 0x0000000000017941 */ /* 0x000fea0003800200 */
.L_x_354:
[----:B------:R-:W-:Y:S01]  /*3350*/  I2FP.F32.U32 R17, R17 ;  /* 0x0000001100117245 */ /* 0x000fe20000201000 */
[----:B------:R-:W-:Y:S01]  /*3360*/  UMOV UR4, 0xffffffff ;  /* 0xffffffff00047882 */ /* 0x000fe20000000000 */
[----:B------:R-:W-:Y:S02]  /*3370*/  SHF.L.U32 R52, R52, 0x10, RZ ;  /* 0x0000001034347819 */ /* 0x000fe400000006ff */
[----:B------:R-:W-:Y:S01]  /*3380*/  ISETP.NE.AND P6, PT, R43, RZ, PT ;  /* 0x000000ff2b00720c */ /* 0x000fe20003fc5270 */
[----:B------:R-:W-:Y:S01]  /*3390*/  FFMA.FTZ R48, R17, R48, 1.1641532182693481445e-10 ;  /* 0x2f00000011307423 */ /* 0x000fe20000010030 */
[----:B------:R-:W-:Y:S01]  /*33a0*/  SEL R43, RZ, 0x10000, P5 ;  /* 0x00010000ff2b7807 */ /* 0x000fe20002800000 */
[----:B------:R-:W-:Y:S01]  /*33b0*/  FMUL.FTZ R45, R52, R45 ;  /* 0x0000002d342d7220 */ /* 0x000fe20000410000 */
[----:B------:R-:W-:Y:S02]  /*33c0*/  @P0 PRMT R16, R15, 0x7632, R16 ;  /* 0x000076320f100816 */ /* 0x000fe40000000010 */
[----:B------:R-:W-:Y:S01]  /*33d0*/  FSETP.GTU.FTZ.AND P5, PT, R48, R47, PT ;  /* 0x0000002f3000720b */ /* 0x000fe20003fbc000 */
[----:B------:R-:W-:Y:S01]  /*33e0*/  FMUL.FTZ R45, R45, R46 ;  /* 0x0000002e2d2d7220 */ /* 0x000fe20000410000 */
[----:B------:R-:W-:Y:S01]  /*33f0*/  SEL R54, RZ, 0x100, P4 ;  /* 0x00000100ff367807 */ /* 0x000fe20002000000 */
[----:B------:R-:W-:Y:S01]  /*3400*/  @P0 IMAD.U32 R16, R16, 0x10000, RZ ;  /* 0x0001000010100824 */ /* 0x000fe200078e00ff */
[----:B------:R-:W0:Y:S01]  /*3410*/  LDC.64 R46, c[0x0][0x3b0] ;  /* 0x0000ec00ff2e7b82 */ /* 0x000e220000000a00 */
[----:B------:R-:W-:-:S02]  /*3420*/  SEL R52, RZ, 0x1000000, P2 ;  /* 0x01000000ff347807 */ /* 0x000fc40001000000 */
[----:B------:R-:W-:Y:S02]  /*3430*/  FSEL R45, R45, RZ, !P5 ;  /* 0x000000ff2d2d7208 */ /* 0x000fe40006800000 */
[----:B------:R-:W-:Y:S02]  /*3440*/  SEL R50, RZ, 0x10000, P1 ;  /* 0x00010000ff327807 */ /* 0x000fe40000800000 */
[----:B------:R-:W-:Y:S01]  /*3450*/  SEL R53, RZ, 0x1000000, P5 ;  /* 0x01000000ff357807 */ /* 0x000fe20002800000 */
[----:B------:R-:W-:Y:S01]  /*3460*/  @P0 FADD.FTZ R45, R45, R16 ;  /* 0x000000102d2d0221 */ /* 0x000fe20000010000 */
[----:B------:R-:W-:Y:S02]  /*3470*/  ISETP.NE.AND P0, PT, R49, RZ, PT ;  /* 0x000000ff3100720c */ /* 0x000fe40003f05270 */
[----:B------:R-:W1:Y:S01]  /*3480*/  LDC.64 R48, c[0x0][0x3a8] ;  /* 0x0000ea00ff307b82 */ /* 0x000e620000000a00 */
[----:B------:R-:W-:Y:S02]  /*3490*/  F2FP.BF16.F32.PACK_AB R16, R31, R30 ;  /* 0x0000001e1f10723e */ /* 0x000fe400000010ff */
[----:B------:R-:W-:-:S02]  /*34a0*/  SEL R51, RZ, 0x100, P0 ;  /* 0x00000100ff337807 */ /* 0x000fc40000000000 */
[----:B------:R-:W-:Y:S02]  /*34b0*/  F2FP.BF16.F32.PACK_AB R17, R40, R39 ;  /* 0x000000272811723e */ /* 0x000fe400000010ff */
[----:B------:R-:W-:Y:S02]  /*34c0*/  F2FP.BF16.F32.PACK_AB R18, R44, R41 ;  /* 0x000000292c12723e */ /* 0x000fe400000010ff */
[----:B------:R-:W-:Y:S02]  /*34d0*/  F2FP.BF16.F32.PACK_AB R19, R45, R42 ;  /* 0x0000002a2d13723e */ /* 0x000fe400000010ff */
[----:B------:R-:W-:Y:S01]  /*34e0*/  LOP3.LUT R51, R51, R52, R50, 0xfe, !PT ;  /* 0x0000003433337212 */ /* 0x000fe200078efe32 */
[----:B------:R-:W-:Y:S01]  /*34f0*/  FADD.FTZ R50, RZ, R30 ;  /* 0x0000001eff327221 */ /* 0x000fe20000010000 */
[----:B------:R-:W-:Y:S01]  /*3500*/  LOP3.LUT R54, R54, R53, R43, 0xfe, !PT ;  /* 0x0000003536367212 */ /* 0x000fe200078efe2b */
[----:B0-----:R-:W-:Y:S01]  /*3510*/  IMAD.WIDE.U32 R46, R37, 0x8, R46 ;  /* 0x00000008252e7825 */ /* 0x001fe200078e002e */
[----:B------:R-:W-:-:S03]  /*3520*/  SEL R52, RZ, 0x1, P6 ;  /* 0x00000001ff347807 */ /* 0x000fc60003000000 */
[----:B------:R-:W-:Y:S01]  /*3530*/  FADD.FTZ R50, R50, R31 ;  /* 0x0000001f32327221 */ /* 0x000fe20000010000 */
[----:B------:R-:W-:Y:S02]  /*3540*/  SEL R43, RZ, 0x1, P3 ;  /* 0x00000001ff2b7807 */ /* 0x000fe40001800000 */
[----:B------:R-:W-:Y:S01]  /*3550*/  ISETP.NE.AND P0, PT, R9, RZ, PT ;  /* 0x000000ff0900720c */ /* 0x000fe20003f05270 */
[----:B-1----:R-:W-:-:S05]  /*3560*/  IMAD.WIDE.U32 R48, R37, 0x10, R48 ;  /* 0x0000001025307825 */ /* 0x002fca00078e0030 */
[----:B------:R0:W-:Y:S02]  /*3570*/  STG.E.128 desc[UR8][R48.64], R16 ;  /* 0x0000001030007986 */ /* 0x0001e4000c101d08 */
[----:B0-----:R-:W-:Y:S01]  /*3580*/  LOP3.LUT R16, R51, R52, RZ, 0xfc, !PT ;  /* 0x0000003433107212 */ /* 0x001fe200078efcff */
[----:B------:R-:W-:Y:S01]  /*3590*/  FADD.FTZ R19, R50, R39 ;  /* 0x0000002732137221 */ /* 0x000fe20000010000 */
[----:B------:R-:W-:-:S03]  /*35a0*/  LOP3.LUT R17, R54, R43, RZ, 0xfc, !PT ;  /* 0x0000002b36117212 */ /* 0x000fc600078efcff */
[----:B------:R-:W-:Y:S02]  /*35b0*/  FADD.FTZ R18, R19, R40 ;  /* 0x0000002813127221 */ /* 0x000fe40000010000 */
[----:B------:R0:W-:Y:S02]  /*35c0*/  STG.E.64 desc[UR8][R46.64], R16 ;  /* 0x000000102e007986 */ /* 0x0001e4000c101b08 */
[----:B------:R-:W-:-:S04]  /*35d0*/  FADD.FTZ R19, R18, R41 ;  /* 0x0000002912137221 */ /* 0x000fc80000010000 */
[----:B------:R-:W-:-:S04]  /*35e0*/  FADD.FTZ R19, R19, R44 ;  /* 0x0000002c13137221 */ /* 0x000fc80000010000 */
[----:B------:R-:W-:-:S04]  /*35f0*/  FADD.FTZ R18, R19, R42 ;  /* 0x0000002a13127221 */ /* 0x000fc80000010000 */
[----:B------:R-:W-:Y:S01]  /*3600*/  FADD.FTZ R48, R18, R45 ;  /* 0x0000002d12307221 */ /* 0x000fe20000010000 */
[----:B0-----:R-:W-:Y:S06]  /*3610*/  BRA.DIV UR4, `(.L_x_359) ;  /* 0x0000000604647947 */ /* 0x001fec000b800000 */
        /* <DEDUP_REMOVED lines=17> */
[----:B------:R-:W-:-:S03]  /*3730*/  FADD.FTZ R19, -R47, R40 ;  /* 0x000000282f137221 */ /* 0x000fc60000010100 */
        /* <DEDUP_REMOVED lines=8> */
[----:B------:R-:W-:-:S04]  /*37c0*/  FFMA.FTZ R16, R43, R43, R16 ;  /* 0x0000002b2b107223 */ /* 0x000fc80000010010 */
        /* <DEDUP_REMOVED lines=10> */
.L_x_372:
[----:B------:R-:W-:Y:S01]  /*3870*/  FMUL.FTZ R16, R47, R47 ;  /* 0x0000002f2f107220 */ /* 0x000fe20000410000 */
[----:B------:R-:W-:Y:S01]  /*3880*/  PLOP3.LUT P1, PT, PT, PT, UP1, 0x40, 0x4 ;  /* 0x000000000004781c */ /* 0x000fe20003f2e818 */
[----:B01----:R-:W-:-:S03]  /*3890*/  FADD.FTZ R48, R48, R53 ;  /* 0x0000003530307221 */ /* 0x003fc60000010000 */
[----:B------:R-:W-:Y:S01]  /*38a0*/  FSEL R16, R16, RZ, !P1 ;  /* 0x000000ff10107208 */ /* 0x000fe20004800000 */
[----:B------:R-:W-:Y:S01]  /*38b0*/  FFMA.FTZ R17, R48, R17, UR13 ;  /* 0x0000000d30117e23 */ /* 0x000fe20008010011 */
[----:B------:R-:W-:-:S03]  /*38c0*/  PLOP3.LUT P1, PT, PT, PT, UP1, 0x40, 0x4 ;  /* 0x000000000004781c */ /* 0x000fc60003f2e818 */
[----:B------:R-:W-:Y:S01]  /*38d0*/  FADD.FTZ R16, R17, R16 ;  /* 0x0000001011107221 */ /* 0x000fe20000010000 */
[----:B------:R-:W-:-:S03]  /*38e0*/  FSEL R17, R47, RZ, P1 ;  /* 0x000000ff2f117208 */ /* 0x000fc60000800000 */
[----:B------:R-:W0:Y:S02]  /*38f0*/  MUFU.RSQ R46, R16 ;  /* 0x00000010002e7308 */ /* 0x000e240000001400 */
[C---:B------:R-:W-:Y:S01]  /*3900*/  FADD.FTZ R51, -R17.reuse, R31 ;  /* 0x0000001f11337221 */ /* 0x040fe20000010100 */
[C---:B------:R-:W-:Y:S01]  /*3910*/  FADD.FTZ R53, -R17.reuse, R42 ;  /* 0x0000002a11357221 */ /* 0x040fe20000010100 */
[C---:B------:R-:W-:Y:S01]  /*3920*/  FADD.FTZ R31, -R17.reuse, R41 ;  /* 0x00000029111f7221 */ /* 0x040fe20000010100 */
[C---:B------:R-:W-:Y:S01]  /*3930*/  FADD.FTZ R43, -R17.reuse, R44 ;  /* 0x0000002c112b7221 */ /* 0x040fe20000010100 */
[C---:B------:R-:W-:Y:S01]  /*3940*/  FADD.FTZ R55, -R17.reuse, R45 ;  /* 0x0000002d11377221 */ /* 0x040fe20000010100 */
[C---:B------:R-:W-:Y:S01]  /*3950*/  FADD.FTZ R49, -R17.reuse, R30 ;  /* 0x0000001e11317221 */ /* 0x040fe20000010100 */
[C---:B------:R-:W-:Y:S01]  /*3960*/  FADD.FTZ R19, -R17.reuse, R40 ;  /* 0x0000002811137221 */ /* 0x040fe20000010100 */
[----:B------:R-:W-:Y:S01]  /*3970*/  FADD.FTZ R39, -R17, R39 ;  /* 0x0000002711277221 */ /* 0x000fe20000010100 */
[----:B------:R-:W1:Y:S01]  /*3980*/  @!P0 LDC.64 R44, c[0x0][0x3c0] ;  /* 0x0000f000ff2c8b82 */ /* 0x000e620000000a00 */
[C---:B0-----:R-:W-:Y:S01]  /*3990*/  FMUL.FTZ R30, R46.reuse, R53 ;  /* 0x000000352e1e7220 */ /* 0x041fe20000410000 */
[C---:B------:R-:W-:Y:S01]  /*39a0*/  FMUL.FTZ R31, R46.reuse, R31 ;  /* 0x0000001f2e1f7220 */ /* 0x040fe20000410000 */
[C---:B------:R-:W-:Y:S01]  /*39b0*/  FMUL.FTZ R18, R46.reuse, R43 ;  /* 0x0000002b2e127220 */ /* 0x040fe20000410000 */
[C---:B------:R-:W-:Y:S01]  /*39c0*/  FMUL.FTZ R55, R46.reuse, R55 ;  /* 0x000000372e377220 */ /* 0x040fe20000410000 */
[----:B------:R-:W-:-:S03]  /*39d0*/  FMUL.FTZ R17, R46, R19 ;  /* 0x000000132e117220 */ /* 0x000fc60000410000 */
[----:B------:R-:W0:Y:S01]  /*39e0*/  @!P0 LDC.64 R42, c[0x0][0x3c8] ;  /* 0x0000f200ff2a8b82 */ /* 0x000e220000000a00 */
[----:B------:R-:W-:Y:S01]  /*39f0*/  FFMA.FTZ R19, R30, R36, R5 ;  /* 0x000000241e137223 */ /* 0x000fe20000010005 */
[----:B------:R-:W-:Y:S01]  /*3a00*/  FFMA.FTZ R31, R31, R23, R4 ;  /* 0x000000171f1f7223 */ /* 0x000fe20000010004 */
[----:B------:R-:W-:Y:S01]  /*3a10*/  FFMA.FTZ R30, R55, R25, R34 ;  /* 0x00000019371e7223 */ /* 0x000fe20000010022 */
[----:B------:R-:W-:Y:S01]  /*3a20*/  FFMA.FTZ R18, R18, R26, R33 ;  /* 0x0000001a12127223 */ /* 0x000fe20000010021 */
[C---:B------:R-:W-:Y:S01]  /*3a30*/  FMUL.FTZ R16, R46.reuse, R39 ;  /* 0x000000272e107220 */ /* 0x040fe20000410000 */
[----:B------:R-:W-:Y:S01]  /*3a40*/  FFMA.FTZ R17, R17, R27, R32 ;  /* 0x0000001b11117223 */ /* 0x000fe20000010020 */
[----:B------:R-:W-:Y:S01]  /*3a50*/  FMUL.FTZ R49, R46, R49 ;  /* 0x000000312e317220 */ /* 0x000fe20000410000 */
[----:B------:R-:W2:Y:S01]  /*3a60*/  LDC.64 R40, c[0x0][0x428] ;  /* 0x00010a00ff287b82 */ /* 0x000ea20000000a00 */
[----:B------:R-:W-:Y:S01]  /*3a70*/  F2FP.BF16.F32.PACK_AB R19, R30, R19 ;  /* 0x000000131e13723e */ /* 0x000fe200000010ff */
[----:B------:R-:W-:Y:S01]  /*3a80*/  FFMA.FTZ R16, R16, R20, R3 ;  /* 0x0000001410107223 */ /* 0x000fe20000010003 */
[----:B------:R-:W-:Y:S01]  /*3a90*/  F2FP.BF16.F32.PACK_AB R18, R18, R31 ;  /* 0x0000001f1212723e */ /* 0x000fe200000010ff */
[----:B------:R-:W-:Y:S01]  /*3aa0*/  FMUL.FTZ R48, R46, R51 ;  /* 0x000000332e307220 */ /* 0x000fe20000410000 */
[----:B-1----:R-:W-:-:S02]  /*3ab0*/  @!P0 IMAD.WIDE R44, R10, 0x4, R44 ;  /* 0x000000040a2c8825 */ /* 0x002fc400078e022c */
[----:B------:R-:W-:Y:S01]  /*3ac0*/  F2FP.BF16.F32.PACK_AB R17, R17, R16 ;  /* 0x000000101111723e */ /* 0x000fe200000010ff */
[----:B------:R-:W1:Y:S01]  /*3ad0*/  LDC.64 R30, c[0x0][0x380] ;  /* 0x0000e000ff1e7b82 */ /* 0x000e620000000a00 */
[----:B------:R-:W-:Y:S01]  /*3ae0*/  FFMA.FTZ R16, R49, R21, R2 ;  /* 0x0000001531107223 */ /* 0x000fe20000010002 */
[----:B------:R-:W-:Y:S01]  /*3af0*/  FFMA.FTZ R39, R48, R28, R29 ;  /* 0x0000001c30277223 */ /* 0x000fe2000001001d */
[----:B------:R3:W-:Y:S04]  /*3b00*/  @!P0 STG.E desc[UR8][R44.64], R47 ;  /* 0x0000002f2c008986 */ /* 0x0007e8000c101908 */
[----:B------:R-:W-:Y:S01]  /*3b10*/  F2FP.BF16.F32.PACK_AB R16, R39, R16 ;  /* 0x000000102710723e */ /* 0x000fe200000010ff */
[----:B0-----:R-:W-:-:S05]  /*3b20*/  @!P0 IMAD.WIDE R42, R10, 0x4, R42 ;  /* 0x000000040a2a8825 */ /* 0x001fca00078e022a */
[----:B------:R3:W-:Y:S01]  /*3b30*/  @!P0 STG.E desc[UR8][R42.64], R46 ;  /* 0x0000002e2a008986 */ /* 0x0007e2000c101908 */
[----:B--2---:R-:W-:-:S05]  /*3b40*/  IMAD.WIDE.U32 R40, R37, 0x10, R40 ;  /* 0x0000001025287825 */ /* 0x004fca00078e0028 */
[----:B------:R3:W-:Y:S01]  /*3b50*/  STG.E.128 desc[UR8][R40.64], R16 ;  /* 0x0000001028007986 */ /* 0x0007e2000c101d08 */
[----:B-1----:R-:W-:-:S04]  /*3b60*/  LEA R10, R30, R10, 0x2 ;  /* 0x0000000a1e0a7211 */ /* 0x002fc800078e10ff */
[----:B------:R-:W-:-:S13]  /*3b70*/  ISETP.GE.AND P0, PT, R10, R31, PT ;  /* 0x0000001f0a00720c */ /* 0x000fda0003f06270 */
[----:B---3--:R-:W-:Y:S05]  /*3b80*/  @!P0 BRA `(.L_x_360) ;  /* 0xffffffcc00808947 */ /* 0x008fea000383ffff */
[----:B------:R-:W-:Y:S05]  /*3b90*/  BSYNC B0 ;  /* 0x0000000000007941 */ /* 0x000fea0003800000 */
.L_x_318:
[----:B------:R-:W-:Y:S05]  /*3ba0*/  EXIT ;  /* 0x000000000000794d */ /* 0x000fea0003800000 */
.L_x_359:
[----:B------:R-:W-:Y:S01]  /*3bb0*/  HFMA2 R43, -RZ, RZ, 0, 5.9604644775390625e-08 ;  /* 0x00000001ff2b7431 */ /* 0x000fe200000001ff */
[----:B------:R-:W-:Y:S01]  /*3bc0*/  BSSY B1, `(.L_x_361) ;  /* 0x0000007000017945 */ /* 0x000fe20003800000 */
[----:B------:R-:W-:Y:S01]  /*3bd0*/  IMAD.MOV.U32 R52, RZ, RZ, R48 ;  /* 0x000000ffff347224 */ /* 0x000fe200078e0030 */
[----:B------:R-:W-:Y:S01]  /*3be0*/  MOV R18, 0xffffffff ;  /* 0xffffffff00127802 */ /* 0x000fe20000000f00 */
[----:B------:R-:W-:-:S07]  /*3bf0*/  IMAD.MOV.U32 R19, RZ, RZ, 0x1f ;  /* 0x0000001fff137424 */ /* 0x000fce00078e00ff */
[----:B------:R-:W-:Y:S05]  /*3c00*/  WARPSYNC.COLLECTIVE R18, `(.L_x_362) ;  /* 0x0000000012087348 */ /* 0x000fea0003c00000 */
[----:B------:R0:W1:Y:S02]  /*3c10*/  SHFL.BFLY P1, R53, R52, R43, R19 ;  /* 0x0c00002b34357389 */ /* 0x0000640000020013 */
[----:B01----:R-:W-:Y:S05]  /*3c20*/  ENDCOLLECTIVE ;  /* 0x000000000000791b */ /* 0x003fea0003800000 */
.L_x_362:
[----:B------:R-:W-:Y:S05]  /*3c30*/  BSYNC B1 ;  /* 0x0000000000017941 */ /* 0x000fea0003800000 */
.L_x_361:
[----:B------:R-:W-:Y:S02]  /*3c40*/  IMAD.MOV.U32 R17, RZ, RZ, R53 ;  /* 0x000000ffff117224 */ /* 0x000fe400078e0035 */
[----:B------:R-:W-:Y:S02]  /*3c50*/  HFMA2 R19, -RZ, RZ, 0, 1.847743988037109375e-06 ;  /* 0x0000001fff137431 */ /* 0x000fe400000001ff */
[----:B------:R-:W-:Y:S02]  /*3c60*/  IMAD.MOV.U32 R43, RZ, RZ, 0x2 ;  /* 0x00000002ff2b7424 */ /* 0x000fe400078e00ff */
[----:B------:R-:W-:Y:S01]  /*3c70*/  FADD.FTZ R46, R48, R17 ;  /* 0x00000011302e7221 */ /* 0x000fe20000010000 */
[----:B------:R-:W-:-:S04]  /*3c80*/  IMAD.MOV.U32 R18, RZ, RZ, -0x1 ;  /* 0xffffffffff127424 */ /* 0x000fc800078e00ff */
[----:B------:R-:W-:-:S07]  /*3c90*/  MOV R52, R46 ;  /* 0x0000002e00347202 */ /* 0x000fce0000000f00 */
[----:B------:R-:W-:Y:S05]  /*3ca0*/  WARPSYNC.COLLECTIVE R18, `(.L_x_363) ;  /* 0x0000000012087348 */ /* 0x000fea0003c00000 */
[----:B------:R0:W1:Y:S02]  /*3cb0*/  SHFL.BFLY P1, R53, R52, R43, R19 ;  /* 0x0c00002b34357389 */ /* 0x0000640000020013 */
[----:B01----:R-:W-:Y:S05]  /*3cc0*/  ENDCOLLECTIVE ;  /* 0x000000000000791b */ /* 0x003fea0003800000 */
.L_x_363:
[----:B------:R-:W-:Y:S01]  /*3cd0*/  HFMA2 R43, -RZ, RZ, 0, 2.384185791015625e-07 ;  /* 0x00000004ff2b7431 */ /* 0x000fe200000001ff */
[----:B------:R-:W-:-:S05]  /*3ce0*/  MOV R17, R53 ;  /* 0x0000003500117202 */ /* 0x000fca0000000f00 */
[----:B------:R-:W-:-:S04]  /*3cf0*/  FADD.FTZ R49, R46, R17 ;  /* 0x000000112e317221 */ /* 0x000fc80000010000 */
[----:B------:R-:W-:-:S07]  /*3d00*/  IMAD.MOV.U32 R52, RZ, RZ, R49 ;  /* 0x000000ffff347224 */ /* 0x000fce00078e0031 */
[----:B------:R-:W-:Y:S05]  /*3d10*/  WARPSYNC.COLLECTIVE R18, `(.L_x_364) ;  /* 0x0000000012087348 */ /* 0x000fea0003c00000 */
[----:B------:R0:W1:Y:S02]  /*3d20*/  SHFL.BFLY P1, R53, R52, R43, R19 ;  /* 0x0c00002b34357389 */ /* 0x0000640000020013 */
[----:B01----:R-:W-:Y:S05]  /*3d30*/  ENDCOLLECTIVE ;  /* 0x000000000000791b */ /* 0x003fea0003800000 */
.L_x_364:
[----:B------:R-:W-:Y:S01]  /*3d40*/  HFMA2 R43, -RZ, RZ, 0, 4.76837158203125e-07 ;  /* 0x00000008ff2b7431 */ /* 0x000fe200000001ff */
[----:B------:R-:W-:-:S05]  /*3d50*/  MOV R16, R53 ;  /* 0x0000003500107202 */ /* 0x000fca0000000f00 */
[----:B------:R-:W-:-:S04]  /*3d60*/  FADD.FTZ R50, R49, R16 ;  /* 0x0000001031327221 */ /* 0x000fc80000010000 */
[----:B------:R-:W-:-:S07]  /*3d70*/  IMAD.MOV.U32 R52, RZ, RZ, R50 ;  /* 0x000000ffff347224 */ /* 0x000fce00078e0032 */
[----:B------:R-:W-:Y:S05]  /*3d80*/  WARPSYNC.COLLECTIVE R18, `(.L_x_365) ;  /* 0x0000000012087348 */ /* 0x000fea0003c00000 */
[----:B------:R0:W1:Y:S02]  /*3d90*/  SHFL.BFLY P1, R53, R52, R43, R19 ;  /* 0x0c00002b34357389 */ /* 0x0000640000020013 */
[----:B01----:R-:W-:Y:S05]  /*3da0*/  ENDCOLLECTIVE ;  /* 0x000000000000791b */ /* 0x003fea0003800000 */
.L_x_365:
[----:B------:R-:W-:Y:S01]  /*3db0*/  HFMA2 R43, -RZ, RZ, 0, 9.5367431640625e-07 ;  /* 0x00000010ff2b7431 */ /* 0x000fe200000001ff */
[----:B------:R-:W-:-:S05]  /*3dc0*/  MOV R17, R53 ;  /* 0x0000003500117202 */ /* 0x000fca0000000f00 */
[----:B------:R-:W-:Y:S02]  /*3dd0*/  FADD.FTZ R51, R50, R17 ;  /* 0x0000001132337221 */ /* 0x000fe40000010000 */
[----:B------:R-:W0:Y:S02]  /*3de0*/  LDC R17, c[0x0][0x400] ;  /* 0x00010000ff117b82 */ /* 0x000e240000000800 */
[----:B------:R-:W-:-:S07]  /*3df0*/  IMAD.MOV.U32 R52, RZ, RZ, R51 ;  /* 0x000000ffff347224 */ /* 0x000fce00078e0033 */
[----:B0-----:R-:W-:Y:S05]  /*3e00*/  WARPSYNC.COLLECTIVE R18, `(.L_x_366) ;  /* 0x0000000012087348 */ /* 0x001fea0003c00000 */
[----:B------:R1:W2:Y:S02]  /*3e10*/  SHFL.BFLY P1, R53, R52, R43, R19 ;  /* 0x0c00002b34357389 */ /* 0x0002a40000020013 */
[----:B012---:R-:W-:Y:S05]  /*3e20*/  ENDCOLLECTIVE ;  /* 0x000000000000791b */ /* 0x007fea0003800000 */
.L_x_366:
[----:B------:R-:W-:Y:S01]  /*3e30*/  HFMA2 R43, -RZ, RZ, 0, 5.9604644775390625e-08 ;  /* 0x00000001ff2b7431 */ /* 0x000fe200000001ff */
[----:B------:R-:W-:-:S05]  /*3e40*/  MOV R16, R53 ;  /* 0x0000003500107202 */ /* 0x000fca0000000f00 */
        /* <DEDUP_REMOVED lines=18> */
[----:B------:R-:W-:-:S03]  /*3f70*/  MOV R19, 0x1f ;  /* 0x0000001f00137802 */ /* 0x000fc60000000f00 */
[----:B------:R-:W-:-:S07]  /*3f80*/  IMAD.MOV.U32 R52, RZ, RZ, R16 ;  /* 0x000000ffff347224 */ /* 0x000fce00078e0010 */
[----:B------:R-:W-:Y:S05]  /*3f90*/  WARPSYNC.COLLECTIVE R18, `(.L_x_367) ;  /* 0x0000000012087348 */ /* 0x000fea0003c00000 */
[----:B------:R0:W1:Y:S02]  /*3fa0*/  SHFL.BFLY P1, R53, R52, R43, R19 ;  /* 0x0c00002b34357389 */ /* 0x0000640000020013 */
[----:B01----:R-:W-:Y:S05]  /*3fb0*/  ENDCOLLECTIVE ;  /* 0x000000000000791b */ /* 0x003fea0003800000 */
.L_x_367:
[----:B------:R-:W-:Y:S02]  /*3fc0*/  HFMA2 R43, -RZ, RZ, 0, 1.1920928955078125e-07 ;  /* 0x00000002ff2b7431 */ /* 0x000fe400000001ff */
[----:B------:R-:W-:-:S04]  /*3fd0*/  IMAD.MOV.U32 R49, RZ, RZ, R53 ;  /* 0x000000ffff317224 */ /* 0x000fc800078e0035 */
[----:B------:R-:W-:-:S05]  /*3fe0*/  FADD.FTZ R49, R16, R49 ;  /* 0x0000003110317221 */ /* 0x000fca0000010000 */
[----:B------:R-:W-:-:S07]  /*3ff0*/  MOV R52, R49 ;  /* 0x0000003100347202 */ /* 0x000fce0000000f00 */
[----:B------:R-:W-:Y:S05]  /*4000*/  WARPSYNC.COLLECTIVE R18, `(.L_x_368) ;  /* 0x0000000012087348 */ /* 0x000fea0003c00000 */
[----:B------:R0:W1:Y:S02]  /*4010*/  SHFL.BFLY P1, R53, R52, R43, R19 ;  /* 0x0c00002b34357389 */ /* 0x0000640000020013 */
[----:B01----:R-:W-:Y:S05]  /*4020*/  ENDCOLLECTIVE ;  /* 0x000000000000791b */ /* 0x003fea0003800000 */
.L_x_368:
[----:B------:R-:W-:Y:S02]  /*4030*/  HFMA2 R43, -RZ, RZ, 0, 2.384185791015625e-07 ;  /* 0x00000004ff2b7431 */ /* 0x000fe400000001ff */
[----:B------:R-:W-:-:S04]  /*4040*/  IMAD.MOV.U32 R46, RZ, RZ, R53 ;  /* 0x000000ffff2e7224 */ /* 0x000fc800078e0035 */
[----:B------:R-:W-:-:S05]  /*4050*/  FADD.FTZ R46, R49, R46 ;  /* 0x0000002e312e7221 */ /* 0x000fca0000010000 */
[----:B------:R-:W-:-:S07]  /*4060*/  MOV R52, R46 ;  /* 0x0000002e00347202 */ /* 0x000fce0000000f00 */
[----:B------:R-:W-:Y:S05]  /*4070*/  WARPSYNC.COLLECTIVE R18, `(.L_x_369) ;  /* 0x0000000012087348 */ /* 0x000fea0003c00000 */
[----:B------:R0:W1:Y:S02]  /*4080*/  SHFL.BFLY P1, R53, R52, R43, R19 ;  /* 0x0c00002b34357389 */ /* 0x0000640000020013 */
[----:B01----:R-:W-:Y:S05]  /*4090*/  ENDCOLLECTIVE ;  /* 0x000000000000791b */ /* 0x003fea0003800000 */
.L_x_369:
[----:B------:R-:W-:Y:S02]  /*40a0*/  HFMA2 R43, -RZ, RZ, 0, 4.76837158203125e-07 ;  /* 0x00000008ff2b7431 */ /* 0x000fe400000001ff */
[----:B------:R-:W-:-:S04]  /*40b0*/  IMAD.MOV.U32 R51, RZ, RZ, R53 ;  /* 0x000000ffff337224 */ /* 0x000fc800078e0035 */
[----:B------:R-:W-:-:S05]  /*40c0*/  FADD.FTZ R51, R46, R51 ;  /* 0x000000332e337221 */ /* 0x000fca0000010000 */
[----:B------:R-:W-:-:S07]  /*40d0*/  MOV R52, R51 ;  /* 0x0000003300347202 */ /* 0x000fce0000000f00 */
[----:B------:R-:W-:Y:S05]  /*40e0*/  WARPSYNC.COLLECTIVE R18, `(.L_x_370) ;  /* 0x0000000012087348 */ /* 0x000fea0003c00000 */
[----:B------:R0:W1:Y:S02]  /*40f0*/  SHFL.BFLY P1, R53, R52, R43, R19 ;  /* 0x0c00002b34357389 */ /* 0x0000640000020013 */
[----:B01----:R-:W-:Y:S05]  /*4100*/  ENDCOLLECTIVE ;  /* 0x000000000000791b */ /* 0x003fea0003800000 */
.L_x_370:
[----:B------:R-:W-:Y:S02]  /*4110*/  HFMA2 R43, -RZ, RZ, 0, 9.5367431640625e-07 ;  /* 0x00000010ff2b7431 */ /* 0x000fe400000001ff */
[----:B------:R-:W-:-:S04]  /*4120*/  IMAD.MOV.U32 R48, RZ, RZ, R53 ;  /* 0x000000ffff307224 */ /* 0x000fc800078e0035 */
[----:B------:R-:W-:-:S05]  /*4130*/  FADD.FTZ R48, R51, R48 ;  /* 0x0000003033307221 */ /* 0x000fca0000010000 */
[----:B------:R-:W-:-:S07]  /*4140*/  MOV R52, R48 ;  /* 0x0000003000347202 */ /* 0x000fce0000000f00 */
[----:B------:R-:W-:Y:S05]  /*4150*/  WARPSYNC.COLLECTIVE R18, `(.L_x_371) ;  /* 0x0000000012087348 */ /* 0x000fea0003c00000 */
[----:B------:R0:W1:Y:S02]  /*4160*/  SHFL.BFLY P1, R53, R52, R43, R19 ;  /* 0x0c00002b34357389 */ /* 0x0000640000020013 */
[----:B01----:R-:W-:Y:S05]  /*4170*/  ENDCOLLECTIVE ;  /* 0x000000000000791b */ /* 0x003fea0003800000 */
.L_x_371:
[----:B------:R-:W-:Y:S05]  /*4180*/  BRA `(.L_x_372) ;  /* 0xfffffff400b87947 */ /* 0x000fea000383ffff */
.L_x_373:
        /* <DEDUP_REMOVED lines=15> */
.L_x_9044:


//--------------------- .text._ZN10layer_norm13ln_fwd_kernelINS_13Kernel_traitsI13__nv_bfloat16S2_S2_S2_fjLj256ELj1ELj4ELj1ELj16ENS_18Kernel_traits_baseILj256ES2_S2_S2_S2_fjLj128EEEEELb1ELb0ELb1ELb0EEEvNS_9FwdParamsE --------------------------
	.section	.text._ZN10layer_norm13ln_fwd_kernelINS_13Kernel_traitsI13__nv_bfloat16S2_S2_S2_fjLj256ELj1ELj4ELj1ELj16ENS_18Kernel_traits_baseILj256ES2_S2_S2_S2_fjLj128EEEEELb1ELb0ELb1ELb0EEEvNS_9FwdParamsE,"ax",@progbits
	.align	128
        .global         _ZN10layer_norm13ln_fwd_kernelINS_13Kernel_traitsI13__nv_bfloat16S2_S2_S2_fjLj256ELj1ELj4ELj1ELj16ENS_18Kernel_traits_baseILj256ES2_S2_S2_S2_fjLj128EEEEELb1ELb0ELb1ELb0EEEvNS_9FwdParamsE
        .type           _ZN10layer_norm13ln_fwd_kernelINS_13Kernel_traitsI13__nv_bfloat16S2_S2_S2_fjLj256ELj1ELj4ELj1ELj16ENS_18Kernel_traits_baseILj256ES2_S2_S2_S2_fjLj128EEEEELb1ELb0ELb1ELb0EEEvNS_9FwdParamsE,@function
        .size           _ZN10layer_norm13ln_fwd_kernelINS_13Kernel_traitsI13__nv_bfloat16S2_S2_S2_fjLj256ELj1ELj4ELj1ELj16ENS_18Kernel_traits_baseILj256ES2_S2_S2_S2_fjLj128EEEEELb1ELb0ELb1ELb0EEEvNS_9FwdParamsE,(.L_x_9045 - _ZN10layer_norm13ln_fwd_kernelINS_13Kernel_traitsI13__nv_bfloat16S2_S2_S2_fjLj256ELj1ELj4ELj1ELj16ENS_18Kernel_traits_baseILj256ES2_S2_S2_S2_fjLj128EEEEELb1ELb0ELb1ELb0EEEvNS_9FwdParamsE)
        .other          _ZN10layer_norm13ln_fwd_kernelINS_13Kernel_traitsI13__nv_bfloat16S2_S2_S2_fjLj256ELj1ELj4ELj1ELj16ENS_18Kernel_traits_baseILj256ES2_S2_S2_S2_fjLj128EEEEELb1ELb0ELb1ELb0EEEvNS_9FwdParamsE,@"STO_CUDA_ENTRY STV_DEFAULT"
_ZN10layer_norm13ln_fwd_kernelINS_13Kernel_traitsI13__nv_bfloat16S2_S2_S2_fjLj256ELj1ELj4ELj1ELj16ENS_18Kernel_traits_baseILj256ES2_S2_S2_S2_fjLj128EEEEELb1ELb0ELb1ELb0EEEvNS_9FwdParamsE:
.text._ZN10layer_norm13ln_fwd_kernelINS_13Kernel_traitsI13__nv_bfloat16S2_S2_S2_fjLj256ELj1ELj4ELj1ELj16ENS_18Kernel_traits_baseILj256ES2_S2_S2_S2_fjLj128EEEEELb1ELb0ELb1ELb0EEEvNS_9FwdParamsE:
[----:B------:R-:W-:Y:S01]  /*0000*/  LDC R1, c[0x0][0x37c] ;  /* 0x0000df00ff017b82 */ /* 0x000fe20000000800 */
[----:B------:R-:W0:Y:S01]  /*0010*/  LDCU.U8 UR4, c[0x0][0x464] ;  /* 0x00008c80ff0477ac */ /* 0x000e220008000000 */
[----:B------:R-:W1:Y:S01]  /*0020*/  LDCU.64 UR6, c[0x0][0x450] ;  /* 0x00008a00ff0677ac */ /* 0x000e620008000a00 */
[----:B------:R-:W2:Y:S05]  /*0030*/  LDCU.64 UR8, c[0x0][0x358] ;  /* 0x00006b00ff0877ac */ /* 0x000eaa0008000a00 */
[----:B------:R-:W3:Y:S08]  /*0040*/  LDC R0, c[0x0][0x458] ;  /* 0x00011600ff007b82 */ /* 0x000ef00000000800 */
[----:B------:R-:W4:Y:S01]  /*0050*/  LDC R7, c[0x0][0x45c] ;  /* 0x00011700ff077b82 */ /* 0x000f220000000800 */
[----:B0-----:R-:W-:Y:S01]  /*0060*/  ISETP.NE.AND P1, PT, RZ, UR4, PT ;  /* 0x00000004ff007c0c */ /* 0x001fe2000bf25270 */
[----:B-1----:R-:W-:-:S02]  /*0070*/  IMAD.U32 R2, RZ, RZ, UR6 ;  /* 0x00000006ff027e24 */ /* 0x002fc4000f8e00ff */
[----:B------:R-:W-:Y:S01]  /*0080*/  IMAD.U32 R3, RZ, RZ, UR7 ;  /* 0x00000007ff037e24 */ /* 0x000fe2000f8e00ff */
[----:B------:R-:W0:Y:S03]  /*0090*/  S2R R47, SR_TID.X ;  /* 0x00000000002f7919 */ /* 0x000e260000002100 */
[----:B------:R-:W1:Y:S06]  /*00a0*/  LDC R9, c[0x0][0x388] ;  /* 0x0000e200ff097b82 */ /* 0x000e6c0000000800 */
[----:B--2---:R-:W2:Y:S01]  /*00b0*/  @P1 LDG.E.64 R2, desc[UR8][R2.64] ;  /* 0x0000000802021981 */ /* 0x004ea2000c1e1b00 */
[----:B---3--:R-:W-:Y:S01]  /*00c0*/  @P1 MOV R4, R0 ;  /* 0x0000000000041202 */ /* 0x008fe20000000f00 */
[----:B----4-:R-:W-:-:S06]  /*00d0*/  @P1 IMAD.MOV.U32 R5, RZ, RZ, R7 ;  /* 0x000000ffff051224 */ /* 0x010fcc00078e0007 */
[----:B------:R-:W5:Y:S01]  /*00e0*/  @P1 LDG.E.64 R4, desc[UR8][R4.64] ;  /* 0x0000000804041981 */ /* 0x000f62000c1e1b00 */
[----:B------:R-:W3:Y:S01]  /*00f0*/  S2UR UR5, SR_CTAID.X ;  /* 0x00000000000579c3 */ /* 0x000ee20000002500 */
[----:B------:R-:W-:Y:S01]  /*0100*/  BSSY.RECONVERGENT B0, `(.L_x_374) ;  /* 0x0000021000007945 */ /* 0x000fe20003800200 */
[----:B-1----:R-:W-:-:S04]  /*0110*/  SHF.R.S32.HI R6, RZ, 0x1f, R9 ;  /* 0x0000001fff067819 */ /* 0x002fc80000011409 */
[----:B------:R-:W-:Y:S02]  /*0120*/  LEA.HI R6, R6, R9, RZ, 0x3 ;  /* 0x0000000906067211 */ /* 0x000fe400078f18ff */
[----:B------:R-:W1:Y:S01]  /*0130*/  LDC R8, c[0x0][0x360] ;  /* 0x0000d800ff087b82 */ /* 0x000e620000000800 */
[----:B0-----:R-:W-:Y:S02]  /*0140*/  LOP3.LUT R49, R47, 0x1f, RZ, 0xc0, !PT ;  /* 0x0000001f2f317812 */ /* 0x001fe400078ec0ff */
[----:B------:R-:W-:-:S05]  /*0150*/  SHF.R.U32.HI R46, RZ, 0x5, R47 ;  /* 0x00000005ff2e7819 */ /* 0x000fca000001162f */
[----:B------:R-:W0:Y:S01]  /*0160*/  @P1 LDC R9, c[0x0][0x460] ;  /* 0x00011800ff091b82 */ /* 0x000e220000000800 */
[----:B---3--:R-:W-:-:S06]  /*0170*/  USHF.L.U32 UR4, UR5, 0x2, URZ ;  /* 0x0000000205047899 */ /* 0x008fcc00080006ff */
[----:B------:R-:W-:Y:S01]  /*0180*/  LOP3.LUT R46, R46, UR4, RZ, 0xfc, !PT ;  /* 0x000000042e2e7c12 */ /* 0x000fe2000f8efcff */
[----:B-1----:R-:W-:Y:S01]  /*0190*/  IMAD R47, R8, UR5, R47 ;  /* 0x00000005082f7c24 */ /* 0x002fe2000f8e022f */
        /* <DEDUP_REMOVED lines=23> */
.L_x_375:
[----:B------:R-:W-:Y:S05]  /*0310*/  BSYNC.RECONVERGENT B0 ;  /* 0x0000000000007941 */ /* 0x000fea0003800200 */
.L_x_374:
[----:B------:R-:W1:Y:S01]  /*0320*/  LDCU UR4, c[0x0][0x384] ;  /* 0x00007080ff0477ac */ /* 0x000e620008000800 */
[----:B-----5:R-:W-:Y:S01]  /*0330*/  @P1 IADD3 R0, P0, PT, R4, R9, RZ ;  /* 0x0000000904001210 */ /* 0x020fe20007f1e0ff */
[----:B------:R-:W-:-:S04]  /*0340*/  UIADD3 UR23, UPT, UPT, UR6, 0x78dde6e4, URZ ;  /* 0x78dde6e406177890 */ /* 0x000fc8000fffe0ff */
[----:B------:R-:W-:Y:S01]  /*0350*/  @P1 IMAD.X R7, RZ, RZ, R5, P0 ;  /* 0x000000ffff071224 */ /* 0x000fe200000e0605 */
[----:B------:R-:W-:Y:S02]  /*0360*/  UIADD3 UR24, UPT, UPT, UR7, -0x126145ec, URZ ;  /* 0xed9eba1407187890 */ /* 0x000fe4000fffe0ff */
[----:B------:R-:W-:Y:S02]  /*0370*/  UIADD3 UR25, UPT, UPT, UR6, 0x1715609d, URZ ;  /* 0x1715609d06197890 */ /* 0x000fe4000fffe0ff */
[----:B------:R-:W-:Y:S01]  /*0380*/  UIADD3 UR26, UPT, UPT, UR7, -0x56f99767, URZ ;  /* 0xa9066899071a7890 */ /* 0x000fe2000fffe0ff */
[----:B------:R-:W-:Y:S01]  /*0390*/  SHF.R.U64 R43, R0, 0x2, R7 ;  /* 0x00000002002b7819 */ /* 0x000fe20000001207 */
        /* <DEDUP_REMOVED lines=12> */
[----:B------:R-:W0:Y:S02]  /*0460*/  LDCU.U8 UR4, c[0x0][0x410] ;  /* 0x00008200ff0477ac */ /* 0x000e240008000000 */
[----:B------:R-:W-:Y:S02]  /*0470*/  HFMA2 R9, -RZ, RZ, 0, 0 ;  /* 0x00000000ff097431 */ /* 0x000fe400000001ff */
[C---:B------:R-:W-:Y:S01]  /*0480*/  IMAD.HI.U32 R2, R43.reuse, -0x2daee0ad, RZ ;  /* 0xd2511f532b027827 */ /* 0x040fe200078e00ff */
[----:B------:R-:W-:Y:S01]  /*0490*/  LOP3.LUT R3, R42, UR6, R3, 0x96, !PT ;  /* 0x000000062a037c12 */ /* 0x000fe2000f8e9603 */
[----:B------:R-:W-:Y:S01]  /*04a0*/  BSSY B1, `(.L_x_376) ;  /* 0x000040b000017945 */ /* 0x000fe20003800000 */
[----:B------:R-:W-:Y:S01]  /*04b0*/  LOP3.LUT R39, R0, 0x3, RZ, 0xc0, !PT ;  /* 0x0000000300277812 */ /* 0x000fe200078ec0ff */
[----:B------:R-:W-:Y:S01]  /*04c0*/  IMAD R7, R43, -0x2daee0ad, RZ ;  /* 0xd2511f532b077824 */ /* 0x000fe200078e02ff */
[----:B------:R-:W-:Y:S01]  /*04d0*/  LOP3.LUT R2, R2, UR7, RZ, 0x3c, !PT ;  /* 0x0000000702027c12 */ /* 0x000fe2000f8e3cff */
[----:B------:R-:W-:Y:S01]  /*04e0*/  IMAD.HI.U32 R6, R3, -0x2daee0ad, RZ ;  /* 0xd2511f5303067827 */ /* 0x000fe200078e00ff */
[----:B------:R-:W-:Y:S01]  /*04f0*/  PRMT R38, R15, 0x7632, R38 ;  /* 0x000076320f267816 */ /* 0x000fe20000000026 */
[----:B------:R-:W1:Y:S01]  /*0500*/  LDCU UR5, c[0x0][0x404] ;  /* 0x00008080ff0577ac */ /* 0x000e620008000800 */
[----:B------:R-:W-:Y:S01]  /*0510*/  PRMT R37, R14, 0x7632, R37 ;  /* 0x000076320e257816 */ /* 0x000fe20000000025 */
[----:B------:R-:W-:Y:S01]  /*0520*/  IMAD R5, R47, -0x326172a9, RZ ;  /* 0xcd9e8d572f057824 */ /* 0x000fe200078e02ff */
[----:B------:R-:W-:Y:S01]  /*0530*/  LOP3.LUT R6, R7, UR18, R6, 0x96, !PT ;  /* 0x0000001207067c12 */ /* 0x000fe2000f8e9606 */
[----:B------:R-:W-:Y:S01]  /*0540*/  IMAD.HI.U32 R4, R2, -0x326172a9, RZ ;  /* 0xcd9e8d5702047827 */ /* 0x000fe200078e00ff */
[----:B------:R-:W-:Y:S01]  /*0550*/  PRMT R36, R13, 0x7632, R36 ;  /* 0x000076320d247816 */ /* 0x000fe20000000024 */
[----:B------:R-:W2:Y:S01]  /*0560*/  LDCU UR16, c[0x0][0x448] ;  /* 0x00008900ff1077ac */ /* 0x000ea20008000800 */
[----:B------:R-:W-:Y:S01]  /*0570*/  PRMT R35, R12, 0x7632, R35 ;  /* 0x000076320c237816 */ /* 0x000fe20000000023 */
[----:B------:R-:W-:Y:S01]  /*0580*/  IMAD R8, R3, -0x2daee0ad, RZ ;  /* 0xd2511f5303087824 */ /* 0x000fe200078e02ff */
[----:B------:R-:W-:Y:S01]  /*0590*/  LOP3.LUT R4, R5, UR17, R4, 0x96, !PT ;  /* 0x0000001105047c12 */ /* 0x000fe2000f8e9604 */
[----:B------:R-:W-:Y:S01]  /*05a0*/  IMAD R5, R2, -0x326172a9, RZ ;  /* 0xcd9e8d5702057824 */ /* 0x000fe200078e02ff */
[----:B------:R-:W-:Y:S01]  /*05b0*/  PRMT R34, R16, 0x7632, R34 ;  /* 0x0000763210227816 */ /* 0x000fe20000000022 */
[----:B------:R-:W-:Y:S01]  /*05c0*/  IMAD.HI.U32 R2, R6, -0x326172a9, RZ ;  /* 0xcd9e8d5706027827 */ /* 0x000fe200078e00ff */
[----:B0-----:R-:W-:Y:S01]  /*05d0*/  ISETP.NE.AND P1, PT, RZ, UR4, PT ;  /* 0x00000004ff007c0c */ /* 0x001fe2000bf25270 */
[----:B------:R-:W0:Y:S01]  /*05e0*/  LDCU.64 UR12, c[0x0][0x408] ;  /* 0x00008100ff0c77ac */ /* 0x000e220008000a00 */
[----:B------:R-:W-:Y:S01]  /*05f0*/  PRMT R33, R17, 0x7632, R33 ;  /* 0x0000763211217816 */ /* 0x000fe20000000021 */
[----:B------:R-:W-:Y:S01]  /*0600*/  IMAD.HI.U32 R3, R4, -0x2daee0ad, RZ ;  /* 0xd2511f5304037827 */ /* 0x000fe200078e00ff */
[----:B------:R-:W-:Y:S01]  /*0610*/  LOP3.LUT R2, R5, UR19, R2, 0x96, !PT ;  /* 0x0000001305027c12 */ /* 0x000fe2000f8e9602 */
[----:B------:R-:W3:Y:S01]  /*0620*/  LDCU.64 UR10, c[0x0][0x3a0] ;  /* 0x00007400ff0a77ac */ /* 0x000ee20008000a00 */
[----:B------:R-:W-:Y:S01]  /*0630*/  PRMT R32, R18, 0x7632, R32 ;  /* 0x0000763212207816 */ /* 0x000fe20000000020 */
[----:B------:R-:W-:Y:S01]  /*0640*/  IMAD R5, R6, -0x326172a9, RZ ;  /* 0xcd9e8d5706057824 */ /* 0x000fe200078e02ff */
[----:B------:R-:W-:Y:S01]  /*0650*/  LOP3.LUT R3, R8, UR20, R3, 0x96, !PT ;  /* 0x0000001408037c12 */ /* 0x000fe2000f8e9603 */
[----:B------:R-:W-:Y:S01]  /*0660*/  IMAD R8, R4, -0x2daee0ad, RZ ;  /* 0xd2511f5304087824 */ /* 0x000fe200078e02ff */
[----:B------:R-:W-:Y:S01]  /*0670*/  PRMT R11, R19, 0x7632, R11 ;  /* 0x00007632130b7816 */ /* 0x000fe2000000000b */
        /* <DEDUP_REMOVED lines=42> */
[----:B01234-:R-:W-:-:S07]  /*0920*/  IMAD R8, R2, -0x326172a9, RZ ;  /* 0xcd9e8d5702087824 */ /* 0x01ffce00078e02ff */
.L_x_446:
[----:B0-----:R-:W0:Y:S08]  /*0930*/  LDC.64 R28, c[0x0][0x3f0] ;  /* 0x0000fc00ff1c7b82 */ /* 0x001e300000000a00 */
[----:B------:R-:W1:Y:S01]  /*0940*/  LDC R63, c[0x0][0x388] ;  /* 0x0000e200ff3f7b82 */ /* 0x000e620000000800 */
[----:B0-----:R-:W-:-:S07]  /*0950*/  IMAD.WIDE R30, R46, 0x4, R28 ;  /* 0x000000042e1e7825 */ /* 0x001fce00078e021c */
[----:B------:R-:W0:Y:S01]  /*0960*/  LDC.64 R28, c[0x0][0x3f8] ;  /* 0x0000fe00ff1c7b82 */ /* 0x000e220000000a00 */
[----:B------:R-:W2:Y:S01]  /*0970*/  LDG.E R60, desc[UR8][R30.64] ;  /* 0x000000081e3c7981 */ /* 0x000ea2000c1e1900 */
[----:B0-----:R-:W-:-:S05]  /*0980*/  IMAD.WIDE R28, R46, 0x4, R28 ;  /* 0x000000042e1c7825 */ /* 0x001fca00078e021c */
[----:B------:R0:W5:Y:S01]  /*0990*/  LDG.E R59, desc[UR8][R28.64] ;  /* 0x000000081c3b7981 */ /* 0x000162000c1e1900 */
[----:B------:R-:W-:Y:S01]  /*09a0*/  ISETP.GT.U32.AND P3, PT, R48, -0x21, PT ;  /* 0xffffffdf3000780c */ /* 0x000fe20003f64070 */
[----:B------:R-:W-:Y:S01]  /*09b0*/  BSSY.RECONVERGENT B0, `(.L_x_377) ;  /* 0x000033a000007945 */ /* 0x000fe20003800200 */
[----:B--2---:R-:W-:-:S13]  /*09c0*/  ISETP.GE.AND P2, PT, R60, 0x1, PT ;  /* 0x000000013c00780c */ /* 0x004fda0003f46270 */
[----:B------:R-:W-:-:S04]  /*09d0*/  @P2 VIADD R44, R60, 0xffffffff ;  /* 0xffffffff3c2c2836 */ /* 0x000fc80000000000 */
[-C--:B-1----:R-:W-:Y:S02]  /*09e0*/  @P2 IMAD R61, R44, R63.reuse, RZ ;  /* 0x0000003f2c3d2224 */ /* 0x082fe400078e02ff */
[----:B------:R-:W-:-:S03]  /*09f0*/  IMAD R44, R46, R63, RZ ;  /* 0x0000003f2e2c7224 */ /* 0x000fc600078e02ff */
[----:B------:R-:W-:Y:S02]  /*0a00*/  @P2 SHF.R.S32.HI R62, RZ, 0x1f, R61 ;  /* 0x0000001fff3e2819 */ /* 0x000fe4000001143d */
[----:B------:R-:W-:Y:S02]  /*0a10*/  SHF.R.S32.HI R45, RZ, 0x1f, R44 ;  /* 0x0000001fff2d7819 */ /* 0x000fe4000001142c */
[----:B------:R-:W-:Y:S02]  /*0a20*/  @P2 LEA.HI R62, R62, R61, RZ, 0x3 ;  /* 0x0000003d3e3e2211 */ /* 0x000fe400078f18ff */
[----:B------:R-:W-:Y:S02]  /*0a30*/  LEA.HI R30, R45, R44, RZ, 0x3 ;  /* 0x0000002c2d1e7211 */ /* 0x000fe400078f18ff */
[----:B------:R-:W-:Y:S02]  /*0a40*/  CS2R R44, SRZ ;  /* 0x00000000002c7805 */ /* 0x000fe4000001ff00 */
[-C--:B------:R-:W-:Y:S01]  /*0a50*/  @P2 LEA.HI.SX32 R44, R62, R49.reuse, 0x1d ;  /* 0x000000313e2c2211 */ /* 0x080fe200078feaff */
[----:B------:R-:W-:Y:S01]  /*0a60*/  @P2 IMAD.MOV.U32 R45, RZ, RZ, RZ ;  /* 0x000000ffff2d2224 */ /* 0x000fe200078e00ff */
[----:B------:R-:W-:Y:S01]  /*0a70*/  LEA.HI.SX32 R65, R30, R49, 0x1d ;  /* 0x000000311e417211 */ /* 0x000fe200078feaff */
[----:B0-----:R-:W-:Y:S06]  /*0a80*/  @P3 BRA `(.L_x_378) ;  /* 0x0000003000b03947 */ /* 0x001fec0003800000 */
[----:B------:R-:W-:Y:S01]  /*0a90*/  ISETP.NE.U32.AND P0, PT, RZ, UR10, PT ;  /* 0x0000000aff007c0c */ /* 0x000fe2000bf05070 */
[----:B------:R-:W0:Y:S03]  /*0aa0*/  @P2 LDC.64 R28, c[0x0][0x390] ;  /* 0x0000e400ff1c2b82 */ /* 0x000e260000000a00 */
[----:B------:R-:W-:-:S13]  /*0ab0*/  ISETP.NE.AND.EX P0, PT, RZ, UR11, PT, P0 ;  /* 0x0000000bff007c0c */ /* 0x000fda000bf05300 */
[----:B------:R-:W1:Y:S01]  /*0ac0*/  @P0 LDC.64 R30, c[0x0][0x3a0] ;  /* 0x0000e800ff1e0b82 */ /* 0x000e620000000a00 */
[----:B0-----:R-:W-:-:S04]  /*0ad0*/  @P2 LEA R28, P4, R44, R28, 0x4 ;  /* 0x0000001c2c1c2211 */ /* 0x001fc800078820ff */
[----:B------:R-:W-:-:S05]  /*0ae0*/  @P2 LEA.HI.X R29, R44, R29, R45, 0x4, P4 ;  /* 0x0000001d2c1d2211 */ /* 0x000fca00020f242d */
[----:B------:R0:W5:Y:S01]  /*0af0*/  @P2 LDG.E.128 R20, desc[UR8][R28.64] ;  /* 0x000000081c142981 */ /* 0x000162000c1e1d00 */
[----:B-1----:R-:W-:-:S05]  /*0b00*/  @P0 IMAD.WIDE.U32 R30, R65, 0x10, R30 ;  /* 0x00000010411e0825 */ /* 0x002fca00078e001e */
[----:B------:R0:W5:Y:S01]  /*0b10*/  @P0 LDG.E.128 R24, desc[UR8][R30.64] ;  /* 0x000000081e180981 */ /* 0x000162000c1e1d00 */
[----:B------:R-:W-:Y:S04]  /*0b20*/  BSSY.RECONVERGENT B2, `(.L_x_379) ;  /* 0x000005e000027945 */ /* 0x000fe80003800200 */
[----:B------:R-:W-:Y:S05]  /*0b30*/  @!P2 BRA `(.L_x_380) ;  /* 0x000000040058a947 */ /* 0x000fea0003800000 */
[----:B------:R-:W-:Y:S01]  /*0b40*/  ISETP.NE.AND P4, PT, R39, 0x1, PT ;  /* 0x000000012700780c */ /* 0x000fe20003f85270 */
[----:B------:R-:W-:Y:S01]  /*0b50*/  BSSY.RECONVERGENT B3, `(.L_x_381) ;  /* 0x0000047000037945 */ /* 0x000fe20003800200 */
[----:B0-----:R-:W-:Y:S01]  /*0b60*/  MOV R28, 0x2 ;  /* 0x00000002001c7802 */ /* 0x001fe20000000f00 */
[----:B------:R-:W-:Y:S02]  /*0b70*/  IMAD.MOV.U32 R7, RZ, RZ, R8 ;  /* 0x000000ffff077224 */ /* 0x000fe400078e0008 */
[----:B------:R-:W-:-:S08]  /*0b80*/  IMAD.MOV.U32 R54, RZ, RZ, R10 ;  /* 0x000000ffff367224 */ /* 0x000fd000078e000a */
[----:B------:R-:W-:Y:S05]  /*0b90*/  @!P4 BRA `(.L_x_382) ;  /* 0x000000040008c947 */ /* 0x000fea0003800000 */
[----:B------:R-:W-:-:S13]  /*0ba0*/  ISETP.NE.AND P4, PT, R39, 0x3, PT ;  /* 0x000000032700780c */ /* 0x000fda0003f85270 */
[----:B------:R-:W-:Y:S05]  /*0bb0*/  @!P4 BRA `(.L_x_383) ;  /* 0x000000000020c947 */ /* 0x000fea0003800000 */
[----:B------:R-:W-:-:S13]  /*0bc0*/  ISETP.NE.AND P4, PT, R39, 0x2, PT ;  /* 0x000000022700780c */ /* 0x000fda0003f85270 */
[----:B------:R-:W-:Y:S01]  /*0bd0*/  @!P4 MOV R28, 0x3 ;  /* 0x00000003001cc802 */ /* 0x000fe20000000f00 */
[--C-:B------:R-:W-:Y:S01]  /*0be0*/  @!P4 IMAD.MOV.U32 R54, RZ, RZ, R10.reuse ;  /* 0x000000ffff36c224 */ /* 0x100fe200078e000a */
[----:B------:R-:W-:Y:S01]  /*0bf0*/  @P4 IADD3 R28, PT, PT, R39, 0x1, RZ ;  /* 0x00000001271c4810 */ /* 0x000fe20007ffe0ff */
[----:B------:R-:W-:Y:S02]  /*0c00*/  @!P4 IMAD.MOV.U32 R7, RZ, RZ, R41 ;  /* 0x000000ffff07c224 */ /* 0x000fe400078e0029 */
[----:B------:R-:W-:Y:S02]  /*0c10*/  @P4 IMAD.MOV.U32 R54, RZ, RZ, R10 ;  /* 0x000000ffff364224 */ /* 0x000fe400078e000a */
[----:B------:R-:W-:Y:S01]  /*0c20*/  @P4 IMAD.MOV.U32 R7, RZ, RZ, R40 ;  /* 0x000000ffff074224 */ /* 0x000fe200078e0028 */
[----:B------:R-:W-:Y:S06]  /*0c30*/  BRA `(.L_x_382) ;  /* 0x0000000000e07947 */ /* 0x000fec0003800000 */
.L_x_383:
[----:B------:R-:W-:Y:S01]  /*0c40*/  IADD3 R43, PT, PT, R43, 0x1, RZ ;  /* 0x000000012b2b7810 */ /* 0x000fe20007ffe0ff */
[----:B------:R-:W-:Y:S03]  /*0c50*/  BSSY.RECONVERGENT B4, `(.L_x_384) ;  /* 0x000000c000047945 */ /* 0x000fe60003800200 */
[C---:B------:R-:W-:Y:S01]  /*0c60*/  ISETP.NE.AND P4, PT, R43.reuse, RZ, PT ;  /* 0x000000ff2b00720c */ /* 0x040fe20003f85270 */
[----:B------:R-:W-:-:S12]  /*0c70*/  IMAD.WIDE.U32 R40, R43, -0x2daee0ad, RZ ;  /* 0xd2511f532b287825 */ /* 0x000fd800078e00ff */
[----:B------:R-:W-:Y:S05]  /*0c80*/  @P4 BRA `(.L_x_385) ;  /* 0x0000000000204947 */ /* 0x000fea0003800000 */
[----:B------:R-:W-:-:S05]  /*0c90*/  VIADD R42, R42, 0x1 ;  /* 0x000000012a2a7836 */ /* 0x000fca0000000000 */
[----:B------:R-:W-:-:S13]  /*0ca0*/  ISETP.NE.AND P4, PT, R42, RZ, PT ;  /* 0x000000ff2a00720c */ /* 0x000fda0003f85270 */
[----:B------:R-:W-:Y:S01]  /*0cb0*/  @!P4 VIADD R47, R47, 0x1 ;  /* 0x000000012f2fc836 */ /* 0x000fe20000000000 */
[----:B------:R-:W-:Y:S01]  /*0cc0*/  @!P4 IADD3 R7, PT, PT, R9, 0x1, RZ ;  /* 0x000000010907c810 */ /* 0x000fe20007ffe0ff */
[----:B------:R-:W-:-:S03]  /*0cd0*/  @!P4 IMAD.MOV.U32 R42, RZ, RZ, RZ ;  /* 0x000000ffff2ac224 */ /* 0x000fc600078e00ff */
[----:B------:R-:W-:-:S13]  /*0ce0*/  ISETP.NE.AND P5, PT, R47, RZ, !P4 ;  /* 0x000000ff2f00720c */ /* 0x000fda00067a5270 */
[----:B------:R-:W-:-:S05]  /*0cf0*/  @P5 IMAD.MOV R7, RZ, RZ, R9 ;  /* 0x000000ffff075224 */ /* 0x000fca00078e0209 */
[----:B------:R-:W-:-:S07]  /*0d00*/  @!P4 MOV R9, R7 ;  /* 0x000000070009c202 */ /* 0x000fce0000000f00 */
.L_x_385:
[----:B------:R-:W-:Y:S05]  /*0d10*/  BSYNC.RECONVERGENT B4 ;  /* 0x0000000000047941 */ /* 0x000fea0003800200 */
.L_x_384:
        /* <DEDUP_REMOVED lines=41> */
[----:B------:R-:W-:-:S07]  /*0fb0*/  HFMA2 R28, -RZ, RZ, 0, 0 ;  /* 0x00000000ff1c7431 */ /* 0x000fce00000001ff */
.L_x_382:
[----:B------:R-:W-:Y:S05]  /*0fc0*/  BSYNC.RECONVERGENT B3 ;  /* 0x0000000000037941 */ /* 0x000fea0003800200 */
.L_x_381:
[----:B------:R-:W-:Y:S01]  /*0fd0*/  I2FP.F32.U32 R7, R7 ;  /* 0x0000000700077245 */ /* 0x000fe20000201000 */
[----:B------:R-:W-:Y:S02]  /*0fe0*/  IMAD.MOV.U32 R30, RZ, RZ, 0x2f800000 ;  /* 0x2f800000ff1e7424 */ /* 0x000fe400078e00ff */
[----:B-----5:R-:W-:Y:S02]  /*0ff0*/  IMAD.U32 R10, R20, 0x10000, RZ ;  /* 0x00010000140a7824 */ /* 0x020fe400078e00ff */
[----:B------:R-:W-:Y:S02]  /*1000*/  FFMA.FTZ R7, R7, R30, 1.1641532182693481445e-10 ;  /* 0x2f00000007077423 */ /* 0x000fe4000001001e */
[----:B------:R-:W-:-:S03]  /*1010*/  FMUL.FTZ R10, R10, UR13 ;  /* 0x0000000d0a0a7c20 */ /* 0x000fc60008410000 */
[----:B------:R-:W-:Y:S01]  /*1020*/  FSETP.GTU.FTZ.AND P4, PT, R7, UR5, PT ;  /* 0x0000000507007c0b */ /* 0x000fe2000bf9c000 */
[----:B------:R-:W-:-:S03]  /*1030*/  FMUL.FTZ R10, R10, UR12 ;  /* 0x0000000c0a0a7c20 */ /* 0x000fc60008410000 */
[----:B------:R-:W-:Y:S02]  /*1040*/  SEL R7, RZ, 0x1, P4 ;  /* 0x00000001ff077807 */ /* 0x000fe40002000000 */
[----:B------:R-:W-:Y:S01]  /*1050*/  FSEL R51, R10, RZ, !P4 ;  /* 0x000000ff0a337208 */ /* 0x000fe20006000000 */
[----:B------:R-:W-:Y:S06]  /*1060*/  @!P0 BRA `(.L_x_386) ;  /* 0x0000000000248947 */ /* 0x000fec0003800000 */
[----:B------:R-:W-:-:S05]  /*1070*/  SHF.L.U32 R10, R24, 0x10, RZ ;  /* 0x00000010180a7819 */ /* 0x000fca00000006ff */
[----:B------:R-:W-:Y:S01]  /*1080*/  FADD.FTZ R51, R10, R51 ;  /* 0x000000330a337221 */ /* 0x000fe20000010000 */
[----:B------:R-:W-:Y:S06]  /*1090*/  BRA `(.L_x_386) ;  /* 0x0000000000187947 */ /* 0x000fec0003800000 */
.L_x_380:
[----:B------:R-:W-:Y:S01]  /*10a0*/  IMAD.MOV.U32 R54, RZ, RZ, R10 ;  /* 0x000000ffff367224 */ /* 0x000fe200078e000a */
[----:B0-----:R-:W-:Y:S01]  /*10b0*/  MOV R28, R39 ;  /* 0x00000027001c7202 */ /* 0x001fe20000000f00 */
[----:B------:R-:W-:Y:S01]  /*10c0*/  IMAD.MOV.U32 R51, RZ, RZ, RZ ;  /* 0x000000ffff337224 */ /* 0x000fe200078e00ff */
[----:B------:R-:W-:Y:S01]  /*10d0*/  @P0 MOV R54, R10 ;  /* 0x0000000a00360202 */ /* 0x000fe20000000f00 */
[----:B------:R-:W-:Y:S01]  /*10e0*/  @P0 IMAD.MOV.U32 R28, RZ, RZ, R39 ;  /* 0x000000ffff1c0224 */ /* 0x000fe200078e0027 */
[----:B-----5:R-:W-:-:S07]  /*10f0*/  @P0 SHF.L.U32 R51, R24, 0x10, RZ ;  /* 0x0000001018330819 */ /* 0x020fce00000006ff */
.L_x_386:
[----:B------:R-:W-:Y:S05]  /*1100*/  BSYNC.RECONVERGENT B2 ;  /* 0x0000000000027941 */ /* 0x000fea0003800200 */
.L_x_379:
[----:B------:R-:W-:Y:S01]  /*1110*/  ISETP.GT.AND P4, PT, R60, RZ, PT ;  /* 0x000000ff3c00720c */ /* 0x000fe20003f84270 */
[----:B------:R-:W-:-:S12]  /*1120*/  BSSY.RECONVERGENT B2, `(.L_x_387) ;  /* 0x0000062000027945 */ /* 0x000fd80003800200 */
[----:B------:R-:W-:Y:S05]  /*1130*/  @P4 BRA `(.L_x_388) ;  /* 0x0000000000244947 */ /* 0x000fea0003800000 */
[----:B------:R-:W-:Y:S01]  /*1140*/  IMAD.MOV.U32 R52, RZ, RZ, RZ ;  /* 0x000000ffff347224 */ /* 0x000fe200078e00ff */
[----:B------:R-:W-:Y:S01]  /*1150*/  MOV R10, R54 ;  /* 0x00000036000a7202 */ /* 0x000fe20000000f00 */
[----:B------:R-:W-:Y:S01]  /*1160*/  IMAD.MOV.U32 R29, RZ, RZ, R28 ;  /* 0x000000ffff1d7224 */ /* 0x000fe200078e001c */
[----:B------:R-:W-:Y:S06]  /*1170*/  @!P0 BRA `(.L_x_389) ;  /* 0x0000000400708947 */ /* 0x000fec0003800000 */
[----:B------:R-:W-:Y:S01]  /*1180*/  PRMT R52, R24, 0x7632, R52 ;  /* 0x0000763218347816 */ /* 0x000fe20000000034 */
[----:B------:R-:W-:Y:S01]  /*1190*/  IMAD.MOV.U32 R29, RZ, RZ, R28 ;  /* 0x000000ffff1d7224 */ /* 0x000fe200078e001c */
[----:B------:R-:W-:Y:S02]  /*11a0*/  MOV R10, R54 ;  /* 0x00000036000a7202 */ /* 0x000fe40000000f00 */
[----:B------:R-:W-:Y:S01]  /*11b0*/  SHF.L.U32 R52, R52, 0x10, RZ ;  /* 0x0000001034347819 */ /* 0x000fe200000006ff */
[----:B------:R-:W-:Y:S06]  /*11c0*/  BRA `(.L_x_389) ;  /* 0x00000004005c7947 */ /* 0x000fec0003800000 */
.L_x_388:
[----:B------:R-:W-:Y:S01]  /*11d0*/  ISETP.NE.AND P5, PT, R28, 0x1, PT ;  /* 0x000000011c00780c */ /* 0x000fe20003fa5270 */
[----:B------:R-:W-:Y:S01]  /*11e0*/  BSSY.RECONVERGENT B3, `(.L_x_390) ;  /* 0x0000048000037945 */ /* 0x000fe20003800200 */
[----:B------:R-:W-:Y:S01]  /*11f0*/  IMAD.MOV.U32 R29, RZ, RZ, 0x2 ;  /* 0x00000002ff1d7424 */ /* 0x000fe200078e00ff */
[----:B------:R-:W-:Y:S01]  /*1200*/  MOV R6, R8 ;  /* 0x0000000800067202 */ /* 0x000fe20000000f00 */
[----:B------:R-:W-:-:S09]  /*1210*/  IMAD.MOV.U32 R10, RZ, RZ, R54 ;  /* 0x000000ffff0a7224 */ /* 0x000fd200078e0036 */
[----:B------:R-:W-:Y:S05]  /*1220*/  @!P5 BRA `(.L_x_391) ;  /* 0x00000004000cd947 */ /* 0x000fea0003800000 */
[----:B------:R-:W-:-:S13]  /*1230*/  ISETP.NE.AND P5, PT, R28, 0x3, PT ;  /* 0x000000031c00780c */ /* 0x000fda0003fa5270 */
[----:B------:R-:W-:Y:S05]  /*1240*/  @!P5 BRA `(.L_x_392) ;  /* 0x000000000020d947 */ /* 0x000fea0003800000 */
[----:B------:R-:W-:-:S13]  /*1250*/  ISETP.NE.AND P5, PT, R28, 0x2, PT ;  /* 0x000000021c00780c */ /* 0x000fda0003fa5270 */
[----:B------:R-:W-:Y:S01]  /*1260*/  @!P5 MOV R29, 0x3 ;  /* 0x00000003001dd802 */ /* 0x000fe20000000f00 */
[----:B------:R-:W-:Y:S01]  /*1270*/  @!P5 IMAD.MOV.U32 R10, RZ, RZ, R54 ;  /* 0x000000ffff0ad224 */ /* 0x000fe200078e0036 */
[----:B------:R-:W-:Y:S01]  /*1280*/  @!P5 MOV R6, R41 ;  /* 0x000000290006d202 */ /* 0x000fe20000000f00 */
[----:B------:R-:W-:Y:S01]  /*1290*/  @P5 VIADD R29, R28, 0x1 ;  /* 0x000000011c1d5836 */ /* 0x000fe20000000000 */
[----:B------:R-:W-:Y:S01]  /*12a0*/  @P5 MOV R10, R54 ;  /* 0x00000036000a5202 */ /* 0x000fe20000000f00 */
[----:B------:R-:W-:Y:S01]  /*12b0*/  @P5 IMAD.MOV.U32 R6, RZ, RZ, R40 ;  /* 0x000000ffff065224 */ /* 0x000fe200078e0028 */
[----:B------:R-:W-:Y:S06]  /*12c0*/  BRA `(.L_x_391) ;  /* 0x0000000000e47947 */ /* 0x000fec0003800000 */
.L_x_392:
        /* <DEDUP_REMOVED lines=13> */
.L_x_394:
[----:B------:R-:W-:Y:S05]  /*13a0*/  BSYNC.RECONVERGENT B4 ;  /* 0x0000000000047941 */ /* 0x000fea0003800200 */
.L_x_393:
        /* <DEDUP_REMOVED lines=42> */
[----:B------:R-:W-:-:S07]  /*1650*/  MOV R10, R28 ;  /* 0x0000001c000a7202 */ /* 0x000fce0000000f00 */
.L_x_391:
[----:B------:R-:W-:Y:S05]  /*1660*/  BSYNC.RECONVERGENT B3 ;  /* 0x0000000000037941 */ /* 0x000fea0003800200 */
.L_x_390:
[----:B------:R-:W-:Y:S01]  /*1670*/  PRMT R28, R20, 0x7632, R28 ;  /* 0x00007632141c7816 */ /* 0x000fe2000000001c */
[----:B------:R-:W-:Y:S01]  /*1680*/  IMAD.MOV.U32 R31, RZ, RZ, 0x2f800000 ;  /* 0x2f800000ff1f7424 */ /* 0x000fe200078e00ff */
[----:B------:R-:W-:Y:S02]  /*1690*/  I2FP.F32.U32 R6, R6 ;  /* 0x0000000600067245 */ /* 0x000fe40000201000 */
[----:B------:R-:W-:Y:S02]  /*16a0*/  SHF.L.U32 R28, R28, 0x10, RZ ;  /* 0x000000101c1c7819 */ /* 0x000fe400000006ff */
[----:B------:R-:W-:Y:S01]  /*16b0*/  @P0 PRMT R30, R24, 0x7632, R30 ;  /* 0x00007632181e0816 */ /* 0x000fe2000000001e */
[----:B------:R-:W-:Y:S02]  /*16c0*/  FFMA.FTZ R6, R6, R31, 1.1641532182693481445e-10 ;  /* 0x2f00000006067423 */ /* 0x000fe4000001001f */
[----:B------:R-:W-:Y:S02]  /*16d0*/  FMUL.FTZ R28, R28, UR13 ;  /* 0x0000000d1c1c7c20 */ /* 0x000fe40008410000 */
[----:B------:R-:W-:Y:S01]  /*16e0*/  @P0 IMAD.U32 R31, R30, 0x10000, RZ ;  /* 0x000100001e1f0824 */ /* 0x000fe200078e00ff */
[----:B------:R-:W-:Y:S01]  /*16f0*/  FSETP.GTU.FTZ.AND P5, PT, R6, UR5, PT ;  /* 0x0000000506007c0b */ /* 0x000fe2000bfbc000 */
[----:B------:R-:W-:-:S03]  /*1700*/  FMUL.FTZ R28, R28, UR12 ;  /* 0x0000000c1c1c7c20 */ /* 0x000fc60008410000 */
[----:B------:R-:W-:Y:S02]  /*1710*/  SEL R6, RZ, 0x1, P5 ;  /* 0x00000001ff067807 */ /* 0x000fe40002800000 */
[----:B------:R-:W-:-:S05]  /*1720*/  FSEL R52, R28, RZ, !P5 ;  /* 0x000000ff1c347208 */ /* 0x000fca0006800000 */
[----:B------:R-:W-:-:S07]  /*1730*/  @P0 FADD.FTZ R52, R31, R52 ;  /* 0x000000341f340221 */ /* 0x000fce0000010000 */
.L_x_389:
[----:B------:R-:W-:Y:S05]  /*1740*/  BSYNC.RECONVERGENT B2 ;  /* 0x0000000000027941 */ /* 0x000fea0003800200 */
.L_x_387:
[----:B------:R-:W-:Y:S04]  /*1750*/  BSSY.RECONVERGENT B2, `(.L_x_395) ;  /* 0x000005e000027945 */ /* 0x000fe80003800200 */
[----:B------:R-:W-:Y:S05]  /*1760*/  @P4 BRA `(.L_x_396) ;  /* 0x0000000000204947 */ /* 0x000fea0003800000 */
[----:B------:R-:W-:Y:S01]  /*1770*/  MOV R53, RZ ;  /* 0x000000ff00357202 */ /* 0x000fe20000000f00 */
[----:B------:R-:W-:Y:S01]  /*1780*/  IMAD.MOV.U32 R56, RZ, RZ, R10 ;  /* 0x000000ffff387224 */ /* 0x000fe200078e000a */
[----:B------:R-:W-:Y:S01]  /*1790*/  MOV R30, R29 ;  /* 0x0000001d001e7202 */ /* 0x000fe20000000f00 */
[----:B------:R-:W-:Y:S06]  /*17a0*/  @!P0 BRA `(.L_x_397) ;  /* 0x0000000400608947 */ /* 0x000fec0003800000 */
[----:B------:R-:W-:Y:S01]  /*17b0*/  IMAD.MOV.U32 R56, RZ, RZ, R10 ;  /* 0x000000ffff387224 */ /* 0x000fe200078e000a */
[----:B------:R-:W-:Y:S01]  /*17c0*/  MOV R30, R29 ;  /* 0x0000001d001e7202 */ /* 0x000fe20000000f00 */
[----:B------:R-:W-:Y:S01]  /*17d0*/  IMAD.U32 R53, R25, 0x10000, RZ ;  /* 0x0001000019357824 */ /* 0x000fe200078e00ff */
[----:B------:R-:W-:Y:S06]  /*17e0*/  BRA `(.L_x_397) ;  /* 0x0000000400507947 */ /* 0x000fec0003800000 */
.L_x_396:
[----:B------:R-:W-:Y:S01]  /*17f0*/  ISETP.NE.AND P5, PT, R29, 0x1, PT ;  /* 0x000000011d00780c */ /* 0x000fe20003fa5270 */
[----:B------:R-:W-:Y:S01]  /*1800*/  BSSY.RECONVERGENT B3, `(.L_x_398) ;  /* 0x0000047000037945 */ /* 0x000fe20003800200 */
[----:B------:R-:W-:Y:S02]  /*1810*/  HFMA2 R30, -RZ, RZ, 0, 1.1920928955078125e-07 ;  /* 0x00000002ff1e7431 */ /* 0x000fe400000001ff */
[----:B------:R-:W-:Y:S01]  /*1820*/  IMAD.MOV.U32 R5, RZ, RZ, R8 ;  /* 0x000000ffff057224 */ /* 0x000fe200078e0008 */
[----:B------:R-:W-:-:S08]  /*1830*/  MOV R56, R10 ;  /* 0x0000000a00387202 */ /* 0x000fd00000000f00 */
[----:B------:R-:W-:Y:S05]  /*1840*/  @!P5 BRA `(.L_x_399) ;  /* 0x000000040008d947 */ /* 0x000fea0003800000 */
[----:B------:R-:W-:-:S13]  /*1850*/  ISETP.NE.AND P5, PT, R29, 0x3, PT ;  /* 0x000000031d00780c */ /* 0x000fda0003fa5270 */
[----:B------:R-:W-:Y:S05]  /*1860*/  @!P5 BRA `(.L_x_400) ;  /* 0x000000000020d947 */ /* 0x000fea0003800000 */
[----:B------:R-:W-:-:S13]  /*1870*/  ISETP.NE.AND P5, PT, R29, 0x2, PT ;  /* 0x000000021d00780c */ /* 0x000fda0003fa5270 */
[----:B------:R-:W-:Y:S01]  /*1880*/  @!P5 IMAD.MOV.U32 R30, RZ, RZ, 0x3 ;  /* 0x00000003ff1ed424 */ /* 0x000fe200078e00ff */
[----:B------:R-:W-:Y:S01]  /*1890*/  @!P5 MOV R56, R10 ;  /* 0x0000000a0038d202 */ /* 0x000fe20000000f00 */
[----:B------:R-:W-:Y:S01]  /*18a0*/  @!P5 IMAD.MOV.U32 R5, RZ, RZ, R41 ;  /* 0x000000ffff05d224 */ /* 0x000fe200078e0029 */
[----:B------:R-:W-:Y:S01]  /*18b0*/  @P5 IADD3 R30, PT, PT, R29, 0x1, RZ ;  /* 0x000000011d1e5810 */ /* 0x000fe20007ffe0ff */
[----:B------:R-:W-:Y:S01]  /*18c0*/  @P5 IMAD.MOV.U32 R56, RZ, RZ, R10 ;  /* 0x000000ffff385224 */ /* 0x000fe200078e000a */
[----:B------:R-:W-:Y:S01]  /*18d0*/  @P5 MOV R5, R40 ;  /* 0x0000002800055202 */ /* 0x000fe20000000f00 */
[----:B------:R-:W-:Y:S06]  /*18e0*/  BRA `(.L_x_399) ;  /* 0x0000000000e07947 */ /* 0x000fec0003800000 */
.L_x_400:
        /* <DEDUP_REMOVED lines=13> */
.L_x_402:
[----:B------:R-:W-:Y:S05]  /*19c0*/  BSYNC.RECONVERGENT B4 ;  /* 0x0000000000047941 */ /* 0x000fea0003800200 */
.L_x_401:
        /* <DEDUP_REMOVED lines=38> */
[----:B------:R-:W-:-:S03]  /*1c30*/  MOV R8, R30 ;  /* 0x0000001e00087202 */ /* 0x000fc60000000f00 */
[----:B------:R-:W-:Y:S01]  /*1c40*/  HFMA2 R30, -RZ, RZ, 0, 0 ;  /* 0x00000000ff1e7431 */ /* 0x000fe200000001ff */
[----:B------:R-:W-:Y:S02]  /*1c50*/  LOP3.LUT R40, R40, UR33, R31, 0x96, !PT ;  /* 0x0000002128287c12 */ /* 0x000fe4000f8e961f */
[----:B------:R-:W-:-:S07]  /*1c60*/  LOP3.LUT R41, R28, UR34, R57, 0x96, !PT ;  /* 0x000000221c297c12 */ /* 0x000fce000f8e9639 */
.L_x_399:
[----:B------:R-:W-:Y:S05]  /*1c70*/  BSYNC.RECONVERGENT B3 ;  /* 0x0000000000037941 */ /* 0x000fea0003800200 */
.L_x_398:
[----:B------:R-:W-:Y:S01]  /*1c80*/  I2FP.F32.U32 R5, R5 ;  /* 0x0000000500057245 */ /* 0x000fe20000201000 */
[----:B------:R-:W-:Y:S01]  /*1c90*/  IMAD.MOV.U32 R28, RZ, RZ, 0x2f800000 ;  /* 0x2f800000ff1c7424 */ /* 0x000fe200078e00ff */
[----:B------:R-:W-:-:S03]  /*1ca0*/  SHF.L.U32 R10, R21, 0x10, RZ ;  /* 0x00000010150a7819 */ /* 0x000fc600000006ff */
[----:B------:R-:W-:Y:S01]  /*1cb0*/  FFMA.FTZ R5, R5, R28, 1.1641532182693481445e-10 ;  /* 0x2f00000005057423 */ /* 0x000fe2000001001c */
[----:B------:R-:W-:Y:S02]  /*1cc0*/  @P0 IMAD.U32 R28, R25, 0x10000, RZ ;  /* 0x00010000191c0824 */ /* 0x000fe400078e00ff */
[----:B------:R-:W-:Y:S02]  /*1cd0*/  FMUL.FTZ R10, R10, UR13 ;  /* 0x0000000d0a0a7c20 */ /* 0x000fe40008410000 */
[----:B------:R-:W-:Y:S02]  /*1ce0*/  FSETP.GTU.FTZ.AND P5, PT, R5, UR5, PT ;  /* 0x0000000505007c0b */ /* 0x000fe4000bfbc000 */
[----:B------:R-:W-:Y:S02]  /*1cf0*/  FMUL.FTZ R10, R10, UR12 ;  /* 0x0000000c0a0a7c20 */ /* 0x000fe40008410000 */
[----:B------:R-:W-:-:S03]  /*1d00*/  SEL R5, RZ, 0x1, P5 ;  /* 0x00000001ff057807 */ /* 0x000fc60002800000 */
[----:B------:R-:W-:-:S05]  /*1d10*/  FSEL R53, R10, RZ, !P5 ;  /* 0x000000ff0a357208 */ /* 0x000fca0006800000 */
[----:B------:R-:W-:-:S07]  /*1d20*/  @P0 FADD.FTZ R53, R28, R53 ;  /* 0x000000351c350221 */ /* 0x000fce0000010000 */
.L_x_397:
[----:B------:R-:W-:Y:S05]  /*1d30*/  BSYNC.RECONVERGENT B2 ;  /* 0x0000000000027941 */ /* 0x000fea0003800200 */
.L_x_395:
[----:B------:R-:W-:Y:S04]  /*1d40*/  BSSY.RECONVERGENT B2, `(.L_x_403) ;  /* 0x0000062000027945 */ /* 0x000fe80003800200 */
[----:B------:R-:W-:Y:S05]  /*1d50*/  @P4 BRA `(.L_x_404) ;  /* 0x0000000000244947 */ /* 0x000fea0003800000 */
[----:B------:R-:W-:Y:S01]  /*1d60*/  MOV R54, RZ ;  /* 0x000000ff00367202 */ /* 0x000fe20000000f00 */
[----:B------:R-:W-:Y:S01]  /*1d70*/  IMAD.MOV.U32 R10, RZ, RZ, R56 ;  /* 0x000000ffff0a7224 */ /* 0x000fe200078e0038 */
[----:B------:R-:W-:Y:S01]  /*1d80*/  MOV R28, R30 ;  /* 0x0000001e001c7202 */ /* 0x000fe20000000f00 */
[----:B------:R-:W-:Y:S06]  /*1d90*/  @!P0 BRA `(.L_x_405) ;  /* 0x0000000400708947 */ /* 0x000fec0003800000 */
[----:B------:R-:W-:Y:S01]  /*1da0*/  PRMT R54, R25, 0x7632, R54 ;  /* 0x0000763219367816 */ /* 0x000fe20000000036 */
[----:B------:R-:W-:Y:S01]  /*1db0*/  IMAD.MOV.U32 R10, RZ, RZ, R56 ;  /* 0x000000ffff0a7224 */ /* 0x000fe200078e0038 */
[----:B------:R-:W-:-:S03]  /*1dc0*/  MOV R28, R30 ;  /* 0x0000001e001c7202 */ /* 0x000fc60000000f00 */
[----:B------:R-:W-:Y:S01]  /*1dd0*/  IMAD.U32 R54, R54, 0x10000, RZ ;  /* 0x0001000036367824 */ /* 0x000fe200078e00ff */
[----:B------:R-:W-:Y:S06]  /*1de0*/  BRA `(.L_x_405) ;  /* 0x00000004005c7947 */ /* 0x000fec0003800000 */
.L_x_404:
        /* <DEDUP_REMOVED lines=16> */
.L_x_408:
        /* <DEDUP_REMOVED lines=13> */
.L_x_410:
[----:B------:R-:W-:Y:S05]  /*1fc0*/  BSYNC.RECONVERGENT B4 ;  /* 0x0000000000047941 */ /* 0x000fea0003800200 */
.L_x_409:
[----:B------:R-:W-:Y:S01]  /*1fd0*/  IMAD.WIDE.U32 R30, R47, -0x326172a9, RZ ;  /* 0xcd9e8d572f1e7825 */ /* 0x000fe200078e00ff */
[----:B------:R-:W-:Y:S02]  /*1fe0*/  LOP3.LUT R28, R9, UR7, R41, 0x96, !PT ;  /* 0x00000007091c7c12 */ /* 0x000fe4000f8e9629 */
[----:B------:R-:W-:Y:S02]  /*1ff0*/  MOV R4, R56 ;  /* 0x0000003800047202 */ /* 0x000fe40000000f00 */
        /* <DEDUP_REMOVED lines=37> */
[----:B------:R-:W-:Y:S01]  /*2250*/  IMAD.MOV.U32 R10, RZ, RZ, R28 ;  /* 0x000000ffff0a7224 */ /* 0x000fe200078e001c */
[----:B------:R-:W-:Y:S01]  /*2260*/  LOP3.LUT R41, R30, UR34, R29, 0x96, !PT ;  /* 0x000000221e297c12 */ /* 0x000fe2000f8e961d */
[----:B------:R-:W-:-:S07]  /*2270*/  IMAD.MOV.U32 R28, RZ, RZ, RZ ;  /* 0x000000ffff1c7224 */ /* 0x000fce00078e00ff */
.L_x_407:
[----:B------:R-:W-:Y:S05]  /*2280*/  BSYNC.RECONVERGENT B3 ;  /* 0x0000000000037941 */ /* 0x000fea0003800200 */
.L_x_406:
[----:B------:R-:W-:Y:S01]  /*2290*/  PRMT R29, R21, 0x7632, R29 ;  /* 0x00007632151d7816 */ /* 0x000fe2000000001d */
[----:B------:R-:W-:Y:S01]  /*22a0*/  HFMA2 R31, -RZ, RZ, 0.1171875, 0 ;  /* 0x2f800000ff1f7431 */ /* 0x000fe200000001ff */
[----:B------:R-:W-:Y:S02]  /*22b0*/  I2FP.F32.U32 R4, R4 ;  /* 0x0000000400047245 */ /* 0x000fe40000201000 */
[----:B------:R-:W-:Y:S01]  /*22c0*/  @P0 PRMT R30, R25, 0x7632, R30 ;  /* 0x00007632191e0816 */ /* 0x000fe2000000001e */
[----:B------:R-:W-:Y:S02]  /*22d0*/  IMAD.U32 R29, R29, 0x10000, RZ ;  /* 0x000100001d1d7824 */ /* 0x000fe400078e00ff */
[----:B------:R-:W-:Y:S01]  /*22e0*/  FFMA.FTZ R4, R4, R31, 1.1641532182693481445e-10 ;  /* 0x2f00000004047423 */ /* 0x000fe2000001001f */
[----:B------:R-:W-:Y:S01]  /*22f0*/  @P0 SHF.L.U32 R31, R30, 0x10, RZ ;  /* 0x000000101e1f0819 */ /* 0x000fe200000006ff */
[----:B------:R-:W-:-:S03]  /*2300*/  FMUL.FTZ R29, R29, UR13 ;  /* 0x0000000d1d1d7c20 */ /* 0x000fc60008410000 */
[----:B------:R-:W-:Y:S01]  /*2310*/  FSETP.GTU.FTZ.AND P5, PT, R4, UR5, PT ;  /* 0x0000000504007c0b */ /* 0x000fe2000bfbc000 */
[----:B------:R-:W-:-:S03]  /*2320*/  FMUL.FTZ R29, R29, UR12 ;  /* 0x0000000c1d1d7c20 */ /* 0x000fc60008410000 */
[----:B------:R-:W-:Y:S02]  /*2330*/  SEL R4, RZ, 0x1, P5 ;  /* 0x00000001ff047807 */ /* 0x000fe40002800000 */
[----:B------:R-:W-:-:S05]  /*2340*/  FSEL R54, R29, RZ, !P5 ;  /* 0x000000ff1d367208 */ /* 0x000fca0006800000 */
[----:B------:R-:W-:-:S07]  /*2350*/  @P0 FADD.FTZ R54, R31, R54 ;  /* 0x000000361f360221 */ /* 0x000fce0000010000 */
.L_x_405:
[----:B------:R-:W-:Y:S05]  /*2360*/  BSYNC.RECONVERGENT B2 ;  /* 0x0000000000027941 */ /* 0x000fea0003800200 */
.L_x_403:
[----:B------:R-:W-:Y:S04]  /*2370*/  BSSY.RECONVERGENT B2, `(.L_x_411) ;  /* 0x000005f000027945 */ /* 0x000fe80003800200 */
[----:B------:R-:W-:Y:S05]  /*2380*/  @P4 BRA `(.L_x_412) ;  /* 0x0000000000204947 */ /* 0x000fea0003800000 */
[----:B------:R-:W-:Y:S01]  /*2390*/  IMAD.MOV.U32 R55, RZ, RZ, RZ ;  /* 0x000000ffff377224 */ /* 0x000fe200078e00ff */
[----:B------:R-:W-:Y:S01]  /*23a0*/  MOV R58, R10 ;  /* 0x0000000a003a7202 */ /* 0x000fe20000000f00 */
[----:B------:R-:W-:Y:S01]  /*23b0*/  IMAD.MOV.U32 R29, RZ, RZ, R28 ;  /* 0x000000ffff1d7224 */ /* 0x000fe200078e001c */
[----:B------:R-:W-:Y:S06]  /*23c0*/  @!P0 BRA `(.L_x_413) ;  /* 0x0000000400648947 */ /* 0x000fec0003800000 */
[----:B------:R-:W-:Y:S01]  /*23d0*/  MOV R58, R10 ;  /* 0x0000000a003a7202 */ /* 0x000fe20000000f00 */
[----:B------:R-:W-:Y:S01]  /*23e0*/  IMAD.MOV.U32 R29, RZ, RZ, R28 ;  /* 0x000000ffff1d7224 */ /* 0x000fe200078e001c */
[----:B------:R-:W-:Y:S01]  /*23f0*/  SHF.L.U32 R55, R26, 0x10, RZ ;  /* 0x000000101a377819 */ /* 0x000fe200000006ff */
[----:B------:R-:W-:Y:S06]  /*2400*/  BRA `(.L_x_413) ;  /* 0x0000000400547947 */ /* 0x000fec0003800000 */
.L_x_412:
        /* <DEDUP_REMOVED lines=16> */
.L_x_416:
        /* <DEDUP_REMOVED lines=13> */
.L_x_418:
[----:B------:R-:W-:Y:S05]  /*25e0*/  BSYNC.RECONVERGENT B4 ;  /* 0x0000000000047941 */ /* 0x000fea0003800200 */
.L_x_417:
        /* <DEDUP_REMOVED lines=43> */
.L_x_415:
[----:B------:R-:W-:Y:S05]  /*28a0*/  BSYNC.RECONVERGENT B3 ;  /* 0x0000000000037941 */ /* 0x000fea0003800200 */
.L_x_414:
        /* <DEDUP_REMOVED lines=11> */
.L_x_413:
[----:B------:R-:W-:Y:S05]  /*2960*/  BSYNC.RECONVERGENT B2 ;  /* 0x0000000000027941 */ /* 0x000fea0003800200 */
.L_x_411:
        /* <DEDUP_REMOVED lines=11> */
.L_x_420:
        /* <DEDUP_REMOVED lines=16> */
.L_x_424:
        /* <DEDUP_REMOVED lines=13> */
.L_x_426:
[----:B------:R-:W-:Y:S05]  /*2bf0*/  BSYNC.RECONVERGENT B4 ;  /* 0x0000000000047941 */ /* 0x000fea0003800200 */
.L_x_425:
        /* <DEDUP_REMOVED lines=43> */
.L_x_423:
[----:B------:R-:W-:Y:S05]  /*2eb0*/  BSYNC.RECONVERGENT B3 ;  /* 0x0000000000037941 */ /* 0x000fea0003800200 */
.L_x_422:
        /* <DEDUP_REMOVED lines=13> */
.L_x_421:
[----:B------:R-:W-:Y:S05]  /*2f90*/  BSYNC.RECONVERGENT B2 ;  /* 0x0000000000027941 */ /* 0x000fea0003800200 */
.L_x_419:
        /* <DEDUP_REMOVED lines=10> */
.L_x_428:
        /* <DEDUP_REMOVED lines=16> */
.L_x_432:
        /* <DEDUP_REMOVED lines=13> */
.L_x_434:
[----:B------:R-:W-:Y:S05]  /*3210*/  BSYNC.RECONVERGENT B4 ;  /* 0x0000000000047941 */ /* 0x000fea0003800200 */
.L_x_433:
        /* <DEDUP_REMOVED lines=43> */
.L_x_431:
[----:B------:R-:W-:Y:S05]  /*34d0*/  BSYNC.RECONVERGENT B3 ;  /* 0x0000000000037941 */ /* 0x000fea0003800200 */
.L_x_430:
[----:B------:R-:W-:Y:S01]  /*34e0*/  I2FP.F32.U32 R0, R0 ;  /* 0x0000000000007245 */ /* 0x000fe20000201000 */
[----:B------:R-:W-:Y:S01]  /*34f0*/  IMAD.MOV.U32 R31, RZ, RZ, 0x2f800000 ;  /* 0x2f800000ff1f7424 */ /* 0x000fe200078e00ff */
[----:B------:R-:W-:Y:S01]  /*3500*/  SHF.L.U32 R10, R23, 0x10, RZ ;  /* 0x00000010170a7819 */ /* 0x000fe200000006ff */
[----:B------:R-:W-:Y:S02]  /*3510*/  @P0 IMAD.U32 R28, R27, 0x10000, RZ ;  /* 0x000100001b1c0824 */ /* 0x000fe400078e00ff */
[----:B------:R-:W-:Y:S02]  /*3520*/  FFMA.FTZ R0, R0, R31, 1.1641532182693481445e-10 ;  /* 0x2f00000000007423 */ /* 0x000fe4000001001f */
[----:B------:R-:W-:-:S03]  /*3530*/  FMUL.FTZ R10, R10, UR13 ;  /* 0x0000000d0a0a7c20 */ /* 0x000fc60008410000 */
[----:B------:R-:W-:Y:S01]  /*3540*/  FSETP.GTU.FTZ.AND P5, PT, R0, UR5, PT ;  /* 0x0000000500007c0b */ /* 0x000fe2000bfbc000 */
[----:B------:R-:W-:-:S03]  /*3550*/  FMUL.FTZ R10, R10, UR12 ;  /* 0x0000000c0a0a7c20 */ /* 0x000fc60008410000 */
[----:B------:R-:W-:Y:S02]  /*3560*/  SEL R0, RZ, 0x1, P5 ;  /* 0x00000001ff007807 */ /* 0x000fe40002800000 */
[----:B------:R-:W-:-:S05]  /*3570*/  FSEL R57, R10, RZ, !P5 ;  /* 0x000000ff0a397208 */ /* 0x000fca0006800000 */
[----:B------:R-:W-:-:S07]  /*3580*/  @P0 FADD.FTZ R57, R28, R57 ;  /* 0x000000391c390221 */ /* 0x000fce0000010000 */
.L_x_429:
[----:B------:R-:W-:Y:S05]  /*3590*/  BSYNC.RECONVERGENT B2 ;  /* 0x0000000000027941 */ /* 0x000fea0003800200 */
.L_x_427:
        /* <DEDUP_REMOVED lines=11> */
.L_x_436:
        /* <DEDUP_REMOVED lines=16> */
.L_x_440:
        /* <DEDUP_REMOVED lines=13> */
.L_x_442:
[----:B------:R-:W-:Y:S05]  /*3820*/  BSYNC.RECONVERGENT B4 ;  /* 0x0000000000047941 */ /* 0x000fea0003800200 */
.L_x_441:
[----:B------:R-:W-:Y:S01]  /*3830*/  IMAD.WIDE.U32 R30, R47, -0x326172a9, RZ ;  /* 0xcd9e8d572f1e7825 */ /* 0x000fe200078e00ff */
[----:B------:R-:W-:-:S03]  /*3840*/  LOP3.LUT R28, R9, UR7, R41, 0x96, !PT ;  /* 0x00000007091c7c12 */ /* 0x000fc6000f8e9629 */
[----:B------:R-:W-:Y:S01]  /*3850*/  IMAD.MOV.U32 R39, RZ, RZ, RZ ;  /* 0x000000ffff277224 */ /* 0x000fe200078e00ff */
        /* <DEDUP_REMOVED lines=38> */
[----:B------:R-:W-:Y:S02]  /*3ac0*/  LOP3.LUT R41, R30, UR34, R29, 0x96, !PT ;  /* 0x000000221e297c12 */ /* 0x000fe4000f8e961d */
[----:B------:R-:W-:-:S07]  /*3ad0*/  MOV R28, R62 ;  /* 0x0000003e001c7202 */ /* 0x000fce0000000f00 */
.L_x_439:
[----:B------:R-:W-:Y:S05]  /*3ae0*/  BSYNC.RECONVERGENT B3 ;  /* 0x0000000000037941 */ /* 0x000fea0003800200 */
.L_x_438:
        /* <DEDUP_REMOVED lines=13> */
.L_x_437:
[----:B------:R-:W-:Y:S05]  /*3bc0*/  BSYNC.RECONVERGENT B2 ;  /* 0x0000000000027941 */ /* 0x000fea0003800200 */
.L_x_435:
[----:B------:R-:W0:Y:S01]  /*3bd0*/  LDC.64 R60, c[0x0][0x3a8] ;  /* 0x0000ea00ff3c7b82 */ /* 0x000e220000000a00 */
[----:B------:R-:W-:Y:S02]  /*3be0*/  F2FP.BF16.F32.PACK_AB R28, R52, R51 ;  /* 0x00000033341c723e */ /* 0x000fe400000010ff */
[----:B------:R-:W-:Y:S02]  /*3bf0*/  F2FP.BF16.F32.PACK_AB R29, R54, R53 ;  /* 0x00000035361d723e */ /* 0x000fe400000010ff */
[----:B------:R-:W-:Y:S02]  /*3c00*/  F2FP.BF16.F32.PACK_AB R30, R56, R55 ;  /* 0x00000037381e723e */ /* 0x000fe400000010ff */
[----:B------:R-:W-:Y:S01]  /*3c10*/  F2FP.BF16.F32.PACK_AB R31, R58, R57 ;  /* 0x000000393a1f723e */ /* 0x000fe200000010ff */
[----:B0-----:R-:W-:-:S05]  /*3c20*/  IMAD.WIDE.U32 R60, R65, 0x10, R60 ;  /* 0x00000010413c7825 */ /* 0x001fca00078e003c */
[----:B------:R0:W-:Y:S01]  /*3c30*/  STG.E.128 desc[UR8][R60.64], R28 ;  /* 0x0000001c3c007986 */ /* 0x0001e2000c101d08 */
[----:B------:R-:W-:Y:S05]  /*3c40*/  @!P2 BRA `(.L_x_378) ;  /* 0x000000000040a947 */ /* 0x000fea0003800000 */
[----:B0-----:R-:W-:Y:S02]  /*3c50*/  IMAD.U32 R28, R0, 0x10000, RZ ;  /* 0x00010000001c7824 */ /* 0x001fe400078e00ff */
[----:B------:R-:W-:-:S03]  /*3c60*/  IMAD.WIDE.U32 R60, R4, 0x1000000, RZ ;  /* 0x01000000043c7825 */ /* 0x000fc600078e00ff */
[----:B------:R-:W-:Y:S01]  /*3c70*/  LOP3.LUT R29, R28, 0xff0000, RZ, 0xc0, !PT ;  /* 0x00ff00001c1d7812 */ /* 0x000fe200078ec0ff */
[----:B------:R-:W-:Y:S01]  /*3c80*/  IMAD.WIDE.U32 R30, R6, 0x100, RZ ;  /* 0x00000100061e7825 */ /* 0x000fe200078e00ff */
[----:B------:R-:W-:Y:S02]  /*3c90*/  SHF.L.U32 R28, R2, 0x8, RZ ;  /* 0x00000008021c7819 */ /* 0x000fe400000006ff */
[----:B------:R-:W-:-:S04]  /*3ca0*/  PRMT R29, R29, 0x4210, R50 ;  /* 0x000042101d1d7816 */ /* 0x000fc80000000032 */
[----:B------:R-:W-:-:S04]  /*3cb0*/  LOP3.LUT R28, R29, 0xff00, R28, 0xf8, !PT ;  /* 0x0000ff001d1c7812 */ /* 0x000fc800078ef81c */
[----:B------:R-:W-:Y:S01]  /*3cc0*/  LOP3.LUT R65, R28, 0xff, R3, 0xf8, !PT ;  /* 0x000000ff1c417812 */ /* 0x000fe200078ef803 */
[----:B------:R-:W-:-:S03]  /*3cd0*/  IMAD.WIDE.U32 R28, R5, 0x10000, RZ ;  /* 0x00010000051c7825 */ /* 0x000fc600078e00ff */
[----:B------:R-:W-:Y:S02]  /*3ce0*/  LOP3.LUT R30, R30, R60, R28, 0xfe, !PT ;  /* 0x0000003c1e1e7212 */ /* 0x000fe400078efe1c */
[----:B------:R-:W-:Y:S02]  /*3cf0*/  LOP3.LUT R61, R29, R65, R61, 0xfe, !PT ;  /* 0x000000411d3d7212 */ /* 0x000fe400078efe3d */
[----:B------:R-:W-:Y:S02]  /*3d00*/  LEA R28, P0, R44, UR14, 0x3 ;  /* 0x0000000e2c1c7c11 */ /* 0x000fe4000f8018ff */
[----:B------:R-:W-:Y:S02]  /*3d10*/  LOP3.LUT R30, R30, 0xff, R7, 0xf8, !PT ;  /* 0x000000ff1e1e7812 */ /* 0x000fe400078ef807 */
[----:B------:R-:W-:Y:S02]  /*3d20*/  LEA.HI.X R29, R44, UR15, R45, 0x3, P0 ;  /* 0x0000000f2c1d7c11 */ /* 0x000fe400080f1c2d */
[----:B------:R-:W-:-:S05]  /*3d30*/  LOP3.LUT R31, R61, R31, RZ, 0xfc, !PT ;  /* 0x0000001f3d1f7212 */ /* 0x000fca00078efcff */
[----:B------:R1:W-:Y:S02]  /*3d40*/  STG.E.64 desc[UR8][R28.64], R30 ;  /* 0x0000001e1c007986 */ /* 0x0003e4000c101b08 */
.L_x_378:
[----:B------:R-:W-:Y:S05]  /*3d50*/  BSYNC.RECONVERGENT B0 ;  /* 0x0000000000007941 */ /* 0x000fea0003800200 */
.L_x_377:
[----:B01----:R-:W-:Y:S01]  /*3d60*/  FADD.FTZ R29, RZ, R51 ;  /* 0x00000033ff1d7221 */ /* 0x003fe20000010000 */
        /* <DEDUP_REMOVED lines=52> */
.L_x_458:
[----:B-1----:R-:W-:Y:S01]  /*40b0*/  FADD.FTZ R44, R62, R67 ;  /* 0x000000433e2c7221 */ /* 0x002fe20000010000 */
[----:B------:R-:W-:Y:S01]  /*40c0*/  FMUL.FTZ R45, R61, R61 ;  /* 0x0000003d3d2d7220 */ /* 0x000fe20000410000 */
[----:B------:R-:W1:Y:S01]  /*40d0*/  @!P2 LDC.64 R30, c[0x0][0x3c0] ;  /* 0x0000f000ff1eab82 */ /* 0x000e620000000a00 */
[----:B-----5:R-:W-:Y:S01]  /*40e0*/  ISETP.GE.AND P0, PT, R59, 0x1, PT ;  /* 0x000000013b00780c */ /* 0x020fe20003f06270 */
[----:B------:R-:W-:Y:S01]  /*40f0*/  FFMA.FTZ R44, R44, R29, UR16 ;  /* 0x000000102c2c7e23 */ /* 0x000fe2000801001d */
[----:B------:R-:W-:Y:S01]  /*4100*/  BSSY.RECONVERGENT B0, `(.L_x_444) ;  /* 0x0000040000007945 */ /* 0x000fe20003800200 */
        /* <DEDUP_REMOVED lines=8> */
[----:B------:R-:W-:Y:S05]  /*4190*/  @!P0 BRA `(.L_x_445) ;  /* 0x0000000000d88947 */ /* 0x000fea0003800000 */
[----:B------:R-:W-:Y:S05]  /*41a0*/  @P3 BRA `(.L_x_445) ;  /* 0x0000000000d43947 */ /* 0x000fea0003800000 */
[----:B-1----:R-:W-:Y:S01]  /*41b0*/  FSEL R30, R61, RZ, !P1 ;  /* 0x000000ff3d1e7208 */ /* 0x002fe20004800000 */
[----:B------:R-:W-:Y:S01]  /*41c0*/  IMAD.U32 R61, R16, 0x10000, RZ ;  /* 0x00010000103d7824 */ /* 0x000fe200078e00ff */
[----:B------:R-:W-:Y:S02]  /*41d0*/  SHF.L.U32 R29, R12, 0x10, RZ ;  /* 0x000000100c1d7819 */ /* 0x000fe400000006ff */
[----:B------:R-:W-:Y:S01]  /*41e0*/  SHF.L.U32 R31, R35, 0x10, RZ ;  /* 0x00000010231f7819 */ /* 0x000fe200000006ff */
[--C-:B------:R-:W-:Y:S01]  /*41f0*/  FADD.FTZ R28, R51, -R30.reuse ;  /* 0x8000001e331c7221 */ /* 0x100fe20000010000 */
[--C-:B------:R-:W-:Y:S01]  /*4200*/  FADD.FTZ R44, R52, -R30.reuse ;  /* 0x8000001e342c7221 */ /* 0x100fe20000010000 */
[----:B0-----:R-:W-:Y:S01]  /*4210*/  FADD.FTZ R62, R54, -R30 ;  /* 0x8000001e363e7221 */ /* 0x001fe20000010000 */
[----:B------:R-:W-:Y:S01]  /*4220*/  SHF.L.U32 R65, R14, 0x10, RZ ;  /* 0x000000100e417819 */ /* 0x000fe200000006ff */
[----:B------:R-:W-:Y:S01]  /*4230*/  FMUL.FTZ R28, R45, R28 ;  /* 0x0000001c2d1c7220 */ /* 0x000fe20000410000 */
[----:B------:R-:W-:-:S03]  /*4240*/  SHF.L.U32 R64, R15, 0x10, RZ ;  /* 0x000000100f407819 */ /* 0x000fc600000006ff */
[----:B------:R-:W-:Y:S01]  /*4250*/  FFMA.FTZ R61, R28, R61, R29 ;  /* 0x0000003d1c3d7223 */ /* 0x000fe2000001001d */
[----:B------:R-:W-:Y:S02]  /*4260*/  IMAD.U32 R29, R34, 0x10000, RZ ;  /* 0x00010000221d7824 */ /* 0x000fe400078e00ff */
[----:B------:R-:W-:Y:S01]  /*4270*/  FMUL.FTZ R28, R45, R44 ;  /* 0x0000002c2d1c7220 */ /* 0x000fe20000410000 */
[----:B------:R-:W-:-:S03]  /*4280*/  FADD.FTZ R44, R53, -R30 ;  /* 0x8000001e352c7221 */ /* 0x000fc60000010000 */
[----:B------:R-:W-:Y:S01]  /*4290*/  FFMA.FTZ R28, R28, R29, R31 ;  /* 0x0000001d1c1c7223 */ /* 0x000fe2000001001f */
[----:B------:R-:W-:Y:S01]  /*42a0*/  SHF.L.U32 R31, R13, 0x10, RZ ;  /* 0x000000100d1f7819 */ /* 0x000fe200000006ff */
[----:B------:R-:W-:Y:S02]  /*42b0*/  IMAD.U32 R29, R17, 0x10000, RZ ;  /* 0x00010000111d7824 */ /* 0x000fe400078e00ff */
[----:B------:R-:W-:Y:S01]  /*42c0*/  FMUL.FTZ R44, R45, R44 ;  /* 0x0000002c2d2c7220 */ /* 0x000fe20000410000 */
[----:B------:R-:W-:-:S03]  /*42d0*/  F2FP.BF16.F32.PACK_AB R28, R28, R61 ;  /* 0x0000003d1c1c723e */ /* 0x000fc600000010ff */
[----:B------:R-:W-:Y:S01]  /*42e0*/  FFMA.FTZ R60, R44, R29, R31 ;  /* 0x0000001d2c3c7223 */ /* 0x000fe2000001001f */
[----:B------:R-:W-:Y:S01]  /*42f0*/  FMUL.FTZ R29, R45, R62 ;  /* 0x0000003e2d1d7220 */ /* 0x000fe20000410000 */
[----:B------:R-:W-:Y:S01]  /*4300*/  SHF.L.U32 R62, R36, 0x10, RZ ;  /* 0x00000010243e7819 */ /* 0x000fe200000006ff */
[----:B------:R-:W-:Y:S02]  /*4310*/  IMAD.U32 R44, R33, 0x10000, RZ ;  /* 0x00010000212c7824 */ /* 0x000fe400078e00ff */
[----:B------:R-:W-:Y:S02]  /*4320*/  IMAD.U32 R31, R18, 0x10000, RZ ;  /* 0x00010000121f7824 */ /* 0x000fe400078e00ff */
[----:B------:R-:W-:Y:S01]  /*4330*/  FFMA.FTZ R29, R29, R44, R62 ;  /* 0x0000002c1d1d7223 */ /* 0x000fe2000001003e */
[----:B------:R-:W-:-:S04]  /*4340*/  FADD.FTZ R44, R55, -R30 ;  /* 0x8000001e372c7221 */ /* 0x000fc80000010000 */
[----:B------:R-:W-:Y:S01]  /*4350*/  FMUL.FTZ R44, R45, R44 ;  /* 0x0000002c2d2c7220 */ /* 0x000fe20000410000 */
[----:B------:R-:W-:-:S03]  /*4360*/  F2FP.BF16.F32.PACK_AB R29, R29, R60 ;  /* 0x0000003c1d1d723e */ /* 0x000fc600000010ff */
[----:B------:R-:W-:Y:S01]  /*4370*/  FFMA.FTZ R62, R44, R31, R65 ;  /* 0x0000001f2c3e7223 */ /* 0x000fe20000010041 */
[----:B------:R-:W-:Y:S01]  /*4380*/  FADD.FTZ R44, R56, -R30 ;  /* 0x8000001e382c7221 */ /* 0x000fe20000010000 */
[----:B------:R-:W-:Y:S01]  /*4390*/  SHF.L.U32 R31, R37, 0x10, RZ ;  /* 0x00000010251f7819 */ /* 0x000fe200000006ff */
[----:B------:R-:W-:Y:S02]  /*43a0*/  IMAD.U32 R65, R32, 0x10000, RZ ;  /* 0x0001000020417824 */ /* 0x000fe400078e00ff */
[----:B------:R-:W-:-:S04]  /*43b0*/  FMUL.FTZ R44, R45, R44 ;  /* 0x0000002c2d2c7220 */ /* 0x000fc80000410000 */
[----:B------:R-:W-:Y:S01]  /*43c0*/  FFMA.FTZ R65, R44, R65, R31 ;  /* 0x000000412c417223 */ /* 0x000fe2000001001f */
[--C-:B------:R-:W-:Y:S01]  /*43d0*/  FADD.FTZ R44, R57, -R30.reuse ;  /* 0x8000001e392c7221 */ /* 0x100fe20000010000 */
[----:B------:R-:W-:-:S03]  /*43e0*/  FADD.FTZ R30, R58, -R30 ;  /* 0x8000001e3a1e7221 */ /* 0x000fc60000010000 */
[----:B------:R-:W-:Y:S01]  /*43f0*/  FMUL.FTZ R31, R45, R44 ;  /* 0x0000002c2d1f7220 */ /* 0x000fe20000410000 */
[----:B------:R-:W-:-:S04]  /*4400*/  IMAD.U32 R44, R19, 0x10000, RZ ;  /* 0x00010000132c7824 */ /* 0x000fc800078e00ff */
[----:B------:R-:W-:Y:S01]  /*4410*/  FFMA.FTZ R31, R31, R44, R64 ;  /* 0x0000002c1f1f7223 */ /* 0x000fe20000010040 */
[----:B------:R-:W-:Y:S02]  /*4420*/  VIADD R44, R59, 0xffffffff ;  /* 0xffffffff3b2c7836 */ /* 0x000fe40000000000 */
[----:B------:R-:W-:Y:S01]  /*4430*/  FMUL.FTZ R59, R45, R30 ;  /* 0x0000001e2d3b7220 */ /* 0x000fe20000410000 */
[----:B------:R-:W-:Y:S02]  /*4440*/  IMAD.U32 R64, R38, 0x10000, RZ ;  /* 0x0001000026407824 */ /* 0x000fe400078e00ff */
[----:B------:R-:W-:Y:S02]  /*4450*/  IMAD R63, R44, R63, RZ ;  /* 0x0000003f2c3f7224 */ /* 0x000fe400078e02ff */
[----:B------:R-:W0:Y:S03]  /*4460*/  LDC.64 R44, c[0x0][0x428] ;  /* 0x00010a00ff2c7b82 */ /* 0x000e260000000a00 */
[----:B------:R-:W-:-:S04]  /*4470*/  SHF.R.S32.HI R30, RZ, 0x1f, R63 ;  /* 0x0000001fff1e7819 */ /* 0x000fc8000001143f */
[----:B------:R-:W-:Y:S02]  /*4480*/  LEA.HI R66, R30, R63, RZ, 0x3 ;  /* 0x0000003f1e427211 */ /* 0x000fe400078f18ff */
[----:B------:R-:W-:-:S05]  /*4490*/  SHF.L.U32 R30, R11, 0x10, RZ ;  /* 0x000000100b1e7819 */ /* 0x000fca00000006ff */
[----:B------:R-:W-:Y:S01]  /*44a0*/  FFMA.FTZ R30, R59, R30, R64 ;  /* 0x0000001e3b1e7223 */ /* 0x000fe20000010040 */
[----:B------:R-:W-:-:S04]  /*44b0*/  LEA.HI.SX32 R59, R66, R49, 0x1d ;  /* 0x00000031423b7211 */ /* 0x000fc800078feaff */
[----:B------:R-:W-:Y:S02]  /*44c0*/  F2FP.BF16.F32.PACK_AB R31, R30, R31 ;  /* 0x0000001f1e1f723e */ /* 0x000fe400000010ff */
[----:B------:R-:W-:Y:S01]  /*44d0*/  F2FP.BF16.F32.PACK_AB R30, R65, R62 ;  /* 0x0000003e411e723e */ /* 0x000fe200000010ff */
[----:B0-----:R-:W-:-:S05]  /*44e0*/  IMAD.WIDE.U32 R44, R59, 0x10, R44 ;  /* 0x000000103b2c7825 */ /* 0x001fca00078e002c */
[----:B------:R2:W-:Y:S02]  /*44f0*/  STG.E.128 desc[UR8][R44.64], R28 ;  /* 0x0000001c2c007986 */ /* 0x0005e4000c101d08 */
.L_x_445:
[----:B------:R-:W-:Y:S05]  /*4500*/  BSYNC.RECONVERGENT B0 ;  /* 0x0000000000007941 */ /* 0x000fea0003800200 */
.L_x_444:
[----:B-12---:R-:W1:Y:S02]  /*4510*/  LDC.64 R28, c[0x0][0x380] ;  /* 0x0000e000ff1c7b82 */ /* 0x006e640000000a00 */
[----:B-1----:R-:W-:-:S04]  /*4520*/  LEA R46, R28, R46, 0x2 ;  /* 0x0000002e1c2e7211 */ /* 0x002fc800078e10ff */
[----:B------:R-:W-:-:S13]  /*4530*/  ISETP.GE.AND P0, PT, R46, R29, PT ;  /* 0x0000001d2e00720c */ /* 0x000fda0003f06270 */
[----:B------:R-:W-:Y:S05]  /*4540*/  @!P0 BRA `(.L_x_446) ;  /* 0xffffffc000f88947 */ /* 0x000fea000383ffff */
[----:B------:R-:W-:Y:S05]  /*4550*/  BSYNC B1 ;  /* 0x0000000000017941 */ /* 0x000fea0003800000 */
.L_x_376:
[----:B------:R-:W-:Y:S05]  /*4560*/  EXIT ;  /* 0x000000000000794d */ /* 0x000fea0003800000 */
.L_x_443:
[----:B------:R-:W-:Y:S01]  /*4570*/  HFMA2 R30, -RZ, RZ, 0, 5.9604644775390625e-08 ;  /* 0x00000001ff1e7431 */ /* 0x000fe200000001ff */
[----:B------:R-:W-:Y:S01]  /*4580*/  BSSY B0, `(.L_x_447) ;  /* 0x0000007000007945 */ /* 0x000fe20003800000 */
[----:B------:R-:W-:Y:S01]  /*4590*/  IMAD.MOV.U32 R69, RZ, RZ, R28 ;  /* 0x000000ffff457224 */ /* 0x000fe200078e001c */
[----:B------:R-:W-:Y:S01]  /*45a0*/  MOV R44, 0xffffffff ;  /* 0xffffffff002c7802 */ /* 0x000fe20000000f00 */
[----:B------:R-:W-:-:S07]  /*45b0*/  IMAD.MOV.U32 R31, RZ, RZ, 0x1f ;  /* 0x0000001fff1f7424 */ /* 0x000fce00078e00ff */
[----:B-----5:R-:W-:Y:S05]  /*45c0*/  WARPSYNC.COLLECTIVE R44, `(.L_x_448) ;  /* 0x000000002c087348 */ /* 0x020fea0003c00000 */
[----:B------:R0:W1:Y:S02]  /*45d0*/  SHFL.BFLY P4, R67, R69, R30, R31 ;  /* 0x0c00001e45437389 */ /* 0x000064000008001f */
[----:B01---5:R-:W-:Y:S05]  /*45e0*/  ENDCOLLECTIVE ;  /* 0x000000000000791b */ /* 0x023fea0003800000 */
.L_x_448:
[----:B------:R-:W-:Y:S05]  /*45f0*/  BSYNC B0 ;  /* 0x0000000000007941 */ /* 0x000fea0003800000 */
.L_x_447:
        /* <DEDUP_REMOVED lines=9> */
.L_x_449:
[----:B------:R-:W-:Y:S01]  /*4690*/  HFMA2 R30, -RZ, RZ, 0, 2.384185791015625e-07 ;  /* 0x00000004ff1e7431 */ /* 0x000fe200000001ff */
[----:B------:R-:W-:-:S05]  /*46a0*/  MOV R60, R67 ;  /* 0x00000043003c7202 */ /* 0x000fca0000000f00 */
[----:B------:R-:W-:-:S04]  /*46b0*/  FADD.FTZ R60, R45, R60 ;  /* 0x0000003c2d3c7221 */ /* 0x000fc80000010000 */
[----:B------:R-:W-:-:S07]  /*46c0*/  IMAD.MOV.U32 R69, RZ, RZ, R60 ;  /* 0x000000ffff457224 */ /* 0x000fce00078e003c */
[----:B------:R-:W-:Y:S05]  /*46d0*/  WARPSYNC.COLLECTIVE R44, `(.L_x_450) ;  /* 0x000000002c087348 */ /* 0x000fea0003c00000 */
[----:B------:R0:W1:Y:S02]  /*46e0*/  SHFL.BFLY P4, R67, R69, R30, R31 ;  /* 0x0c00001e45437389 */ /* 0x000064000008001f */
[----:B01----:R-:W-:Y:S05]  /*46f0*/  ENDCOLLECTIVE ;  /* 0x000000000000791b */ /* 0x003fea0003800000 */
.L_x_450:
[----:B------:R-:W-:Y:S02]  /*4700*/  IMAD.MOV.U32 R30, RZ, RZ, 0x8 ;  /* 0x00000008ff1e7424 */ /* 0x000fe400078e00ff */
[----:B------:R-:W-:-:S04]  /*4710*/  IMAD.MOV.U32 R29, RZ, RZ, R67 ;  /* 0x000000ffff1d7224 */ /* 0x000fc800078e0043 */
[----:B------:R-:W-:-:S05]  /*4720*/  FADD.FTZ R62, R60, R29 ;  /* 0x0000001d3c3e7221 */ /* 0x000fca0000010000 */
[----:B------:R-:W-:-:S07]  /*4730*/  MOV R69, R62 ;  /* 0x0000003e00457202 */ /* 0x000fce0000000f00 */
[----:B------:R-:W-:Y:S05]  /*4740*/  WARPSYNC.COLLECTIVE R44, `(.L_x_451) ;  /* 0x000000002c087348 */ /* 0x000fea0003c00000 */
[----:B------:R0:W1:Y:S02]  /*4750*/  SHFL.BFLY P4, R67, R69, R30, R31 ;  /* 0x0c00001e45437389 */ /* 0x000064000008001f */
[----:B01----:R-:W-:Y:S05]  /*4760*/  ENDCOLLECTIVE ;  /* 0x000000000000791b */ /* 0x003fea0003800000 */
.L_x_451:
        /* <DEDUP_REMOVED lines=8> */
.L_x_452:
[----:B------:R-:W-:Y:S02]  /*47f0*/  IMAD.MOV.U32 R30, RZ, RZ, 0x1 ;  /* 0x00000001ff1e7424 */ /* 0x000fe400078e00ff */
[----:B------:R-:W-:-:S04]  /*4800*/  IMAD.MOV.U32 R61, RZ, RZ, R67 ;  /* 0x000000ffff3d7224 */ /* 0x000fc800078e0043 */
        /* <DEDUP_REMOVED lines=25> */
.L_x_453:
[----:B------:R-:W-:Y:S02]  /*49a0*/  IMAD.MOV.U32 R30, RZ, RZ, 0x2 ;  /* 0x00000002ff1e7424 */ /* 0x000fe400078e00ff */
[----:B------:R-:W-:-:S04]  /*49b0*/  IMAD.MOV.U32 R45, RZ, RZ, R67 ;  /* 0x000000ffff2d7224 */ /* 0x000fc800078e0043 */
[----:B------:R-:W-:-:S05]  /*49c0*/  FADD.FTZ R45, R28, R45 ;  /* 0x0000002d1c2d7221 */ /* 0x000fca0000010000 */
[----:B------:R-:W-:-:S07]  /*49d0*/  MOV R69, R45 ;  /* 0x0000002d00457202 */ /* 0x000fce0000000f00 */
[----:B------:R-:W-:Y:S05]  /*49e0*/  WARPSYNC.COLLECTIVE R44, `(.L_x_454) ;  /* 0x000000002c087348 */ /* 0x000fea0003c00000 */
[----:B------:R0:W1:Y:S02]  /*49f0*/  SHFL.BFLY P4, R67, R69, R30, R31 ;  /* 0x0c00001e45437389 */ /* 0x000064000008001f */
[----:B01----:R-:W-:Y:S05]  /*4a00*/  ENDCOLLECTIVE ;  /* 0x000000000000791b */ /* 0x003fea0003800000 */
.L_x_454:
[----:B------:R-:W-:Y:S01]  /*4a10*/  HFMA2 R30, -RZ, RZ, 0, 2.384185791015625e-07 ;  /* 0x00000004ff1e7431 */ /* 0x000fe200000001ff */
[----:B------:R-:W-:-:S05]  /*4a20*/  MOV R60, R67 ;  /* 0x00000043003c7202 */ /* 0x000fca0000000f00 */
[----:B------:R-:W-:-:S04]  /*4a30*/  FADD.FTZ R60, R45, R60 ;  /* 0x0000003c2d3c7221 */ /* 0x000fc80000010000 */
[----:B------:R-:W-:-:S07]  /*4a40*/  IMAD.MOV.U32 R69, RZ, RZ, R60 ;  /* 0x000000ffff457224 */ /* 0x000fce00078e003c */
[----:B------:R-:W-:Y:S05]  /*4a50*/  WARPSYNC.COLLECTIVE R44, `(.L_x_455) ;  /* 0x000000002c087348 */ /* 0x000fea0003c00000 */
[----:B------:R0:W1:Y:S02]  /*4a60*/  SHFL.BFLY P4, R67, R69, R30, R31 ;  /* 0x0c00001e45437389 */ /* 0x000064000008001f */
[----:B01----:R-:W-:Y:S05]  /*4a70*/  ENDCOLLECTIVE ;  /* 0x000000000000791b */ /* 0x003fea0003800000 */
.L_x_455:
[----:B------:R-:W-:Y:S02]  /*4a80*/  IMAD.MOV.U32 R30, RZ, RZ, 0x8 ;  /* 0x00000008ff1e7424 */ /* 0x000fe400078e00ff */
[----:B------:R-:W-:-:S04]  /*4a90*/  IMAD.MOV.U32 R65, RZ, RZ, R67 ;  /* 0x000000ffff417224 */ /* 0x000fc800078e0043 */
[----:B------:R-:W-:-:S05]  /*4aa0*/  FADD.FTZ R65, R60, R65 ;  /* 0x000000413c417221 */ /* 0x000fca0000010000 */
[----:B------:R-:W-:-:S07]  /*4ab0*/  MOV R69, R65 ;  /* 0x0000004100457202 */ /* 0x000fce0000000f00 */
[----:B------:R-:W-:Y:S05]  /*4ac0*/  WARPSYNC.COLLECTIVE R44, `(.L_x_456) ;  /* 0x000000002c087348 */ /* 0x000fea0003c00000 */
[----:B------:R0:W1:Y:S02]  /*4ad0*/  SHFL.BFLY P4, R67, R69, R30, R31 ;  /* 0x0c00001e45437389 */ /* 0x000064000008001f */
[----:B01----:R-:W-:Y:S05]  /*4ae0*/  ENDCOLLECTIVE ;  /* 0x000000000000791b */ /* 0x003fea0003800000 */
.L_x_456:
[----:B------:R-:W-:Y:S01]  /*4af0*/  HFMA2 R30, -RZ, RZ, 0, 9.5367431640625e-07 ;  /* 0x00000010ff1e7431 */ /* 0x000fe200000001ff */
[----:B------:R-:W-:-:S05]  /*4b00*/  MOV R62, R67 ;  /* 0x00000043003e7202 */ /* 0x000fca0000000f00 */
[----:B------:R-:W-:-:S04]  /*4b10*/  FADD.FTZ R62, R65, R62 ;  /* 0x0000003e413e7221 */ /* 0x000fc80000010000 */
[----:B------:R-:W-:-:S07]  /*4b20*/  IMAD.MOV.U32 R69, RZ, RZ, R62 ;  /* 0x000000ffff457224 */ /* 0x000fce00078e003e */
[----:B------:R-:W-:Y:S05]  /*4b30*/  WARPSYNC.COLLECTIVE R44, `(.L_x_457) ;  /* 0x000000002c087348 */ /* 0x000fea0003c00000 */
[----:B------:R0:W1:Y:S02]  /*4b40*/  SHFL.BFLY P4, R67, R69, R30, R31 ;  /* 0x0c00001e45437389 */ /* 0x000064000008001f */
[----:B01----:R-:W-:Y:S05]  /*4b50*/  ENDCOLLECTIVE ;  /* 0x000000000000791b */ /* 0x003fea0003800000 */
.L_x_457:
[----:B------:R-:W-:Y:S05]  /*4b60*/  BRA `(.L_x_458) ;  /* 0xfffffff400507947 */ /* 0x000fea000383ffff */
.L_x_459:
        /* <DEDUP_REMOVED lines=9> */
.L_x_9045:


//--------------------- .text._ZN10layer_norm13ln_fwd_kernelINS_13Kernel_traitsI13__nv_bfloat16S2_S2_S2_fjLj256ELj1ELj4ELj1ELj16ENS_18Kernel_traits_baseILj256ES2_S2_S2_S2_fjLj128EEEEELb1ELb0ELb1ELb1EEEvNS_9FwdParamsE --------------------------
	.section	.text._ZN10layer_norm13ln_fwd_kernelINS_13Kernel_traitsI13__nv_bfloat16S2_S2_S2_fjLj256ELj1ELj4ELj1ELj16ENS_18Kernel_traits_baseILj256ES2_S2_S2_S2_fjLj128EEEEELb1ELb0ELb1ELb1EEEvNS_9FwdParamsE,"ax",@progbits
	.align	128
        .global         _ZN10layer_norm13ln_fwd_kernelINS_13Kernel_traitsI13__nv_bfloat16S2_S2_S2_fjLj256ELj1ELj4ELj1ELj16ENS_18Kernel_traits_baseILj256ES2_S2_S2_S2_fjLj128EEEEELb1ELb0ELb1ELb1EEEvNS_9FwdParamsE
        .type           _ZN10layer_norm13ln_fwd_kernelINS_13Kernel_traitsI13__nv_bfloat16S2_S2_S2_fjLj256ELj1ELj4ELj1ELj16ENS_18Kernel_traits_baseILj256ES2_S2_S2_S2_fjLj128EEEEELb1ELb0ELb1ELb1EEEvNS_9FwdParamsE,@function
        .size           _ZN10layer_norm13ln_fwd_kernelINS_13Kernel_traitsI13__nv_bfloat16S2_S2_S2_fjLj256ELj1ELj4ELj1ELj16ENS_18Kernel_traits_baseILj256ES2_S2_S2_S2_fjLj128EEEEELb1ELb0ELb1ELb1EEEvNS_9FwdParamsE,(.L_x_9046 - _ZN10layer_norm13ln_fwd_kernelINS_13Kernel_traitsI13__nv_bfloat16S2_S2_S2_fjLj256ELj1ELj4ELj1ELj16ENS_18Kernel_traits_baseILj256ES2_S2_S2_S2_fjLj128EEEEELb1ELb0ELb1ELb1EEEvNS_9FwdParamsE)
        .other          _ZN10layer_norm13ln_fwd_kernelINS_13Kernel_traitsI13__nv_bfloat16S2_S2_S2_fjLj256ELj1ELj4ELj1ELj16ENS_18Kernel_traits_baseILj256ES2_S2_S2_S2_fjLj128EEEEELb1ELb0ELb1ELb1EEEvNS_9FwdParamsE,@"STO_CUDA_ENTRY STV_DEFAULT"
_ZN10layer_norm13ln_fwd_kernelINS_13Kernel_traitsI13__nv_bfloat16S2_S2_S2_fjLj256ELj1ELj4ELj1ELj16ENS_18Kernel_traits_baseILj256ES2_S2_S2_S2_fjLj128EEEEELb1ELb0ELb1ELb1EEEvNS_9FwdParamsE:
.text._ZN10layer_norm13ln_fwd_kernelINS_13Kernel_traitsI13__nv_bfloat16S2_S2_S2_fjLj256ELj1ELj4ELj1ELj16ENS_18Kernel_traits_baseILj256ES2_S2_S2_S2_fjLj128EEEEELb1ELb0ELb1ELb1EEEvNS_9FwdParamsE:
        /* <DEDUP_REMOVED lines=13> */
[----:B------:R-:W-:-:S07]  /*00d0*/  MOV R3, UR7 ;  /* 0x0000000700037c02 */ /* 0x000fce0008000f00 */
        /* <DEDUP_REMOVED lines=20> */
[----:B------:R-:W-:Y:S01]  /*0220*/  IMAD.HI.U32 R0, R33, -0x326172a9, RZ ;  /* 0xcd9e8d5721007827 */ /* 0x000fe200078e00ff */
[----:B------:R-:W-:-:S02]  /*0230*/  UIADD3 UR17, UPT, UPT, UR6, -0x61c88647, URZ ;  /* 0x9e3779b906117890 */ /* 0x000fc4000fffe0ff */
[----:B------:R-:W-:Y:S02]  /*0240*/  UIADD3 UR18, UPT, UPT, UR7, -0x4498517b, URZ ;  /* 0xbb67ae8507127890 */ /* 0x000fe4000fffe0ff */
[----:B------:R-:W-:Y:S02]  /*0250*/  UIADD3 UR20, UPT, UPT, UR7, 0x76cf5d0a, URZ ;  /* 0x76cf5d0a07147890 */ /* 0x000fe4000fffe0ff */
[----:B------:R-:W-:Y:S02]  /*0260*/  UIADD3 UR19, UPT, UPT, UR6, 0x3c6ef372, URZ ;  /* 0x3c6ef37206137890 */ /* 0x000fe4000fffe0ff */
[----:B------:R-:W-:Y:S02]  /*0270*/  UIADD3 UR21, UPT, UPT, UR6, -0x255992d5, URZ ;  /* 0xdaa66d2b06157890 */ /* 0x000fe4000fffe0ff */
[----:B------:R-:W-:Y:S02]  /*0280*/  UIADD3 UR22, UPT, UPT, UR7, 0x32370b8f, URZ ;  /* 0x32370b8f07167890 */ /* 0x000fe4000fffe0ff */
[----:B------:R-:W-:Y:S01]  /*0290*/  UIADD3 UR24, UPT, UPT, UR7, -0x126145ec, URZ ;  /* 0xed9eba1407187890 */ /* 0x000fe2000fffe0ff */
[----:B0-----:R-:W-:Y:S01]  /*02a0*/  IMAD.WIDE.U32 R16, R34, 0x10, R16 ;  /* 0x0000001022107825 */ /* 0x001fe200078e0010 */
[----:B------:R-:W-:-:S02]  /*02b0*/  UIADD3 UR23, UPT, UPT, UR6, 0x78dde6e4, URZ ;  /* 0x78dde6e406177890 */ /* 0x000fc4000fffe0ff */
[----:B------:R-:W-:Y:S02]  /*02c0*/  UIADD3 UR25, UPT, UPT, UR6, 0x1715609d, URZ ;  /* 0x1715609d06197890 */ /* 0x000fe4000fffe0ff */
[----:B------:R-:W-:Y:S01]  /*02d0*/  UIADD3 UR26, UPT, UPT, UR7, -0x56f99767, URZ ;  /* 0xa9066899071a7890 */ /* 0x000fe2000fffe0ff */
[----:B------:R-:W2:Y:S01]  /*02e0*/  LDG.E.128 R16, desc[UR8][R16.64] ;  /* 0x0000000810107981 */ /* 0x000ea2000c1e1d00 */
[----:B------:R-:W-:Y:S01]  /*02f0*/  UIADD3 UR28, UPT, UPT, UR7, 0x646e171e, URZ ;  /* 0x646e171e071c7890 */ /* 0x000fe2000fffe0ff */
[----:B-1---5:R-:W-:Y:S01]  /*0300*/  @P1 IADD3 R8, P0, PT, R4, R3, RZ ;  /* 0x0000000304081210 */ /* 0x022fe20007f1e0ff */
[----:B------:R-:W-:Y:S01]  /*0310*/  IMAD R4, R33, -0x326172a9, RZ ;  /* 0xcd9e8d5721047824 */ /* 0x000fe200078e02ff */
[----:B------:R-:W-:Y:S01]  /*0320*/  UIADD3 UR27, UPT, UPT, UR6, -0x4ab325aa, URZ ;  /* 0xb54cda56061b7890 */ /* 0x000fe2000fffe0ff */
[----:B------:R-:W-:Y:S01]  /*0330*/  BSSY B0, `(.L_x_460) ;  /* 0x000040c000007945 */ /* 0x000fe20003800000 */
[----:B------:R-:W-:Y:S01]  /*0340*/  UIADD3 UR29, UPT, UPT, UR6, 0x5384540f, URZ ;  /* 0x5384540f061d7890 */ /* 0x000fe2000fffe0ff */
[----:B------:R-:W-:Y:S01]  /*0350*/  @P1 IMAD.X R9, RZ, RZ, R5, P0 ;  /* 0x000000ffff091224 */ /* 0x000fe200000e0605 */
[----:B------:R-:W-:Y:S01]  /*0360*/  UIADD3 UR30, UPT, UPT, UR7, 0x1fd5c5a3, URZ ;  /* 0x1fd5c5a3071e7890 */ /* 0x000fe2000fffe0ff */
[----:B------:R-:W0:Y:S03]  /*0370*/  LDCU.U8 UR4, c[0x0][0x410] ;  /* 0x00008200ff0477ac */ /* 0x000e260008000000 */
[----:B------:R-:W-:-:S02]  /*0380*/  SHF.R.U64 R32, R8, 0x2, R9 ;  /* 0x0000000208207819 */ /* 0x000fc40000001209 */
[----:B------:R-:W-:Y:S01]  /*0390*/  SHF.R.U32.HI R11, RZ, 0x2, R9 ;  /* 0x00000002ff0b7819 */ /* 0x000fe20000011609 */
[----:B------:R-:W-:Y:S01]  /*03a0*/  UIADD3 UR32, UPT, UPT, UR7, -0x24c28bd8, URZ ;  /* 0xdb3d742807207890 */ /* 0x000fe2000fffe0ff */
[----:B------:R-:W-:Y:S01]  /*03b0*/  LOP3.LUT R8, R8, 0x3, RZ, 0xc0, !PT ;  /* 0x0000000308087812 */ /* 0x000fe200078ec0ff */
[C---:B------:R-:W-:Y:S01]  /*03c0*/  IMAD.HI.U32 R2, R32.reuse, -0x2daee0ad, RZ ;  /* 0xd2511f5320027827 */ /* 0x040fe200078e00ff */
[----:B------:R-:W-:Y:S01]  /*03d0*/  LOP3.LUT R0, R11, UR6, R0, 0x96, !PT ;  /* 0x000000060b007c12 */ /* 0x000fe2000f8e9600 */
[----:B------:R-:W-:Y:S02]  /*03e0*/  UIADD3 UR31, UPT, UPT, UR6, -0xe443238, URZ ;  /* 0xf1bbcdc8061f7890 */ /* 0x000fe4000fffe0ff */
[----:B------:R-:W-:Y:S01]  /*03f0*/  IMAD R6, R32, -0x2daee0ad, RZ ;  /* 0xd2511f5320067824 */ /* 0x000fe200078e02ff */
[----:B------:R-:W-:Y:S01]  /*0400*/  LOP3.LUT R2, R2, UR7, RZ, 0x3c, !PT ;  /* 0x0000000702027c12 */ /* 0x000fe2000f8e3cff */
[----:B------:R-:W-:Y:S01]  /*0410*/  IMAD.HI.U32 R5, R0, -0x2daee0ad, RZ ;  /* 0xd2511f5300057827 */ /* 0x000fe200078e00ff */
[----:B------:R-:W-:-:S02]  /*0420*/  UIADD3 UR33, UPT, UPT, UR6, -0x700cb87f, URZ ;  /* 0x8ff3478106217890 */ /* 0x000fc4000fffe0ff */
[----:B------:R-:W-:Y:S01]  /*0430*/  UIADD3 UR34, UPT, UPT, UR7, -0x695add53, URZ ;  /* 0x96a522ad07227890 */ /* 0x000fe2000fffe0ff */
[----:B------:R-:W-:Y:S01]  /*0440*/  IMAD.HI.U32 R3, R2, -0x326172a9, RZ ;  /* 0xcd9e8d5702037827 */ /* 0x000fe200078e00ff */
[----:B------:R-:W-:Y:S01]  /*0450*/  LOP3.LUT R5, R6, UR18, R5, 0x96, !PT ;  /* 0x0000001206057c12 */ /* 0x000fe2000f8e9605 */
[----:B------:R-:W1:Y:S01]  /*0460*/  LDCU UR5, c[0x0][0x404] ;  /* 0x00008080ff0577ac */ /* 0x000e620008000800 */
[----:B0-----:R-:W-:Y:S01]  /*0470*/  ISETP.NE.AND P1, PT, RZ, UR4, PT ;  /* 0x00000004ff007c0c */ /* 0x001fe2000bf25270 */
[----:B------:R-:W-:Y:S01]  /*0480*/  IMAD R9, R0, -0x2daee0ad, RZ ;  /* 0xd2511f5300097824 */ /* 0x000fe200078e02ff */
[----:B------:R-:W-:Y:S01]  /*0490*/  LOP3.LUT R3, R4, UR17, R3, 0x96, !PT ;  /* 0x0000001104037c12 */ /* 0x000fe2000f8e9603 */
[----:B------:R-:W-:Y:S01]  /*04a0*/  IMAD R7, R2, -0x326172a9, RZ ;  /* 0xcd9e8d5702077824 */ /* 0x000fe200078e02ff */
[----:B------:R-:W0:Y:S01]  /*04b0*/  LDCU UR16, c[0x0][0x448] ;  /* 0x00008900ff1077ac */ /* 0x000e220008000800 */
[----:B------:R-:W-:Y:S01]  /*04c0*/  IMAD.HI.U32 R2, R5, -0x326172a9, RZ ;  /* 0xcd9e8d5705027827 */ /* 0x000fe200078e00ff */
[----:B------:R-:W3:Y:S03]  /*04d0*/  LDCU.64 UR12, c[0x0][0x408] ;  /* 0x00008100ff0c77ac */ /* 0x000ee60008000a00 */
[----:B------:R-:W-:Y:S01]  /*04e0*/  IMAD.HI.U32 R0, R3, -0x2daee0ad, RZ ;  /* 0xd2511f5303007827 */ /* 0x000fe200078e00ff */
[----:B------:R-:W-:Y:S01]  /*04f0*/  LOP3.LUT R2, R7, UR19, R2, 0x96, !PT ;  /* 0x0000001307027c12 */ /* 0x000fe2000f8e9602 */
[----:B------:R-:W4:Y:S02]  /*0500*/  LDCU.64 UR10, c[0x0][0x3a0] ;  /* 0x00007400ff0a77ac */ /* 0x000f240008000a00 */
[----:B------:R-:W-:Y:S01]  /*0510*/  IMAD R7, R3, -0x2daee0ad, RZ ;  /* 0xd2511f5303077824 */ /* 0x000fe200078e02ff */
[----:B------:R-:W-:Y:S01]  /*0520*/  LOP3.LUT R0, R9, UR20, R0, 0x96, !PT ;  /* 0x0000001409007c12 */ /* 0x000fe2000f8e9600 */
[----:B------:R-:W-:Y:S01]  /*0530*/  IMAD R4, R5, -0x326172a9, RZ ;  /* 0xcd9e8d5705047824 */ /* 0x000fe200078e02ff */
[----:B------:R-:W0:Y:S01]  /*0540*/  LDCU.64 UR14, c[0x0][0x3b0] ;  /* 0x00007600ff0e77ac */ /* 0x000e220008000a00 */
[----:B------:R-:W-:-:S04]  /*0550*/  IMAD.HI.U32 R6, R2, -0x2daee0ad, RZ ;  /* 0xd2511f5302067827 */ /* 0x000fc800078e00ff */
        /* <DEDUP_REMOVED lines=32> */
[----:B------:R-:W-:Y:S02]  /*0760*/  HFMA2 R7, -RZ, RZ, 0, 0 ;  /* 0x00000000ff077431 */ /* 0x000fe400000001ff */
        /* <DEDUP_REMOVED lines=8> */
[----:B------:R-:W-:Y:S01]  /*07f0*/  IMAD R4, R2, -0x326172a9, RZ ;  /* 0xcd9e8d5702047824 */ /* 0x000fe200078e02ff */
[----:B01234-:R-:W-:-:S07]  /*0800*/  PRMT R5, R19, 0x7632, R5 ;  /* 0x0000763213057816 */ /* 0x01ffce0000000005 */
.L_x_530:
[----:B0-----:R-:W0:Y:S01]  /*0810*/  LDC.64 R48, c[0x0][0x3f0] ;  /* 0x0000fc00ff307b82 */ /* 0x001e220000000a00 */
[----:B------:R-:W-:-:S07]  /*0820*/  ISETP.NE.U32.AND P0, PT, RZ, UR10, PT ;  /* 0x0000000aff007c0c */ /* 0x000fce000bf05070 */
[----:B------:R-:W1:Y:S08]  /*0830*/  LDC R46, c[0x0][0x388] ;  /* 0x0000e200ff2e7b82 */ /* 0x000e700000000800 */
[----:B------:R-:W2:Y:S01]  /*0840*/  LDC.64 R42, c[0x0][0x3f8] ;  /* 0x0000fe00ff2a7b82 */ /* 0x000ea20000000a00 */
[----:B0-----:R-:W-:-:S06]  /*0850*/  IMAD.WIDE R48, R35, 0x4, R48 ;  /* 0x0000000423307825 */ /* 0x001fcc00078e0230 */
[----:B------:R-:W3:Y:S01]  /*0860*/  LDG.E R48, desc[UR8][R48.64] ;  /* 0x0000000830307981 */ /* 0x000ee2000c1e1900 */
[----:B------:R-:W-:Y:S01]  /*0870*/  ISETP.NE.AND.EX P0, PT, RZ, UR11, PT, P0 ;  /* 0x0000000bff007c0c */ /* 0x000fe2000bf05300 */
[C---:B-1----:R-:W-:Y:S02]  /*0880*/  IMAD R40, R35.reuse, R46, RZ ;  /* 0x0000002e23287224 */ /* 0x042fe400078e02ff */
[----:B--2---:R-:W-:-:S10]  /*0890*/  IMAD.WIDE R42, R35, 0x4, R42 ;  /* 0x00000004232a7825 */ /* 0x004fd400078e022a */
[----:B------:R-:W0:Y:S01]  /*08a0*/  @P0 LDC.64 R30, c[0x0][0x3a0] ;  /* 0x0000e800ff1e0b82 */ /* 0x000e220000000a00 */
[----:B---3--:R-:W-:-:S13]  /*08b0*/  ISETP.GE.AND P2, PT, R48, 0x1, PT ;  /* 0x000000013000780c */ /* 0x008fda0003f46270 */
[----:B------:R-:W1:Y:S01]  /*08c0*/  @P2 LDC.64 R28, c[0x0][0x390] ;  /* 0x0000e400ff1c2b82 */ /* 0x000e620000000a00 */
[----:B------:R-:W-:-:S04]  /*08d0*/  @P2 VIADD R41, R48, 0xffffffff ;  /* 0xffffffff30292836 */ /* 0x000fc80000000000 */
[----:B------:R-:W-:Y:S01]  /*08e0*/  @P2 IMAD R45, R41, R46, RZ ;  /* 0x0000002e292d2224 */ /* 0x000fe200078e02ff */
[----:B------:R-:W-:-:S04]  /*08f0*/  SHF.R.S32.HI R41, RZ, 0x1f, R40 ;  /* 0x0000001fff297819 */ /* 0x000fc80000011428 */
[----:B------:R-:W-:Y:S02]  /*0900*/  @P2 SHF.R.S32.HI R50, RZ, 0x1f, R45 ;  /* 0x0000001fff322819 */ /* 0x000fe4000001142d */
[----:B------:R-:W-:Y:S02]  /*0910*/  LEA.HI R55, R41, R40, RZ, 0x3 ;  /* 0x0000002829377211 */ /* 0x000fe400078f18ff */
[----:B------:R-:W-:Y:S02]  /*0920*/  CS2R R40, SRZ ;  /* 0x0000000000287805 */ /* 0x000fe4000001ff00 */
[----:B------:R-:W-:Y:S02]  /*0930*/  @P2 LEA.HI R45, R50, R45, RZ, 0x3 ;  /* 0x0000002d322d2211 */ /* 0x000fe400078f18ff */
[-C--:B------:R-:W-:Y:S02]  /*0940*/  LEA.HI.SX32 R55, R55, R34.reuse, 0x1d ;  /* 0x0000002237377211 */ /* 0x080fe400078feaff */
[----:B------:R-:W-:-:S02]  /*0950*/  @P2 LEA.HI.SX32 R40, R45, R34, 0x1d ;  /* 0x000000222d282211 */ /* 0x000fc400078feaff */
[----:B------:R-:W-:Y:S01]  /*0960*/  @P2 MOV R41, RZ ;  /* 0x000000ff00292202 */ /* 0x000fe20000000f00 */
[----:B0-----:R-:W-:Y:S01]  /*0970*/  @P0 IMAD.WIDE.U32 R30, R55, 0x10, R30 ;  /* 0x00000010371e0825 */ /* 0x001fe200078e001e */
[----:B------:R0:W5:Y:S01]  /*0980*/  LDG.E R45, desc[UR8][R42.64] ;  /* 0x000000082a2d7981 */ /* 0x000162000c1e1900 */
[----:B-1----:R-:W-:-:S03]  /*0990*/  @P2 LEA R28, P3, R40, R28, 0x4 ;  /* 0x0000001c281c2211 */ /* 0x002fc600078620ff */
[----:B------:R0:W5:Y:S01]  /*09a0*/  @P0 LDG.E.128 R20, desc[UR8][R30.64] ;  /* 0x000000081e140981 */ /* 0x000162000c1e1d00 */
[----:B------:R-:W-:-:S05]  /*09b0*/  @P2 LEA.HI.X R29, R40, R29, R41, 0x4, P3 ;  /* 0x0000001d281d2211 */ /* 0x000fca00018f2429 */
[----:B------:R0:W5:Y:S01]  /*09c0*/  @P2 LDG.E.128 R24, desc[UR8][R28.64] ;  /* 0x000000081c182981 */ /* 0x000162000c1e1d00 */
[----:B------:R-:W-:Y:S04]  /*09d0*/  BSSY.RECONVERGENT B1, `(.L_x_461) ;  /* 0x000005c000017945 */ /* 0x000fe80003800200 */
[----:B------:R-:W-:Y:S05]  /*09e0*/  @!P2 BRA `(.L_x_462) ;  /* 0x000000040058a947 */ /* 0x000fea0003800000 */
[----:B------:R-:W-:Y:S01]  /*09f0*/  ISETP.NE.AND P3, PT, R8, 0x1, PT ;  /* 0x000000010800780c */ /* 0x000fe20003f65270 */
[----:B------:R-:W-:Y:S01]  /*0a00*/  BSSY.RECONVERGENT B2, `(.L_x_463) ;  /* 0x0000047000027945 */ /* 0x000fe20003800200 */
[----:B0-----:R-:W-:Y:S01]  /*0a10*/  IMAD.MOV.U32 R28, RZ, RZ, 0x2 ;  /* 0x00000002ff1c7424 */ /* 0x001fe200078e00ff */
        /* <DEDUP_REMOVED lines=13> */
.L_x_465:
        /* <DEDUP_REMOVED lines=13> */
.L_x_467:
[----:B------:R-:W-:Y:S05]  /*0bc0*/  BSYNC.RECONVERGENT B3 ;  /* 0x0000000000037941 */ /* 0x000fea0003800200 */
.L_x_466:
        /* <DEDUP_REMOVED lines=41> */
[----:B------:R-:W-:-:S07]  /*0e60*/  IMAD.MOV.U32 R28, RZ, RZ, RZ ;  /* 0x000000ffff1c7224 */ /* 0x000fce00078e00ff */
.L_x_464:
[----:B------:R-:W-:Y:S05]  /*0e70*/  BSYNC.RECONVERGENT B2 ;  /* 0x0000000000027941 */ /* 0x000fea0003800200 */
.L_x_463:
[----:B------:R-:W-:Y:S01]  /*0e80*/  I2FP.F32.U32 R3, R3 ;  /* 0x0000000300037245 */ /* 0x000fe20000201000 */
[----:B------:R-:W-:Y:S02]  /*0e90*/  HFMA2 R8, -RZ, RZ, 0.1171875, 0 ;  /* 0x2f800000ff087431 */ /* 0x000fe400000001ff */
[----:B-----5:R-:W-:-:S03]  /*0ea0*/  IMAD.U32 R6, R24, 0x10000, RZ ;  /* 0x0001000018067824 */ /* 0x020fc600078e00ff */
[----:B------:R-:W-:Y:S01]  /*0eb0*/  FFMA.FTZ R3, R3, R8, 1.1641532182693481445e-10 ;  /* 0x2f00000003037423 */ /* 0x000fe20000010008 */
[----:B------:R-:W-:-:S04]  /*0ec0*/  FMUL.FTZ R6, R6, UR13 ;  /* 0x0000000d06067c20 */ /* 0x000fc80008410000 */
[----:B------:R-:W-:Y:S01]  /*0ed0*/  FMUL.FTZ R6, R6, UR12 ;  /* 0x0000000c06067c20 */ /* 0x000fe20008410000 */
[----:B------:R-:W-:-:S04]  /*0ee0*/  FSETP.GTU.FTZ.AND P3, PT, R3, UR5, PT ;  /* 0x0000000503007c0b */ /* 0x000fc8000bf7c000 */
[----:B------:R-:W-:Y:S02]  /*0ef0*/  FSEL R47, R6, RZ, !P3 ;  /* 0x000000ff062f7208 */ /* 0x000fe40005800000 */
[----:B------:R-:W-:Y:S01]  /*0f00*/  SEL R3, RZ, 0x1, P3 ;  /* 0x00000001ff037807 */ /* 0x000fe20001800000 */
[----:B------:R-:W-:Y:S06]  /*0f10*/  @!P0 BRA `(.L_x_468) ;  /* 0x00000000001c8947 */ /* 0x000fec0003800000 */
[----:B------:R-:W-:-:S05]  /*0f20*/  SHF.L.U32 R6, R20, 0x10, RZ ;  /* 0x0000001014067819 */ /* 0x000fca00000006ff */
[----:B------:R-:W-:Y:S01]  /*0f30*/  FADD.FTZ R47, R47, R6 ;  /* 0x000000062f2f7221 */ /* 0x000fe20000010000 */
[----:B------:R-:W-:Y:S06]  /*0f40*/  BRA `(.L_x_468) ;  /* 0x0000000000107947 */ /* 0x000fec0003800000 */
.L_x_462:
[----:B------:R-:W-:Y:S01]  /*0f50*/  IMAD.MOV.U32 R47, RZ, RZ, RZ ;  /* 0x000000ffff2f7224 */ /* 0x000fe200078e00ff */
[----:B------:R-:W-:Y:S01]  /*0f60*/  MOV R50, R6 ;  /* 0x0000000600327202 */ /* 0x000fe20000000f00 */
[----:B0-----:R-:W-:Y:S01]  /*0f70*/  IMAD.MOV.U32 R28, RZ, RZ, R8 ;  /* 0x000000ffff1c7224 */ /* 0x001fe200078e0008 */
[----:B-----5:R-:W-:-:S07]  /*0f80*/  @P0 SHF.L.U32 R47, R20, 0x10, RZ ;  /* 0x00000010142f0819 */ /* 0x020fce00000006ff */
.L_x_468:
[----:B------:R-:W-:Y:S05]  /*0f90*/  BSYNC.RECONVERGENT B1 ;  /* 0x0000000000017941 */ /* 0x000fea0003800200 */
.L_x_461:
        /* <DEDUP_REMOVED lines=12> */
.L_x_470:
        /* <DEDUP_REMOVED lines=16> */
.L_x_474:
        /* <DEDUP_REMOVED lines=13> */
.L_x_476:
[----:B------:R-:W-:Y:S05]  /*1230*/  BSYNC.RECONVERGENT B3 ;  /* 0x0000000000037941 */ /* 0x000fea0003800200 */
.L_x_475:
        /* <DEDUP_REMOVED lines=43> */
.L_x_473:
[----:B------:R-:W-:Y:S05]  /*14f0*/  BSYNC.RECONVERGENT B2 ;  /* 0x0000000000027941 */ /* 0x000fea0003800200 */
.L_x_472:
[----:B------:R-:W-:Y:S01]  /*1500*/  PRMT R28, R24, 0x7632, R28 ;  /* 0x00007632181c7816 */ /* 0x000fe2000000001c */
[----:B------:R-:W-:Y:S01]  /*1510*/  IMAD.MOV.U32 R29, RZ, RZ, 0x2f800000 ;  /* 0x2f800000ff1d7424 */ /* 0x000fe200078e00ff */
[----:B------:R-:W-:Y:S02]  /*1520*/  I2FP.F32.U32 R2, R2 ;  /* 0x0000000200027245 */ /* 0x000fe40000201000 */
[----:B------:R-:W-:-:S03]  /*1530*/  SHF.L.U32 R28, R28, 0x10, RZ ;  /* 0x000000101c1c7819 */ /* 0x000fc600000006ff */
[----:B------:R-:W-:Y:S01]  /*1540*/  FFMA.FTZ R2, R2, R29, 1.1641532182693481445e-10 ;  /* 0x2f00000002027423 */ /* 0x000fe2000001001d */
[----:B------:R-:W-:Y:S01]  /*1550*/  @P0 PRMT R29, R20, 0x7632, R29 ;  /* 0x00007632141d0816 */ /* 0x000fe2000000001d */
[----:B------:R-:W-:-:S03]  /*1560*/  FMUL.FTZ R28, R28, UR13 ;  /* 0x0000000d1c1c7c20 */ /* 0x000fc60008410000 */
[----:B------:R-:W-:Y:S01]  /*1570*/  FSETP.GTU.FTZ.AND P4, PT, R2, UR5, PT ;  /* 0x0000000502007c0b */ /* 0x000fe2000bf9c000 */
[----:B------:R-:W-:Y:S01]  /*1580*/  FMUL.FTZ R28, R28, UR12 ;  /* 0x0000000c1c1c7c20 */ /* 0x000fe20008410000 */
[----:B------:R-:W-:Y:S02]  /*1590*/  @P0 IMAD.U32 R29, R29, 0x10000, RZ ;  /* 0x000100001d1d0824 */ /* 0x000fe400078e00ff */
[----:B------:R-:W-:Y:S02]  /*15a0*/  SEL R2, RZ, 0x1, P4 ;  /* 0x00000001ff027807 */ /* 0x000fe40002000000 */
[----:B------:R-:W-:-:S05]  /*15b0*/  FSEL R48, R28, RZ, !P4 ;  /* 0x000000ff1c307208 */ /* 0x000fca0006000000 */
[----:B------:R-:W-:-:S07]  /*15c0*/  @P0 FADD.FTZ R48, R48, R29 ;  /* 0x0000001d30300221 */ /* 0x000fce0000010000 */
.L_x_471:
[----:B------:R-:W-:Y:S05]  /*15d0*/  BSYNC.RECONVERGENT B1 ;  /* 0x0000000000017941 */ /* 0x000fea0003800200 */
.L_x_469:
        /* <DEDUP_REMOVED lines=10> */
.L_x_478:
        /* <DEDUP_REMOVED lines=16> */
.L_x_482:
        /* <DEDUP_REMOVED lines=13> */
.L_x_484:
[----:B------:R-:W-:Y:S05]  /*1850*/  BSYNC.RECONVERGENT B3 ;  /* 0x0000000000037941 */ /* 0x000fea0003800200 */
.L_x_483:
        /* <DEDUP_REMOVED lines=42> */
.L_x_481:
[----:B------:R-:W-:Y:S05]  /*1b00*/  BSYNC.RECONVERGENT B2 ;  /* 0x0000000000027941 */ /* 0x000fea0003800200 */
.L_x_480:
        /* <DEDUP_REMOVED lines=11> */
.L_x_479:
[----:B------:R-:W-:Y:S05]  /*1bc0*/  BSYNC.RECONVERGENT B1 ;  /* 0x0000000000017941 */ /* 0x000fea0003800200 */
.L_x_477:
        /* <DEDUP_REMOVED lines=11> */
.L_x_486:
        /* <DEDUP_REMOVED lines=16> */
.L_x_490:
        /* <DEDUP_REMOVED lines=13> */
.L_x_492:
[----:B------:R-:W-:Y:S05]  /*1e50*/  BSYNC.RECONVERGENT B3 ;  /* 0x0000000000037941 */ /* 0x000fea0003800200 */
.L_x_491:
        /* <DEDUP_REMOVED lines=41> */
[----:B------:R-:W-:Y:S01]  /*20f0*/  IMAD.MOV.U32 R8, RZ, RZ, RZ ;  /* 0x000000ffff087224 */ /* 0x000fe200078e00ff */
[----:B------:R-:W-:-:S07]  /*2100*/  MOV R29, R52 ;  /* 0x00000034001d7202 */ /* 0x000fce0000000f00 */
.L_x_489:
[----:B------:R-:W-:Y:S05]  /*2110*/  BSYNC.RECONVERGENT B2 ;  /* 0x0000000000027941 */ /* 0x000fea0003800200 */
.L_x_488:
[----:B------:R-:W-:Y:S02]  /*2120*/  PRMT R30, R25, 0x7632, R30 ;  /* 0x00007632191e7816 */ /* 0x000fe4000000001e */
[----:B------:R-:W-:Y:S01]  /*2130*/  I2FP.F32.U32 R28, R29 ;  /* 0x0000001d001c7245 */ /* 0x000fe20000201000 */
[----:B------:R-:W-:Y:S02]  /*2140*/  HFMA2 R29, -RZ, RZ, 0.1171875, 0 ;  /* 0x2f800000ff1d7431 */ /* 0x000fe400000001ff */
[----:B------:R-:W-:-:S03]  /*2150*/  IMAD.U32 R30, R30, 0x10000, RZ ;  /* 0x000100001e1e7824 */ /* 0x000fc600078e00ff */
[----:B------:R-:W-:Y:S01]  /*2160*/  FFMA.FTZ R28, R28, R29, 1.1641532182693481445e-10 ;  /* 0x2f0000001c1c7423 */ /* 0x000fe2000001001d */
[----:B------:R-:W-:Y:S01]  /*2170*/  FMUL.FTZ R30, R30, UR13 ;  /* 0x0000000d1e1e7c20 */ /* 0x000fe20008410000 */
[----:B------:R-:W-:-:S03]  /*2180*/  @P0 PRMT R29, R21, 0x7632, R29 ;  /* 0x00007632151d0816 */ /* 0x000fc6000000001d */
[----:B------:R-:W-:Y:S01]  /*2190*/  FMUL.FTZ R30, R30, UR12 ;  /* 0x0000000c1e1e7c20 */ /* 0x000fe20008410000 */
[----:B------:R-:W-:Y:S02]  /*21a0*/  FSETP.GTU.FTZ.AND P4, PT, R28, UR5, PT ;  /* 0x000000051c007c0b */ /* 0x000fe4000bf9c000 */
[----:B------:R-:W-:Y:S02]  /*21b0*/  @P0 SHF.L.U32 R29, R29, 0x10, RZ ;  /* 0x000000101d1d0819 */ /* 0x000fe400000006ff */
[----:B------:R-:W-:Y:S02]  /*21c0*/  FSEL R50, R30, RZ, !P4 ;  /* 0x000000ff1e327208 */ /* 0x000fe40006000000 */
[----:B------:R-:W-:-:S03]  /*21d0*/  SEL R36, RZ, 0x1, P4 ;  /* 0x00000001ff247807 */ /* 0x000fc60002000000 */
[----:B------:R-:W-:-:S07]  /*21e0*/  @P0 FADD.FTZ R50, R50, R29 ;  /* 0x0000001d32320221 */ /* 0x000fce0000010000 */
.L_x_487:
[----:B------:R-:W-:Y:S05]  /*21f0*/  BSYNC.RECONVERGENT B1 ;  /* 0x0000000000017941 */ /* 0x000fea0003800200 */
.L_x_485:
        /* <DEDUP_REMOVED lines=10> */
.L_x_494:
        /* <DEDUP_REMOVED lines=16> */
.L_x_498:
        /* <DEDUP_REMOVED lines=13> */
.L_x_500:
[----:B------:R-:W-:Y:S05]  /*2470*/  BSYNC.RECONVERGENT B3 ;  /* 0x0000000000037941 */ /* 0x000fea0003800200 */
.L_x_499:
        /* <DEDUP_REMOVED lines=39> */
[----:B------:R-:W-:Y:S01]  /*26f0*/  MOV R54, R28 ;  /* 0x0000001c00367202 */ /* 0x000fe20000000f00 */
[----:B------:R-:W-:Y:S01]  /*2700*/  HFMA2 R28, -RZ, RZ, 0, 0 ;  /* 0x00000000ff1c7431 */ /* 0x000fe200000001ff */
[----:B------:R-:W-:Y:S01]  /*2710*/  LOP3.LUT R10, R8, UR34, R29, 0x96, !PT ;  /* 0x00000022080a7c12 */ /* 0x000fe2000f8e961d */
[----:B------:R-:W-:-:S07]  /*2720*/  IMAD.MOV.U32 R29, RZ, RZ, R6 ;  /* 0x000000ffff1d7224 */ /* 0x000fce00078e0006 */
.L_x_497:
[----:B------:R-:W-:Y:S05]  /*2730*/  BSYNC.RECONVERGENT B2 ;  /* 0x0000000000027941 */ /* 0x000fea0003800200 */
.L_x_496:
[----:B------:R-:W-:Y:S01]  /*2740*/  I2FP.F32.U32 R6, R29 ;  /* 0x0000001d00067245 */ /* 0x000fe20000201000 */
[----:B------:R-:W-:Y:S01]  /*2750*/  IMAD.MOV.U32 R29, RZ, RZ, 0x2f800000 ;  /* 0x2f800000ff1d7424 */ /* 0x000fe200078e00ff */
[----:B------:R-:W-:-:S03]  /*2760*/  SHF.L.U32 R8, R26, 0x10, RZ ;  /* 0x000000101a087819 */ /* 0x000fc600000006ff */
[----:B------:R-:W-:Y:S02]  /*2770*/  FFMA.FTZ R6, R6, R29, 1.1641532182693481445e-10 ;  /* 0x2f00000006067423 */ /* 0x000fe4000001001d */
[----:B------:R-:W-:-:S03]  /*2780*/  FMUL.FTZ R8, R8, UR13 ;  /* 0x0000000d08087c20 */ /* 0x000fc60008410000 */
[----:B------:R-:W-:Y:S01]  /*2790*/  FSETP.GTU.FTZ.AND P4, PT, R6, UR5, PT ;  /* 0x0000000506007c0b */ /* 0x000fe2000bf9c000 */
[----:B------:R-:W-:Y:S01]  /*27a0*/  FMUL.FTZ R8, R8, UR12 ;  /* 0x0000000c08087c20 */ /* 0x000fe20008410000 */
[----:B------:R-:W-:Y:S02]  /*27b0*/  @P0 IMAD.U32 R6, R22, 0x10000, RZ ;  /* 0x0001000016060824 */ /* 0x000fe400078e00ff */
[----:B------:R-:W-:Y:S02]  /*27c0*/  SEL R37, RZ, 0x1, P4 ;  /* 0x00000001ff257807 */ /* 0x000fe40002000000 */
[----:B------:R-:W-:-:S05]  /*27d0*/  FSEL R51, R8, RZ, !P4 ;  /* 0x000000ff08337208 */ /* 0x000fca0006000000 */
[----:B------:R-:W-:-:S07]  /*27e0*/  @P0 FADD.FTZ R51, R51, R6 ;  /* 0x0000000633330221 */ /* 0x000fce0000010000 */
.L_x_495:
[----:B------:R-:W-:Y:S05]  /*27f0*/  BSYNC.RECONVERGENT B1 ;  /* 0x0000000000017941 */ /* 0x000fea0003800200 */
.L_x_493:
        /* <DEDUP_REMOVED lines=11> */
.L_x_502:
        /* <DEDUP_REMOVED lines=16> */
.L_x_506:
        /* <DEDUP_REMOVED lines=13> */
.L_x_508:
[----:B------:R-:W-:Y:S05]  /*2a80*/  BSYNC.RECONVERGENT B3 ;  /* 0x0000000000037941 */ /* 0x000fea0003800200 */
.L_x_507:
        /* <DEDUP_REMOVED lines=43> */
.L_x_505:
[----:B------:R-:W-:Y:S05]  /*2d40*/  BSYNC.RECONVERGENT B2 ;  /* 0x0000000000027941 */ /* 0x000fea0003800200 */
.L_x_504:
        /* <DEDUP_REMOVED lines=13> */
.L_x_503:
[----:B------:R-:W-:Y:S05]  /*2e20*/  BSYNC.RECONVERGENT B1 ;  /* 0x0000000000017941 */ /* 0x000fea0003800200 */
.L_x_501:
        /* <DEDUP_REMOVED lines=10> */
.L_x_510:
        /* <DEDUP_REMOVED lines=16> */
.L_x_514:
        /* <DEDUP_REMOVED lines=13> */
.L_x_516:
[----:B------:R-:W-:Y:S05]  /*30a0*/  BSYNC.RECONVERGENT B3 ;  /* 0x0000000000037941 */ /* 0x000fea0003800200 */
.L_x_515:
        /* <DEDUP_REMOVED lines=42> */
.L_x_513:
[----:B------:R-:W-:Y:S05]  /*3350*/  BSYNC.RECONVERGENT B2 ;  /* 0x0000000000027941 */ /* 0x000fea0003800200 */
.L_x_512:
[----:B------:R-:W-:Y:S01]  /*3360*/  I2FP.F32.U32 R6, R29 ;  /* 0x0000001d00067245 */ /* 0x000fe20000201000 */
[----:B------:R-:W-:Y:S02]  /*3370*/  HFMA2 R29, -RZ, RZ, 0.1171875, 0 ;  /* 0x2f800000ff1d7431 */ /* 0x000fe400000001ff */
[----:B------:R-:W-:-:S03]  /*3380*/  IMAD.U32 R8, R27, 0x10000, RZ ;  /* 0x000100001b087824 */ /* 0x000fc600078e00ff */
[----:B------:R-:W-:Y:S01]  /*3390*/  FFMA.FTZ R6, R6, R29, 1.1641532182693481445e-10 ;  /* 0x2f00000006067423 */ /* 0x000fe2000001001d */
[----:B------:R-:W-:-:S04]  /*33a0*/  FMUL.FTZ R8, R8, UR13 ;  /* 0x0000000d08087c20 */ /* 0x000fc80008410000 */
[----:B------:R-:W-:Y:S01]  /*33b0*/  FMUL.FTZ R8, R8, UR12 ;  /* 0x0000000c08087c20 */ /* 0x000fe20008410000 */
[----:B------:R-:W-:Y:S02]  /*33c0*/  FSETP.GTU.FTZ.AND P4, PT, R6, UR5, PT ;  /* 0x0000000506007c0b */ /* 0x000fe4000bf9c000 */
[----:B------:R-:W-:Y:S02]  /*33d0*/  @P0 SHF.L.U32 R6, R23, 0x10, RZ ;  /* 0x0000001017060819 */ /* 0x000fe400000006ff */
[----:B------:R-:W-:Y:S02]  /*33e0*/  FSEL R53, R8, RZ, !P4 ;  /* 0x000000ff08357208 */ /* 0x000fe40006000000 */
[----:B------:R-:W-:-:S03]  /*33f0*/  SEL R39, RZ, 0x1, P4 ;  /* 0x00000001ff277807 */ /* 0x000fc60002000000 */
[----:B------:R-:W-:-:S07]  /*3400*/  @P0 FADD.FTZ R53, R53, R6 ;  /* 0x0000000635350221 */ /* 0x000fce0000010000 */
.L_x_511:
[----:B------:R-:W-:Y:S05]  /*3410*/  BSYNC.RECONVERGENT B1 ;  /* 0x0000000000017941 */ /* 0x000fea0003800200 */
.L_x_509:
[----:B------:R-:W-:Y:S04]  /*3420*/  BSSY.RECONVERGENT B1, `(.L_x_517) ;  /* 0x0000062000017945 */ /* 0x000fe80003800200 */
        /* <DEDUP_REMOVED lines=10> */
.L_x_518:
        /* <DEDUP_REMOVED lines=16> */
.L_x_522:
        /* <DEDUP_REMOVED lines=13> */
.L_x_524:
[----:B------:R-:W-:Y:S05]  /*36a0*/  BSYNC.RECONVERGENT B3 ;  /* 0x0000000000037941 */ /* 0x000fea0003800200 */
.L_x_523:
        /* <DEDUP_REMOVED lines=43> */
.L_x_521:
[----:B------:R-:W-:Y:S05]  /*3960*/  BSYNC.RECONVERGENT B2 ;  /* 0x0000000000027941 */ /* 0x000fea0003800200 */
.L_x_520:
[----:B------:R-:W-:Y:S02]  /*3970*/  PRMT R30, R27, 0x7632, R30 ;  /* 0x000076321b1e7816 */ /* 0x000fe4000000001e */
[----:B------:R-:W-:Y:S01]  /*3980*/  I2FP.F32.U32 R28, R29 ;  /* 0x0000001d001c7245 */ /* 0x000fe20000201000 */
[----:B------:R-:W-:Y:S01]  /*3990*/  IMAD.MOV.U32 R29, RZ, RZ, 0x2f800000 ;  /* 0x2f800000ff1d7424 */ /* 0x000fe200078e00ff */
        /* <DEDUP_REMOVED lines=10> */
.L_x_519:
[----:B------:R-:W-:Y:S05]  /*3a40*/  BSYNC.RECONVERGENT B1 ;  /* 0x0000000000017941 */ /* 0x000fea0003800200 */
.L_x_517:
[----:B------:R-:W0:Y:S01]  /*3a50*/  LDC.64 R42, c[0x0][0x3a8] ;  /* 0x0000ea00ff2a7b82 */ /* 0x000e220000000a00 */
[----:B------:R-:W-:Y:S01]  /*3a60*/  FADD.FTZ R29, RZ, R47 ;  /* 0x0000002fff1d7221 */ /* 0x000fe20000010000 */
[----:B------:R-:W-:Y:S01]  /*3a70*/  F2FP.BF16.F32.PACK_AB R28, R48, R47 ;  /* 0x0000002f301c723e */ /* 0x000fe200000010ff */
[----:B------:R-:W-:Y:S01]  /*3a80*/  BSSY.RECONVERGENT B1, `(.L_x_525) ;  /* 0x000001e000017945 */ /* 0x000fe20003800200 */
[----:B------:R-:W-:Y:S01]  /*3a90*/  F2FP.BF16.F32.PACK_AB R31, R54, R53 ;  /* 0x00000035361f723e */ /* 0x000fe200000010ff */
[----:B------:R-:W-:Y:S01]  /*3aa0*/  FADD.FTZ R30, R29, R48 ;  /* 0x000000301d1e7221 */ /* 0x000fe20000010000 */
[----:B------:R-:W-:Y:S02]  /*3ab0*/  F2FP.BF16.F32.PACK_AB R29, R50, R49 ;  /* 0x00000031321d723e */ /* 0x000fe400000010ff */
[----:B------:R-:W-:Y:S01]  /*3ac0*/  ISETP.NE.AND P0, PT, R34, RZ, PT ;  /* 0x000000ff2200720c */ /* 0x000fe20003f05270 */
[----:B0-----:R-:W-:-:S04]  /*3ad0*/  IMAD.WIDE.U32 R42, R55, 0x10, R42 ;  /* 0x00000010372a7825 */ /* 0x001fc800078e002a */
[----:B------:R-:W-:Y:S01]  /*3ae0*/  FADD.FTZ R55, R30, R49 ;  /* 0x000000311e377221 */ /* 0x000fe20000010000 */
[----:B------:R-:W-:-:S03]  /*3af0*/  F2FP.BF16.F32.PACK_AB R30, R52, R51 ;  /* 0x00000033341e723e */ /* 0x000fc600000010ff */
[----:B------:R-:W-:Y:S02]  /*3b00*/  FADD.FTZ R56, R55, R50 ;  /* 0x0000003237387221 */ /* 0x000fe40000010000 */
[----:B------:R0:W-:Y:S02]  /*3b10*/  STG.E.128 desc[UR8][R42.64], R28 ;  /* 0x0000001c2a007986 */ /* 0x0001e4000c101d08 */
[----:B------:R-:W-:-:S04]  /*3b20*/  FADD.FTZ R55, R56, R51 ;  /* 0x0000003338377221 */ /* 0x000fc80000010000 */
[----:B------:R-:W-:-:S04]  /*3b30*/  FADD.FTZ R56, R55, R52 ;  /* 0x0000003437387221 */ /* 0x000fc80000010000 */
[----:B------:R-:W-:Y:S01]  /*3b40*/  FADD.FTZ R55, R56, R53 ;  /* 0x0000003538377221 */ /* 0x000fe20000010000 */
[----:B------:R-:W-:Y:S06]  /*3b50*/  @!P2 BRA `(.L_x_526) ;  /* 0x000000000040a947 */ /* 0x000fec0003800000 */
[----:B0-----:R-:W-:Y:S01]  /*3b60*/  SHF.L.U32 R28, R39, 0x10, RZ ;  /* 0x00000010271c7819 */ /* 0x001fe200000006ff */
[----:B------:R-:W-:-:S03]  /*3b70*/  IMAD.WIDE.U32 R30, R0, 0x10000, RZ ;  /* 0x00010000001e7825 */ /* 0x000fc600078e00ff */
[----:B------:R-:W-:Y:S01]  /*3b80*/  LOP3.LUT R29, R28, 0xff0000, RZ, 0xc0, !PT ;  /* 0x00ff00001c1d7812 */ /* 0x000fe200078ec0ff */
[----:B------:R-:W-:-:S03]  /*3b90*/  IMAD.SHL.U32 R28, R38, 0x100, RZ ;  /* 0x00000100261c7824 */ /* 0x000fc600078e00ff */
[----:B------:R-:W-:-:S04]  /*3ba0*/  PRMT R29, R29, 0x4210, R44 ;  /* 0x000042101d1d7816 */ /* 0x000fc8000000002c */
[----:B------:R-:W-:Y:S01]  /*3bb0*/  LOP3.LUT R42, R29, 0xff00, R28, 0xf8, !PT ;  /* 0x0000ff001d2a7812 */ /* 0x000fe200078ef81c */
[----:B------:R-:W-:-:S03]  /*3bc0*/  IMAD.WIDE.U32 R28, R36, 0x1000000, RZ ;  /* 0x01000000241c7825 */ /* 0x000fc600078e00ff */
        /* <DEDUP_REMOVED lines=9> */
.L_x_526:
[----:B------:R-:W-:Y:S05]  /*3c60*/  BSYNC.RECONVERGENT B1 ;  /* 0x0000000000017941 */ /* 0x000fea0003800200 */
.L_x_525:
[----:B------:R-:W-:Y:S01]  /*3c70*/  UMOV UR4, 0xffffffff ;  /* 0xffffffff00047882 */ /* 0x000fe20000000000 */
[----:B------:R-:W-:Y:S02]  /*3c80*/  FADD.FTZ R55, R55, R54 ;  /* 0x0000003637377221 */ /* 0x000fe40000010000 */
[----:B------:R-:W-:Y:S05]  /*3c90*/  BRA.DIV UR4, `(.L_x_527) ;  /* 0x0000000604dc7947 */ /* 0x000fea000b800000 */
[----:B01----:R-:W0:Y:S01]  /*3ca0*/  SHFL.BFLY PT, R28, R55, 0x1, 0x1f ;  /* 0x0c201f00371c7f89 */ /* 0x003e2200000e0000 */
        /* <DEDUP_REMOVED lines=36> */
.L_x_542:
[----:B------:R-:W-:Y:S01]  /*3ef0*/  FMUL.FTZ R41, R43, R43 ;  /* 0x0000002b2b297220 */ /* 0x000fe20000410000 */
[----:B-1----:R-:W-:Y:S01]  /*3f00*/  FADD.FTZ R57, R56, R57 ;  /* 0x0000003938397221 */ /* 0x002fe20000010000 */
[----:B------:R-:W1:Y:S01]  /*3f10*/  @!P0 LDC.64 R30, c[0x0][0x3c0] ;  /* 0x0000f000ff1e8b82 */ /* 0x000e620000000a00 */
[----:B------:R-:W-:Y:S02]  /*3f20*/  BSSY.RECONVERGENT B1, `(.L_x_528) ;  /* 0x0000048000017945 */ /* 0x000fe40003800200 */
[----:B------:R-:W-:Y:S01]  /*3f30*/  FSEL R41, R41, RZ, P1 ;  /* 0x000000ff29297208 */ /* 0x000fe20000800000 */
[----:B------:R-:W-:-:S04]  /*3f40*/  FFMA.FTZ R40, R57, R40, UR16 ;  /* 0x0000001039287e23 */ /* 0x000fc80008010028 */
[----:B------:R-:W2:Y:S01]  /*3f50*/  @!P0 LDC.64 R28, c[0x0][0x3c8] ;  /* 0x0000f200ff1c8b82 */ /* 0x000ea20000000a00 */
[----:B------:R-:W-:-:S06]  /*3f60*/  FADD.FTZ R41, R40, R41 ;  /* 0x0000002928297221 */ /* 0x000fcc0000010000 */
[----:B------:R-:W3:Y:S01]  /*3f70*/  MUFU.RSQ R41, R41 ;  /* 0x0000002900297308 */ /* 0x000ee20000001400 */
[----:B-1----:R-:W-:-:S05]  /*3f80*/  @!P0 IMAD.WIDE R30, R35, 0x4, R30 ;  /* 0x00000004231e8825 */ /* 0x002fca00078e021e */
[----:B------:R1:W-:Y:S01]  /*3f90*/  @!P0 STG.E desc[UR8][R30.64], R43 ;  /* 0x0000002b1e008986 */ /* 0x0003e2000c101908 */
[----:B--2---:R-:W-:-:S05]  /*3fa0*/  @!P0 IMAD.WIDE R28, R35, 0x4, R28 ;  /* 0x00000004231c8825 */ /* 0x004fca00078e021c */
[----:B---3--:R1:W-:Y:S01]  /*3fb0*/  @!P0 STG.E desc[UR8][R28.64], R41 ;  /* 0x000000291c008986 */ /* 0x0083e2000c101908 */
[----:B------:R-:W-:-:S13]  /*3fc0*/  ISETP.GE.AND P0, PT, R45, 0x1, PT ;  /* 0x000000012d00780c */ /* 0x000fda0003f06270 */
[----:B-1----:R-:W-:Y:S05]  /*3fd0*/  @!P0 BRA `(.L_x_529) ;  /* 0x0000000000f08947 */ /* 0x002fea0003800000 */
[----:B------:R-:W-:Y:S01]  /*3fe0*/  FSEL R43, R43, RZ, !P1 ;  /* 0x000000ff2b2b7208 */ /* 0x000fe20004800000 */
[----:B0-----:R-:W-:Y:S01]  /*3ff0*/  IMAD.U32 R56, R5, 0x10000, RZ ;  /* 0x0001000005387824 */ /* 0x001fe200078e00ff */
[----:B------:R-:W-:Y:S01]  /*4000*/  IADD3 R45, PT, PT, R45, -0x1, RZ ;  /* 0xffffffff2d2d7810 */ /* 0x000fe20007ffe0ff */
[C---:B------:R-:W-:Y:S01]  /*4010*/  IMAD.U32 R57, R15.reuse, 0x10000, RZ ;  /* 0x000100000f397824 */ /* 0x040fe200078e00ff */
[----:B------:R-:W-:Y:S01]  /*4020*/  PRMT R58, R15, 0x7632, R58 ;  /* 0x000076320f3a7816 */ /* 0x000fe2000000003a */
        /* <DEDUP_REMOVED lines=8> */
[----:B------:R-:W-:-:S02]  /*40b0*/  IMAD R46, R45, R46, RZ ;  /* 0x0000002e2d2e7224 */ /* 0x000fc400078e02ff */
[C---:B------:R-:W-:Y:S01]  /*40c0*/  FMUL.FTZ R43, R41.reuse, R30 ;  /* 0x0000001e292b7220 */ /* 0x040fe20000410000 */
[----:B------:R-:W-:Y:S01]  /*40d0*/  SHF.L.U32 R49, R12, 0x10, RZ ;  /* 0x000000100c317819 */ /* 0x000fe200000006ff */
[C---:B------:R-:W-:Y:S01]  /*40e0*/  FMUL.FTZ R28, R41.reuse, R28 ;  /* 0x0000001c291c7220 */ /* 0x040fe20000410000 */
[C---:B------:R-:W-:Y:S01]  /*40f0*/  FMUL.FTZ R29, R41.reuse, R48 ;  /* 0x00000030291d7220 */ /* 0x040fe20000410000 */
[C---:B------:R-:W-:Y:S01]  /*4100*/  FMUL.FTZ R30, R41.reuse, R50 ;  /* 0x00000032291e7220 */ /* 0x040fe20000410000 */
[C---:B------:R-:W-:Y:S01]  /*4110*/  FMUL.FTZ R45, R41.reuse, R40 ;  /* 0x00000028292d7220 */ /* 0x040fe20000410000 */
[C---:B------:R-:W-:Y:S01]  /*4120*/  FMUL.FTZ R31, R41.reuse, R52 ;  /* 0x00000034291f7220 */ /* 0x040fe20000410000 */
[C---:B------:R-:W-:Y:S01]  /*4130*/  FMUL.FTZ R42, R41.reuse, R42 ;  /* 0x0000002a292a7220 */ /* 0x040fe20000410000 */
[----:B------:R-:W-:Y:S01]  /*4140*/  FMUL.FTZ R51, R41, R54 ;  /* 0x0000003629337220 */ /* 0x000fe20000410000 */
[----:B------:R-:W-:Y:S01]  /*4150*/  IMAD.U32 R47, R16, 0x10000, RZ ;  /* 0x00010000102f7824 */ /* 0x000fe200078e00ff */
[----:B------:R-:W0:Y:S01]  /*4160*/  LDC.64 R40, c[0x0][0x428] ;  /* 0x00010a00ff287b82 */ /* 0x000e220000000a00 */
[----:B------:R-:W-:Y:S01]  /*4170*/  SHF.L.U32 R50, R13, 0x10, RZ ;  /* 0x000000100d327819 */ /* 0x000fe200000006ff */
[----:B------:R-:W-:-:S02]  /*4180*/  IMAD.U32 R48, R17, 0x10000, RZ ;  /* 0x0001000011307824 */ /* 0x000fc400078e00ff */
[----:B------:R-:W-:Y:S01]  /*4190*/  FFMA.FTZ R28, R28, R47, R49 ;  /* 0x0000002f1c1c7223 */ /* 0x000fe20000010031 */
[----:B------:R-:W-:Y:S01]  /*41a0*/  SHF.L.U32 R54, R14, 0x10, RZ ;  /* 0x000000100e367819 */ /* 0x000fe200000006ff */
[----:B------:R-:W-:Y:S01]  /*41b0*/  IMAD.U32 R52, R18, 0x10000, RZ ;  /* 0x0001000012347824 */ /* 0x000fe200078e00ff */
[----:B------:R-:W-:Y:S01]  /*41c0*/  SHF.L.U32 R58, R58, 0x10, RZ ;  /* 0x000000103a3a7819 */ /* 0x000fe200000006ff */
[----:B------:R-:W-:Y:S01]  /*41d0*/  FFMA.FTZ R43, R43, R48, R50 ;  /* 0x000000302b2b7223 */ /* 0x000fe20000010032 */
[----:B------:R-:W-:Y:S01]  /*41e0*/  SHF.R.S32.HI R49, RZ, 0x1f, R46 ;  /* 0x0000001fff317819 */ /* 0x000fe2000001142e */
[----:B------:R-:W-:Y:S01]  /*41f0*/  FFMA.FTZ R45, R45, R52, R54 ;  /* 0x000000342d2d7223 */ /* 0x000fe20000010036 */
[----:B------:R-:W-:Y:S01]  /*4200*/  PRMT R48, R12, 0x7632, R48 ;  /* 0x000076320c307816 */ /* 0x000fe20000000030 */
[----:B------:R-:W-:Y:S01]  /*4210*/  FFMA.FTZ R47, R51, R56, R58 ;  /* 0x00000038332f7223 */ /* 0x000fe2000001003a */
[----:B------:R-:W-:Y:S01]  /*4220*/  LEA.HI R53, R49, R46, RZ, 0x3 ;  /* 0x0000002e31357211 */ /* 0x000fe200078f18ff */
[----:B------:R-:W-:Y:S01]  /*4230*/  IMAD.U32 R49, R19, 0x10000, RZ ;  /* 0x0001000013317824 */ /* 0x000fe200078e00ff */
[----:B------:R-:W-:-:S02]  /*4240*/  PRMT R46, R16, 0x7632, R46 ;  /* 0x00007632102e7816 */ /* 0x000fc4000000002e */
[----:B------:R-:W-:Y:S01]  /*4250*/  PRMT R51, R17, 0x7632, R51 ;  /* 0x0000763211337816 */ /* 0x000fe20000000033 */
[----:B------:R-:W-:Y:S01]  /*4260*/  FFMA.FTZ R54, R42, R49, R57 ;  /* 0x000000312a367223 */ /* 0x000fe20000010039 */
[----:B------:R-:W-:Y:S02]  /*4270*/  PRMT R55, R13, 0x7632, R55 ;  /* 0x000076320d377816 */ /* 0x000fe40000000037 */
[----:B------:R-:W-:Y:S01]  /*4280*/  PRMT R50, R18, 0x7632, R50 ;  /* 0x0000763212327816 */ /* 0x000fe20000000032 */
[----:B------:R-:W-:Y:S01]  /*4290*/  IMAD.U32 R51, R51, 0x10000, RZ ;  /* 0x0001000033337824 */ /* 0x000fe200078e00ff */
[----:B------:R-:W-:Y:S01]  /*42a0*/  PRMT R52, R14, 0x7632, R52 ;  /* 0x000076320e347816 */ /* 0x000fe20000000034 */
[----:B------:R-:W-:Y:S01]  /*42b0*/  IMAD.U32 R55, R55, 0x10000, RZ ;  /* 0x0001000037377824 */ /* 0x000fe200078e00ff */
[----:B------:R-:W-:Y:S02]  /*42c0*/  SHF.L.U32 R46, R46, 0x10, RZ ;  /* 0x000000102e2e7819 */ /* 0x000fe400000006ff */
[----:B------:R-:W-:Y:S01]  /*42d0*/  SHF.L.U32 R50, R50, 0x10, RZ ;  /* 0x0000001032327819 */ /* 0x000fe200000006ff */
[----:B------:R-:W-:Y:S01]  /*42e0*/  FFMA.FTZ R42, R30, R51, R55 ;  /* 0x000000331e2a7223 */ /* 0x000fe20000010037 */
[----:B------:R-:W-:-:S02]  /*42f0*/  SHF.L.U32 R52, R52, 0x10, RZ ;  /* 0x0000001034347819 */ /* 0x000fc400000006ff */
[----:B------:R-:W-:Y:S02]  /*4300*/  SHF.L.U32 R48, R48, 0x10, RZ ;  /* 0x0000001030307819 */ /* 0x000fe400000006ff */
[----:B------:R-:W-:Y:S01]  /*4310*/  LEA.HI.SX32 R53, R53, R34, 0x1d ;  /* 0x0000002235357211 */ /* 0x000fe200078feaff */
[----:B------:R-:W-:Y:S01]  /*4320*/  FFMA.FTZ R50, R31, R50, R52 ;  /* 0x000000321f327223 */ /* 0x000fe20000010034 */
[----:B------:R-:W-:Y:S01]  /*4330*/  F2FP.BF16.F32.PACK_AB R31, R47, R54 ;  /* 0x000000362f1f723e */ /* 0x000fe200000010ff */
[----:B------:R-:W-:Y:S01]  /*4340*/  FFMA.FTZ R49, R29, R46, R48 ;  /* 0x0000002e1d317223 */ /* 0x000fe20000010030 */
[----:B------:R-:W-:Y:S01]  /*4350*/  F2FP.BF16.F32.PACK_AB R29, R42, R43 ;  /* 0x0000002b2a1d723e */ /* 0x000fe200000010ff */
[----:B0-----:R-:W-:Y:S01]  /*4360*/  IMAD.WIDE.U32 R40, R53, 0x10, R40 ;  /* 0x0000001035287825 */ /* 0x001fe200078e0028 */
[----:B------:R-:W-:Y:S02]  /*4370*/  F2FP.BF16.F32.PACK_AB R30, R50, R45 ;  /* 0x0000002d321e723e */ /* 0x000fe400000010ff */
[----:B------:R-:W-:-:S05]  /*4380*/  F2FP.BF16.F32.PACK_AB R28, R49, R28 ;  /* 0x0000001c311c723e */ /* 0x000fca00000010ff */
[----:B------:R1:W-:Y:S02]  /*4390*/  STG.E.128 desc[UR8][R40.64], R28 ;  /* 0x0000001c28007986 */ /* 0x0003e4000c101d08 */
.L_x_529:
[----:B------:R-:W-:Y:S05]  /*43a0*/  BSYNC.RECONVERGENT B1 ;  /* 0x0000000000017941 */ /* 0x000fea0003800200 */
.L_x_528:
[----:B-1----:R-:W1:Y:S02]  /*43b0*/  LDC.64 R28, c[0x0][0x380] ;  /* 0x0000e000ff1c7b82 */ /* 0x002e640000000a00 */
[----:B-1----:R-:W-:-:S05]  /*43c0*/  IMAD R35, R28, 0x4, R35 ;  /* 0x000000041c237824 */ /* 0x002fca00078e0223 */
[----:B------:R-:W-:-:S13]  /*43d0*/  ISETP.GE.AND P0, PT, R35, R29, PT ;  /* 0x0000001d2300720c */ /* 0x000fda0003f06270 */
[----:B------:R-:W-:Y:S05]  /*43e0*/  @!P0 BRA `(.L_x_530) ;  /* 0xffffffc400088947 */ /* 0x000fea000383ffff */
[----:B------:R-:W-:Y:S05]  /*43f0*/  BSYNC B0 ;  /* 0x0000000000007941 */ /* 0x000fea0003800000 */
.L_x_460:
[----:B------:R-:W-:Y:S05]  /*4400*/  EXIT ;  /* 0x000000000000794d */ /* 0x000fea0003800000 */
.L_x_527:
[----:B01----:R-:W-:Y:S01]  /*4410*/  HFMA2 R30, -RZ, RZ, 0, 1.847743988037109375e-06 ;  /* 0x0000001fff1e7431 */ /* 0x003fe200000001ff */
[----:B------:R-:W-:Y:S01]  /*4420*/  BSSY B1, `(.L_x_531) ;  /* 0x0000007000017945 */ /* 0x000fe20003800000 */
[----:B------:R-:W-:Y:S01]  /*4430*/  MOV R60, R55 ;  /* 0x00000037003c7202 */ /* 0x000fe20000000f00 */
[----:B------:R-:W-:Y:S02]  /*4440*/  IMAD.MOV.U32 R29, RZ, RZ, 0x1 ;  /* 0x00000001ff1d7424 */ /* 0x000fe400078e00ff */
[----:B------:R-:W-:-:S07]  /*4450*/  IMAD.MOV.U32 R31, RZ, RZ, -0x1 ;  /* 0xffffffffff1f7424 */ /* 0x000fce00078e00ff */
[----:B------:R-:W-:Y:S05]  /*4460*/  WARPSYNC.COLLECTIVE R31, `(.L_x_532) ;  /* 0x000000001f087348 */ /* 0x000fea0003c00000 */
[----:B------:R0:W1:Y:S02]  /*4470*/  SHFL.BFLY P2, R58, R60, R29, R30 ;  /* 0x0c00001d3c3a7389 */ /* 0x000064000004001e */
[----:B01----:R-:W-:Y:S05]  /*4480*/  ENDCOLLECTIVE ;  /* 0x000000000000791b */ /* 0x003fea0003800000 */
.L_x_532:
[----:B------:R-:W-:Y:S05]  /*4490*/  BSYNC B1 ;  /* 0x0000000000017941 */ /* 0x000fea0003800000 */
.L_x_531:
        /* <DEDUP_REMOVED lines=10> */
.L_x_533:
[----:B------:R-:W-:Y:S02]  /*4540*/  IMAD.MOV.U32 R29, RZ, RZ, 0x4 ;  /* 0x00000004ff1d7424 */ /* 0x000fe400078e00ff */
[----:B------:R-:W-:-:S04]  /*4550*/  IMAD.MOV.U32 R28, RZ, RZ, R58 ;  /* 0x000000ffff1c7224 */ /* 0x000fc800078e003a */
[----:B------:R-:W-:-:S05]  /*4560*/  FADD.FTZ R42, R41, R28 ;  /* 0x0000001c292a7221 */ /* 0x000fca0000010000 */
[----:B------:R-:W-:-:S07]  /*4570*/  MOV R60, R42 ;  /* 0x0000002a003c7202 */ /* 0x000fce0000000f00 */
[----:B------:R-:W-:Y:S05]  /*4580*/  WARPSYNC.COLLECTIVE R31, `(.L_x_534) ;  /* 0x000000001f087348 */ /* 0x000fea0003c00000 */
[----:B------:R0:W1:Y:S02]  /*4590*/  SHFL.BFLY P2, R58, R60, R29, R30 ;  /* 0x0c00001d3c3a7389 */ /* 0x000064000004001e */
[----:B01----:R-:W-:Y:S05]  /*45a0*/  ENDCOLLECTIVE ;  /* 0x000000000000791b */ /* 0x003fea0003800000 */
.L_x_534:
[----:B------:R-:W-:Y:S01]  /*45b0*/  HFMA2 R29, -RZ, RZ, 0, 4.76837158203125e-07 ;  /* 0x00000008ff1d7431 */ /* 0x000fe200000001ff */
[----:B------:R-:W-:-:S05]  /*45c0*/  MOV R43, R58 ;  /* 0x0000003a002b7202 */ /* 0x000fca0000000f00 */
[----:B------:R-:W-:-:S04]  /*45d0*/  FADD.FTZ R56, R42, R43 ;  /* 0x0000002b2a387221 */ /* 0x000fc80000010000 */
[----:B------:R-:W-:-:S07]  /*45e0*/  IMAD.MOV.U32 R60, RZ, RZ, R56 ;  /* 0x000000ffff3c7224 */ /* 0x000fce00078e0038 */
[----:B------:R-:W-:Y:S05]  /*45f0*/  WARPSYNC.COLLECTIVE R31, `(.L_x_535) ;  /* 0x000000001f087348 */ /* 0x000fea0003c00000 */
[----:B------:R0:W1:Y:S02]  /*4600*/  SHFL.BFLY P2, R58, R60, R29, R30 ;  /* 0x0c00001d3c3a7389 */ /* 0x000064000004001e */
[----:B01----:R-:W-:Y:S05]  /*4610*/  ENDCOLLECTIVE ;  /* 0x000000000000791b */ /* 0x003fea0003800000 */
.L_x_535:
[----:B------:R-:W-:Y:S02]  /*4620*/  IMAD.MOV.U32 R29, RZ, RZ, 0x10 ;  /* 0x00000010ff1d7424 */ /* 0x000fe400078e00ff */
[----:B------:R-:W-:-:S04]  /*4630*/  IMAD.MOV.U32 R43, RZ, RZ, R58 ;  /* 0x000000ffff2b7224 */ /* 0x000fc800078e003a */
[----:B------:R-:W-:-:S05]  /*4640*/  FADD.FTZ R57, R56, R43 ;  /* 0x0000002b38397221 */ /* 0x000fca0000010000 */
[----:B------:R-:W-:-:S07]  /*4650*/  MOV R60, R57 ;  /* 0x00000039003c7202 */ /* 0x000fce0000000f00 */
[----:B------:R-:W-:Y:S05]  /*4660*/  WARPSYNC.COLLECTIVE R31, `(.L_x_536) ;  /* 0x000000001f087348 */ /* 0x000fea0003c00000 */
[----:B------:R0:W1:Y:S02]  /*4670*/  SHFL.BFLY P2, R58, R60, R29, R30 ;  /* 0x0c00001d3c3a7389 */ /* 0x000064000004001e */
[----:B01----:R-:W-:Y:S05]  /*4680*/  ENDCOLLECTIVE ;  /* 0x000000000000791b */ /* 0x003fea0003800000 */
.L_x_536:
        /* <DEDUP_REMOVED lines=19> */
[----:B------:R-:W-:-:S03]  /*47c0*/  HFMA2 R29, -RZ, RZ, 0, 5.9604644775390625e-08 ;  /* 0x00000001ff1d7431 */ /* 0x000fc600000001ff */
[----:B------:R-:W-:-:S07]  /*47d0*/  IMAD.MOV.U32 R60, RZ, RZ, R28 ;  /* 0x000000ffff3c7224 */ /* 0x000fce00078e001c */
[----:B------:R-:W-:Y:S05]  /*47e0*/  WARPSYNC.COLLECTIVE R31, `(.L_x_537) ;  /* 0x000000001f087348 */ /* 0x000fea0003c00000 */
[----:B------:R0:W1:Y:S02]  /*47f0*/  SHFL.BFLY P2, R58, R60, R29, R30 ;  /* 0x0c00001d3c3a7389 */ /* 0x000064000004001e */
[----:B01----:R-:W-:Y:S05]  /*4800*/  ENDCOLLECTIVE ;  /* 0x000000000000791b */ /* 0x003fea0003800000 */
.L_x_537:
[----:B------:R-:W-:Y:S02]  /*4810*/  IMAD.MOV.U32 R29, RZ, RZ, 0x2 ;  /* 0x00000002ff1d7424 */ /* 0x000fe400078e00ff */
[----:B------:R-:W-:-:S04]  /*4820*/  IMAD.MOV.U32 R41, RZ, RZ, R58 ;  /* 0x000000ffff297224 */ /* 0x000fc800078e003a */
[----:B------:R-:W-:-:S05]  /*4830*/  FADD.FTZ R41, R28, R41 ;  /* 0x000000291c297221 */ /* 0x000fca0000010000 */
[----:B------:R-:W-:-:S07]  /*4840*/  MOV R60, R41 ;  /* 0x00000029003c7202 */ /* 0x000fce0000000f00 */
[----:B------:R-:W-:Y:S05]  /*4850*/  WARPSYNC.COLLECTIVE R31, `(.L_x_538) ;  /* 0x000000001f087348 */ /* 0x000fea0003c00000 */
[----:B------:R0:W1:Y:S02]  /*4860*/  SHFL.BFLY P2, R58, R60, R29, R30 ;  /* 0x0c00001d3c3a7389 */ /* 0x000064000004001e */
[----:B01----:R-:W-:Y:S05]  /*4870*/  ENDCOLLECTIVE ;  /* 0x000000000000791b */ /* 0x003fea0003800000 */
.L_x_538:
[----:B------:R-:W-:Y:S01]  /*4880*/  HFMA2 R29, -RZ, RZ, 0, 2.384185791015625e-07 ;  /* 0x00000004ff1d7431 */ /* 0x000fe200000001ff */
[----:B------:R-:W-:-:S05]  /*4890*/  MOV R42, R58 ;  /* 0x0000003a002a7202 */ /* 0x000fca0000000f00 */
[----:B------:R-:W-:-:S04]  /*48a0*/  FADD.FTZ R42, R41, R42 ;  /* 0x0000002a292a7221 */ /* 0x000fc80000010000 */
[----:B------:R-:W-:-:S07]  /*48b0*/  IMAD.MOV.U32 R60, RZ, RZ, R42 ;  /* 0x000000ffff3c7224 */ /* 0x000fce00078e002a */
[----:B------:R-:W-:Y:S05]  /*48c0*/  WARPSYNC.COLLECTIVE R31, `(.L_x_539) ;  /* 0x000000001f087348 */ /* 0x000fea0003c00000 */
[----:B------:R0:W1:Y:S02]  /*48d0*/  SHFL.BFLY P2, R58, R60, R29, R30 ;  /* 0x0c00001d3c3a7389 */ /* 0x000064000004001e */
[----:B01----:R-:W-:Y:S05]  /*48e0*/  ENDCOLLECTIVE ;  /* 0x000000000000791b */ /* 0x003fea0003800000 */
.L_x_539:
[----:B------:R-:W-:Y:S02]  /*48f0*/  IMAD.MOV.U32 R29, RZ, RZ, 0x8 ;  /* 0x00000008ff1d7424 */ /* 0x000fe400078e00ff */
[----:B------:R-:W-:-:S04]  /*4900*/  IMAD.MOV.U32 R55, RZ, RZ, R58 ;  /* 0x000000ffff377224 */ /* 0x000fc800078e003a */
[----:B------:R-:W-:-:S05]  /*4910*/  FADD.FTZ R55, R42, R55 ;  /* 0x000000372a377221 */ /* 0x000fca0000010000 */
[----:B------:R-:W-:-:S07]  /*4920*/  MOV R60, R55 ;  /* 0x00000037003c7202 */ /* 0x000fce0000000f00 */
[----:B------:R-:W-:Y:S05]  /*4930*/  WARPSYNC.COLLECTIVE R31, `(.L_x_540) ;  /* 0x000000001f087348 */ /* 0x000fea0003c00000 */
[----:B------:R0:W1:Y:S02]  /*4940*/  SHFL.BFLY P2, R58, R60, R29, R30 ;  /* 0x0c00001d3c3a7389 */ /* 0x000064000004001e */
[----:B01----:R-:W-:Y:S05]  /*4950*/  ENDCOLLECTIVE ;  /* 0x000000000000791b */ /* 0x003fea0003800000 */
.L_x_540:
[----:B------:R-:W-:Y:S01]  /*4960*/  HFMA2 R29, -RZ, RZ, 0, 9.5367431640625e-07 ;  /* 0x00000010ff1d7431 */ /* 0x000fe200000001ff */
[----:B------:R-:W-:-:S05]  /*4970*/  MOV R56, R58 ;  /* 0x0000003a00387202 */ /* 0x000fca0000000f00 */
[----:B------:R-:W-:-:S04]  /*4980*/  FADD.FTZ R56, R55, R56 ;  /* 0x0000003837387221 */ /* 0x000fc80000010000 */
[----:B------:R-:W-:-:S07]  /*4990*/  IMAD.MOV.U32 R60, RZ, RZ, R56 ;  /* 0x000000ffff3c7224 */ /* 0x000fce00078e0038 */
[----:B------:R-:W-:Y:S05]  /*49a0*/  WARPSYNC.COLLECTIVE R31, `(.L_x_541) ;  /* 0x000000001f087348 */ /* 0x000fea0003c00000 */
[----:B------:R0:W1:Y:S02]  /*49b0*/  SHFL.BFLY P2, R58, R60, R29, R30 ;  /* 0x0c00001d3c3a7389 */ /* 0x000064000004001e */
[----:B01----:R-:W-:Y:S05]  /*49c0*/  ENDCOLLECTIVE ;  /* 0x000000000000791b */ /* 0x003fea0003800000 */
.L_x_541:
[----:B------:R-:W-:Y:S01]  /*49d0*/  IMAD.MOV.U32 R57, RZ, RZ, R58 ;  /* 0x000000ffff397224 */ /* 0x000fe200078e003a */
[----:B------:R-:W-:Y:S06]  /*49e0*/  BRA `(.L_x_542) ;  /* 0xfffffff400407947 */ /* 0x000fec000383ffff */
.L_x_543:
        /* <DEDUP_REMOVED lines=9> */
.L_x_9046:


//--------------------- .text._ZN10layer_norm13ln_fwd_kernelINS_13Kernel_traitsI13__nv_bfloat16S2_S2_S2_fjLj256ELj1ELj4ELj1ELj16ENS_18Kernel_traits_baseILj256ES2_S2_S2_S2_fjLj128EEEEELb1ELb1ELb0ELb0EEEvNS_9FwdParamsE --------------------------
	.section	.text._ZN10layer_norm13ln_fwd_kernelINS_13Kernel_traitsI13__nv_bfloat16S2_S2_S2_fjLj256ELj1ELj4ELj1ELj16ENS_18Kernel_traits_baseILj256ES2_S2_S2_S2_fjLj128EEEEELb1ELb1ELb0ELb0EEEvNS_9FwdParamsE,"ax",@progbits
	.align	128
        .global         _ZN10layer_norm13ln_fwd_kernelINS_13Kernel_traitsI13__nv_bfloat16S2_S2_S2_fjLj256ELj1ELj4ELj1ELj16ENS_18Kernel_traits_baseILj256ES2_S2_S2_S2_fjLj128EEEEELb1ELb1ELb0ELb0EEEvNS_9FwdParamsE
        .type           _ZN10layer_norm13ln_fwd_kernelINS_13Kernel_traitsI13__nv_bfloat16S2_S2_S2_fjLj256ELj1ELj4ELj1ELj16ENS_18Kernel_traits_baseILj256ES2_S2_S2_S2_fjLj128EEEEELb1ELb1ELb0ELb0EEEvNS_9FwdParamsE,@function
        .size           _ZN10layer_norm13ln_fwd_kernelINS_13Kernel_traitsI13__nv_bfloat16S2_S2_S2_fjLj256ELj1ELj4ELj1ELj16ENS_18Kernel_traits_baseILj256ES2_S2_S2_S2_fjLj128EEEEELb1ELb1ELb0ELb0EEEvNS_9FwdParamsE,(.L_x_9047 - _ZN10layer_norm13ln_fwd_kernelINS_13Kernel_traitsI13__nv_bfloat16S2_S2_S2_fjLj256ELj1ELj4ELj1ELj16ENS_18Kernel_traits_baseILj256ES2_S2_S2_S2_fjLj128EEEEELb1ELb1ELb0ELb0EEEvNS_9FwdParamsE)
        .other          _ZN10layer_norm13ln_fwd_kernelINS_13Kernel_traitsI13__nv_bfloat16S2_S2_S2_fjLj256ELj1ELj4ELj1ELj16ENS_18Kernel_traits_baseILj256ES2_S2_S2_S2_fjLj128EEEEELb1ELb1ELb0ELb0EEEvNS_9FwdParamsE,@"STO_CUDA_ENTRY STV_DEFAULT"
_ZN10layer_norm13ln_fwd_kernelINS_13Kernel_traitsI13__nv_bfloat16S2_S2_S2_fjLj256ELj1ELj4ELj1ELj16ENS_18Kernel_traits_baseILj256ES2_S2_S2_S2_fjLj128EEEEELb1ELb1ELb0ELb0EEEvNS_9FwdParamsE:
.text._ZN10layer_norm13ln_fwd_kernelINS_13Kernel_traitsI13__nv_bfloat16S2_S2_S2_fjLj256ELj1ELj4ELj1ELj16ENS_18Kernel_traits_baseILj256ES2_S2_S2_S2_fjLj128EEEEELb1ELb1ELb0ELb0EEEvNS_9FwdParamsE:
[----:B------:R-:W-:Y:S01]  /*0000*/  LDC R1, c[0x0][0x37c] ;  /* 0x0000df00ff017b82 */ /* 0x000fe20000000800 */
[----:B------:R-:W0:Y:S01]  /*0010*/  LDCU.U8 UR4, c[0x0][0x464] ;  /* 0x00008c80ff0477ac */ /* 0x000e220008000000 */
[----:B------:R-:W1:Y:S01]  /*0020*/  LDCU.64 UR6, c[0x0][0x450] ;  /* 0x00008a00ff0677ac */ /* 0x000e620008000a00 */
[----:B------:R-:W2:Y:S05]  /*0030*/  LDCU.64 UR8, c[0x0][0x358] ;  /* 0x00006b00ff0877ac */ /* 0x000eaa0008000a00 */
[----:B------:R-:W3:Y:S08]  /*0040*/  LDC R50, c[0x0][0x458] ;  /* 0x00011600ff327b82 */ /* 0x000ef00000000800 */
[----:B------:R-:W3:Y:S01]  /*0050*/  LDC R51, c[0x0][0x45c] ;  /* 0x00011700ff337b82 */ /* 0x000ee20000000800 */
[----:B0-----:R-:W-:Y:S01]  /*0060*/  ISETP.NE.AND P1, PT, RZ, UR4, PT ;  /* 0x00000004ff007c0c */ /* 0x001fe2000bf25270 */
[----:B-1----:R-:W-:Y:S01]  /*0070*/  IMAD.U32 R2, RZ, RZ, UR6 ;  /* 0x00000006ff027e24 */ /* 0x002fe2000f8e00ff */
[----:B------:R-:W-:Y:S01]  /*0080*/  MOV R3, UR7 ;  /* 0x0000000700037c02 */ /* 0x000fe20008000f00 */
[----:B------:R-:W0:Y:S04]  /*0090*/  S2R R6, SR_TID.X ;  /* 0x0000000000067919 */ /* 0x000e280000002100 */
[----:B------:R-:W1:Y:S06]  /*00a0*/  LDC R5, c[0x0][0x388] ;  /* 0x0000e200ff057b82 */ /* 0x000e6c0000000800 */
[----:B--2---:R-:W2:Y:S02]  /*00b0*/  @P1 LDG.E.64 R2, desc[UR8][R2.64] ;  /* 0x0000000802021981 */ /* 0x004ea4000c1e1b00 */
[----:B------:R-:W4:Y:S02]  /*00c0*/  S2UR UR5, SR_CTAID.X ;  /* 0x00000000000579c3 */ /* 0x000f240000002500 */
[----:B---3--:R3:W5:Y:S06]  /*00d0*/  @P1 LDG.E.64 R10, desc[UR8][R50.64] ;  /* 0x00000008320a1981 */ /* 0x00876c000c1e1b00 */
[----:B------:R-:W3:Y:S01]  /*00e0*/  LDC R9, c[0x0][0x360] ;  /* 0x0000d800ff097b82 */ /* 0x000ee20000000800 */
[----:B------:R-:W-:Y:S01]  /*00f0*/  BSSY.RECONVERGENT B0, `(.L_x_544) ;  /* 0x0000024000007945 */ /* 0x000fe20003800200 */
[----:B-1----:R-:W-:-:S06]  /*0100*/  SHF.R.S32.HI R0, RZ, 0x1f, R5 ;  /* 0x0000001fff007819 */ /* 0x002fcc0000011405 */
[----:B------:R-:W1:Y:S01]  /*0110*/  @P1 LDC R25, c[0x0][0x460] ;  /* 0x00011800ff191b82 */ /* 0x000e620000000800 */
[----:B------:R-:W-:Y:S02]  /*0120*/  LEA.HI R0, R0, R5, RZ, 0x3 ;  /* 0x0000000500007211 */ /* 0x000fe400078f18ff */
[----:B0-----:R-:W-:Y:S01]  /*0130*/  LOP3.LUT R8, R6, 0x1f, RZ, 0xc0, !PT ;  /* 0x0000001f06087812 */ /* 0x001fe200078ec0ff */
[----:B----4-:R-:W-:Y:S01]  /*0140*/  USHF.L.U32 UR4, UR5, 0x2, URZ ;  /* 0x0000000205047899 */ /* 0x010fe200080006ff */
[----:B------:R-:W-:Y:S02]  /*0150*/  SHF.R.U32.HI R5, RZ, 0x5, R6 ;  /* 0x00000005ff057819 */ /* 0x000fe40000011606 */
[----:B------:R-:W-:-:S03]  /*0160*/  LOP3.LUT R7, RZ, R8, RZ, 0x33, !PT ;  /* 0x00000008ff077212 */ /* 0x000fc600078e33ff */
[----:B------:R-:W-:Y:S02]  /*0170*/  LOP3.LUT R5, R5, UR4, RZ, 0xfc, !PT ;  /* 0x0000000405057c12 */ /* 0x000fe4000f8efcff */
[----:B------:R-:W-:Y:S01]  /*0180*/  LEA.HI.SX32 R7, R0, R7, 0x1d ;  /* 0x0000000700077211 */ /* 0x000fe200078feaff */
[----:B---3--:R-:W-:-:S03]  /*0190*/  IMAD R6, R9, UR5, R6 ;  /* 0x0000000509067c24 */ /* 0x008fc6000f8e0206 */
[----:B------:R-:W-:Y:S02]  /*01a0*/  ISETP.GT.U32.AND P0, PT, R7, -0x21, PT ;  /* 0xffffffdf0700780c */ /* 0x000fe40003f04070 */
[----:B--2---:R-:W-:Y:S02]  /*01b0*/  @P1 R2UR UR6, R2 ;  /* 0x00000000020612ca */ /* 0x004fe400000e0000 */
[----:B------:R-:W-:-:S11]  /*01c0*/  @P1 R2UR UR7, R3 ;  /* 0x00000000030712ca */ /* 0x000fd600000e0000 */
[----:B------:R-:W-:Y:S02]  /*01d0*/  UIADD3 UR13, UPT, UPT, UR6, -0x61c88647, URZ ;  /* 0x9e3779b9060d7890 */ /* 0x000fe4000fffe0ff */
[----:B------:R-:W-:Y:S02]  /*01e0*/  UIADD3 UR14, UPT, UPT, UR7, -0x4498517b, URZ ;  /* 0xbb67ae85070e7890 */ /* 0x000fe4000fffe0ff */
[----:B------:R-:W-:Y:S02]  /*01f0*/  UIADD3 UR15, UPT, UPT, UR6, 0x3c6ef372, URZ ;  /* 0x3c6ef372060f7890 */ /* 0x000fe4000fffe0ff */
[----:B------:R-:W-:Y:S02]  /*0200*/  UIADD3 UR16, UPT, UPT, UR7, 0x76cf5d0a, URZ ;  /* 0x76cf5d0a07107890 */ /* 0x000fe4000fffe0ff */
[----:B------:R-:W-:Y:S02]  /*0210*/  UIADD3 UR17, UPT, UPT, UR6, -0x255992d5, URZ ;  /* 0xdaa66d2b06117890 */ /* 0x000fe4000fffe0ff */
[----:B------:R-:W-:-:S02]  /*0220*/  UIADD3 UR18, UPT, UPT, UR7, 0x32370b8f, URZ ;  /* 0x32370b8f07127890 */ /* 0x000fc4000fffe0ff */
[----:B------:R-:W-:Y:S01]  /*0230*/  UIADD3 UR19, UPT, UPT, UR6, 0x78dde6e4, URZ ;  /* 0x78dde6e406137890 */ /* 0x000fe2000fffe0ff */
[----:B-1----:R-:W-:Y:S11]  /*0240*/  @P0 BRA `(.L_x_545) ;  /* 0x0000000000380947 */ /* 0x002ff60003800000 */
        /* <DEDUP_REMOVED lines=14> */
.L_x_545:
[----:B------:R-:W-:Y:S05]  /*0330*/  BSYNC.RECONVERGENT B0 ;  /* 0x0000000000007941 */ /* 0x000fea0003800200 */
.L_x_544:
[----:B------:R-:W1:Y:S01]  /*0340*/  LDCU UR4, c[0x0][0x384] ;  /* 0x00007080ff0477ac */ /* 0x000e620008000800 */
[----:B-----5:R-:W-:Y:S01]  /*0350*/  @P1 IADD3 R50, P0, PT, R10, R25, RZ ;  /* 0x000000190a321210 */ /* 0x020fe20007f1e0ff */
[----:B------:R-:W-:-:S04]  /*0360*/  UIADD3 UR20, UPT, UPT, UR7, -0x126145ec, URZ ;  /* 0xed9eba1407147890 */ /* 0x000fc8000fffe0ff */
[----:B------:R-:W-:Y:S01]  /*0370*/  @P1 IMAD.X R51, RZ, RZ, R11, P0 ;  /* 0x000000ffff331224 */ /* 0x000fe200000e060b */
[----:B------:R-:W-:Y:S02]  /*0380*/  UIADD3 UR21, UPT, UPT, UR6, 0x1715609d, URZ ;  /* 0x1715609d06157890 */ /* 0x000fe4000fffe0ff */
[----:B------:R-:W-:Y:S02]  /*0390*/  UIADD3 UR22, UPT, UPT, UR7, -0x56f99767, URZ ;  /* 0xa906689907167890 */ /* 0x000fe4000fffe0ff */
[----:B------:R-:W-:Y:S01]  /*03a0*/  UIADD3 UR23, UPT, UPT, UR6, -0x4ab325aa, URZ ;  /* 0xb54cda5606177890 */ /* 0x000fe2000fffe0ff */
[--C-:B------:R-:W-:Y:S01]  /*03b0*/  SHF.R.U64 R4, R50, 0x2, R51.reuse ;  /* 0x0000000232047819 */ /* 0x100fe20000001233 */
[----:B------:R-:W-:Y:S01]  /*03c0*/  UIADD3 UR24, UPT, UPT, UR7, 0x646e171e, URZ ;  /* 0x646e171e07187890 */ /* 0x000fe2000fffe0ff */
[----:B0-----:R-:W-:Y:S01]  /*03d0*/  SHF.R.U32.HI R3, RZ, 0x2, R51 ;  /* 0x00000002ff037819 */ /* 0x001fe20000011633 */
[----:B------:R-:W-:Y:S02]  /*03e0*/  UIADD3 UR25, UPT, UPT, UR6, 0x5384540f, URZ ;  /* 0x5384540f06197890 */ /* 0x000fe4000fffe0ff */
[----:B------:R-:W-:Y:S01]  /*03f0*/  UIADD3 UR26, UPT, UPT, UR7, 0x1fd5c5a3, URZ ;  /* 0x1fd5c5a3071a7890 */ /* 0x000fe2000fffe0ff */
[----:B-1----:R-:W-:Y:S01]  /*0400*/  ISETP.GE.AND P0, PT, R5, UR4, PT ;  /* 0x0000000405007c0c */ /* 0x002fe2000bf06270 */
[----:B------:R-:W-:-:S02]  /*0410*/  UIADD3 UR27, UPT, UPT, UR6, -0xe443238, URZ ;  /* 0xf1bbcdc8061b7890 */ /* 0x000fc4000fffe0ff */
[----:B------:R-:W-:Y:S02]  /*0420*/  UIADD3 UR29, UPT, UPT, UR6, -0x700cb87f, URZ ;  /* 0x8ff34781061d7890 */ /* 0x000fe4000fffe0ff */
[----:B------:R-:W-:Y:S02]  /*0430*/  UIADD3 UR30, UPT, UPT, UR7, -0x695add53, URZ ;  /* 0x96a522ad071e7890 */ /* 0x000fe4000fffe0ff */
[----:B------:R-:W-:-:S06]  /*0440*/  UIADD3 UR28, UPT, UPT, UR7, -0x24c28bd8, URZ ;  /* 0xdb3d7428071c7890 */ /* 0x000fcc000fffe0ff */
[----:B------:R-:W-:Y:S06]  /*0450*/  @P0 EXIT ;  /* 0x000000000000094d */ /* 0x000fec0003800000 */
[----:B------:R-:W-:Y:S01]  /*0460*/  IMAD.HI.U32 R0, R6, -0x326172a9, RZ ;  /* 0xcd9e8d5706007827 */ /* 0x000fe200078e00ff */
[----:B------:R-:W0:Y:S01]  /*0470*/  LDCU.64 UR4, c[0x0][0x3e0] ;  /* 0x00007c00ff0477ac */ /* 0x000e220008000a00 */
[----:B------:R-:W-:Y:S02]  /*0480*/  PRMT R38, R20, 0x7632, R38 ;  /* 0x0000763214267816 */ /* 0x000fe40000000026 */
[----:B------:R-:W-:Y:S02]  /*0490*/  HFMA2 R33, -RZ, RZ, 0, 0 ;  /* 0x00000000ff217431 */ /* 0x000fe400000001ff */
[----:B------:R-:W-:Y:S01]  /*04a0*/  IMAD.HI.U32 R2, R4, -0x2daee0ad, RZ ;  /* 0xd2511f5304027827 */ /* 0x000fe200078e00ff */
[----:B------:R-:W-:Y:S01]  /*04b0*/  LOP3.LUT R0, R3, UR6, R0, 0x96, !PT ;  /* 0x0000000603007c12 */ /* 0x000fe2000f8e9600 */
[----:B------:R-:W-:Y:S01]  /*04c0*/  BSSY B1, `(.L_x_546) ;  /* 0x0000396000017945 */ /* 0x000fe20003800000 */
[----:B------:R-:W-:Y:S01]  /*04d0*/  PRMT R40, R22, 0x7632, R40 ;  /* 0x0000763216287816 */ /* 0x000fe20000000028 */
[----:B------:R-:W-:Y:S01]  /*04e0*/  IMAD R10, R6, -0x326172a9, RZ ;  /* 0xcd9e8d57060a7824 */ /* 0x000fe200078e02ff */
[----:B------:R-:W-:Y:S01]  /*04f0*/  LOP3.LUT R2, R2, UR7, RZ, 0x3c, !PT ;  /* 0x0000000702027c12 */ /* 0x000fe2000f8e3cff */
[----:B------:R-:W-:Y:S01]  /*0500*/  IMAD R24, R4, -0x2daee0ad, RZ ;  /* 0xd2511f5304187824 */ /* 0x000fe200078e02ff */
[----:B------:R-:W-:Y:S01]  /*0510*/  PRMT R39, R21, 0x7632, R39 ;  /* 0x0000763215277816 */ /* 0x000fe20000000027 */
[----:B------:R-:W-:Y:S01]  /*0520*/  IMAD.HI.U32 R11, R0, -0x2daee0ad, RZ ;  /* 0xd2511f53000b7827 */ /* 0x000fe200078e00ff */
[----:B------:R-:W-:Y:S01]  /*0530*/  PRMT R41, R23, 0x7632, R41 ;  /* 0x0000763217297816 */ /* 0x000fe20000000029 */
[----:B------:R-:W1:Y:S01]  /*0540*/  LDCU UR31, c[0x0][0x388] ;  /* 0x00007100ff1f77ac */ /* 0x000e620008000800 */
[----:B------:R-:W-:Y:S01]  /*0550*/  LOP3.LUT R50, R50, 0x3, RZ, 0xc0, !PT ;  /* 0x0000000332327812 */ /* 0x000fe200078ec0ff */
[----:B------:R-:W-:Y:S01]  /*0560*/  IMAD.HI.U32 R9, R2, -0x326172a9, RZ ;  /* 0xcd9e8d5702097827 */ /* 0x000fe200078e00ff */
[----:B------:R-:W-:Y:S01]  /*0570*/  LOP3.LUT R11, R24, UR14, R11, 0x96, !PT ;  /* 0x0000000e180b7c12 */ /* 0x000fe2000f8e960b */
[----:B------:R-:W2:Y:S01]  /*0580*/  LDCU UR12, c[0x0][0x448] ;  /* 0x00008900ff0c77ac */ /* 0x000ea20008000800 */
[----:B------:R-:W-:Y:S01]  /*0590*/  PRMT R32, R12, 0x7632, R32 ;  /* 0x000076320c207816 */ /* 0x000fe20000000020 */
[----:B------:R-:W-:Y:S01]  /*05a0*/  IMAD R25, R2, -0x326172a9, RZ ;  /* 0xcd9e8d5702197824 */ /* 0x000fe200078e02ff */
[----:B------:R-:W-:Y:S01]  /*05b0*/  LOP3.LUT R9, R10, UR13, R9, 0x96, !PT ;  /* 0x0000000d0a097c12 */ /* 0x000fe2000f8e9609 */
[----:B------:R-:W-:Y:S01]  /*05c0*/  IMAD R27, R0, -0x2daee0ad, RZ ;  /* 0xd2511f53001b7824 */ /* 0x000fe200078e02ff */
[----:B0-----:R-:W-:Y:S01]  /*05d0*/  UISETP.NE.U32.AND UP0, UPT, UR4, URZ, UPT ;  /* 0x000000ff0400728c */ /* 0x001fe2000bf05070 */
[----:B------:R-:W-:Y:S01]  /*05e0*/  IMAD.HI.U32 R0, R11, -0x326172a9, RZ ;  /* 0xcd9e8d570b007827 */ /* 0x000fe200078e00ff */
[----:B------:R-:W0:Y:S01]  /*05f0*/  LDCU.U8 UR4, c[0x0][0x410] ;  /* 0x00008200ff0477ac */ /* 0x000e220008000000 */
[----:B------:R-:W-:-:S02]  /*0600*/  PRMT R34, R19, 0x7632, R34 ;  /* 0x0000763213227816 */ /* 0x000fc40000000022 */
[----:B------:R-:W-:Y:S01]  /*0610*/  IMAD.HI.U32 R2, R9, -0x2daee0ad, RZ ;  /* 0xd2511f5309027827 */ /* 0x000fe200078e00ff */
[----:B------:R-:W-:Y:S01]  /*0620*/  LOP3.LUT R0, R25, UR15, R0, 0x96, !PT ;  /* 0x0000000f19007c12 */ /* 0x000fe2000f8e9600 */
[----:B------:R-:W-:Y:S01]  /*0630*/  UISETP.NE.AND.EX UP0, UPT, UR5, URZ, UPT, UP0 ;  /* 0x000000ff0500728c */ /* 0x000fe2000bf05300 */
[----:B------:R-:W-:Y:S01]  /*0640*/  PRMT R35, R18, 0x7632, R35 ;  /* 0x0000763212237816 */ /* 0x000fe20000000023 */
[----:B------:R-:W-:Y:S01]  /*0650*/  IMAD R10, R11, -0x326172a9, RZ ;  /* 0xcd9e8d570b0a7824 */ /* 0x000fe200078e02ff */
[----:B------:R-:W-:Y:S01]  /*0660*/  LOP3.LUT R2, R27, UR16, R2, 0x96, !PT ;  /* 0x000000101b027c12 */ /* 0x000fe2000f8e9602 */
[----:B------:R-:W-:Y:S01]  /*0670*/  IMAD R24, R9, -0x2daee0ad, RZ ;  /* 0xd2511f5309187824 */ /* 0x000fe200078e02ff */
[----:B------:R-:W-:Y:S01]  /*0680*/  PRMT R36, R17, 0x7632, R36 ;  /* 0x0000763211247816 */ /* 0x000fe20000000024 */
[----:B------:R-:W-:Y:S01]  /*0690*/  IMAD.HI.U32 R11, R0, -0x2daee0ad, RZ ;  /* 0xd2511f53000b7827 */ /* 0x000fe200078e00ff */
[----:B------:R-:W-:Y:S01]  /*06a0*/  PRMT R37, R16, 0x7632, R37 ;  /* 0x0000763210257816 */ /* 0x000fe20000000025 */
[----:B------:R-:W3:Y:S01]  /*06b0*/  LDCU.64 UR10, c[0x0][0x3a0] ;  /* 0x00007400ff0a77ac */ /* 0x000ee20008000a00 */
[----:B------:R-:W-:Y:S01]  /*06c0*/  SHF.L.U32 R39, R39, 0x10, RZ ;  /* 0x0000001027277819 */ /* 0x000fe200000006ff */
[----:B------:R-:W-:Y:S01]  /*06d0*/  IMAD.HI.U32 R9, R2, -0x326172a9, RZ ;  /* 0xcd9e8d5702097827 */ /* 0x000fe200078e00ff */
[----:B------:R-:W-:-:S02]  /*06e0*/  LOP3.LUT R11, R24, UR18, R11, 0x96, !PT ;  /* 0x00000012180b7c12 */ /* 0x000fc4000f8e960b */
[----:B------:R-:W-:Y:S01]  /*06f0*/  SHF.L.U32 R41, R41, 0x10, RZ ;  /* 0x0000001029297819 */ /* 0x000fe200000006ff */
[----:B------:R-:W-:Y:S01]  /*0700*/  IMAD R25, R2, -0x326172a9, RZ ;  /* 0xcd9e8d5702197824 */ /* 0x000fe200078e02ff */
[----:B------:R-:W-:Y:S01]  /*0710*/  LOP3.LUT R9, R10, UR17, R9, 0x96, !PT ;  /* 0x000000110a097c12 */ /* 0x000fe2000f8e9609 */
[----:B------:R-:W-:Y:S01]  /*0720*/  IMAD R27, R0, -0x2daee0ad, RZ ;  /* 0xd2511f53001b7824 */ /* 0x000fe200078e02ff */
[----:B0-----:R-:W-:Y:S01]  /*0730*/  UISETP.NE.AND UP1, UPT, UR4, URZ, UPT ;  /* 0x000000ff0400728c */ /* 0x001fe2000bf25270 */
        /* <DEDUP_REMOVED lines=24> */
[----:B------:R-:W-:Y:S01]  /*08c0*/  PRMT R10, R14, 0x7632, R10 ;  /* 0x000076320e0a7816 */ /* 0x000fe2000000000a */
        /* <DEDUP_REMOVED lines=8> */
[----:B------:R-:W-:Y:S02]  /*0950*/  LOP3.LUT R2, R9, UR30, R2, 0x96, !PT ;  /* 0x0000001e09027c12 */ /* 0x000fe4000f8e9602 */
[----:B------:R-:W-:Y:S01]  /*0960*/  PRMT R9, R15, 0x7632, R9 ;  /* 0x000076320f097816 */ /* 0x000fe20000000009 */
[----:B------:R-:W-:Y:S01]  /*0970*/  IMAD.U32 R38, R38, 0x10000, RZ ;  /* 0x0001000026267824 */ /* 0x000fe200078e00ff */
[----:B------:R-:W-:Y:S01]  /*0980*/  LOP3.LUT R0, R11, UR29, R0, 0x96, !PT ;  /* 0x0000001d0b007c12 */ /* 0x000fe2000f8e9600 */
[----:B------:R-:W-:Y:S01]  /*0990*/  IMAD.U32 R40, R40, 0x10000, RZ ;  /* 0x0001000028287824 */ /* 0x000fe200078e00ff */
[----:B------:R-:W-:Y:S01]  /*09a0*/  PRMT R11, R13, 0x7632, R11 ;  /* 0x000076320d0b7816 */ /* 0x000fe2000000000b */
[----:B------:R-:W-:Y:S02]  /*09b0*/  IMAD R42, R25, -0x2daee0ad, RZ ;  /* 0xd2511f53192a7824 */ /* 0x000fe400078e02ff */
[----:B-123--:R-:W-:-:S07]  /*09c0*/  IMAD R44, R27, -0x326172a9, RZ ;  /* 0xcd9e8d571b2c7824 */ /* 0x00efce00078e02ff */
.L_x_592:
        /* <DEDUP_REMOVED lines=10> */
[----:B------:R-:W-:Y:S02]  /*0a70*/  MOV R53, 0x3f800000 ;  /* 0x3f80000000357802 */ /* 0x000fe40000000f00 */
        /* <DEDUP_REMOVED lines=15> */
[----:B------:R-:W-:Y:S01]  /*0b70*/  MOV R45, 0x2 ;  /* 0x00000002002d7802 */ /* 0x000fe20000000f00 */
[----:B------:R-:W-:-:S10]  /*0b80*/  IMAD.MOV.U32 R43, RZ, RZ, R44 ;  /* 0x000000ffff2b7224 */ /* 0x000fd400078e002c */
[----:B0-----:R-:W-:Y:S05]  /*0b90*/  @!P2 BRA `(.L_x_550) ;  /* 0x000000040000a947 */ /* 0x001fea0003800000 */
        /* <DEDUP_REMOVED lines=8> */
.L_x_551:
        /* <DEDUP_REMOVED lines=13> */
.L_x_553:
[----:B------:R-:W-:Y:S05]  /*0cf0*/  BSYNC.RECONVERGENT B3 ;  /* 0x0000000000037941 */ /* 0x000fea0003800200 */
.L_x_552:
        /* <DEDUP_REMOVED lines=40> */
[----:B------:R-:W-:Y:S02]  /*0f80*/  LOP3.LUT R2, R50, UR30, R47, 0x96, !PT ;  /* 0x0000001e32027c12 */ /* 0x000fe4000f8e962f */
[----:B------:R-:W-:-:S07]  /*0f90*/  MOV R42, R46 ;  /* 0x0000002e002a7202 */ /* 0x000fce0000000f00 */
.L_x_550:
[----:B------:R-:W-:Y:S05]  /*0fa0*/  BSYNC.RECONVERGENT B2 ;  /* 0x0000000000027941 */ /* 0x000fea0003800200 */
.L_x_549:
[----:B------:R-:W0:Y:S01]  /*0fb0*/  LDC R54, c[0x0][0x408] ;  /* 0x00010200ff367b82 */ /* 0x000e220000000800 */
[----:B------:R-:W-:Y:S01]  /*0fc0*/  I2FP.F32.U32 R43, R43 ;  /* 0x0000002b002b7245 */ /* 0x000fe20000201000 */
[----:B------:R-:W-:Y:S02]  /*0fd0*/  HFMA2 R56, -RZ, RZ, 0.1171875, 0 ;  /* 0x2f800000ff387431 */ /* 0x000fe400000001ff */
[C---:B-----5:R-:W-:Y:S01]  /*0fe0*/  IMAD.U32 R46, R28.reuse, 0x10000, RZ ;  /* 0x000100001c2e7824 */ /* 0x060fe200078e00ff */
[----:B------:R-:W-:Y:S01]  /*0ff0*/  BSSY.RECONVERGENT B2, `(.L_x_554) ;  /* 0x0000051000027945 */ /* 0x000fe20003800200 */
[----:B------:R-:W-:Y:S01]  /*1000*/  PRMT R28, R28, 0x7632, R28 ;  /* 0x000076321c1c7816 */ /* 0x000fe2000000001c */
[----:B------:R-:W-:Y:S02]  /*1010*/  IMAD.MOV.U32 R47, RZ, RZ, R44 ;  /* 0x000000ffff2f7224 */ /* 0x000fe400078e002c */
[----:B------:R-:W-:Y:S01]  /*1020*/  FFMA.FTZ R48, R43, R56, 1.1641532182693481445e-10 ;  /* 0x2f0000002b307423 */ /* 0x000fe20000010038 */
[----:B------:R-:W1:Y:S01]  /*1030*/  LDC R55, c[0x0][0x404] ;  /* 0x00010100ff377b82 */ /* 0x000e620000000800 */
[----:B------:R-:W-:Y:S01]  /*1040*/  FMUL.FTZ R43, R46, R53 ;  /* 0x000000352e2b7220 */ /* 0x000fe20000410000 */
[----:B------:R-:W-:-:S03]  /*1050*/  SHF.L.U32 R46, R20, 0x10, RZ ;  /* 0x00000010142e7819 */ /* 0x000fc600000006ff */
[----:B0-----:R-:W-:Y:S01]  /*1060*/  FMUL.FTZ R43, R43, R54 ;  /* 0x000000362b2b7220 */ /* 0x001fe20000410000 */
[----:B-1----:R-:W-:Y:S01]  /*1070*/  FSETP.GTU.FTZ.AND P2, PT, R48, R55, PT ;  /* 0x000000373000720b */ /* 0x002fe20003f5c000 */
[----:B------:R-:W-:-:S03]  /*1080*/  @P1 IMAD.U32 R48, R24, 0x10000, RZ ;  /* 0x0001000018301824 */ /* 0x000fc600078e00ff */
[----:B------:R-:W-:Y:S02]  /*1090*/  P2R R57, PR, RZ, 0x4 ;  /* 0x00000004ff397803 */ /* 0x000fe40000000000 */
[----:B------:R-:W-:Y:S02]  /*10a0*/  FSEL R43, R43, RZ, !P2 ;  /* 0x000000ff2b2b7208 */ /* 0x000fe40005000000 */
[----:B------:R-:W-:-:S03]  /*10b0*/  ISETP.NE.AND P2, PT, R45, 0x1, PT ;  /* 0x000000012d00780c */ /* 0x000fc60003f45270 */
[----:B------:R-:W-:-:S04]  /*10c0*/  FMUL.FTZ R43, R43, R46 ;  /* 0x0000002e2b2b7220 */ /* 0x000fc80000410000 */
[----:B------:R-:W-:Y:S01]  /*10d0*/  @P1 FADD.FTZ R43, R48, R43 ;  /* 0x0000002b302b1221 */ /* 0x000fe20000010000 */
[----:B------:R-:W-:-:S05]  /*10e0*/  MOV R48, 0x2 ;  /* 0x0000000200307802 */ /* 0x000fca0000000f00 */
        /* <DEDUP_REMOVED lines=9> */
.L_x_556:
        /* <DEDUP_REMOVED lines=13> */
.L_x_558:
[----:B------:R-:W-:Y:S05]  /*1250*/  BSYNC.RECONVERGENT B3 ;  /* 0x0000000000037941 */ /* 0x000fea0003800200 */
.L_x_557:
        /* <DEDUP_REMOVED lines=41> */
[----:B------:R-:W-:-:S07]  /*14f0*/  MOV R42, R46 ;  /* 0x0000002e002a7202 */ /* 0x000fce0000000f00 */
.L_x_555:
[----:B------:R-:W-:Y:S05]  /*1500*/  BSYNC.RECONVERGENT B2 ;  /* 0x0000000000027941 */ /* 0x000fea0003800200 */
.L_x_554:
[----:B------:R-:W-:Y:S01]  /*1510*/  I2FP.F32.U32 R45, R47 ;  /* 0x0000002f002d7245 */ /* 0x000fe20000201000 */
[----:B------:R-:W-:Y:S01]  /*1520*/  BSSY.RECONVERGENT B2, `(.L_x_559) ;  /* 0x0000050000027945 */ /* 0x000fe20003800200 */
[----:B------:R-:W-:Y:S01]  /*1530*/  SHF.L.U32 R28, R28, 0x10, RZ ;  /* 0x000000101c1c7819 */ /* 0x000fe200000006ff */
[----:B------:R-:W-:Y:S02]  /*1540*/  HFMA2 R50, -RZ, RZ, 0, 1.1920928955078125e-07 ;  /* 0x00000002ff327431 */ /* 0x000fe400000001ff */
[----:B------:R-:W-:Y:S02]  /*1550*/  FFMA.FTZ R46, R45, R56, 1.1641532182693481445e-10 ;  /* 0x2f0000002d2e7423 */ /* 0x000fe40000010038 */
[----:B------:R-:W-:Y:S01]  /*1560*/  FMUL.FTZ R45, R28, R53 ;  /* 0x000000351c2d7220 */ /* 0x000fe20000410000 */
[----:B------:R-:W-:Y:S02]  /*1570*/  @P1 PRMT R28, R24, 0x7632, R28 ;  /* 0x00007632181c1816 */ /* 0x000fe4000000001c */
[----:B------:R-:W-:Y:S01]  /*1580*/  FSETP.GTU.FTZ.AND P2, PT, R46, R55, PT ;  /* 0x000000372e00720b */ /* 0x000fe20003f5c000 */
[----:B------:R-:W-:-:S02]  /*1590*/  FMUL.FTZ R45, R45, R54 ;  /* 0x000000362d2d7220 */ /* 0x000fc40000410000 */
[----:B------:R-:W-:Y:S01]  /*15a0*/  @P1 IMAD.U32 R47, R28, 0x10000, RZ ;  /* 0x000100001c2f1824 */ /* 0x000fe200078e00ff */
[----:B------:R-:W-:Y:S01]  /*15b0*/  P2R R58, PR, RZ, 0x4 ;  /* 0x00000004ff3a7803 */ /* 0x000fe20000000000 */
[----:B------:R-:W-:Y:S01]  /*15c0*/  IMAD.MOV.U32 R28, RZ, RZ, R44 ;  /* 0x000000ffff1c7224 */ /* 0x000fe200078e002c */
[----:B------:R-:W-:Y:S02]  /*15d0*/  FSEL R45, R45, RZ, !P2 ;  /* 0x000000ff2d2d7208 */ /* 0x000fe40005000000 */
[----:B------:R-:W-:-:S03]  /*15e0*/  ISETP.NE.AND P2, PT, R48, 0x1, PT ;  /* 0x000000013000780c */ /* 0x000fc60003f45270 */
[----:B------:R-:W-:-:S04]  /*15f0*/  FMUL.FTZ R46, R45, R38 ;  /* 0x000000262d2e7220 */ /* 0x000fc80000410000 */
[----:B------:R-:W-:-:S06]  /*1600*/  @P1 FADD.FTZ R46, R47, R46 ;  /* 0x0000002e2f2e1221 */ /* 0x000fcc0000010000 */
        /* <DEDUP_REMOVED lines=9> */
.L_x_561:
        /* <DEDUP_REMOVED lines=13> */
.L_x_563:
[----:B------:R-:W-:Y:S05]  /*1770*/  BSYNC.RECONVERGENT B3 ;  /* 0x0000000000037941 */ /* 0x000fea0003800200 */
.L_x_562:
        /* <DEDUP_REMOVED lines=42> */
.L_x_560:
[----:B------:R-:W-:Y:S05]  /*1a20*/  BSYNC.RECONVERGENT B2 ;  /* 0x0000000000027941 */ /* 0x000fea0003800200 */
.L_x_559:
[----:B------:R-:W-:Y:S01]  /*1a30*/  I2FP.F32.U32 R45, R28 ;  /* 0x0000001c002d7245 */ /* 0x000fe20000201000 */
[----:B------:R-:W-:Y:S01]  /*1a40*/  BSSY.RECONVERGENT B2, `(.L_x_564) ;  /* 0x0000052000027945 */ /* 0x000fe20003800200 */
[C---:B------:R-:W-:Y:S01]  /*1a50*/  SHF.L.U32 R28, R29.reuse, 0x10, RZ ;  /* 0x000000101d1c7819 */ /* 0x040fe200000006ff */
[----:B------:R-:W-:Y:S01]  /*1a60*/  IMAD.MOV.U32 R51, RZ, RZ, 0x2 ;  /* 0x00000002ff337424 */ /* 0x000fe200078e00ff */
[----:B------:R-:W-:Y:S01]  /*1a70*/  PRMT R47, R29, 0x7632, R47 ;  /* 0x000076321d2f7816 */ /* 0x000fe2000000002f */
[----:B------:R-:W-:Y:S01]  /*1a80*/  FFMA.FTZ R48, R45, R56, 1.1641532182693481445e-10 ;  /* 0x2f0000002d307423 */ /* 0x000fe20000010038 */
[----:B------:R-:W-:Y:S01]  /*1a90*/  MOV R29, R44 ;  /* 0x0000002c001d7202 */ /* 0x000fe20000000f00 */
[----:B------:R-:W-:Y:S01]  /*1aa0*/  FMUL.FTZ R45, R28, R53 ;  /* 0x000000351c2d7220 */ /* 0x000fe20000410000 */
[----:B------:R-:W-:Y:S02]  /*1ab0*/  IMAD.U32 R28, R21, 0x10000, RZ ;  /* 0x00010000151c7824 */ /* 0x000fe400078e00ff */
[----:B------:R-:W-:Y:S01]  /*1ac0*/  FSETP.GTU.FTZ.AND P2, PT, R48, R55, PT ;  /* 0x000000373000720b */ /* 0x000fe20003f5c000 */
[----:B------:R-:W-:Y:S01]  /*1ad0*/  FMUL.FTZ R45, R45, R54 ;  /* 0x000000362d2d7220 */ /* 0x000fe20000410000 */
[----:B------:R-:W-:-:S02]  /*1ae0*/  @P1 SHF.L.U32 R48, R25, 0x10, RZ ;  /* 0x0000001019301819 */ /* 0x000fc400000006ff */
[----:B------:R-:W-:Y:S02]  /*1af0*/  P2R R59, PR, RZ, 0x4 ;  /* 0x00000004ff3b7803 */ /* 0x000fe40000000000 */
        /* <DEDUP_REMOVED lines=13> */
.L_x_566:
        /* <DEDUP_REMOVED lines=13> */
.L_x_568:
[----:B------:R-:W-:Y:S05]  /*1ca0*/  BSYNC.RECONVERGENT B3 ;  /* 0x0000000000037941 */ /* 0x000fea0003800200 */
.L_x_567:
        /* <DEDUP_REMOVED lines=43> */
.L_x_565:
[----:B------:R-:W-:Y:S05]  /*1f60*/  BSYNC.RECONVERGENT B2 ;  /* 0x0000000000027941 */ /* 0x000fea0003800200 */
.L_x_564:
        /* <DEDUP_REMOVED lines=9> */
[----:B------:R-:W-:-:S05]  /*2000*/  FMUL.FTZ R29, R29, R54 ;  /* 0x000000361d1d7220 */ /* 0x000fca0000410000 */
[----:B------:R-:W-:Y:S01]  /*2010*/  FSEL R48, R29, RZ, !P2 ;  /* 0x000000ff1d307208 */ /* 0x000fe20005000000 */
[----:B------:R-:W-:-:S04]  /*2020*/  @P1 IMAD.U32 R29, R28, 0x10000, RZ ;  /* 0x000100001c1d1824 */ /* 0x000fc800078e00ff */
[----:B------:R-:W-:-:S04]  /*2030*/  FMUL.FTZ R48, R48, R39 ;  /* 0x0000002730307220 */ /* 0x000fc80000410000 */
        /* <DEDUP_REMOVED lines=11> */
.L_x_571:
        /* <DEDUP_REMOVED lines=13> */
.L_x_573:
[----:B------:R-:W-:Y:S05]  /*21c0*/  BSYNC.RECONVERGENT B3 ;  /* 0x0000000000037941 */ /* 0x000fea0003800200 */
.L_x_572:
        /* <DEDUP_REMOVED lines=43> */
.L_x_570:
[----:B------:R-:W-:Y:S05]  /*2480*/  BSYNC.RECONVERGENT B2 ;  /* 0x0000000000027941 */ /* 0x000fea0003800200 */
.L_x_569:
[----:B------:R-:W-:Y:S01]  /*2490*/  I2FP.F32.U32 R29, R29 ;  /* 0x0000001d001d7245 */ /* 0x000fe20000201000 */
[----:B------:R-:W-:Y:S01]  /*24a0*/  IMAD.U32 R28, R30, 0x10000, RZ ;  /* 0x000100001e1c7824 */ /* 0x000fe200078e00ff */
[----:B------:R-:W-:Y:S01]  /*24b0*/  ISETP.NE.AND P4, PT, R50, 0x1, PT ;  /* 0x000000013200780c */ /* 0x000fe20003f85270 */
[----:B------:R-:W-:Y:S01]  /*24c0*/  BSSY.RECONVERGENT B2, `(.L_x_574) ;  /* 0x000004f000027945 */ /* 0x000fe20003800200 */
[----:B------:R-:W-:Y:S01]  /*24d0*/  PRMT R30, R30, 0x7632, R30 ;  /* 0x000076321e1e7816 */ /* 0x000fe2000000001e */
[----:B------:R-:W-:Y:S01]  /*24e0*/  FFMA.FTZ R52, R29, R56, 1.1641532182693481445e-10 ;  /* 0x2f0000001d347423 */ /* 0x000fe20000010038 */
[----:B------:R-:W-:Y:S01]  /*24f0*/  FMUL.FTZ R29, R28, R53 ;  /* 0x000000351c1d7220 */ /* 0x000fe20000410000 */
[----:B------:R-:W-:-:S03]  /*2500*/  SHF.L.U32 R28, R22, 0x10, RZ ;  /* 0x00000010161c7819 */ /* 0x000fc600000006ff */
[----:B------:R-:W-:Y:S01]  /*2510*/  FMUL.FTZ R29, R29, R54 ;  /* 0x000000361d1d7220 */ /* 0x000fe20000410000 */
[----:B------:R-:W-:Y:S01]  /*2520*/  FSETP.GTU.FTZ.AND P3, PT, R52, R55, PT ;  /* 0x000000373400720b */ /* 0x000fe20003f7c000 */
[----:B------:R-:W-:-:S03]  /*2530*/  @P1 IMAD.U32 R52, R26, 0x10000, RZ ;  /* 0x000100001a341824 */ /* 0x000fc600078e00ff */
[----:B------:R-:W-:-:S05]  /*2540*/  FSEL R29, R29, RZ, !P3 ;  /* 0x000000ff1d1d7208 */ /* 0x000fca0005800000 */
[----:B------:R-:W-:Y:S01]  /*2550*/  FMUL.FTZ R47, R29, R28 ;  /* 0x0000001c1d2f7220 */ /* 0x000fe20000410000 */
[----:B------:R-:W-:Y:S01]  /*2560*/  MOV R28, 0x2 ;  /* 0x00000002001c7802 */ /* 0x000fe20000000f00 */
[----:B------:R-:W-:Y:S02]  /*2570*/  IMAD.MOV.U32 R29, RZ, RZ, R44 ;  /* 0x000000ffff1d7224 */ /* 0x000fe400078e002c */
        /* <DEDUP_REMOVED lines=10> */
.L_x_576:
        /* <DEDUP_REMOVED lines=13> */
.L_x_578:
[----:B------:R-:W-:Y:S05]  /*26f0*/  BSYNC.RECONVERGENT B3 ;  /* 0x0000000000037941 */ /* 0x000fea0003800200 */
.L_x_577:
        /* <DEDUP_REMOVED lines=41> */
[----:B------:R-:W-:Y:S02]  /*2990*/  IMAD.MOV.U32 R42, RZ, RZ, R28 ;  /* 0x000000ffff2a7224 */ /* 0x000fe400078e001c */
[----:B------:R-:W-:-:S07]  /*29a0*/  HFMA2 R28, -RZ, RZ, 0, 0 ;  /* 0x00000000ff1c7431 */ /* 0x000fce00000001ff */
.L_x_575:
[----:B------:R-:W-:Y:S05]  /*29b0*/  BSYNC.RECONVERGENT B2 ;  /* 0x0000000000027941 */ /* 0x000fea0003800200 */
.L_x_574:
[----:B------:R-:W-:Y:S01]  /*29c0*/  I2FP.F32.U32 R29, R29 ;  /* 0x0000001d001d7245 */ /* 0x000fe20000201000 */
[----:B------:R-:W-:Y:S01]  /*29d0*/  IMAD.U32 R30, R30, 0x10000, RZ ;  /* 0x000100001e1e7824 */ /* 0x000fe200078e00ff */
[----:B------:R-:W-:Y:S01]  /*29e0*/  ISETP.NE.AND P5, PT, R28, 0x1, PT ;  /* 0x000000011c00780c */ /* 0x000fe20003fa5270 */
[----:B------:R-:W-:Y:S02]  /*29f0*/  BSSY.RECONVERGENT B2, `(.L_x_579) ;  /* 0x000004e000027945 */ /* 0x000fe40003800200 */
[----:B------:R-:W-:Y:S01]  /*2a00*/  FFMA.FTZ R50, R29, R56, 1.1641532182693481445e-10 ;  /* 0x2f0000001d327423 */ /* 0x000fe20000010038 */
[----:B------:R-:W-:Y:S01]  /*2a10*/  FMUL.FTZ R29, R30, R53 ;  /* 0x000000351e1d7220 */ /* 0x000fe20000410000 */
[----:B------:R-:W-:-:S03]  /*2a20*/  @P1 PRMT R30, R26, 0x7632, R30 ;  /* 0x000076321a1e1816 */ /* 0x000fc6000000001e */
[----:B------:R-:W-:Y:S01]  /*2a30*/  FMUL.FTZ R29, R29, R54 ;  /* 0x000000361d1d7220 */ /* 0x000fe20000410000 */
[----:B------:R-:W-:Y:S02]  /*2a40*/  FSETP.GTU.FTZ.AND P4, PT, R50, R55, PT ;  /* 0x000000373200720b */ /* 0x000fe40003f9c000 */
[----:B------:R-:W-:Y:S01]  /*2a50*/  @P1 SHF.L.U32 R51, R30, 0x10, RZ ;  /* 0x000000101e331819 */ /* 0x000fe200000006ff */
[----:B------:R-:W-:Y:S01]  /*2a60*/  IMAD.MOV.U32 R30, RZ, RZ, 0x2 ;  /* 0x00000002ff1e7424 */ /* 0x000fe200078e00ff */
[----:B------:R-:W-:-:S05]  /*2a70*/  FSEL R29, R29, RZ, !P4 ;  /* 0x000000ff1d1d7208 */ /* 0x000fca0006000000 */
[----:B------:R-:W-:Y:S01]  /*2a80*/  FMUL.FTZ R52, R29, R40 ;  /* 0x000000281d347220 */ /* 0x000fe20000410000 */
        /* <DEDUP_REMOVED lines=11> */
.L_x_581:
        /* <DEDUP_REMOVED lines=13> */
.L_x_583:
[----:B------:R-:W-:Y:S05]  /*2c10*/  BSYNC.RECONVERGENT B3 ;  /* 0x0000000000037941 */ /* 0x000fea0003800200 */
.L_x_582:
        /* <DEDUP_REMOVED lines=43> */
.L_x_580:
[----:B------:R-:W-:Y:S05]  /*2ed0*/  BSYNC.RECONVERGENT B2 ;  /* 0x0000000000027941 */ /* 0x000fea0003800200 */
.L_x_579:
[----:B------:R-:W-:Y:S01]  /*2ee0*/  SHF.L.U32 R28, R31, 0x10, RZ ;  /* 0x000000101f1c7819 */ /* 0x000fe200000006ff */
[----:B------:R-:W-:Y:S01]  /*2ef0*/  BSSY.RECONVERGENT B2, `(.L_x_584) ;  /* 0x0000053000027945 */ /* 0x000fe20003800200 */
[----:B------:R-:W-:Y:S02]  /*2f00*/  I2FP.F32.U32 R29, R29 ;  /* 0x0000001d001d7245 */ /* 0x000fe40000201000 */
[----:B------:R-:W-:Y:S01]  /*2f10*/  ISETP.NE.AND P6, PT, R30, 0x1, PT ;  /* 0x000000011e00780c */ /* 0x000fe20003fc5270 */
[----:B------:R-:W-:Y:S01]  /*2f20*/  FMUL.FTZ R51, R28, R53 ;  /* 0x000000351c337220 */ /* 0x000fe20000410000 */
[----:B------:R-:W-:Y:S02]  /*2f30*/  IMAD.U32 R28, R23, 0x10000, RZ ;  /* 0x00010000171c7824 */ /* 0x000fe400078e00ff */
[----:B------:R-:W-:Y:S01]  /*2f40*/  FFMA.FTZ R50, R29, R56, 1.1641532182693481445e-10 ;  /* 0x2f0000001d327423 */ /* 0x000fe20000010038 */
[----:B------:R-:W-:Y:S01]  /*2f50*/  PRMT R60, R31, 0x7632, R60 ;  /* 0x000076321f3c7816 */ /* 0x000fe2000000003c */
[----:B------:R-:W-:Y:S01]  /*2f60*/  FMUL.FTZ R51, R51, R54 ;  /* 0x0000003633337220 */ /* 0x000fe20000410000 */
[----:B------:R-:W-:-:S02]  /*2f70*/  MOV R29, R44 ;  /* 0x0000002c001d7202 */ /* 0x000fc40000000f00 */
[----:B------:R-:W-:Y:S02]  /*2f80*/  FSETP.GTU.FTZ.AND P5, PT, R50, R55, PT ;  /* 0x000000373200720b */ /* 0x000fe40003fbc000 */
[----:B------:R-:W-:Y:S02]  /*2f90*/  @P1 SHF.L.U32 R50, R27, 0x10, RZ ;  /* 0x000000101b321819 */ /* 0x000fe400000006ff */
[----:B------:R-:W-:-:S05]  /*2fa0*/  FSEL R51, R51, RZ, !P5 ;  /* 0x000000ff33337208 */ /* 0x000fca0006800000 */
[----:B------:R-:W-:-:S04]  /*2fb0*/  FMUL.FTZ R51, R51, R28 ;  /* 0x0000001c33337220 */ /* 0x000fc80000410000 */
        /* <DEDUP_REMOVED lines=11> */
.L_x_586:
        /* <DEDUP_REMOVED lines=15> */
.L_x_588:
[----:B------:R-:W-:Y:S05]  /*3160*/  BSYNC.RECONVERGENT B3 ;  /* 0x0000000000037941 */ /* 0x000fea0003800200 */
.L_x_587:
[----:B------:R-:W-:Y:S01]  /*3170*/  LOP3.LUT R62, R33, UR7, R31, 0x96, !PT ;  /* 0x00000007213e7c12 */ /* 0x000fe2000f8e961f */
[----:B------:R-:W-:-:S04]  /*3180*/  IMAD.WIDE.U32 R28, R6, -0x326172a9, RZ ;  /* 0xcd9e8d57061c7825 */ /* 0x000fc800078e00ff */
[----:B------:R-:W-:Y:S01]  /*3190*/  IMAD.WIDE.U32 R62, R62, -0x326172a9, RZ ;  /* 0xcd9e8d573e3e7825 */ /* 0x000fe200078e00ff */
[----:B------:R-:W-:-:S03]  /*31a0*/  LOP3.LUT R29, R3, UR6, R29, 0x96, !PT ;  /* 0x00000006031d7c12 */ /* 0x000fc6000f8e961d */
[----:B------:R-:W-:Y:S01]  /*31b0*/  IMAD.MOV.U32 R50, RZ, RZ, RZ ;  /* 0x000000ffff327224 */ /* 0x000fe200078e00ff */
[----:B------:R-:W-:Y:S01]  /*31c0*/  LOP3.LUT R31, R28, UR13, R63, 0x96, !PT ;  /* 0x0000000d1c1f7c12 */ /* 0x000fe2000f8e963f */
[----:B------:R-:W-:-:S05]  /*31d0*/  IMAD.WIDE.U32 R28, R29, -0x2daee0ad, RZ ;  /* 0xd2511f531d1c7825 */ /* 0x000fca00078e00ff */
        /* <DEDUP_REMOVED lines=31> */
[----:B------:R-:W-:Y:S01]  /*33d0*/  IMAD.WIDE.U32 R28, R29, -0x2daee0ad, RZ ;  /* 0xd2511f531d1c7825 */ /* 0x000fe200078e00ff */
[----:B------:R-:W-:-:S04]  /*33e0*/  MOV R44, R62 ;  /* 0x0000003e002c7202 */ /* 0x000fc80000000f00 */
[----:B------:R-:W-:Y:S01]  /*33f0*/  LOP3.LUT R2, R30, UR30, R29, 0x96, !PT ;  /* 0x0000001e1e027c12 */ /* 0x000fe2000f8e961d */
[----:B------:R-:W-:Y:S01]  /*3400*/  IMAD.MOV.U32 R29, RZ, RZ, R42 ;  /* 0x000000ffff1d7224 */ /* 0x000fe200078e002a */
[----:B------:R-:W-:-:S07]  /*3410*/  MOV R42, R28 ;  /* 0x0000001c002a7202 */ /* 0x000fce0000000f00 */
.L_x_585:
[----:B------:R-:W-:Y:S05]  /*3420*/  BSYNC.RECONVERGENT B2 ;  /* 0x0000000000027941 */ /* 0x000fea0003800200 */
.L_x_584:
[----:B------:R-:W-:Y:S02]  /*3430*/  SHF.L.U32 R60, R60, 0x10, RZ ;  /* 0x000000103c3c7819 */ /* 0x000fe400000006ff */
[----:B------:R-:W-:Y:S02]  /*3440*/  I2FP.F32.U32 R29, R29 ;  /* 0x0000001d001d7245 */ /* 0x000fe40000201000 */
[----:B------:R-:W-:Y:S01]  /*3450*/  ISETP.NE.AND P6, PT, R57, RZ, PT ;  /* 0x000000ff3900720c */ /* 0x000fe20003fc5270 */
[----:B------:R-:W-:Y:S01]  /*3460*/  FMUL.FTZ R53, R60, R53 ;  /* 0x000000353c357220 */ /* 0x000fe20000410000 */
[----:B------:R-:W-:Y:S01]  /*3470*/  SEL R57, RZ, 0x1000000, P2 ;  /* 0x01000000ff397807 */ /* 0x000fe20001000000 */
[----:B------:R-:W-:Y:S01]  /*3480*/  FFMA.FTZ R56, R29, R56, 1.1641532182693481445e-10 ;  /* 0x2f0000001d387423 */ /* 0x000fe20000010038 */
[----:B------:R-:W-:Y:S01]  /*3490*/  ISETP.NE.AND P2, PT, R59, RZ, PT ;  /* 0x000000ff3b00720c */ /* 0x000fe20003f45270 */
[----:B------:R-:W-:Y:S01]  /*34a0*/  FMUL.FTZ R53, R53, R54 ;  /* 0x0000003635357220 */ /* 0x000fe20000410000 */
[----:B------:R-:W-:Y:S01]  /*34b0*/  @P1 PRMT R28, R27, 0x7632, R28 ;  /* 0x000076321b1c1816 */ /* 0x000fe2000000001c */
[----:B------:R-:W0:Y:S01]  /*34c0*/  LDC.64 R60, c[0x0][0x3b0] ;  /* 0x0000ec00ff3c7b82 */ /* 0x000e220000000a00 */
[----:B------:R-:W-:-:S02]  /*34d0*/  SEL R62, RZ, 0x10000, P2 ;  /* 0x00010000ff3e7807 */ /* 0x000fc40001000000 */
[----:B------:R-:W-:Y:S01]  /*34e0*/  FSETP.GTU.FTZ.AND P2, PT, R56, R55, PT ;  /* 0x000000373800720b */ /* 0x000fe20003f5c000 */
[----:B------:R-:W-:Y:S01]  /*34f0*/  @P1 IMAD.U32 R29, R28, 0x10000, RZ ;  /* 0x000100001c1d1824 */ /* 0x000fe200078e00ff */
[----:B------:R-:W-:Y:S02]  /*3500*/  SEL R56, RZ, 0x1, P6 ;  /* 0x00000001ff387807 */ /* 0x000fe40003000000 */
[----:B------:R-:W-:Y:S02]  /*3510*/  FSEL R54, R53, RZ, !P2 ;  /* 0x000000ff35367208 */ /* 0x000fe40005000000 */
[----:B------:R-:W-:Y:S02]  /*3520*/  SEL R55, RZ, 0x1000000, P2 ;  /* 0x01000000ff377807 */ /* 0x000fe40001000000 */
[----:B------:R-:W-:Y:S01]  /*3530*/  F2FP.BF16.F32.PACK_AB R28, R46, R43 ;  /* 0x0000002b2e1c723e */ /* 0x000fe200000010ff */
[----:B------:R-:W-:Y:S01]  /*3540*/  FMUL.FTZ R54, R54, R41 ;  /* 0x0000002936367220 */ /* 0x000fe20000410000 */
[----:B------:R-:W-:-:S03]  /*3550*/  F2FP.BF16.F32.PACK_AB R30, R52, R47 ;  /* 0x0000002f341e723e */ /* 0x000fc600000010ff */
[----:B------:R-:W-:Y:S01]  /*3560*/  @P1 FADD.FTZ R54, R29, R54 ;  /* 0x000000361d361221 */ /* 0x000fe20000010000 */
[----:B------:R-:W-:Y:S02]  /*3570*/  ISETP.NE.AND P1, PT, R58, RZ, PT ;  /* 0x000000ff3a00720c */ /* 0x000fe40003f25270 */
[----:B------:R-:W1:Y:S01]  /*3580*/  LDC.64 R58, c[0x0][0x3a8] ;  /* 0x0000ea00ff3a7b82 */ /* 0x000e620000000a00 */
[----:B------:R-:W-:Y:S02]  /*3590*/  F2FP.BF16.F32.PACK_AB R29, R48, R45 ;  /* 0x0000002d301d723e */ /* 0x000fe400000010ff */
[----:B------:R-:W-:Y:S02]  /*35a0*/  SEL R53, RZ, 0x100, P1 ;  /* 0x00000100ff357807 */ /* 0x000fe40000800000 */
[----:B------:R-:W-:Y:S01]  /*35b0*/  F2FP.BF16.F32.PACK_AB R31, R54, R51 ;  /* 0x00000033361f723e */ /* 0x000fe200000010ff */
[----:B0-----:R-:W-:Y:S01]  /*35c0*/  IMAD.WIDE.U32 R60, R49, 0x8, R60 ;  /* 0x00000008313c7825 */ /* 0x001fe200078e003c */
[----:B------:R-:W-:-:S02]  /*35d0*/  LOP3.LUT R57, R53, R57, R62, 0xfe, !PT ;  /* 0x0000003935397212 */ /* 0x000fc400078efe3e */
[----:B------:R-:W-:Y:S02]  /*35e0*/  SEL R53, RZ, 0x10000, P5 ;  /* 0x00010000ff357807 */ /* 0x000fe40002800000 */
[----:B------:R-:W-:Y:S02]  /*35f0*/  SEL R62, RZ, 0x100, P4 ;  /* 0x00000100ff3e7807 */ /* 0x000fe40002000000 */
[----:B------:R-:W-:Y:S02]  /*3600*/  LOP3.LUT R56, R57, R56, RZ, 0xfc, !PT ;  /* 0x0000003839387212 */ /* 0x000fe400078efcff */
[----:B------:R-:W-:Y:S02]  /*3610*/  LOP3.LUT R62, R62, R55, R53, 0xfe, !PT ;  /* 0x000000373e3e7212 */ /* 0x000fe400078efe35 */
[----:B------:R-:W-:-:S04]  /*3620*/  SEL R53, RZ, 0x1, P3 ;  /* 0x00000001ff357807 */ /* 0x000fc80001800000 */
[----:B------:R-:W-:Y:S01]  /*3630*/  LOP3.LUT R57, R62, R53, RZ, 0xfc, !PT ;  /* 0x000000353e397212 */ /* 0x000fe200078efcff */
[----:B-1----:R-:W-:-:S05]  /*3640*/  IMAD.WIDE.U32 R58, R49, 0x10, R58 ;  /* 0x00000010313a7825 */ /* 0x002fca00078e003a */
[----:B------:R0:W-:Y:S04]  /*3650*/  STG.E.128 desc[UR8][R58.64], R28 ;  /* 0x0000001c3a007986 */ /* 0x0001e8000c101d08 */
[----:B------:R0:W-:Y:S02]  /*3660*/  STG.E.64 desc[UR8][R60.64], R56 ;  /* 0x000000383c007986 */ /* 0x0001e4000c101b08 */
.L_x_548:
[----:B------:R-:W-:Y:S05]  /*3670*/  BSYNC.RECONVERGENT B0 ;  /* 0x0000000000007941 */ /* 0x000fea0003800200 */
.L_x_547:
        /* <DEDUP_REMOVED lines=53> */
.L_x_604:
[----:B01----:R-:W-:Y:S01]  /*39d0*/  FADD.FTZ R60, R60, R28 ;  /* 0x0000001c3c3c7221 */ /* 0x003fe20000010000 */
[----:B------:R-:W-:Y:S01]  /*39e0*/  FMUL.FTZ R28, R55, R55 ;  /* 0x00000037371c7220 */ /* 0x000fe20000410000 */
        /* <DEDUP_REMOVED lines=14> */
[----:B0-----:R-:W-:Y:S01]  /*3ad0*/  IMAD.U32 R29, R12, 0x10000, RZ ;  /* 0x000100000c1d7824 */ /* 0x001fe200078e00ff */
[----:B------:R-:W-:Y:S01]  /*3ae0*/  SHF.L.U32 R59, R18, 0x10, RZ ;  /* 0x00000010123b7819 */ /* 0x000fe200000006ff */
[----:B------:R-:W-:Y:S01]  /*3af0*/  IMAD.U32 R31, R32, 0x10000, RZ ;  /* 0x00010000201f7824 */ /* 0x000fe200078e00ff */
[----:B------:R-:W-:Y:S01]  /*3b00*/  FSEL R30, R55, RZ, P0 ;  /* 0x000000ff371e7208 */ /* 0x000fe20000000000 */
[----:B------:R-:W-:Y:S01]  /*3b10*/  IMAD.U32 R60, R11, 0x10000, RZ ;  /* 0x000100000b3c7824 */ /* 0x000fe200078e00ff */
[----:B------:R-:W-:Y:S01]  /*3b20*/  SHF.L.U32 R55, R16, 0x10, RZ ;  /* 0x0000001010377819 */ /* 0x000fe200000006ff */
[----:B------:R-:W-:Y:S02]  /*3b30*/  IMAD.U32 R57, R10, 0x10000, RZ ;  /* 0x000100000a397824 */ /* 0x000fe400078e00ff */
[--C-:B------:R-:W-:Y:S01]  /*3b40*/  FADD.FTZ R28, R43, -R30.reuse ;  /* 0x8000001e2b1c7221 */ /* 0x100fe20000010000 */
[----:B------:R-:W-:Y:S01]  /*3b50*/  FADD.FTZ R56, R46, -R30 ;  /* 0x8000001e2e387221 */ /* 0x000fe20000010000 */
[----:B------:R-:W-:-:S02]  /*3b60*/  IMAD.U32 R62, R15, 0x10000, RZ ;  /* 0x000100000f3e7824 */ /* 0x000fc400078e00ff */
[----:B------:R-:W-:-:S04]  /*3b70*/  FMUL.FTZ R28, R53, R28 ;  /* 0x0000001c351c7220 */ /* 0x000fc80000410000 */
[----:B------:R-:W-:Y:S01]  /*3b80*/  FFMA.FTZ R55, R28, R55, R29 ;  /* 0x000000371c377223 */ /* 0x000fe2000001001d */
[----:B------:R-:W-:Y:S01]  /*3b90*/  SHF.L.U32 R29, R37, 0x10, RZ ;  /* 0x00000010251d7819 */ /* 0x000fe200000006ff */
[----:B------:R-:W-:Y:S01]  /*3ba0*/  FMUL.FTZ R28, R53, R56 ;  /* 0x00000038351c7220 */ /* 0x000fe20000410000 */
[----:B------:R-:W-:-:S03]  /*3bb0*/  FADD.FTZ R56, R45, -R30 ;  /* 0x8000001e2d387221 */ /* 0x000fc60000010000 */
[----:B------:R-:W-:Y:S01]  /*3bc0*/  FFMA.FTZ R28, R28, R29, R31 ;  /* 0x0000001d1c1c7223 */ /* 0x000fe2000001001f */
[----:B------:R-:W-:Y:S01]  /*3bd0*/  SHF.L.U32 R29, R17, 0x10, RZ ;  /* 0x00000010111d7819 */ /* 0x000fe200000006ff */
[----:B------:R-:W-:Y:S01]  /*3be0*/  FMUL.FTZ R56, R53, R56 ;  /* 0x0000003835387220 */ /* 0x000fe20000410000 */
[----:B------:R-:W-:Y:S02]  /*3bf0*/  IMAD.U32 R31, R13, 0x10000, RZ ;  /* 0x000100000d1f7824 */ /* 0x000fe400078e00ff */
[----:B------:R-:W-:Y:S02]  /*3c00*/  F2FP.BF16.F32.PACK_AB R28, R28, R55 ;  /* 0x000000371c1c723e */ /* 0x000fe400000010ff */
[----:B------:R-:W-:Y:S01]  /*3c10*/  FFMA.FTZ R58, R56, R29, R31 ;  /* 0x0000001d383a7223 */ /* 0x000fe2000001001f */
[----:B------:R-:W-:Y:S01]  /*3c20*/  FADD.FTZ R56, R48, -R30 ;  /* 0x8000001e30387221 */ /* 0x000fe20000010000 */
[----:B------:R-:W-:-:S03]  /*3c30*/  IMAD.U32 R31, R14, 0x10000, RZ ;  /* 0x000100000e1f7824 */ /* 0x000fc600078e00ff */
[----:B------:R-:W-:Y:S01]  /*3c40*/  FMUL.FTZ R29, R53, R56 ;  /* 0x00000038351d7220 */ /* 0x000fe20000410000 */
[----:B------:R-:W-:-:S05]  /*3c50*/  SHF.L.U32 R56, R36, 0x10, RZ ;  /* 0x0000001024387819 */ /* 0x000fca00000006ff */
[----:B------:R-:W-:Y:S01]  /*3c60*/  FFMA.FTZ R29, R29, R56, R60 ;  /* 0x000000381d1d7223 */ /* 0x000fe2000001003c */
[----:B------:R-:W-:-:S04]  /*3c70*/  FADD.FTZ R56, R47, -R30 ;  /* 0x8000001e2f387221 */ /* 0x000fc80000010000 */
[----:B------:R-:W-:Y:S01]  /*3c80*/  FMUL.FTZ R56, R53, R56 ;  /* 0x0000003835387220 */ /* 0x000fe20000410000 */
[----:B------:R-:W-:-:S03]  /*3c90*/  F2FP.BF16.F32.PACK_AB R29, R29, R58 ;  /* 0x0000003a1d1d723e */ /* 0x000fc600000010ff */
[----:B------:R-:W-:Y:S01]  /*3ca0*/  FFMA.FTZ R59, R56, R59, R31 ;  /* 0x0000003b383b7223 */ /* 0x000fe2000001001f */
[----:B------:R-:W-:Y:S01]  /*3cb0*/  FADD.FTZ R56, R52, -R30 ;  /* 0x8000001e34387221 */ /* 0x000fe20000010000 */
[----:B------:R-:W-:-:S03]  /*3cc0*/  SHF.L.U32 R31, R35, 0x10, RZ ;  /* 0x00000010231f7819 */ /* 0x000fc600000006ff */
[----:B------:R-:W-:-:S04]  /*3cd0*/  FMUL.FTZ R56, R53, R56 ;  /* 0x0000003835387220 */ /* 0x000fc80000410000 */
[----:B------:R-:W-:Y:S01]  /*3ce0*/  FFMA.FTZ R60, R56, R31, R57 ;  /* 0x0000001f383c7223 */ /* 0x000fe20000010039 */
[--C-:B------:R-:W-:Y:S01]  /*3cf0*/  FADD.FTZ R56, R51, -R30.reuse ;  /* 0x8000001e33387221 */ /* 0x100fe20000010000 */
[----:B------:R-:W-:Y:S01]  /*3d00*/  FADD.FTZ R30, R54, -R30 ;  /* 0x8000001e361e7221 */ /* 0x000fe20000010000 */
[----:B------:R-:W-:Y:S02]  /*3d10*/  IMAD.U32 R57, R9, 0x10000, RZ ;  /* 0x0001000009397824 */ /* 0x000fe400078e00ff */
[C---:B------:R-:W-:Y:S01]  /*3d20*/  FMUL.FTZ R31, R53.reuse, R56 ;  /* 0x00000038351f7220 */ /* 0x040fe20000410000 */
[----:B------:R-:W-:Y:S01]  /*3d30*/  FMUL.FTZ R30, R53, R30 ;  /* 0x0000001e351e7220 */ /* 0x000fe20000410000 */
[----:B------:R-:W-:Y:S02]  /*3d40*/  SHF.L.U32 R56, R19, 0x10, RZ ;  /* 0x0000001013387819 */ /* 0x000fe400000006ff */
[----:B------:R-:W-:-:S03]  /*3d50*/  SHF.L.U32 R53, R34, 0x10, RZ ;  /* 0x0000001022357819 */ /* 0x000fc600000006ff */
[----:B------:R-:W-:Y:S02]  /*3d60*/  FFMA.FTZ R31, R31, R56, R62 ;  /* 0x000000381f1f7223 */ /* 0x000fe4000001003e */
[----:B------:R-:W-:Y:S02]  /*3d70*/  FFMA.FTZ R30, R30, R53, R57 ;  /* 0x000000351e1e7223 */ /* 0x000fe40000010039 */
[----:B------:R-:W0:Y:S03]  /*3d80*/  LDC.64 R56, c[0x0][0x428] ;  /* 0x00010a00ff387b82 */ /* 0x000e260000000a00 */
[----:B------:R-:W-:Y:S02]  /*3d90*/  F2FP.BF16.F32.PACK_AB R31, R30, R31 ;  /* 0x0000001f1e1f723e */ /* 0x000fe400000010ff */
[----:B------:R-:W-:Y:S01]  /*3da0*/  F2FP.BF16.F32.PACK_AB R30, R60, R59 ;  /* 0x0000003b3c1e723e */ /* 0x000fe200000010ff */
[----:B0-----:R-:W-:-:S05]  /*3db0*/  IMAD.WIDE.U32 R56, R49, 0x10, R56 ;  /* 0x0000001031387825 */ /* 0x001fca00078e0038 */
[----:B------:R1:W-:Y:S02]  /*3dc0*/  STG.E.128 desc[UR8][R56.64], R28 ;  /* 0x0000001c38007986 */ /* 0x0003e4000c101d08 */
.L_x_591:
[----:B------:R-:W-:Y:S05]  /*3dd0*/  BSYNC.RECONVERGENT B0 ;  /* 0x0000000000007941 */ /* 0x000fea0003800200 */
.L_x_590:
[----:B01----:R-:W0:Y:S02]  /*3de0*/  LDC.64 R28, c[0x0][0x380] ;  /* 0x0000e000ff1c7b82 */ /* 0x003e240000000a00 */
[----:B0-----:R-:W-:-:S04]  /*3df0*/  LEA R5, R28, R5, 0x2 ;  /* 0x000000051c057211 */ /* 0x001fc800078e10ff */
[----:B------:R-:W-:-:S13]  /*3e00*/  ISETP.GE.AND P0, PT, R5, R29, PT ;  /* 0x0000001d0500720c */ /* 0x000fda0003f06270 */
[----:B------:R-:W-:Y:S05]  /*3e10*/  @!P0 BRA `(.L_x_592) ;  /* 0xffffffc800ec8947 */ /* 0x000fea000383ffff */
[----:B------:R-:W-:Y:S05]  /*3e20*/  BSYNC B1 ;  /* 0x0000000000017941 */ /* 0x000fea0003800000 */
.L_x_546:
[----:B------:R-:W-:Y:S05]  /*3e30*/  EXIT ;  /* 0x000000000000794d */ /* 0x000fea0003800000 */
.L_x_589:
        /* <DEDUP_REMOVED lines=8> */
.L_x_594:
[----:B------:R-:W-:Y:S05]  /*3ec0*/  BSYNC B0 ;  /* 0x0000000000007941 */ /* 0x000fea0003800000 */
.L_x_593:
[----:B------:R-:W-:Y:S01]  /*3ed0*/  FADD.FTZ R56, R55, R28 ;  /* 0x0000001c37387221 */ /* 0x000fe20000010000 */
[----:B------:R-:W-:Y:S02]  /*3ee0*/  IMAD.MOV.U32 R53, RZ, RZ, 0x2 ;  /* 0x00000002ff357424 */ /* 0x000fe400078e00ff */
[----:B------:R-:W-:Y:S02]  /*3ef0*/  HFMA2 R31, -RZ, RZ, 0, 1.847743988037109375e-06 ;  /* 0x0000001fff1f7431 */ /* 0x000fe400000001ff */
[----:B------:R-:W-:Y:S01]  /*3f00*/  IMAD.MOV.U32 R30, RZ, RZ, -0x1 ;  /* 0xffffffffff1e7424 */ /* 0x000fe200078e00ff */
[----:B------:R-:W0:Y:S06]  /*3f10*/  LDC R29, c[0x0][0x400] ;  /* 0x00010000ff1d7b82 */ /* 0x000e2c0000000800 */
[----:B0-----:R-:W-:Y:S05]  /*3f20*/  WARPSYNC.COLLECTIVE R30, `(.L_x_595) ;  /* 0x000000001e087348 */ /* 0x001fea0003c00000 */
[----:B------:R1:W2:Y:S02]  /*3f30*/  SHFL.BFLY P3, R28, R56, R53, R31 ;  /* 0x0c000035381c7389 */ /* 0x0002a4000006001f */
[----:B012---:R-:W-:Y:S05]  /*3f40*/  ENDCOLLECTIVE ;  /* 0x000000000000791b */ /* 0x007fea0003800000 */
.L_x_595:
[----:B------:R-:W-:Y:S02]  /*3f50*/  IMAD.MOV.U32 R53, RZ, RZ, 0x4 ;  /* 0x00000004ff357424 */ /* 0x000fe400078e00ff */
[----:B------:R-:W-:-:S05]  /*3f60*/  FADD.FTZ R57, R56, R28 ;  /* 0x0000001c38397221 */ /* 0x000fca0000010000 */
[----:B------:R-:W-:-:S07]  /*3f70*/  MOV R56, R57 ;  /* 0x0000003900387202 */ /* 0x000fce0000000f00 */
[----:B------:R-:W-:Y:S05]  /*3f80*/  WARPSYNC.COLLECTIVE R30, `(.L_x_596) ;  /* 0x000000001e087348 */ /* 0x000fea0003c00000 */
[----:B------:R0:W1:Y:S02]  /*3f90*/  SHFL.BFLY P3, R28, R56, R53, R31 ;  /* 0x0c000035381c7389 */ /* 0x000064000006001f */
[----:B01----:R-:W-:Y:S05]  /*3fa0*/  ENDCOLLECTIVE ;  /* 0x000000000000791b */ /* 0x003fea0003800000 */
.L_x_596:
[----:B------:R-:W-:Y:S02]  /*3fb0*/  IMAD.MOV.U32 R53, RZ, RZ, 0x8 ;  /* 0x00000008ff357424 */ /* 0x000fe400078e00ff */
[----:B------:R-:W-:-:S05]  /*3fc0*/  FADD.FTZ R58, R57, R28 ;  /* 0x0000001c393a7221 */ /* 0x000fca0000010000 */
[----:B------:R-:W-:-:S07]  /*3fd0*/  MOV R56, R58 ;  /* 0x0000003a00387202 */ /* 0x000fce0000000f00 */
[----:B------:R-:W-:Y:S05]  /*3fe0*/  WARPSYNC.COLLECTIVE R30, `(.L_x_597) ;  /* 0x000000001e087348 */ /* 0x000fea0003c00000 */
[----:B------:R0:W1:Y:S02]  /*3ff0*/  SHFL.BFLY P3, R28, R56, R53, R31 ;  /* 0x0c000035381c7389 */ /* 0x000064000006001f */
[----:B01----:R-:W-:Y:S05]  /*4000*/  ENDCOLLECTIVE ;  /* 0x000000000000791b */ /* 0x003fea0003800000 */
.L_x_597:
[----:B------:R-:W-:Y:S02]  /*4010*/  IMAD.MOV.U32 R53, RZ, RZ, 0x10 ;  /* 0x00000010ff357424 */ /* 0x000fe400078e00ff */
[----:B------:R-:W-:-:S05]  /*4020*/  FADD.FTZ R59, R58, R28 ;  /* 0x0000001c3a3b7221 */ /* 0x000fca0000010000 */
[----:B------:R-:W-:-:S07]  /*4030*/  MOV R56, R59 ;  /* 0x0000003b00387202 */ /* 0x000fce0000000f00 */
[----:B------:R-:W-:Y:S05]  /*4040*/  WARPSYNC.COLLECTIVE R30, `(.L_x_598) ;  /* 0x000000001e087348 */ /* 0x000fea0003c00000 */
[----:B------:R0:W1:Y:S02]  /*4050*/  SHFL.BFLY P3, R28, R56, R53, R31 ;  /* 0x0c000035381c7389 */ /* 0x000064000006001f */
[----:B01----:R-:W-:Y:S05]  /*4060*/  ENDCOLLECTIVE ;  /* 0x000000000000791b */ /* 0x003fea0003800000 */
.L_x_598:
[----:B------:R-:W-:Y:S02]  /*4070*/  HFMA2 R53, -RZ, RZ, 0, 5.9604644775390625e-08 ;  /* 0x00000001ff357431 */ /* 0x000fe400000001ff */
        /* <DEDUP_REMOVED lines=19> */
[----:B------:R-:W-:-:S04]  /*41b0*/  IMAD.MOV.U32 R31, RZ, RZ, 0x1f ;  /* 0x0000001fff1f7424 */ /* 0x000fc800078e00ff */
[----:B------:R-:W-:-:S07]  /*41c0*/  FSEL R56, R28, RZ, !P1 ;  /* 0x000000ff1c387208 */ /* 0x000fce0004800000 */
[----:B------:R-:W-:Y:S05]  /*41d0*/  WARPSYNC.COLLECTIVE R30, `(.L_x_599) ;  /* 0x000000001e087348 */ /* 0x000fea0003c00000 */
[----:B------:R0:W1:Y:S02]  /*41e0*/  SHFL.BFLY P3, R28, R56, R53, R31 ;  /* 0x0c000035381c7389 */ /* 0x000064000006001f */
[----:B01----:R-:W-:Y:S05]  /*41f0*/  ENDCOLLECTIVE ;  /* 0x000000000000791b */ /* 0x003fea0003800000 */
.L_x_599:
[----:B------:R-:W-:Y:S02]  /*4200*/  IMAD.MOV.U32 R53, RZ, RZ, 0x2 ;  /* 0x00000002ff357424 */ /* 0x000fe400078e00ff */
[----:B------:R-:W-:-:S05]  /*4210*/  FADD.FTZ R57, R56, R28 ;  /* 0x0000001c38397221 */ /* 0x000fca0000010000 */
[----:B------:R-:W-:-:S07]  /*4220*/  MOV R56, R57 ;  /* 0x0000003900387202 */ /* 0x000fce0000000f00 */
[----:B------:R-:W-:Y:S05]  /*4230*/  WARPSYNC.COLLECTIVE R30, `(.L_x_600) ;  /* 0x000000001e087348 */ /* 0x000fea0003c00000 */
[----:B------:R0:W1:Y:S02]  /*4240*/  SHFL.BFLY P3, R28, R56, R53, R31 ;  /* 0x0c000035381c7389 */ /* 0x000064000006001f */
[----:B01----:R-:W-:Y:S05]  /*4250*/  ENDCOLLECTIVE ;  /* 0x000000000000791b */ /* 0x003fea0003800000 */
.L_x_600:
[----:B------:R-:W-:Y:S02]  /*4260*/  IMAD.MOV.U32 R53, RZ, RZ, 0x4 ;  /* 0x00000004ff357424 */ /* 0x000fe400078e00ff */
[----:B------:R-:W-:-:S05]  /*4270*/  FADD.FTZ R58, R57, R28 ;  /* 0x0000001c393a7221 */ /* 0x000fca0000010000 */
[----:B------:R-:W-:-:S07]  /*4280*/  MOV R56, R58 ;  /* 0x0000003a00387202 */ /* 0x000fce0000000f00 */
[----:B------:R-:W-:Y:S05]  /*4290*/  WARPSYNC.COLLECTIVE R30, `(.L_x_601) ;  /* 0x000000001e087348 */ /* 0x000fea0003c00000 */
[----:B------:R0:W1:Y:S02]  /*42a0*/  SHFL.BFLY P3, R28, R56, R53, R31 ;  /* 0x0c000035381c7389 */ /* 0x000064000006001f */
[----:B01----:R-:W-:Y:S05]  /*42b0*/  ENDCOLLECTIVE ;  /* 0x000000000000791b */ /* 0x003fea0003800000 */
.L_x_601:
[----:B------:R-:W-:Y:S02]  /*42c0*/  IMAD.MOV.U32 R53, RZ, RZ, 0x8 ;  /* 0x00000008ff357424 */ /* 0x000fe400078e00ff */
[----:B------:R-:W-:-:S05]  /*42d0*/  FADD.FTZ R59, R58, R28 ;  /* 0x0000001c3a3b7221 */ /* 0x000fca0000010000 */
[----:B------:R-:W-:-:S07]  /*42e0*/  MOV R56, R59 ;  /* 0x0000003b00387202 */ /* 0x000fce0000000f00 */
[----:B------:R-:W-:Y:S05]  /*42f0*/  WARPSYNC.COLLECTIVE R30, `(.L_x_602) ;  /* 0x000000001e087348 */ /* 0x000fea0003c00000 */
[----:B------:R0:W1:Y:S02]  /*4300*/  SHFL.BFLY P3, R28, R56, R53, R31 ;  /* 0x0c000035381c7389 */ /* 0x000064000006001f */
[----:B01----:R-:W-:Y:S05]  /*4310*/  ENDCOLLECTIVE ;  /* 0x000000000000791b */ /* 0x003fea0003800000 */
.L_x_602:
[----:B------:R-:W-:Y:S02]  /*4320*/  IMAD.MOV.U32 R53, RZ, RZ, 0x10 ;  /* 0x00000010ff357424 */ /* 0x000fe400078e00ff */
[----:B------:R-:W-:-:S05]  /*4330*/  FADD.FTZ R60, R59, R28 ;  /* 0x0000001c3b3c7221 */ /* 0x000fca0000010000 */
[----:B------:R-:W-:-:S07]  /*4340*/  MOV R56, R60 ;  /* 0x0000003c00387202 */ /* 0x000fce0000000f00 */
[----:B------:R-:W-:Y:S05]  /*4350*/  WARPSYNC.COLLECTIVE R30, `(.L_x_603) ;  /* 0x000000001e087348 */ /* 0x000fea0003c00000 */
[----:B------:R0:W1:Y:S02]  /*4360*/  SHFL.BFLY P3, R28, R56, R53, R31 ;  /* 0x0c000035381c7389 */ /* 0x000064000006001f */
[----:B01----:R-:W-:Y:S05]  /*4370*/  ENDCOLLECTIVE ;  /* 0x000000000000791b */ /* 0x003fea0003800000 */
.L_x_603:
[----:B------:R-:W-:Y:S05]  /*4380*/  BRA `(.L_x_604) ;  /* 0xfffffff400907947 */ /* 0x000fea000383ffff */
.L_x_605:
        /* <DEDUP_REMOVED lines=15> */
.L_x_9047:


//--------------------- .text._ZN10layer_norm13ln_fwd_kernelINS_13Kernel_traitsI13__nv_bfloat16S2_S2_S2_fjLj256ELj1ELj4ELj1ELj16ENS_18Kernel_traits_baseILj256ES2_S2_S2_S2_fjLj128EEEEELb1ELb1ELb0ELb1EEEvNS_9FwdParamsE --------------------------
	.section	.text._ZN10layer_norm13ln_fwd_kernelINS_13Kernel_traitsI13__nv_bfloat16S2_S2_S2_fjLj256ELj1ELj4ELj1ELj16ENS_18Kernel_traits_baseILj256ES2_S2_S2_S2_fjLj128EEEEELb1ELb1ELb0ELb1EEEvNS_9FwdParamsE,"ax",@progbits
	.align	128
        .global         _ZN10layer_norm13ln_fwd_kernelINS_13Kernel_traitsI13__nv_bfloat16S2_S2_S2_fjLj256ELj1ELj4ELj1ELj16ENS_18Kernel_traits_baseILj256ES2_S2_S2_S2_fjLj128EEEEELb1ELb1ELb0ELb1EEEvNS_9FwdParamsE
        .type           _ZN10layer_norm13ln_fwd_kernelINS_13Kernel_traitsI13__nv_bfloat16S2_S2_S2_fjLj256ELj1ELj4ELj1ELj16ENS_18Kernel_traits_baseILj256ES2_S2_S2_S2_fjLj128EEEEELb1ELb1ELb0ELb1EEEvNS_9FwdParamsE,@function
        .size           _ZN10layer_norm13ln_fwd_kernelINS_13Kernel_traitsI13__nv_bfloat16S2_S2_S2_fjLj256ELj1ELj4ELj1ELj16ENS_18Kernel_traits_baseILj256ES2_S2_S2_S2_fjLj128EEEEELb1ELb1ELb0ELb1EEEvNS_9FwdParamsE,(.L_x_9048 - _ZN10layer_norm13ln_fwd_kernelINS_13Kernel_traitsI13__nv_bfloat16S2_S2_S2_fjLj256ELj1ELj4ELj1ELj16ENS_18Kernel_traits_baseILj256ES2_S2_S2_S2_fjLj128EEEEELb1ELb1ELb0ELb1EEEvNS_9FwdParamsE)
        .other          _ZN10layer_norm13ln_fwd_kernelINS_13Kernel_traitsI13__nv_bfloat16S2_S2_S2_fjLj256ELj1ELj4ELj1ELj16ENS_18Kernel_traits_baseILj256ES2_S2_S2_S2_fjLj128EEEEELb1ELb1ELb0ELb1EEEvNS_9FwdParamsE,@"STO_CUDA_ENTRY STV_DEFAULT"
_ZN10layer_norm13ln_fwd_kernelINS_13Kernel_traitsI13__nv_bfloat16S2_S2_S2_fjLj256ELj1ELj4ELj1ELj16ENS_18Kernel_traits_baseILj256ES2_S2_S2_S2_fjLj128EEEEELb1ELb1ELb0ELb1EEEvNS_9FwdParamsE:
.text._ZN10layer_norm13ln_fwd_kernelINS_13Kernel_traitsI13__nv_bfloat16S2_S2_S2_fjLj256ELj1ELj4ELj1ELj16ENS_18Kernel_traits_baseILj256ES2_S2_S2_S2_fjLj128EEEEELb1ELb1ELb0ELb1EEEvNS_9FwdParamsE:
        /* <DEDUP_REMOVED lines=33> */
[----:B------:R-:W1:Y:S08]  /*0210*/  LDC.64 R20, c[0x0][0x3d0] ;  /* 0x0000f400ff147b82 */ /* 0x000e700000000a00 */
[----:B------:R-:W2:Y:S01]  /*0220*/  @P1 LDC R3, c[0x0][0x460] ;  /* 0x00011800ff031b82 */ /* 0x000ea20000000800 */
[----:B------:R-:W-:-:S02]  /*0230*/  UIADD3 UR15, UPT, UPT, UR7, -0x4498517b, URZ ;  /* 0xbb67ae85070f7890 */ /* 0x000fc4000fffe0ff */
[----:B------:R-:W-:Y:S02]  /*0240*/  UIADD3 UR14, UPT, UPT, UR6, -0x61c88647, URZ ;  /* 0x9e3779b9060e7890 */ /* 0x000fe4000fffe0ff */
[----:B------:R-:W-:Y:S02]  /*0250*/  UIADD3 UR16, UPT, UPT, UR6, 0x3c6ef372, URZ ;  /* 0x3c6ef37206107890 */ /* 0x000fe4000fffe0ff */
[----:B------:R-:W-:Y:S01]  /*0260*/  UIADD3 UR17, UPT, UPT, UR7, 0x76cf5d0a, URZ ;  /* 0x76cf5d0a07117890 */ /* 0x000fe2000fffe0ff */
[C---:B0-----:R-:W-:Y:S01]  /*0270*/  IMAD.WIDE.U32 R16, R9.reuse, 0x10, R16 ;  /* 0x0000001009107825 */ /* 0x041fe200078e0010 */
[----:B------:R-:W-:Y:S02]  /*0280*/  UIADD3 UR19, UPT, UPT, UR7, 0x32370b8f, URZ ;  /* 0x32370b8f07137890 */ /* 0x000fe4000fffe0ff */
[----:B------:R-:W-:Y:S02]  /*0290*/  UIADD3 UR18, UPT, UPT, UR6, -0x255992d5, URZ ;  /* 0xdaa66d2b06127890 */ /* 0x000fe4000fffe0ff */
[----:B------:R-:W-:Y:S01]  /*02a0*/  UIADD3 UR20, UPT, UPT, UR6, 0x78dde6e4, URZ ;  /* 0x78dde6e406147890 */ /* 0x000fe2000fffe0ff */
[----:B------:R-:W3:Y:S01]  /*02b0*/  LDG.E.128 R16, desc[UR8][R16.64] ;  /* 0x0000000810107981 */ /* 0x000ee2000c1e1d00 */
[----:B------:R-:W-:Y:S01]  /*02c0*/  UIADD3 UR21, UPT, UPT, UR7, -0x126145ec, URZ ;  /* 0xed9eba1407157890 */ /* 0x000fe2000fffe0ff */
[----:B-1----:R-:W-:Y:S01]  /*02d0*/  IMAD.WIDE.U32 R20, R9, 0x10, R20 ;  /* 0x0000001009147825 */ /* 0x002fe200078e0014 */
[----:B------:R-:W-:-:S02]  /*02e0*/  UIADD3 UR23, UPT, UPT, UR7, -0x56f99767, URZ ;  /* 0xa906689907177890 */ /* 0x000fc4000fffe0ff */
[----:B------:R-:W-:Y:S02]  /*02f0*/  UIADD3 UR22, UPT, UPT, UR6, 0x1715609d, URZ ;  /* 0x1715609d06167890 */ /* 0x000fe4000fffe0ff */
[----:B------:R-:W-:Y:S01]  /*0300*/  UIADD3 UR24, UPT, UPT, UR6, -0x4ab325aa, URZ ;  /* 0xb54cda5606187890 */ /* 0x000fe2000fffe0ff */
[----:B------:R-:W4:Y:S01]  /*0310*/  LDG.E.128 R20, desc[UR8][R20.64] ;  /* 0x0000000814147981 */ /* 0x000f22000c1e1d00 */
[----:B------:R-:W-:Y:S01]  /*0320*/  UIADD3 UR25, UPT, UPT, UR7, 0x646e171e, URZ ;  /* 0x646e171e07197890 */ /* 0x000fe2000fffe0ff */
[----:B--2--5:R-:W-:Y:S01]  /*0330*/  @P1 IADD3 R46, P0, PT, R4, R3, RZ ;  /* 0x00000003042e1210 */ /* 0x024fe20007f1e0ff */
[----:B------:R-:W-:Y:S01]  /*0340*/  IMAD.HI.U32 R3, R8, -0x326172a9, RZ ;  /* 0xcd9e8d5708037827 */ /* 0x000fe200078e00ff */
[----:B------:R-:W0:Y:S01]  /*0350*/  LDCU.64 UR4, c[0x0][0x3e0] ;  /* 0x00007c00ff0477ac */ /* 0x000e220008000a00 */
[----:B------:R-:W-:Y:S01]  /*0360*/  PRMT R41, R14, 0x7632, R41 ;  /* 0x000076320e297816 */ /* 0x000fe20000000029 */
[----:B------:R-:W-:Y:S01]  /*0370*/  BSSY B0, `(.L_x_606) ;  /* 0x0000397000007945 */ /* 0x000fe20003800000 */
[----:B------:R-:W-:Y:S01]  /*0380*/  @P1 IADD3.X R47, PT, PT, RZ, R5, RZ, P0, !PT ;  /* 0x00000005ff2f1210 */ /* 0x000fe200007fe4ff */
[----:B------:R-:W-:Y:S01]  /*0390*/  IMAD R5, R8, -0x326172a9, RZ ;  /* 0xcd9e8d5708057824 */ /* 0x000fe200078e02ff */
[----:B------:R-:W-:Y:S01]  /*03a0*/  UIADD3 UR27, UPT, UPT, UR7, 0x1fd5c5a3, URZ ;  /* 0x1fd5c5a3071b7890 */ /* 0x000fe2000fffe0ff */
[----:B------:R-:W-:Y:S01]  /*03b0*/  PRMT R40, R13, 0x7632, R40 ;  /* 0x000076320d287816 */ /* 0x000fe20000000028 */
[----:B------:R-:W-:Y:S01]  /*03c0*/  UIADD3 UR26, UPT, UPT, UR6, 0x5384540f, URZ ;  /* 0x5384540f061a7890 */ /* 0x000fe2000fffe0ff */
[--C-:B------:R-:W-:Y:S01]  /*03d0*/  SHF.R.U64 R7, R46, 0x2, R47.reuse ;  /* 0x000000022e077819 */ /* 0x100fe2000000122f */
[----:B------:R-:W-:Y:S01]  /*03e0*/  UIADD3 UR28, UPT, UPT, UR6, -0xe443238, URZ ;  /* 0xf1bbcdc8061c7890 */ /* 0x000fe2000fffe0ff */
[----:B------:R-:W-:Y:S01]  /*03f0*/  SHF.R.U32.HI R6, RZ, 0x2, R47 ;  /* 0x00000002ff067819 */ /* 0x000fe2000001162f */
[----:B------:R-:W-:Y:S01]  /*0400*/  UIADD3 UR29, UPT, UPT, UR7, -0x24c28bd8, URZ ;  /* 0xdb3d7428071d7890 */ /* 0x000fe2000fffe0ff */
[----:B------:R-:W-:Y:S01]  /*0410*/  PRMT R39, R12, 0x7632, R39 ;  /* 0x000076320c277816 */ /* 0x000fe20000000027 */
[----:B------:R-:W-:Y:S01]  /*0420*/  IMAD.HI.U32 R0, R7, -0x2daee0ad, RZ ;  /* 0xd2511f5307007827 */ /* 0x000fe200078e00ff */
[----:B------:R-:W-:Y:S01]  /*0430*/  LOP3.LUT R3, R6, UR6, R3, 0x96, !PT ;  /* 0x0000000606037c12 */ /* 0x000fe2000f8e9603 */
[----:B------:R-:W-:Y:S01]  /*0440*/  UIADD3 UR31, UPT, UPT, UR7, -0x695add53, URZ ;  /* 0x96a522ad071f7890 */ /* 0x000fe2000fffe0ff */
[----:B------:R-:W-:Y:S01]  /*0450*/  PRMT R42, R15, 0x7632, R42 ;  /* 0x000076320f2a7816 */ /* 0x000fe2000000002a */
[----:B------:R-:W-:Y:S01]  /*0460*/  IMAD R11, R7, -0x2daee0ad, RZ ;  /* 0xd2511f53070b7824 */ /* 0x000fe200078e02ff */
[----:B------:R-:W-:Y:S01]  /*0470*/  LOP3.LUT R0, R0, UR7, RZ, 0x3c, !PT ;  /* 0x0000000700007c12 */ /* 0x000fe2000f8e3cff */
[----:B------:R-:W-:Y:S01]  /*0480*/  IMAD.HI.U32 R4, R3, -0x2daee0ad, RZ ;  /* 0xd2511f5303047827 */ /* 0x000fe200078e00ff */
[----:B0-----:R-:W-:Y:S01]  /*0490*/  UISETP.NE.U32.AND UP0, UPT, UR4, URZ, UPT ;  /* 0x000000ff0400728c */ /* 0x001fe2000bf05070 */
[----:B------:R-:W-:Y:S01]  /*04a0*/  LOP3.LUT R46, R46, 0x3, RZ, 0xc0, !PT ;  /* 0x000000032e2e7812 */ /* 0x000fe200078ec0ff */
[----:B------:R-:W0:Y:S01]  /*04b0*/  LDCU.U8 UR4, c[0x0][0x410] ;  /* 0x00008200ff0477ac */ /* 0x000e220008000000 */
[----:B------:R-:W-:Y:S01]  /*04c0*/  IMAD.HI.U32 R2, R0, -0x326172a9, RZ ;  /* 0xcd9e8d5700027827 */ /* 0x000fe200078e00ff */
[----:B------:R-:W-:Y:S01]  /*04d0*/  LOP3.LUT R4, R11, UR15, R4, 0x96, !PT ;  /* 0x0000000f0b047c12 */ /* 0x000fe2000f8e9604 */
[----:B------:R-:W-:-:S02]  /*04e0*/  UIADD3 UR30, UPT, UPT, UR6, -0x700cb87f, URZ ;  /* 0x8ff34781061e7890 */ /* 0x000fc4000fffe0ff */
[----:B------:R-:W-:Y:S01]  /*04f0*/  IMAD R24, R3, -0x2daee0ad, RZ ;  /* 0xd2511f5303187824 */ /* 0x000fe200078e02ff */
[----:B------:R-:W-:Y:S01]  /*0500*/  LOP3.LUT R2, R5, UR14, R2, 0x96, !PT ;  /* 0x0000000e05027c12 */ /* 0x000fe2000f8e9602 */
[----:B------:R-:W-:Y:S01]  /*0510*/  IMAD R5, R0, -0x326172a9, RZ ;  /* 0xcd9e8d5700057824 */ /* 0x000fe200078e02ff */
[----:B------:R-:W-:Y:S01]  /*0520*/  SHF.L.U32 R42, R42, 0x10, RZ ;  /* 0x000000102a2a7819 */ /* 0x000fe200000006ff */
[----:B------:R-:W-:Y:S01]  /*0530*/  IMAD.HI.U32 R0, R4, -0x326172a9, RZ ;  /* 0xcd9e8d5704007827 */ /* 0x000fe200078e00ff */
[----:B------:R-:W-:Y:S01]  /*0540*/  SHF.L.U32 R40, R40, 0x10, RZ ;  /* 0x0000001028287819 */ /* 0x000fe200000006ff */
[----:B------:R-:W-:Y:S02]  /*0550*/  UISETP.NE.AND.EX UP0, UPT, UR5, URZ, UPT, UP0 ;  /* 0x000000ff0500728c */ /* 0x000fe4000bf05300 */
[----:B------:R-:W-:Y:S01]  /*0560*/  IMAD.HI.U32 R3, R2, -0x2daee0ad, RZ ;  /* 0xd2511f5302037827 */ /* 0x000fe200078e00ff */
[----:B------:R-:W-:Y:S01]  /*0570*/  LOP3.LUT R0, R5, UR16, R0, 0x96, !PT ;  /* 0x0000001005007c12 */ /* 0x000fe2000f8e9600 */
[----:B------:R-:W1:Y:S02]  /*0580*/  LDCU UR12, c[0x0][0x388] ;  /* 0x00007100ff0c77ac */ /* 0x000e640008000800 */
[----:B------:R-:W-:Y:S01]  /*0590*/  IMAD R5, R4, -0x326172a9, RZ ;  /* 0xcd9e8d5704057824 */ /* 0x000fe200078e02ff */
[----:B------:R-:W-:Y:S01]  /*05a0*/  LOP3.LUT R3, R24, UR17, R3, 0x96, !PT ;  /* 0x0000001118037c12 */ /* 0x000fe2000f8e9603 */
[----:B------:R-:W-:Y:S01]  /*05b0*/  IMAD R24, R2, -0x2daee0ad, RZ ;  /* 0xd2511f5302187824 */ /* 0x000fe200078e02ff */
[----:B------:R-:W2:Y:S01]  /*05c0*/  LDCU UR13, c[0x0][0x448] ;  /* 0x00008900ff0d77ac */ /* 0x000ea20008000800 */
[----:B------:R-:W-:Y:S01]  /*05d0*/  IMAD.HI.U32 R11, R0, -0x2daee0ad, RZ ;  /* 0xd2511f53000b7827 */ /* 0x000fe200078e00ff */
[----:B------:R-:W1:Y:S03]  /*05e0*/  LDCU.64 UR10, c[0x0][0x3a0] ;  /* 0x00007400ff0a77ac */ /* 0x000e660008000a00 */
[----:B------:R-:W-:Y:S01]  /*05f0*/  IMAD.HI.U32 R2, R3, -0x326172a9, RZ ;  /* 0xcd9e8d5703027827 */ /* 0x000fe200078e00ff */
[----:B------:R-:W-:Y:S01]  /*0600*/  LOP3.LUT R11, R24, UR19, R11, 0x96, !PT ;  /* 0x00000013180b7c12 */ /* 0x000fe2000f8e960b */
[----:B0-----:R-:W-:-:S02]  /*0610*/  UISETP.NE.AND UP1, UPT, UR4, URZ, UPT ;  /* 0x000000ff0400728c */ /* 0x001fc4000bf25270 */
        /* <DEDUP_REMOVED lines=21> */
[----:B------:R-:W-:Y:S01]  /*0770*/  IMAD R5, R4, -0x326172a9, RZ ;  /* 0xcd9e8d5704057824 */ /* 0x000fe200078e02ff */
[----:B------:R-:W-:Y:S01]  /*0780*/  SHF.L.U32 R4, R14, 0x10, RZ ;  /* 0x000000100e047819 */ /* 0x000fe200000006ff */
        /* <DEDUP_REMOVED lines=23> */
[----:B---3--:R-:W-:Y:S01]  /*0900*/  PRMT R37, R17, 0x7632, R37 ;  /* 0x0000763211257816 */ /* 0x008fe20000000025 */
[----:B------:R-:W-:Y:S01]  /*0910*/  IMAD.U32 R11, R16, 0x10000, RZ ;  /* 0x00010000100b7824 */ /* 0x000fe200078e00ff */
[----:B------:R-:W-:Y:S01]  /*0920*/  PRMT R33, R19, 0x7632, R33 ;  /* 0x0000763213217816 */ /* 0x000fe20000000021 */
[----:B------:R-:W-:Y:S01]  /*0930*/  IMAD.U32 R14, R18, 0x10000, RZ ;  /* 0x00010000120e7824 */ /* 0x000fe200078e00ff */
[----:B------:R-:W-:Y:S01]  /*0940*/  PRMT R38, R16, 0x7632, R38 ;  /* 0x0000763210267816 */ /* 0x000fe20000000026 */
[----:B------:R-:W-:Y:S01]  /*0950*/  IMAD.U32 R37, R37, 0x10000, RZ ;  /* 0x0001000025257824 */ /* 0x000fe200078e00ff */
[----:B------:R-:W-:Y:S01]  /*0960*/  PRMT R36, R18, 0x7632, R36 ;  /* 0x0000763212247816 */ /* 0x000fe20000000024 */
[----:B------:R-:W-:Y:S01]  /*0970*/  IMAD.U32 R33, R33, 0x10000, RZ ;  /* 0x0001000021217824 */ /* 0x000fe200078e00ff */
[----:B----4-:R-:W-:Y:S01]  /*0980*/  PRMT R31, R21, 0x7632, R31 ;  /* 0x00007632151f7816 */ /* 0x010fe2000000001f */
        /* <DEDUP_REMOVED lines=10> */
[----:B------:R-:W-:Y:S02]  /*0a30*/  SHF.L.U32 R44, R23, 0x10, RZ ;  /* 0x00000010172c7819 */ /* 0x000fe400000006ff */
[----:B------:R-:W-:Y:S02]  /*0a40*/  SHF.L.U32 R38, R38, 0x10, RZ ;  /* 0x0000001026267819 */ /* 0x000fe400000006ff */
[----:B------:R-:W-:Y:S02]  /*0a50*/  SHF.L.U32 R36, R36, 0x10, RZ ;  /* 0x0000001024247819 */ /* 0x000fe400000006ff */
[----:B------:R-:W-:-:S02]  /*0a60*/  SHF.L.U32 R32, R32, 0x10, RZ ;  /* 0x0000001020207819 */ /* 0x000fc400000006ff */
[----:B-12---:R-:W-:-:S07]  /*0a70*/  SHF.L.U32 R30, R30, 0x10, RZ ;  /* 0x000000101e1e7819 */ /* 0x006fce00000006ff */
.L_x_648:
        /* <DEDUP_REMOVED lines=13> */
[----:B------:R-:W3:Y:S01]  /*0b50*/  @P2 LDG.E.U16 R34, desc[UR8][R34.64] ;  /* 0x0000000822222981 */ /* 0x000ee2000c1e1500 */
[----:B-1----:R-:W-:-:S04]  /*0b60*/  IMAD.WIDE.U32 R22, R45, 0x10, R22 ;  /* 0x000000102d167825 */ /* 0x002fc800078e0016 */
[----:B--2---:R-:W-:-:S05]  /*0b70*/  @P0 IMAD.WIDE.U32 R20, R45, 0x10, R20 ;  /* 0x000000102d140825 */ /* 0x004fca00078e0014 */
[----:B------:R0:W5:Y:S04]  /*0b80*/  @P0 LDG.E.128 R16, desc[UR8][R20.64] ;  /* 0x0000000814100981 */ /* 0x000168000c1e1d00 */
[----:B------:R-:W5:Y:S01]  /*0b90*/  LDG.E.128 R20, desc[UR8][R22.64] ;  /* 0x0000000816147981 */ /* 0x000f62000c1e1d00 */
[----:B------:R-:W-:Y:S01]  /*0ba0*/  ISETP.NE.AND P1, PT, R46, 0x1, PT ;  /* 0x000000012e00780c */ /* 0x000fe20003f25270 */
[----:B------:R-:W-:Y:S01]  /*0bb0*/  BSSY.RECONVERGENT B1, `(.L_x_607) ;  /* 0x0000048000017945 */ /* 0x000fe20003800200 */
[----:B------:R-:W-:Y:S01]  /*0bc0*/  PLOP3.LUT P2, PT, PT, PT, UP0, 0x80, 0x8 ;  /* 0x000000000008781c */ /* 0x000fe20003f4f008 */
[----:B------:R-:W-:Y:S01]  /*0bd0*/  IMAD.MOV.U32 R53, RZ, RZ, 0x3f800000 ;  /* 0x3f800000ff357424 */ /* 0x000fe200078e00ff */
[----:B------:R-:W-:Y:S01]  /*0be0*/  MOV R48, R27 ;  /* 0x0000001b00307202 */ /* 0x000fe20000000f00 */
[----:B------:R-:W-:-:S10]  /*0bf0*/  IMAD.MOV.U32 R47, RZ, RZ, 0x2 ;  /* 0x00000002ff2f7424 */ /* 0x000fd400078e00ff */
[----:B---3--:R-:W-:Y:S01]  /*0c00*/  @P2 SHF.L.U32 R53, R34, 0x10, RZ ;  /* 0x0000001022352819 */ /* 0x008fe200000006ff */
[----:B0-----:R-:W-:Y:S06]  /*0c10*/  @!P1 BRA `(.L_x_608) ;  /* 0x0000000400049947 */ /* 0x001fec0003800000 */
        /* <DEDUP_REMOVED lines=8> */
.L_x_609:
        /* <DEDUP_REMOVED lines=13> */
.L_x_611:
[----:B------:R-:W-:Y:S05]  /*0d70*/  BSYNC.RECONVERGENT B2 ;  /* 0x0000000000027941 */ /* 0x000fea0003800200 */
.L_x_610:
        /* <DEDUP_REMOVED lines=38> */
[----:B------:R-:W-:Y:S02]  /*0fe0*/  MOV R27, R48 ;  /* 0x00000030001b7202 */ /* 0x000fe40000000f00 */
[----:B------:R-:W-:Y:S01]  /*0ff0*/  LOP3.LUT R0, R50, UR30, R49, 0x96, !PT ;  /* 0x0000001e32007c12 */ /* 0x000fe2000f8e9631 */
[----:B------:R-:W-:Y:S01]  /*1000*/  IMAD.MOV.U32 R48, RZ, RZ, R28 ;  /* 0x000000ffff307224 */ /* 0x000fe200078e001c */
[----:B------:R-:W-:Y:S02]  /*1010*/  LOP3.LUT R12, R46, UR31, R35, 0x96, !PT ;  /* 0x0000001f2e0c7c12 */ /* 0x000fe4000f8e9623 */
[----:B------:R-:W-:-:S07]  /*1020*/  MOV R28, R34 ;  /* 0x00000022001c7202 */ /* 0x000fce0000000f00 */
.L_x_608:
[----:B------:R-:W-:Y:S05]  /*1030*/  BSYNC.RECONVERGENT B1 ;  /* 0x0000000000017941 */ /* 0x000fea0003800200 */
.L_x_607:
[----:B------:R-:W0:Y:S01]  /*1040*/  LDC R54, c[0x0][0x408] ;  /* 0x00010200ff367b82 */ /* 0x000e220000000800 */
[----:B------:R-:W-:Y:S01]  /*1050*/  I2FP.F32.U32 R35, R48 ;  /* 0x0000003000237245 */ /* 0x000fe20000201000 */
[----:B------:R-:W-:Y:S02]  /*1060*/  HFMA2 R56, -RZ, RZ, 0.1171875, 0 ;  /* 0x2f800000ff387431 */ /* 0x000fe400000001ff */
[C---:B-----5:R-:W-:Y:S01]  /*1070*/  IMAD.U32 R34, R20.reuse, 0x10000, RZ ;  /* 0x0001000014227824 */ /* 0x060fe200078e00ff */
        /* <DEDUP_REMOVED lines=11> */
[----:B------:R-:W-:Y:S01]  /*1130*/  @P0 SHF.L.U32 R35, R16, 0x10, RZ ;  /* 0x0000001010230819 */ /* 0x000fe200000006ff */
[----:B------:R-:W-:-:S04]  /*1140*/  FMUL.FTZ R34, R11, R34 ;  /* 0x000000220b227220 */ /* 0x000fc80000410000 */
[----:B------:R-:W-:Y:S01]  /*1150*/  @P0 FADD.FTZ R34, R34, R35 ;  /* 0x0000002322220221 */ /* 0x000fe20000010000 */
[----:B------:R-:W-:-:S05]  /*1160*/  MOV R35, R27 ;  /* 0x0000001b00237202 */ /* 0x000fca0000000f00 */
        /* <DEDUP_REMOVED lines=9> */
.L_x_614:
        /* <DEDUP_REMOVED lines=13> */
.L_x_616:
[----:B------:R-:W-:Y:S05]  /*12d0*/  BSYNC.RECONVERGENT B2 ;  /* 0x0000000000027941 */ /* 0x000fea0003800200 */
.L_x_615:
        /* <DEDUP_REMOVED lines=43> */
.L_x_613:
[----:B------:R-:W-:Y:S05]  /*1590*/  BSYNC.RECONVERGENT B1 ;  /* 0x0000000000017941 */ /* 0x000fea0003800200 */
.L_x_612:
[----:B------:R-:W-:Y:S01]  /*15a0*/  I2FP.F32.U32 R35, R35 ;  /* 0x0000002300237245 */ /* 0x000fe20000201000 */
[----:B------:R-:W-:Y:S01]  /*15b0*/  BSSY.RECONVERGENT B1, `(.L_x_617) ;  /* 0x0000051000017945 */ /* 0x000fe20003800200 */
[----:B------:R-:W-:-:S03]  /*15c0*/  SHF.L.U32 R20, R20, 0x10, RZ ;  /* 0x0000001014147819 */ /* 0x000fc600000006ff */
[----:B------:R-:W-:Y:S02]  /*15d0*/  FFMA.FTZ R48, R35, R56, 1.1641532182693481445e-10 ;  /* 0x2f00000023307423 */ /* 0x000fe40000010038 */
[----:B------:R-:W-:Y:S01]  /*15e0*/  FMUL.FTZ R35, R20, R53 ;  /* 0x0000003514237220 */ /* 0x000fe20000410000 */
[----:B------:R-:W-:Y:S02]  /*15f0*/  @P0 PRMT R20, R16, 0x7632, R20 ;  /* 0x0000763210140816 */ /* 0x000fe40000000014 */
[----:B------:R-:W-:Y:S01]  /*1600*/  FSETP.GTU.FTZ.AND P1, PT, R48, R55, PT ;  /* 0x000000373000720b */ /* 0x000fe20003f3c000 */
[----:B------:R-:W-:Y:S01]  /*1610*/  FMUL.FTZ R35, R35, R54 ;  /* 0x0000003623237220 */ /* 0x000fe20000410000 */
[----:B------:R-:W-:Y:S02]  /*1620*/  HFMA2 R48, -RZ, RZ, 0, 1.1920928955078125e-07 ;  /* 0x00000002ff307431 */ /* 0x000fe400000001ff */
[----:B------:R-:W-:Y:S01]  /*1630*/  @P0 IMAD.U32 R20, R20, 0x10000, RZ ;  /* 0x0001000014140824 */ /* 0x000fe200078e00ff */
[----:B------:R-:W-:-:S02]  /*1640*/  P2R R57, PR, RZ, 0x2 ;  /* 0x00000002ff397803 */ /* 0x000fc40000000000 */
[----:B------:R-:W-:Y:S02]  /*1650*/  FSEL R35, R35, RZ, !P1 ;  /* 0x000000ff23237208 */ /* 0x000fe40004800000 */
[----:B------:R-:W-:-:S03]  /*1660*/  ISETP.NE.AND P1, PT, R46, 0x1, PT ;  /* 0x000000012e00780c */ /* 0x000fc60003f25270 */
[----:B------:R-:W-:-:S04]  /*1670*/  FMUL.FTZ R35, R38, R35 ;  /* 0x0000002326237220 */ /* 0x000fc80000410000 */
[----:B------:R-:W-:Y:S01]  /*1680*/  @P0 FADD.FTZ R35, R35, R20 ;  /* 0x0000001423230221 */ /* 0x000fe20000010000 */
[----:B------:R-:W-:-:S05]  /*1690*/  IMAD.MOV.U32 R20, RZ, RZ, R27 ;  /* 0x000000ffff147224 */ /* 0x000fca00078e001b */
        /* <DEDUP_REMOVED lines=9> */
.L_x_619:
        /* <DEDUP_REMOVED lines=13> */
.L_x_621:
[----:B------:R-:W-:Y:S05]  /*1800*/  BSYNC.RECONVERGENT B2 ;  /* 0x0000000000027941 */ /* 0x000fea0003800200 */
.L_x_620:
        /* <DEDUP_REMOVED lines=43> */
.L_x_618:
[----:B------:R-:W-:Y:S05]  /*1ac0*/  BSYNC.RECONVERGENT B1 ;  /* 0x0000000000017941 */ /* 0x000fea0003800200 */
.L_x_617:
[----:B------:R-:W-:Y:S01]  /*1ad0*/  I2FP.F32.U32 R47, R20 ;  /* 0x00000014002f7245 */ /* 0x000fe20000201000 */
[----:B------:R-:W-:Y:S01]  /*1ae0*/  IMAD.U32 R20, R21, 0x10000, RZ ;  /* 0x0001000015147824 */ /* 0x000fe200078e00ff */
[----:B------:R-:W-:Y:S01]  /*1af0*/  ISETP.NE.AND P2, PT, R48, 0x1, PT ;  /* 0x000000013000780c */ /* 0x000fe20003f45270 */
[----:B------:R-:W-:Y:S01]  /*1b00*/  BSSY.RECONVERGENT B1, `(.L_x_622) ;  /* 0x000004e000017945 */ /* 0x000fe20003800200 */
[----:B------:R-:W-:Y:S01]  /*1b10*/  @P0 SHF.L.U32 R50, R17, 0x10, RZ ;  /* 0x0000001011320819 */ /* 0x000fe200000006ff */
[----:B------:R-:W-:Y:S01]  /*1b20*/  FFMA.FTZ R46, R47, R56, 1.1641532182693481445e-10 ;  /* 0x2f0000002f2e7423 */ /* 0x000fe20000010038 */
[----:B------:R-:W-:Y:S01]  /*1b30*/  FMUL.FTZ R47, R20, R53 ;  /* 0x00000035142f7220 */ /* 0x000fe20000410000 */
[----:B------:R-:W-:-:S03]  /*1b40*/  IMAD.MOV.U32 R49, RZ, RZ, 0x2 ;  /* 0x00000002ff317424 */ /* 0x000fc600078e00ff */
[----:B------:R-:W-:Y:S01]  /*1b50*/  FMUL.FTZ R47, R47, R54 ;  /* 0x000000362f2f7220 */ /* 0x000fe20000410000 */
[----:B------:R-:W-:Y:S02]  /*1b60*/  FSETP.GTU.FTZ.AND P1, PT, R46, R55, PT ;  /* 0x000000372e00720b */ /* 0x000fe40003f3c000 */
[----:B------:R-:W-:Y:S02]  /*1b70*/  PRMT R46, R21, 0x7632, R46 ;  /* 0x00007632152e7816 */ /* 0x000fe4000000002e */
[----:B------:R-:W-:Y:S02]  /*1b80*/  FSEL R20, R47, RZ, !P1 ;  /* 0x000000ff2f147208 */ /* 0x000fe40004800000 */
[----:B------:R-:W-:-:S03]  /*1b90*/  MOV R21, R27 ;  /* 0x0000001b00157202 */ /* 0x000fc60000000f00 */
[----:B------:R-:W-:-:S04]  /*1ba0*/  FMUL.FTZ R47, R13, R20 ;  /* 0x000000140d2f7220 */ /* 0x000fc80000410000 */
        /* <DEDUP_REMOVED lines=10> */
.L_x_624:
        /* <DEDUP_REMOVED lines=13> */
.L_x_626:
[----:B------:R-:W-:Y:S05]  /*1d20*/  BSYNC.RECONVERGENT B2 ;  /* 0x0000000000027941 */ /* 0x000fea0003800200 */
.L_x_625:
        /* <DEDUP_REMOVED lines=43> */
.L_x_623:
[----:B------:R-:W-:Y:S05]  /*1fe0*/  BSYNC.RECONVERGENT B1 ;  /* 0x0000000000017941 */ /* 0x000fea0003800200 */
.L_x_622:
[----:B------:R-:W-:Y:S01]  /*1ff0*/  I2FP.F32.U32 R21, R21 ;  /* 0x0000001500157245 */ /* 0x000fe20000201000 */
[----:B------:R-:W-:Y:S01]  /*2000*/  BSSY.RECONVERGENT B1, `(.L_x_627) ;  /* 0x0000050000017945 */ /* 0x000fe20003800200 */
[----:B------:R-:W-:Y:S02]  /*2010*/  SHF.L.U32 R46, R46, 0x10, RZ ;  /* 0x000000102e2e7819 */ /* 0x000fe400000006ff */
[----:B------:R-:W-:Y:S01]  /*2020*/  ISETP.NE.AND P3, PT, R49, 0x1, PT ;  /* 0x000000013100780c */ /* 0x000fe20003f65270 */
[----:B------:R-:W-:Y:S02]  /*2030*/  FFMA.FTZ R20, R21, R56, 1.1641532182693481445e-10 ;  /* 0x2f00000015147423 */ /* 0x000fe40000010038 */
[----:B------:R-:W-:Y:S01]  /*2040*/  FMUL.FTZ R21, R46, R53 ;  /* 0x000000352e157220 */ /* 0x000fe20000410000 */
[----:B------:R-:W-:Y:S02]  /*2050*/  HFMA2 R46, -RZ, RZ, 0, 1.1920928955078125e-07 ;  /* 0x00000002ff2e7431 */ /* 0x000fe400000001ff */
[----:B------:R-:W-:Y:S01]  /*2060*/  FSETP.GTU.FTZ.AND P2, PT, R20, R55, PT ;  /* 0x000000371400720b */ /* 0x000fe20003f5c000 */
[----:B------:R-:W-:Y:S01]  /*2070*/  FMUL.FTZ R21, R21, R54 ;  /* 0x0000003615157220 */ /* 0x000fe20000410000 */
[----:B------:R-:W-:-:S04]  /*2080*/  @P0 PRMT R20, R17, 0x7632, R20 ;  /* 0x0000763211140816 */ /* 0x000fc80000000014 */
        /* <DEDUP_REMOVED lines=14> */
.L_x_629:
        /* <DEDUP_REMOVED lines=13> */
.L_x_631:
[----:B------:R-:W-:Y:S05]  /*2240*/  BSYNC.RECONVERGENT B2 ;  /* 0x0000000000027941 */ /* 0x000fea0003800200 */
.L_x_630:
[----:B------:R-:W-:Y:S01]  /*2250*/  IMAD.WIDE.U32 R50, R8, -0x326172a9, RZ ;  /* 0xcd9e8d5708327825 */ /* 0x000fe200078e00ff */
[----:B------:R-:W-:-:S03]  /*2260*/  LOP3.LUT R20, R43, UR7, R61, 0x96, !PT ;  /* 0x000000072b147c12 */ /* 0x000fc6000f8e963d */
[----:B------:R-:W-:Y:S01]  /*2270*/  HFMA2 R46, -RZ, RZ, 0, 0 ;  /* 0x00000000ff2e7431 */ /* 0x000fe200000001ff */
        /* <DEDUP_REMOVED lines=40> */
.L_x_628:
[----:B------:R-:W-:Y:S05]  /*2500*/  BSYNC.RECONVERGENT B1 ;  /* 0x0000000000017941 */ /* 0x000fea0003800200 */
.L_x_627:
        /* <DEDUP_REMOVED lines=10> */
[----:B------:R-:W-:-:S05]  /*25b0*/  FSEL R21, R21, RZ, !P3 ;  /* 0x000000ff15157208 */ /* 0x000fca0005800000 */
[----:B------:R-:W-:Y:S01]  /*25c0*/  FMUL.FTZ R49, R14, R21 ;  /* 0x000000150e317220 */ /* 0x000fe20000410000 */
        /* <DEDUP_REMOVED lines=12> */
.L_x_634:
        /* <DEDUP_REMOVED lines=13> */
.L_x_636:
[----:B------:R-:W-:Y:S05]  /*2760*/  BSYNC.RECONVERGENT B2 ;  /* 0x0000000000027941 */ /* 0x000fea0003800200 */
.L_x_635:
        /* <DEDUP_REMOVED lines=43> */
.L_x_633:
[----:B------:R-:W-:Y:S05]  /*2a20*/  BSYNC.RECONVERGENT B1 ;  /* 0x0000000000017941 */ /* 0x000fea0003800200 */
.L_x_632:
        /* <DEDUP_REMOVED lines=10> */
[----:B------:R-:W-:-:S03]  /*2ad0*/  @P0 IMAD.U32 R22, R22, 0x10000, RZ ;  /* 0x0001000016160824 */ /* 0x000fc600078e00ff */
[----:B------:R-:W-:-:S05]  /*2ae0*/  FSEL R21, R21, RZ, !P4 ;  /* 0x000000ff15157208 */ /* 0x000fca0006000000 */
[----:B------:R-:W-:Y:S01]  /*2af0*/  FMUL.FTZ R51, R36, R21 ;  /* 0x0000001524337220 */ /* 0x000fe20000410000 */
[----:B------:R-:W-:-:S03]  /*2b00*/  IMAD.MOV.U32 R21, RZ, RZ, R27 ;  /* 0x000000ffff157224 */ /* 0x000fc600078e001b */
        /* <DEDUP_REMOVED lines=10> */
.L_x_639:
        /* <DEDUP_REMOVED lines=13> */
.L_x_641:
[----:B------:R-:W-:Y:S05]  /*2c80*/  BSYNC.RECONVERGENT B2 ;  /* 0x0000000000027941 */ /* 0x000fea0003800200 */
.L_x_640:
        /* <DEDUP_REMOVED lines=43> */
.L_x_638:
[----:B------:R-:W-:Y:S05]  /*2f40*/  BSYNC.RECONVERGENT B1 ;  /* 0x0000000000017941 */ /* 0x000fea0003800200 */
.L_x_637:
[----:B------:R-:W-:Y:S01]  /*2f50*/  I2FP.F32.U32 R21, R21 ;  /* 0x0000001500157245 */ /* 0x000fe20000201000 */
[C---:B------:R-:W-:Y:S01]  /*2f60*/  IMAD.U32 R20, R23.reuse, 0x10000, RZ ;  /* 0x0001000017147824 */ /* 0x040fe200078e00ff */
[----:B------:R-:W-:Y:S01]  /*2f70*/  ISETP.NE.AND P6, PT, R58, 0x1, PT ;  /* 0x000000013a00780c */ /* 0x000fe20003fc5270 */
[----:B------:R-:W-:Y:S01]  /*2f80*/  BSSY.RECONVERGENT B1, `(.L_x_642) ;  /* 0x0000050000017945 */ /* 0x000fe20003800200 */
[----:B------:R-:W-:Y:S01]  /*2f90*/  PRMT R60, R23, 0x7632, R60 ;  /* 0x00007632173c7816 */ /* 0x000fe2000000003c */
[----:B------:R-:W-:Y:S01]  /*2fa0*/  FFMA.FTZ R22, R21, R56, 1.1641532182693481445e-10 ;  /* 0x2f00000015167423 */ /* 0x000fe20000010038 */
[----:B------:R-:W-:Y:S01]  /*2fb0*/  FMUL.FTZ R21, R20, R53 ;  /* 0x0000003514157220 */ /* 0x000fe20000410000 */
[----:B------:R-:W-:-:S03]  /*2fc0*/  IMAD.MOV.U32 R46, RZ, RZ, 0x2 ;  /* 0x00000002ff2e7424 */ /* 0x000fc600078e00ff */
[----:B------:R-:W-:Y:S01]  /*2fd0*/  FMUL.FTZ R21, R21, R54 ;  /* 0x0000003615157220 */ /* 0x000fe20000410000 */
[----:B------:R-:W-:-:S04]  /*2fe0*/  FSETP.GTU.FTZ.AND P5, PT, R22, R55, PT ;  /* 0x000000371600720b */ /* 0x000fc80003fbc000 */
[----:B------:R-:W-:Y:S02]  /*2ff0*/  FSEL R50, R21, RZ, !P5 ;  /* 0x000000ff15327208 */ /* 0x000fe40006800000 */
[----:B------:R-:W-:-:S03]  /*3000*/  @P0 SHF.L.U32 R21, R19, 0x10, RZ ;  /* 0x0000001013150819 */ /* 0x000fc600000006ff */
[----:B------:R-:W-:-:S04]  /*3010*/  FMUL.FTZ R50, R15, R50 ;  /* 0x000000320f327220 */ /* 0x000fc80000410000 */
        /* <DEDUP_REMOVED lines=11> */
.L_x_644:
        /* <DEDUP_REMOVED lines=15> */
.L_x_646:
[----:B------:R-:W-:Y:S05]  /*31c0*/  BSYNC.RECONVERGENT B2 ;  /* 0x0000000000027941 */ /* 0x000fea0003800200 */
.L_x_645:
        /* <DEDUP_REMOVED lines=43> */
.L_x_643:
[----:B------:R-:W-:Y:S05]  /*3480*/  BSYNC.RECONVERGENT B1 ;  /* 0x0000000000017941 */ /* 0x000fea0003800200 */
.L_x_642:
[----:B------:R-:W-:Y:S01]  /*3490*/  I2FP.F32.U32 R21, R21 ;  /* 0x0000001500157245 */ /* 0x000fe20000201000 */
[----:B------:R-:W-:Y:S01]  /*34a0*/  UMOV UR4, 0xffffffff ;  /* 0xffffffff00047882 */ /* 0x000fe20000000000 */
[----:B------:R-:W-:Y:S02]  /*34b0*/  SHF.L.U32 R60, R60, 0x10, RZ ;  /* 0x000000103c3c7819 */ /* 0x000fe400000006ff */
[----:B------:R-:W-:Y:S01]  /*34c0*/  SEL R58, RZ, 0x10000, P5 ;  /* 0x00010000ff3a7807 */ /* 0x000fe20002800000 */
[----:B------:R-:W-:Y:S01]  /*34d0*/  FFMA.FTZ R56, R21, R56, 1.1641532182693481445e-10 ;  /* 0x2f00000015387423 */ /* 0x000fe20000010038 */
[----:B------:R-:W-:Y:S01]  /*34e0*/  ISETP.NE.AND P6, PT, R52, RZ, PT ;  /* 0x000000ff3400720c */ /* 0x000fe20003fc5270 */
[----:B------:R-:W-:Y:S01]  /*34f0*/  FMUL.FTZ R53, R60, R53 ;  /* 0x000000353c357220 */ /* 0x000fe20000410000 */
[----:B------:R-:W-:Y:S02]  /*3500*/  @P0 PRMT R20, R19, 0x7632, R20 ;  /* 0x0000763213140816 */ /* 0x000fe40000000014 */
[----:B------:R-:W-:Y:S01]  /*3510*/  FSETP.GTU.FTZ.AND P5, PT, R56, R55, PT ;  /* 0x000000373800720b */ /* 0x000fe20003fbc000 */
[----:B------:R-:W-:Y:S01]  /*3520*/  FMUL.FTZ R53, R53, R54 ;  /* 0x0000003635357220 */ /* 0x000fe20000410000 */
[----:B------:R-:W-:Y:S01]  /*3530*/  @P0 SHF.L.U32 R21, R20, 0x10, RZ ;  /* 0x0000001014150819 */ /* 0x000fe200000006ff */
[----:B------:R-:W0:Y:S01]  /*3540*/  LDC.64 R54, c[0x0][0x3a8] ;  /* 0x0000ea00ff367b82 */ /* 0x000e220000000a00 */
[----:B------:R-:W-:-:S02]  /*3550*/  SEL R59, RZ, 0x1000000, P2 ;  /* 0x01000000ff3b7807 */ /* 0x000fc40001000000 */
[----:B------:R-:W-:Y:S02]  /*3560*/  FSEL R56, R53, RZ, !P5 ;  /* 0x000000ff35387208 */ /* 0x000fe40006800000 */
[----:B------:R-:W-:Y:S02]  /*3570*/  SEL R60, RZ, 0x10000, P1 ;  /* 0x00010000ff3c7807 */ /* 0x000fe40000800000 */
[----:B------:R-:W-:Y:S01]  /*3580*/  SEL R61, RZ, 0x100, P4 ;  /* 0x00000100ff3d7807 */ /* 0x000fe20002000000 */
[----:B------:R-:W1:Y:S01]  /*3590*/  LDC.64 R52, c[0x0][0x3b0] ;  /* 0x0000ec00ff347b82 */ /* 0x000e620000000a00 */
[----:B------:R-:W-:Y:S01]  /*35a0*/  FMUL.FTZ R56, R33, R56 ;  /* 0x0000003821387220 */ /* 0x000fe20000410000 */
[----:B------:R-:W-:Y:S02]  /*35b0*/  SEL R62, RZ, 0x1000000, P5 ;  /* 0x01000000ff3e7807 */ /* 0x000fe40002800000 */
[----:B------:R-:W-:Y:S01]  /*35c0*/  F2FP.BF16.F32.PACK_AB R20, R35, R34 ;  /* 0x000000222314723e */ /* 0x000fe200000010ff */
[----:B------:R-:W-:Y:S01]  /*35d0*/  @P0 FADD.FTZ R56, R56, R21 ;  /* 0x0000001538380221 */ /* 0x000fe20000010000 */
[----:B------:R-:W-:-:S02]  /*35e0*/  ISETP.NE.AND P0, PT, R57, RZ, PT ;  /* 0x000000ff3900720c */ /* 0x000fc40003f05270 */
[----:B------:R-:W-:Y:S02]  /*35f0*/  F2FP.BF16.F32.PACK_AB R21, R48, R47 ;  /* 0x0000002f3015723e */ /* 0x000fe400000010ff */
[----:B------:R-:W-:Y:S02]  /*3600*/  SEL R57, RZ, 0x100, P0 ;  /* 0x00000100ff397807 */ /* 0x000fe40000000000 */
[----:B------:R-:W-:Y:S02]  /*3610*/  F2FP.BF16.F32.PACK_AB R22, R51, R49 ;  /* 0x000000313316723e */ /* 0x000fe400000010ff */
[----:B------:R-:W-:Y:S01]  /*3620*/  F2FP.BF16.F32.PACK_AB R23, R56, R50 ;  /* 0x000000323817723e */ /* 0x000fe200000010ff */
[----:B0-----:R-:W-:Y:S01]  /*3630*/  IMAD.WIDE.U32 R54, R45, 0x10, R54 ;  /* 0x000000102d367825 */ /* 0x001fe200078e0036 */
[----:B------:R-:W-:Y:S02]  /*3640*/  LOP3.LUT R57, R57, R59, R60, 0xfe, !PT ;  /* 0x0000003b39397212 */ /* 0x000fe400078efe3c */
[----:B------:R-:W-:Y:S01]  /*3650*/  LOP3.LUT R62, R61, R62, R58, 0xfe, !PT ;  /* 0x0000003e3d3e7212 */ /* 0x000fe200078efe3a */
[----:B------:R-:W-:Y:S01]  /*3660*/  FADD.FTZ R58, RZ, R34 ;  /* 0x00000022ff3a7221 */ /* 0x000fe20000010000 */
[----:B------:R-:W-:Y:S01]  /*3670*/  SEL R60, RZ, 0x1, P6 ;  /* 0x00000001ff3c7807 */ /* 0x000fe20003000000 */
[----:B------:R0:W-:Y:S01]  /*3680*/  STG.E.128 desc[UR8][R54.64], R20 ;  /* 0x0000001436007986 */ /* 0x0001e2000c101d08 */
[----:B------:R-:W-:Y:S01]  /*3690*/  SEL R59, RZ, 0x1, P3 ;  /* 0x00000001ff3b7807 */ /* 0x000fe20001800000 */
[----:B-1----:R-:W-:-:S04]  /*36a0*/  IMAD.WIDE.U32 R52, R45, 0x8, R52 ;  /* 0x000000082d347825 */ /* 0x002fc800078e0034 */
[----:B------:R-:W-:Y:S01]  /*36b0*/  FADD.FTZ R58, R58, R35 ;  /* 0x000000233a3a7221 */ /* 0x000fe20000010000 */
[----:B------:R-:W-:Y:S02]  /*36c0*/  ISETP.NE.AND P0, PT, R9, RZ, PT ;  /* 0x000000ff0900720c */ /* 0x000fe40003f05270 */
        /* <DEDUP_REMOVED lines=47> */
.L_x_660:
[----:B------:R-:W-:Y:S01]  /*39c0*/  FMUL.FTZ R20, R53, R53 ;  /* 0x0000003535147220 */ /* 0x000fe20000410000 */
[----:B------:R-:W-:Y:S01]  /*39d0*/  PLOP3.LUT P1, PT, PT, PT, UP1, 0x40, 0x4 ;  /* 0x000000000004781c */ /* 0x000fe20003f2e818 */
[----:B01----:R-:W-:Y:S01]  /*39e0*/  FADD.FTZ R58, R58, R59 ;  /* 0x0000003b3a3a7221 */ /* 0x003fe20000010000 */
[----:B------:R-:W0:Y:S02]  /*39f0*/  @!P0 LDC.64 R54, c[0x0][0x3c0] ;  /* 0x0000f000ff368b82 */ /* 0x000e240000000a00 */
[----:B------:R-:W-:Y:S01]  /*3a00*/  FSEL R20, R20, RZ, !P1 ;  /* 0x000000ff14147208 */ /* 0x000fe20004800000 */
[----:B------:R-:W-:Y:S01]  /*3a10*/  FFMA.FTZ R21, R58, R21, UR13 ;  /* 0x0000000d3a157e23 */ /* 0x000fe20008010015 */
[----:B------:R-:W-:-:S03]  /*3a20*/  PLOP3.LUT P1, PT, PT, PT, UP1, 0x40, 0x4 ;  /* 0x000000000004781c */ /* 0x000fc60003f2e818 */
[----:B------:R-:W-:Y:S01]  /*3a30*/  FADD.FTZ R20, R21, R20 ;  /* 0x0000001415147221 */ /* 0x000fe20000010000 */
[----:B------:R-:W-:-:S03]  /*3a40*/  FSEL R21, R53, RZ, P1 ;  /* 0x000000ff35157208 */ /* 0x000fc60000800000 */
[----:B------:R-:W1:Y:S02]  /*3a50*/  MUFU.RSQ R52, R20 ;  /* 0x0000001400347308 */ /* 0x000e640000001400 */
        /* <DEDUP_REMOVED lines=8> */
[----:B------:R-:W2:Y:S01]  /*3ae0*/  LDC.64 R48, c[0x0][0x428] ;  /* 0x00010a00ff307b82 */ /* 0x000ea20000000a00 */
[----:B0-----:R-:W-:-:S04]  /*3af0*/  @!P0 IMAD.WIDE R54, R10, 0x4, R54 ;  /* 0x000000040a368825 */ /* 0x001fc800078e0236 */
[C---:B-1----:R-:W-:Y:S01]  /*3b00*/  FMUL.FTZ R34, R52.reuse, R61 ;  /* 0x0000003d34227220 */ /* 0x042fe20000410000 */
[C---:B------:R-:W-:Y:S01]  /*3b10*/  FMUL.FTZ R35, R52.reuse, R35 ;  /* 0x0000002334237220 */ /* 0x040fe20000410000 */
[C---:B------:R-:W-:Y:S01]  /*3b20*/  FMUL.FTZ R22, R52.reuse, R51 ;  /* 0x0000003334167220 */ /* 0x040fe20000410000 */
[C---:B------:R-:W-:Y:S01]  /*3b30*/  FMUL.FTZ R63, R52.reuse, R63 ;  /* 0x0000003f343f7220 */ /* 0x040fe20000410000 */
[----:B------:R-:W-:Y:S01]  /*3b40*/  FMUL.FTZ R21, R52, R23 ;  /* 0x0000001734157220 */ /* 0x000fe20000410000 */
[----:B------:R-:W-:Y:S01]  /*3b50*/  FFMA.FTZ R23, R34, R44, R5 ;  /* 0x0000002c22177223 */ /* 0x000fe20000010005 */
[----:B------:R-:W0:Y:S01]  /*3b60*/  @!P0 LDC.64 R50, c[0x0][0x3c8] ;  /* 0x0000f200ff328b82 */ /* 0x000e220000000a00 */
[----:B------:R-:W-:Y:S01]  /*3b70*/  FFMA.FTZ R35, R35, R26, R4 ;  /* 0x0000001a23237223 */ /* 0x000fe20000010004 */
[----:B------:R-:W-:Y:S01]  /*3b80*/  FFMA.FTZ R34, R63, R29, R42 ;  /* 0x0000001d3f227223 */ /* 0x000fe2000001002a */
[----:B------:R-:W-:Y:S01]  /*3b90*/  FFMA.FTZ R22, R22, R30, R41 ;  /* 0x0000001e16167223 */ /* 0x000fe20000010029 */
[C---:B------:R-:W-:Y:S01]  /*3ba0*/  FMUL.FTZ R20, R52.reuse, R47 ;  /* 0x0000002f34147220 */ /* 0x040fe20000410000 */
[----:B------:R-:W-:Y:S01]  /*3bb0*/  FFMA.FTZ R21, R21, R31, R40 ;  /* 0x0000001f15157223 */ /* 0x000fe20000010028 */
[----:B------:R-:W-:Y:S01]  /*3bc0*/  FMUL.FTZ R57, R52, R57 ;  /* 0x0000003934397220 */ /* 0x000fe20000410000 */
[----:B------:R-:W-:Y:S01]  /*3bd0*/  F2FP.BF16.F32.PACK_AB R23, R34, R23 ;  /* 0x000000172217723e */ /* 0x000fe200000010ff */
[----:B------:R-:W-:Y:S01]  /*3be0*/  FFMA.FTZ R20, R20, R25, R3 ;  /* 0x0000001914147223 */ /* 0x000fe20000010003 */
[----:B------:R-:W-:Y:S01]  /*3bf0*/  F2FP.BF16.F32.PACK_AB R22, R22, R35 ;  /* 0x000000231616723e */ /* 0x000fe200000010ff */
[----:B------:R-:W-:Y:S01]  /*3c00*/  FMUL.FTZ R56, R52, R59 ;  /* 0x0000003b34387220 */ /* 0x000fe20000410000 */
[----:B------:R-:W1:Y:S01]  /*3c10*/  LDC.64 R34, c[0x0][0x380] ;  /* 0x0000e000ff227b82 */ /* 0x000e620000000a00 */
[----:B--2---:R-:W-:Y:S01]  /*3c20*/  IMAD.WIDE.U32 R48, R45, 0x10, R48 ;  /* 0x000000102d307825 */ /* 0x004fe200078e0030 */
[----:B------:R-:W-:-:S03]  /*3c30*/  F2FP.BF16.F32.PACK_AB R21, R21, R20 ;  /* 0x000000141515723e */ /* 0x000fc600000010ff */
[----:B------:R-:W-:Y:S01]  /*3c40*/  FFMA.FTZ R20, R57, R24, R2 ;  /* 0x0000001839147223 */ /* 0x000fe20000010002 */
[----:B------:R-:W-:Y:S01]  /*3c50*/  FFMA.FTZ R47, R56, R32, R39 ;  /* 0x00000020382f7223 */ /* 0x000fe20000010027 */
[----:B------:R2:W-:Y:S04]  /*3c60*/  @!P0 STG.E desc[UR8][R54.64], R53 ;  /* 0x0000003536008986 */ /* 0x0005e8000c101908 */
[----:B------:R-:W-:Y:S01]  /*3c70*/  F2FP.BF16.F32.PACK_AB R20, R47, R20 ;  /* 0x000000142f14723e */ /* 0x000fe200000010ff */
[----:B0-----:R-:W-:-:S05]  /*3c80*/  @!P0 IMAD.WIDE R50, R10, 0x4, R50 ;  /* 0x000000040a328825 */ /* 0x001fca00078e0232 */
[----:B------:R2:W-:Y:S04]  /*3c90*/  @!P0 STG.E desc[UR8][R50.64], R52 ;  /* 0x0000003432008986 */ /* 0x0005e8000c101908 */
[----:B------:R2:W-:Y:S01]  /*3ca0*/  STG.E.128 desc[UR8][R48.64], R20 ;  /* 0x0000001430007986 */ /* 0x0005e2000c101d08 */
[----:B-1----:R-:W-:-:S05]  /*3cb0*/  IMAD R10, R34, 0x4, R10 ;  /* 0x00000004220a7824 */ /* 0x002fca00078e020a */
[----:B------:R-:W-:-:S13]  /*3cc0*/  ISETP.GE.AND P0, PT, R10, R35, PT ;  /* 0x000000230a00720c */ /* 0x000fda0003f06270 */
[----:B--2---:R-:W-:Y:S05]  /*3cd0*/  @!P0 BRA `(.L_x_648) ;  /* 0xffffffcc00688947 */ /* 0x004fea000383ffff */
[----:B------:R-:W-:Y:S05]  /*3ce0*/  BSYNC B0 ;  /* 0x0000000000007941 */ /* 0x000fea0003800000 */
.L_x_606:
[----:B------:R-:W-:Y:S05]  /*3cf0*/  EXIT ;  /* 0x000000000000794d */ /* 0x000fea0003800000 */
.L_x_647:
[----:B------:R-:W-:Y:S01]  /*3d00*/  HFMA2 R52, -RZ, RZ, 0, 5.9604644775390625e-08 ;  /* 0x00000001ff347431 */ /* 0x000fe200000001ff */
[----:B------:R-:W-:Y:S01]  /*3d10*/  BSSY B1, `(.L_x_649) ;  /* 0x0000007000017945 */ /* 0x000fe20003800000 */
[----:B------:R-:W-:Y:S01]  /*3d20*/  MOV R61, R54 ;  /* 0x00000036003d7202 */ /* 0x000fe20000000f00 */
[----:B------:R-:W-:Y:S01]  /*3d30*/  IMAD.MOV.U32 R23, RZ, RZ, 0x1f ;  /* 0x0000001fff177424 */ /* 0x000fe200078e00ff */
[----:B------:R-:W-:-:S07]  /*3d40*/  MOV R22, 0xffffffff ;  /* 0xffffffff00167802 */ /* 0x000fce0000000f00 */
[----:B------:R-:W-:Y:S05]  /*3d50*/  WARPSYNC.COLLECTIVE R22, `(.L_x_650) ;  /* 0x0000000016087348 */ /* 0x000fea0003c00000 */
[----:B------:R0:W1:Y:S02]  /*3d60*/  SHFL.BFLY P1, R60, R61, R52, R23 ;  /* 0x0c0000343d3c7389 */ /* 0x0000640000020017 */
[----:B01----:R-:W-:Y:S05]  /*3d70*/  ENDCOLLECTIVE ;  /* 0x000000000000791b */ /* 0x003fea0003800000 */
.L_x_650:
[----:B------:R-:W-:Y:S05]  /*3d80*/  BSYNC B1 ;  /* 0x0000000000017941 */ /* 0x000fea0003800000 */
.L_x_649:
[----:B------:R-:W-:Y:S01]  /*3d90*/  MOV R21, R60 ;  /* 0x0000003c00157202 */ /* 0x000fe20000000f00 */
[----:B------:R-:W-:Y:S01]  /*3da0*/  HFMA2 R52, -RZ, RZ, 0, 1.1920928955078125e-07 ;  /* 0x00000002ff347431 */ /* 0x000fe200000001ff */
[----:B------:R-:W-:Y:S01]  /*3db0*/  MOV R23, 0x1f ;  /* 0x0000001f00177802 */ /* 0x000fe20000000f00 */
[----:B------:R-:W-:Y:S02]  /*3dc0*/  IMAD.MOV.U32 R22, RZ, RZ, -0x1 ;  /* 0xffffffffff167424 */ /* 0x000fe400078e00ff */
[----:B------:R-:W-:-:S04]  /*3dd0*/  FADD.FTZ R55, R54, R21 ;  /* 0x0000001536377221 */ /* 0x000fc80000010000 */
[----:B------:R-:W-:-:S07]  /*3de0*/  IMAD.MOV.U32 R61, RZ, RZ, R55 ;  /* 0x000000ffff3d7224 */ /* 0x000fce00078e0037 */
[----:B------:R-:W-:Y:S05]  /*3df0*/  WARPSYNC.COLLECTIVE R22, `(.L_x_651) ;  /* 0x0000000016087348 */ /* 0x000fea0003c00000 */
[----:B------:R0:W1:Y:S02]  /*3e00*/  SHFL.BFLY P1, R60, R61, R52, R23 ;  /* 0x0c0000343d3c7389 */ /* 0x0000640000020017 */
[----:B01----:R-:W-:Y:S05]  /*3e10*/  ENDCOLLECTIVE ;  /* 0x000000000000791b */ /* 0x003fea0003800000 */
.L_x_651:
[----:B------:R-:W-:Y:S01]  /*3e20*/  IMAD.MOV.U32 R52, RZ, RZ, 0x4 ;  /* 0x00000004ff347424 */ /* 0x000fe200078e00ff */
[----:B------:R-:W-:-:S05]  /*3e30*/  MOV R20, R60 ;  /* 0x0000003c00147202 */ /* 0x000fca0000000f00 */
[----:B------:R-:W-:-:S05]  /*3e40*/  FADD.FTZ R57, R55, R20 ;  /* 0x0000001437397221 */ /* 0x000fca0000010000 */
[----:B------:R-:W-:-:S07]  /*3e50*/  MOV R61, R57 ;  /* 0x00000039003d7202 */ /* 0x000fce0000000f00 */
[----:B------:R-:W-:Y:S05]  /*3e60*/  WARPSYNC.COLLECTIVE R22, `(.L_x_652) ;  /* 0x0000000016087348 */ /* 0x000fea0003c00000 */
[----:B------:R0:W1:Y:S02]  /*3e70*/  SHFL.BFLY P1, R60, R61, R52, R23 ;  /* 0x0c0000343d3c7389 */ /* 0x0000640000020017 */
[----:B01----:R-:W-:Y:S05]  /*3e80*/  ENDCOLLECTIVE ;  /* 0x000000000000791b */ /* 0x003fea0003800000 */
.L_x_652:
[----:B------:R-:W-:Y:S01]  /*3e90*/  IMAD.MOV.U32 R52, RZ, RZ, 0x8 ;  /* 0x00000008ff347424 */ /* 0x000fe200078e00ff */
[----:B------:R-:W-:-:S05]  /*3ea0*/  MOV R20, R60 ;  /* 0x0000003c00147202 */ /* 0x000fca0000000f00 */
[----:B------:R-:W-:-:S05]  /*3eb0*/  FADD.FTZ R58, R57, R20 ;  /* 0x00000014393a7221 */ /* 0x000fca0000010000 */
[----:B------:R-:W-:-:S07]  /*3ec0*/  MOV R61, R58 ;  /* 0x0000003a003d7202 */ /* 0x000fce0000000f00 */
[----:B------:R-:W-:Y:S05]  /*3ed0*/  WARPSYNC.COLLECTIVE R22, `(.L_x_653) ;  /* 0x0000000016087348 */ /* 0x000fea0003c00000 */
[----:B------:R0:W1:Y:S02]  /*3ee0*/  SHFL.BFLY P1, R60, R61, R52, R23 ;  /* 0x0c0000343d3c7389 */ /* 0x0000640000020017 */
[----:B01----:R-:W-:Y:S05]  /*3ef0*/  ENDCOLLECTIVE ;  /* 0x000000000000791b */ /* 0x003fea0003800000 */
.L_x_653:
[----:B------:R-:W-:Y:S01]  /*3f00*/  IMAD.MOV.U32 R52, RZ, RZ, 0x10 ;  /* 0x00000010ff347424 */ /* 0x000fe200078e00ff */
[----:B------:R-:W-:-:S05]  /*3f10*/  MOV R21, R60 ;  /* 0x0000003c00157202 */ /* 0x000fca0000000f00 */
[----:B------:R-:W-:Y:S02]  /*3f20*/  FADD.FTZ R59, R58, R21 ;  /* 0x000000153a3b7221 */ /* 0x000fe40000010000 */
[----:B------:R-:W0:Y:S03]  /*3f30*/  LDC R21, c[0x0][0x400] ;  /* 0x00010000ff157b82 */ /* 0x000e260000000800 */
[----:B------:R-:W-:-:S07]  /*3f40*/  MOV R61, R59 ;  /* 0x0000003b003d7202 */ /* 0x000fce0000000f00 */
[----:B0-----:R-:W-:Y:S05]  /*3f50*/  WARPSYNC.COLLECTIVE R22, `(.L_x_654) ;  /* 0x0000000016087348 */ /* 0x001fea0003c00000 */
[----:B------:R1:W2:Y:S02]  /*3f60*/  SHFL.BFLY P1, R60, R61, R52, R23 ;  /* 0x0c0000343d3c7389 */ /* 0x0002a40000020017 */
[----:B012---:R-:W-:Y:S05]  /*3f70*/  ENDCOLLECTIVE ;  /* 0x000000000000791b */ /* 0x007fea0003800000 */
.L_x_654:
[----:B------:R-:W-:Y:S01]  /*3f80*/  IMAD.MOV.U32 R52, RZ, RZ, 0x1 ;  /* 0x00000001ff347424 */ /* 0x000fe200078e00ff */
        /* <DEDUP_REMOVED lines=19> */
[----:B------:R-:W-:-:S04]  /*40c0*/  HFMA2 R23, -RZ, RZ, 0, 1.847743988037109375e-06 ;  /* 0x0000001fff177431 */ /* 0x000fc800000001ff */
[----:B------:R-:W-:-:S07]  /*40d0*/  MOV R61, R20 ;  /* 0x00000014003d7202 */ /* 0x000fce0000000f00 */
[----:B------:R-:W-:Y:S05]  /*40e0*/  WARPSYNC.COLLECTIVE R22, `(.L_x_655) ;  /* 0x0000000016087348 */ /* 0x000fea0003c00000 */
[----:B------:R0:W1:Y:S02]  /*40f0*/  SHFL.BFLY P1, R60, R61, R52, R23 ;  /* 0x0c0000343d3c7389 */ /* 0x0000640000020017 */
[----:B01----:R-:W-:Y:S05]  /*4100*/  ENDCOLLECTIVE ;  /* 0x000000000000791b */ /* 0x003fea0003800000 */
.L_x_655:
[----:B------:R-:W-:Y:S01]  /*4110*/  HFMA2 R52, -RZ, RZ, 0, 1.1920928955078125e-07 ;  /* 0x00000002ff347431 */ /* 0x000fe200000001ff */
[----:B------:R-:W-:-:S05]  /*4120*/  MOV R55, R60 ;  /* 0x0000003c00377202 */ /* 0x000fca0000000f00 */
[----:B------:R-:W-:-:S04]  /*4130*/  FADD.FTZ R55, R20, R55 ;  /* 0x0000003714377221 */ /* 0x000fc80000010000 */
[----:B------:R-:W-:-:S07]  /*4140*/  IMAD.MOV.U32 R61, RZ, RZ, R55 ;  /* 0x000000ffff3d7224 */ /* 0x000fce00078e0037 */
[----:B------:R-:W-:Y:S05]  /*4150*/  WARPSYNC.COLLECTIVE R22, `(.L_x_656) ;  /* 0x0000000016087348 */ /* 0x000fea0003c00000 */
[----:B------:R0:W1:Y:S02]  /*4160*/  SHFL.BFLY P1, R60, R61, R52, R23 ;  /* 0x0c0000343d3c7389 */ /* 0x0000640000020017 */
[----:B01----:R-:W-:Y:S05]  /*4170*/  ENDCOLLECTIVE ;  /* 0x000000000000791b */ /* 0x003fea0003800000 */
.L_x_656:
[----:B------:R-:W-:Y:S01]  /*4180*/  HFMA2 R52, -RZ, RZ, 0, 2.384185791015625e-07 ;  /* 0x00000004ff347431 */ /* 0x000fe200000001ff */
[----:B------:R-:W-:-:S05]  /*4190*/  MOV R54, R60 ;  /* 0x0000003c00367202 */ /* 0x000fca0000000f00 */
[----:B------:R-:W-:-:S04]  /*41a0*/  FADD.FTZ R54, R55, R54 ;  /* 0x0000003637367221 */ /* 0x000fc80000010000 */
[----:B------:R-:W-:-:S07]  /*41b0*/  IMAD.MOV.U32 R61, RZ, RZ, R54 ;  /* 0x000000ffff3d7224 */ /* 0x000fce00078e0036 */
[----:B------:R-:W-:Y:S05]  /*41c0*/  WARPSYNC.COLLECTIVE R22, `(.L_x_657) ;  /* 0x0000000016087348 */ /* 0x000fea0003c00000 */
[----:B------:R0:W1:Y:S02]  /*41d0*/  SHFL.BFLY P1, R60, R61, R52, R23 ;  /* 0x0c0000343d3c7389 */ /* 0x0000640000020017 */
[----:B01----:R-:W-:Y:S05]  /*41e0*/  ENDCOLLECTIVE ;  /* 0x000000000000791b */ /* 0x003fea0003800000 */
.L_x_657:
[----:B------:R-:W-:Y:S01]  /*41f0*/  HFMA2 R52, -RZ, RZ, 0, 4.76837158203125e-07 ;  /* 0x00000008ff347431 */ /* 0x000fe200000001ff */
[----:B------:R-:W-:-:S05]  /*4200*/  MOV R57, R60 ;  /* 0x0000003c00397202 */ /* 0x000fca0000000f00 */
[----:B------:R-:W-:-:S04]  /*4210*/  FADD.FTZ R57, R54, R57 ;  /* 0x0000003936397221 */ /* 0x000fc80000010000 */
[----:B------:R-:W-:-:S07]  /*4220*/  IMAD.MOV.U32 R61, RZ, RZ, R57 ;  /* 0x000000ffff3d7224 */ /* 0x000fce00078e0039 */
[----:B------:R-:W-:Y:S05]  /*4230*/  WARPSYNC.COLLECTIVE R22, `(.L_x_658) ;  /* 0x0000000016087348 */ /* 0x000fea0003c00000 */
[----:B------:R0:W1:Y:S02]  /*4240*/  SHFL.BFLY P1, R60, R61, R52, R23 ;  /* 0x0c0000343d3c7389 */ /* 0x0000640000020017 */
[----:B01----:R-:W-:Y:S05]  /*4250*/  ENDCOLLECTIVE ;  /* 0x000000000000791b */ /* 0x003fea0003800000 */
.L_x_658:
[----:B------:R-:W-:Y:S01]  /*4260*/  HFMA2 R52, -RZ, RZ, 0, 9.5367431640625e-07 ;  /* 0x00000010ff347431 */ /* 0x000fe200000001ff */
[----:B------:R-:W-:-:S05]  /*4270*/  MOV R58, R60 ;  /* 0x0000003c003a7202 */ /* 0x000fca0000000f00 */
[----:B------:R-:W-:-:S04]  /*4280*/  FADD.FTZ R58, R57, R58 ;  /* 0x0000003a393a7221 */ /* 0x000fc80000010000 */
[----:B------:R-:W-:-:S07]  /*4290*/  IMAD.MOV.U32 R61, RZ, RZ, R58 ;  /* 0x000000ffff3d7224 */ /* 0x000fce00078e003a */
[----:B------:R-:W-:Y:S05]  /*42a0*/  WARPSYNC.COLLECTIVE R22, `(.L_x_659) ;  /* 0x0000000016087348 */ /* 0x000fea0003c00000 */
[----:B------:R0:W1:Y:S02]  /*42b0*/  SHFL.BFLY P1, R60, R61, R52, R23 ;  /* 0x0c0000343d3c7389 */ /* 0x0000640000020017 */
[----:B01----:R-:W-:Y:S05]  /*42c0*/  ENDCOLLECTIVE ;  /* 0x000000000000791b */ /* 0x003fea0003800000 */
.L_x_659:
[----:B------:R-:W-:Y:S01]  /*42d0*/  MOV R59, R60 ;  /* 0x0000003c003b7202 */ /* 0x000fe20000000f00 */
[----:B------:R-:W-:Y:S06]  /*42e0*/  BRA `(.L_x_660) ;  /* 0xfffffff400b47947 */ /* 0x000fec000383ffff */
.L_x_661:
        /* <DEDUP_REMOVED lines=9> */
.L_x_9048:


//--------------------- .text._ZN10layer_norm13ln_fwd_kernelINS_13Kernel_traitsI13__nv_bfloat16S2_S2_S2_fjLj256ELj1ELj4ELj1ELj16ENS_18Kernel_traits_baseILj256ES2_S2_S2_S2_fjLj128EEEEELb1ELb1ELb1ELb0EEEvNS_9FwdParamsE --------------------------
	.section	.text._ZN10layer_norm13ln_fwd_kernelINS_13Kernel_traitsI13__nv_bfloat16S2_S2_S2_fjLj256ELj1ELj4ELj1ELj16ENS_18Kernel_traits_baseILj256ES2_S2_S2_S2_fjLj128EEEEELb1ELb1ELb1ELb0EEEvNS_9FwdParamsE,"ax",@progbits
	.align	128
        .global         _ZN10layer_norm13ln_fwd_kernelINS_13Kernel_traitsI13__nv_bfloat16S2_S2_S2_fjLj256ELj1ELj4ELj1ELj16ENS_18Kernel_traits_baseILj256ES2_S2_S2_S2_fjLj128EEEEELb1ELb1ELb1ELb0EEEvNS_9FwdParamsE
        .type           _ZN10layer_norm13ln_fwd_kernelINS_13Kernel_traitsI13__nv_bfloat16S2_S2_S2_fjLj256ELj1ELj4ELj1ELj16ENS_18Kernel_traits_baseILj256ES2_S2_S2_S2_fjLj128EEEEELb1ELb1ELb1ELb0EEEvNS_9FwdParamsE,@function
        .size           _ZN10layer_norm13ln_fwd_kernelINS_13Kernel_traitsI13__nv_bfloat16S2_S2_S2_fjLj256ELj1ELj4ELj1ELj16ENS_18Kernel_traits_baseILj256ES2_S2_S2_S2_fjLj128EEEEELb1ELb1ELb1ELb0EEEvNS_9FwdParamsE,(.L_x_9049 - _ZN10layer_norm13ln_fwd_kernelINS_13Kernel_traitsI13__nv_bfloat16S2_S2_S2_fjLj256ELj1ELj4ELj1ELj16ENS_18Kernel_traits_baseILj256ES2_S2_S2_S2_fjLj128EEEEELb1ELb1ELb1ELb0EEEvNS_9FwdParamsE)
        .other          _ZN10layer_norm13ln_fwd_kernelINS_13Kernel_traitsI13__nv_bfloat16S2_S2_S2_fjLj256ELj1ELj4ELj1ELj16ENS_18Kernel_traits_baseILj256ES2_S2_S2_S2_fjLj128EEEEELb1ELb1ELb1ELb0EEEvNS_9FwdParamsE,@"STO_CUDA_ENTRY STV_DEFAULT"
_ZN10layer_norm13ln_fwd_kernelINS_13Kernel_traitsI13__nv_bfloat16S2_S2_S2_fjLj256ELj1ELj4ELj1ELj16ENS_18Kernel_traits_baseILj256ES2_S2_S2_S2_fjLj128EEEEELb1ELb1ELb1ELb0EEEvNS_9FwdParamsE:
.text._ZN10layer_norm13ln_fwd_kernelINS_13Kernel_traitsI13__nv_bfloat16S2_S2_S2_fjLj256ELj1ELj4ELj1ELj16ENS_18Kernel_traits_baseILj256ES2_S2_S2_S2_fjLj128EEEEELb1ELb1ELb1ELb0EEEvNS_9FwdParamsE:
        /* <DEDUP_REMOVED lines=36> */
[----:B------:R-:W-:-:S02]  /*0240*/  UIADD3 UR22, UPT, UPT, UR7, 0x32370b8f, URZ ;  /* 0x32370b8f07167890 */ /* 0x000fc4000fffe0ff */
[----:B------:R-:W-:Y:S01]  /*0250*/  UIADD3 UR23, UPT, UPT, UR6, 0x78dde6e4, URZ ;  /* 0x78dde6e406177890 */ /* 0x000fe2000fffe0ff */
[----:B0-----:R-:W-:Y:S11]  /*0260*/  @P0 BRA `(.L_x_663) ;  /* 0x0000000000380947 */ /* 0x001ff60003800000 */
        /* <DEDUP_REMOVED lines=14> */
.L_x_663:
[----:B------:R-:W-:Y:S05]  /*0350*/  BSYNC.RECONVERGENT B0 ;  /* 0x0000000000007941 */ /* 0x000fea0003800200 */
.L_x_662:
[----:B------:R-:W1:Y:S01]  /*0360*/  LDCU UR4, c[0x0][0x384] ;  /* 0x00007080ff0477ac */ /* 0x000e620008000800 */
[----:B-----5:R-:W-:Y:S01]  /*0370*/  @P1 IADD3 R0, P0, PT, R4, R9, RZ ;  /* 0x0000000904001210 */ /* 0x020fe20007f1e0ff */
[----:B------:R-:W-:-:S03]  /*0380*/  UIADD3 UR24, UPT, UPT, UR7, -0x126145ec, URZ ;  /* 0xed9eba1407187890 */ /* 0x000fc6000fffe0ff */
[----:B------:R-:W-:Y:S01]  /*0390*/  @P1 IADD3.X R7, PT, PT, RZ, R5, RZ, P0, !PT ;  /* 0x00000005ff071210 */ /* 0x000fe200007fe4ff */
[----:B------:R-:W-:Y:S02]  /*03a0*/  UIADD3 UR25, UPT, UPT, UR6, 0x1715609d, URZ ;  /* 0x1715609d06197890 */ /* 0x000fe4000fffe0ff */
[----:B------:R-:W-:Y:S01]  /*03b0*/  UIADD3 UR26, UPT, UPT, UR7, -0x56f99767, URZ ;  /* 0xa9066899071a7890 */ /* 0x000fe2000fffe0ff */
[--C-:B------:R-:W-:Y:S01]  /*03c0*/  SHF.R.U64 R49, R0, 0x2, R7.reuse ;  /* 0x0000000200317819 */ /* 0x100fe20000001207 */
[----:B------:R-:W-:Y:S01]  /*03d0*/  UIADD3 UR27, UPT, UPT, UR6, -0x4ab325aa, URZ ;  /* 0xb54cda56061b7890 */ /* 0x000fe2000fffe0ff */
[----:B------:R-:W-:Y:S01]  /*03e0*/  SHF.R.U32.HI R48, RZ, 0x2, R7 ;  /* 0x00000002ff307819 */ /* 0x000fe20000011607 */
[----:B------:R-:W-:Y:S02]  /*03f0*/  UIADD3 UR28, UPT, UPT, UR7, 0x646e171e, URZ ;  /* 0x646e171e071c7890 */ /* 0x000fe4000fffe0ff */
        /* <DEDUP_REMOVED lines=8> */
[----:B0-----:R-:W-:Y:S01]  /*0480*/  IMAD.HI.U32 R3, R55, -0x326172a9, RZ ;  /* 0xcd9e8d5737037827 */ /* 0x001fe200078e00ff */
[----:B------:R-:W0:Y:S01]  /*0490*/  LDCU.U8 UR4, c[0x0][0x410] ;  /* 0x00008200ff0477ac */ /* 0x000e220008000000 */
[----:B------:R-:W-:Y:S01]  /*04a0*/  PRMT R11, R25, 0x7632, R11 ;  /* 0x00007632190b7816 */ /* 0x000fe2000000000b */
[----:B------:R-:W-:Y:S01]  /*04b0*/  BSSY B1, `(.L_x_664) ;  /* 0x000041f000017945 */ /* 0x000fe20003800000 */
[----:B------:R-:W-:Y:S01]  /*04c0*/  IMAD.HI.U32 R2, R49, -0x2daee0ad, RZ ;  /* 0xd2511f5331027827 */ /* 0x000fe200078e00ff */
[----:B------:R-:W-:Y:S01]  /*04d0*/  LOP3.LUT R3, R48, UR6, R3, 0x96, !PT ;  /* 0x0000000630037c12 */ /* 0x000fe2000f8e9603 */
[----:B------:R-:W1:Y:S01]  /*04e0*/  LDCU UR5, c[0x0][0x404] ;  /* 0x00008080ff0577ac */ /* 0x000e620008000800 */
[----:B------:R-:W-:Y:S01]  /*04f0*/  PRMT R12, R24, 0x7632, R12 ;  /* 0x00007632180c7816 */ /* 0x000fe2000000000c */
[----:B------:R-:W-:Y:S01]  /*0500*/  IMAD R5, R55, -0x326172a9, RZ ;  /* 0xcd9e8d5737057824 */ /* 0x000fe200078e02ff */
[----:B------:R-:W-:Y:S01]  /*0510*/  LOP3.LUT R2, R2, UR7, RZ, 0x3c, !PT ;  /* 0x0000000702027c12 */ /* 0x000fe2000f8e3cff */
[----:B------:R-:W-:Y:S01]  /*0520*/  IMAD R7, R49, -0x2daee0ad, RZ ;  /* 0xd2511f5331077824 */ /* 0x000fe200078e02ff */
[----:B------:R-:W-:Y:S01]  /*0530*/  LOP3.LUT R45, R0, 0x3, RZ, 0xc0, !PT ;  /* 0x00000003002d7812 */ /* 0x000fe200078ec0ff */
[----:B------:R-:W-:Y:S01]  /*0540*/  IMAD.HI.U32 R6, R3, -0x2daee0ad, RZ ;  /* 0xd2511f5303067827 */ /* 0x000fe200078e00ff */
[----:B------:R-:W-:Y:S01]  /*0550*/  PRMT R44, R18, 0x7632, R44 ;  /* 0x00007632122c7816 */ /* 0x000fe2000000002c */
[----:B------:R-:W2:Y:S01]  /*0560*/  LDCU UR16, c[0x0][0x448] ;  /* 0x00008900ff1077ac */ /* 0x000ea20008000800 */
        /* <DEDUP_REMOVED lines=10> */
[----:B------:R-:W-:Y:S01]  /*0610*/  PRMT R15, R22, 0x7632, R15 ;  /* 0x00007632160f7816 */ /* 0x000fe2000000000f */
[----:B------:R-:W4:Y:S01]  /*0620*/  LDCU.64 UR10, c[0x0][0x3a0] ;  /* 0x00007400ff0a77ac */ /* 0x000f220008000a00 */
[----:B------:R-:W-:Y:S01]  /*0630*/  PRMT R14, R21, 0x7632, R14 ;  /* 0x00007632150e7816 */ /* 0x000fe2000000000e */
[----:B------:R-:W-:Y:S01]  /*0640*/  IMAD.HI.U32 R3, R4, -0x2daee0ad, RZ ;  /* 0xd2511f5304037827 */ /* 0x000fe200078e00ff */
[----:B------:R-:W-:Y:S01]  /*0650*/  LOP3.LUT R2, R5, UR19, R2, 0x96, !PT ;  /* 0x0000001305027c12 */ /* 0x000fe2000f8e9602 */
[----:B------:R-:W1:Y:S01]  /*0660*/  LDCU.64 UR14, c[0x0][0x3b0] ;  /* 0x00007600ff0e77ac */ /* 0x000e620008000a00 */
[----:B------:R-:W-:Y:S01]  /*0670*/  PRMT R13, R20, 0x7632, R13 ;  /* 0x00007632140d7816 */ /* 0x000fe2000000000d */
[----:B------:R-:W-:Y:S01]  /*0680*/  IMAD R5, R6, -0x326172a9, RZ ;  /* 0xcd9e8d5706057824 */ /* 0x000fe200078e02ff */
[----:B------:R-:W-:Y:S01]  /*0690*/  LOP3.LUT R3, R8, UR20, R3, 0x96, !PT ;  /* 0x0000001408037c12 */ /* 0x000fe2000f8e9603 */
[----:B------:R-:W-:Y:S01]  /*06a0*/  IMAD R7, R4, -0x2daee0ad, RZ ;  /* 0xd2511f5304077824 */ /* 0x000fe200078e02ff */
[----:B0-----:R-:W-:Y:S01]  /*06b0*/  ISETP.NE.AND P1, PT, RZ, UR4, PT ;  /* 0x00000004ff007c0c */ /* 0x001fe2000bf25270 */
[----:B------:R-:W-:Y:S01]  /*06c0*/  IMAD.HI.U32 R6, R2, -0x2daee0ad, RZ ;  /* 0xd2511f5302067827 */ /* 0x000fe200078e00ff */
[----:B------:R-:W-:-:S03]  /*06d0*/  SHF.L.U32 R12, R12, 0x10, RZ ;  /* 0x000000100c0c7819 */ /* 0x000fc600000006ff */
        /* <DEDUP_REMOVED lines=33> */
[----:B------:R-:W-:Y:S01]  /*08f0*/  IMAD R5, R5, -0x326172a9, RZ ;  /* 0xcd9e8d5705057824 */ /* 0x000fe200078e02ff */
[----:B------:R-:W-:Y:S01]  /*0900*/  LOP3.LUT R4, R9, UR32, R4, 0x96, !PT ;  /* 0x0000002009047c12 */ /* 0x000fe2000f8e9604 */
[----:B------:R-:W-:Y:S01]  /*0910*/  IMAD R6, R3, -0x2daee0ad, RZ ;  /* 0xd2511f5303067824 */ /* 0x000fe200078e02ff */
[----:B------:R-:W-:Y:S01]  /*0920*/  PRMT R9, R26, 0x7632, R9 ;  /* 0x000076321a097816 */ /* 0x000fe20000000009 */
[----:B------:R-:W-:-:S03]  /*0930*/  IMAD.HI.U32 R47, R2, -0x2daee0ad, RZ ;  /* 0xd2511f53022f7827 */ /* 0x000fc600078e00ff */
[----:B------:R-:W-:Y:S01]  /*0940*/  SHF.L.U32 R9, R9, 0x10, RZ ;  /* 0x0000001009097819 */ /* 0x000fe200000006ff */
[----:B------:R-:W-:Y:S01]  /*0950*/  IMAD.HI.U32 R46, R4, -0x326172a9, RZ ;  /* 0xcd9e8d57042e7827 */ /* 0x000fe200078e00ff */
[----:B------:R-:W-:-:S03]  /*0960*/  LOP3.LUT R47, R6, UR34, R47, 0x96, !PT ;  /* 0x00000022062f7c12 */ /* 0x000fc6000f8e962f */
[----:B------:R-:W-:Y:S01]  /*0970*/  IMAD.MOV.U32 R41, RZ, RZ, RZ ;  /* 0x000000ffff297224 */ /* 0x000fe200078e00ff */
[----:B------:R-:W-:Y:S01]  /*0980*/  LOP3.LUT R46, R5, UR33, R46, 0x96, !PT ;  /* 0x00000021052e7c12 */ /* 0x000fe2000f8e962e */
[----:B------:R-:W-:Y:S02]  /*0990*/  IMAD.U32 R11, R11, 0x10000, RZ ;  /* 0x000100000b0b7824 */ /* 0x000fe400078e00ff */
[----:B------:R-:W-:Y:S02]  /*09a0*/  IMAD.U32 R7, R7, 0x10000, RZ ;  /* 0x0001000007077824 */ /* 0x000fe400078e00ff */
[----:B------:R-:W-:Y:S02]  /*09b0*/  IMAD R10, R2, -0x2daee0ad, RZ ;  /* 0xd2511f53020a7824 */ /* 0x000fe400078e02ff */
[----:B-1234-:R-:W-:-:S07]  /*09c0*/  IMAD R8, R4, -0x326172a9, RZ ;  /* 0xcd9e8d5704087824 */ /* 0x01efce00078e02ff */
.L_x_734:
[----:B------:R-:W0:Y:S08]  /*09d0*/  LDC.64 R36, c[0x0][0x3f0] ;  /* 0x0000fc00ff247b82 */ /* 0x000e300000000a00 */
        /* <DEDUP_REMOVED lines=9> */
[----:B------:R-:W-:-:S05]  /*0a70*/  @P2 IADD3 R50, PT, PT, R38, -0x1, RZ ;  /* 0xffffffff26322810 */ /* 0x000fca0007ffe0ff */
        /* <DEDUP_REMOVED lines=17> */
[----:B------:R-:W2:Y:S01]  /*0b90*/  @P2 LDG.E.128 R28, desc[UR8][R36.64] ;  /* 0x00000008241c2981 */ /* 0x000ea2000c1e1d00 */
[----:B-1----:R-:W-:-:S05]  /*0ba0*/  @P0 IMAD.WIDE.U32 R52, R71, 0x10, R52 ;  /* 0x0000001047340825 */ /* 0x002fca00078e0034 */
[----:B------:R-:W3:Y:S01]  /*0bb0*/  @P0 LDG.E.128 R32, desc[UR8][R52.64] ;  /* 0x0000000834200981 */ /* 0x000ee2000c1e1d00 */
[----:B------:R-:W-:Y:S01]  /*0bc0*/  BSSY.RECONVERGENT B2, `(.L_x_667) ;  /* 0x0000068000027945 */ /* 0x000fe20003800200 */
[----:B--2---:R-:W-:Y:S02]  /*0bd0*/  PRMT R67, R31, 0x7632, R67 ;  /* 0x000076321f437816 */ /* 0x004fe40000000043 */
[----:B------:R-:W-:Y:S02]  /*0be0*/  PRMT R65, R30, 0x7632, R65 ;  /* 0x000076321e417816 */ /* 0x000fe40000000041 */
[----:B------:R-:W-:Y:S02]  /*0bf0*/  PRMT R61, R28, 0x7632, R61 ;  /* 0x000076321c3d7816 */ /* 0x000fe4000000003d */
[----:B---3--:R-:W-:Y:S02]  /*0c00*/  PRMT R72, R35, 0x7632, R72 ;  /* 0x0000763223487816 */ /* 0x008fe40000000048 */
[----:B------:R-:W-:-:S02]  /*0c10*/  PRMT R66, R34, 0x7632, R66 ;  /* 0x0000763222427816 */ /* 0x000fc40000000042 */
[----:B------:R-:W-:Y:S02]  /*0c20*/  PRMT R64, R33, 0x7632, R64 ;  /* 0x0000763221407816 */ /* 0x000fe40000000040 */
[----:B------:R-:W-:Y:S01]  /*0c30*/  PRMT R62, R32, 0x7632, R62 ;  /* 0x00007632203e7816 */ /* 0x000fe2000000003e */
[----:B------:R-:W-:Y:S06]  /*0c40*/  @!P2 BRA `(.L_x_668) ;  /* 0x000000040064a947 */ /* 0x000fec0003800000 */
        /* <DEDUP_REMOVED lines=16> */
.L_x_671:
        /* <DEDUP_REMOVED lines=13> */
.L_x_673:
[----:B------:R-:W-:Y:S05]  /*0e20*/  BSYNC.RECONVERGENT B4 ;  /* 0x0000000000047941 */ /* 0x000fea0003800200 */
.L_x_672:
        /* <DEDUP_REMOVED lines=43> */
.L_x_670:
[----:B------:R-:W-:Y:S05]  /*10e0*/  BSYNC.RECONVERGENT B3 ;  /* 0x0000000000037941 */ /* 0x000fea0003800200 */
.L_x_669:
[----:B------:R-:W-:Y:S01]  /*10f0*/  I2FP.F32.U32 R6, R6 ;  /* 0x0000000600067245 */ /* 0x000fe20000201000 */
[----:B------:R-:W-:Y:S02]  /*1100*/  HFMA2 R37, -RZ, RZ, 0.1171875, 0 ;  /* 0x2f800000ff257431 */ /* 0x000fe400000001ff */
[----:B------:R-:W-:-:S03]  /*1110*/  IMAD.U32 R10, R28, 0x10000, RZ ;  /* 0x000100001c0a7824 */ /* 0x000fc600078e00ff */
[----:B------:R-:W-:Y:S01]  /*1120*/  FFMA.FTZ R6, R6, R37, 1.1641532182693481445e-10 ;  /* 0x2f00000006067423 */ /* 0x000fe20000010025 */
[----:B------:R-:W-:Y:S01]  /*1130*/  FMUL.FTZ R10, R10, UR13 ;  /* 0x0000000d0a0a7c20 */ /* 0x000fe20008410000 */
[----:B------:R-:W-:-:S03]  /*1140*/  SHF.L.U32 R37, R24, 0x10, RZ ;  /* 0x0000001018257819 */ /* 0x000fc600000006ff */
[----:B------:R-:W-:Y:S01]  /*1150*/  FMUL.FTZ R10, R10, UR12 ;  /* 0x0000000c0a0a7c20 */ /* 0x000fe20008410000 */
[----:B------:R-:W-:-:S04]  /*1160*/  FSETP.GTU.FTZ.AND P4, PT, R6, UR5, PT ;  /* 0x0000000506007c0b */ /* 0x000fc8000bf9c000 */
[----:B------:R-:W-:Y:S02]  /*1170*/  FSEL R10, R10, RZ, !P4 ;  /* 0x000000ff0a0a7208 */ /* 0x000fe40006000000 */
[----:B------:R-:W-:-:S03]  /*1180*/  SEL R6, RZ, 0x1, P4 ;  /* 0x00000001ff067807 */ /* 0x000fc60002000000 */
[----:B------:R-:W-:Y:S01]  /*1190*/  FMUL.FTZ R60, R10, R37 ;  /* 0x000000250a3c7220 */ /* 0x000fe20000410000 */
[----:B------:R-:W-:Y:S06]  /*11a0*/  @!P0 BRA `(.L_x_674) ;  /* 0x0000000000248947 */ /* 0x000fec0003800000 */
[----:B------:R-:W-:-:S04]  /*11b0*/  IMAD.U32 R37, R32, 0x10000, RZ ;  /* 0x0001000020257824 */ /* 0x000fc800078e00ff */
[----:B------:R-:W-:Y:S01]  /*11c0*/  FADD.FTZ R60, R37, R60 ;  /* 0x0000003c253c7221 */ /* 0x000fe20000010000 */
[----:B------:R-:W-:Y:S06]  /*11d0*/  BRA `(.L_x_674) ;  /* 0x0000000000187947 */ /* 0x000fec0003800000 */
.L_x_668:
[----:B------:R-:W-:Y:S01]  /*11e0*/  MOV R70, R10 ;  /* 0x0000000a00467202 */ /* 0x000fe20000000f00 */
[----:B------:R-:W-:Y:S02]  /*11f0*/  IMAD.MOV.U32 R36, RZ, RZ, R45 ;  /* 0x000000ffff247224 */ /* 0x000fe400078e002d */
[----:B------:R-:W-:Y:S02]  /*1200*/  HFMA2 R60, -RZ, RZ, 0, 0 ;  /* 0x00000000ff3c7431 */ /* 0x000fe400000001ff */
[----:B------:R-:W-:Y:S01]  /*1210*/  @P0 IMAD.MOV.U32 R70, RZ, RZ, R10 ;  /* 0x000000ffff460224 */ /* 0x000fe200078e000a */
[----:B------:R-:W-:Y:S01]  /*1220*/  @P0 MOV R36, R45 ;  /* 0x0000002d00240202 */ /* 0x000fe20000000f00 */
[----:B------:R-:W-:-:S07]  /*1230*/  @P0 IMAD.U32 R60, R32, 0x10000, RZ ;  /* 0x00010000203c0824 */ /* 0x000fce00078e00ff */
.L_x_674:
[----:B------:R-:W-:Y:S05]  /*1240*/  BSYNC.RECONVERGENT B2 ;  /* 0x0000000000027941 */ /* 0x000fea0003800200 */
.L_x_667:
[----:B------:R-:W-:Y:S01]  /*1250*/  ISETP.GT.AND P4, PT, R38, RZ, PT ;  /* 0x000000ff2600720c */ /* 0x000fe20003f84270 */
[----:B------:R-:W-:-:S12]  /*1260*/  BSSY.RECONVERGENT B2, `(.L_x_675) ;  /* 0x0000060000027945 */ /* 0x000fd80003800200 */
[----:B------:R-:W-:Y:S05]  /*1270*/  @P4 BRA `(.L_x_676) ;  /* 0x0000000000204947 */ /* 0x000fea0003800000 */
[----:B------:R-:W-:Y:S02]  /*1280*/  HFMA2 R61, -RZ, RZ, 0, 0 ;  /* 0x00000000ff3d7431 */ /* 0x000fe400000001ff */
[----:B------:R-:W-:Y:S01]  /*1290*/  IMAD.MOV.U32 R45, RZ, RZ, R70 ;  /* 0x000000ffff2d7224 */ /* 0x000fe200078e0046 */
[----:B------:R-:W-:Y:S01]  /*12a0*/  MOV R37, R36 ;  /* 0x0000002400257202 */ /* 0x000fe20000000f00 */
[----:B------:R-:W-:Y:S06]  /*12b0*/  @!P0 BRA `(.L_x_677) ;  /* 0x0000000400688947 */ /* 0x000fec0003800000 */
[----:B------:R-:W-:Y:S01]  /*12c0*/  IMAD.U32 R61, R62, 0x10000, RZ ;  /* 0x000100003e3d7824 */ /* 0x000fe200078e00ff */
[----:B------:R-:W-:Y:S01]  /*12d0*/  MOV R45, R70 ;  /* 0x00000046002d7202 */ /* 0x000fe20000000f00 */
[----:B------:R-:W-:Y:S01]  /*12e0*/  IMAD.MOV.U32 R37, RZ, RZ, R36 ;  /* 0x000000ffff257224 */ /* 0x000fe200078e0024 */
[----:B------:R-:W-:Y:S06]  /*12f0*/  BRA `(.L_x_677) ;  /* 0x0000000400587947 */ /* 0x000fec0003800000 */
.L_x_676:
        /* <DEDUP_REMOVED lines=16> */
.L_x_680:
        /* <DEDUP_REMOVED lines=13> */
.L_x_682:
[----:B------:R-:W-:Y:S05]  /*14d0*/  BSYNC.RECONVERGENT B4 ;  /* 0x0000000000047941 */ /* 0x000fea0003800200 */
.L_x_681:
        /* <DEDUP_REMOVED lines=43> */
.L_x_679:
[----:B------:R-:W-:Y:S05]  /*1790*/  BSYNC.RECONVERGENT B3 ;  /* 0x0000000000037941 */ /* 0x000fea0003800200 */
.L_x_678:
[----:B------:R-:W-:Y:S01]  /*17a0*/  I2FP.F32.U32 R5, R5 ;  /* 0x0000000500057245 */ /* 0x000fe20000201000 */
[----:B------:R-:W-:Y:S02]  /*17b0*/  HFMA2 R10, -RZ, RZ, 0.1171875, 0 ;  /* 0x2f800000ff0a7431 */ /* 0x000fe400000001ff */
[----:B------:R-:W-:Y:S01]  /*17c0*/  IMAD.U32 R61, R61, 0x10000, RZ ;  /* 0x000100003d3d7824 */ /* 0x000fe200078e00ff */
[----:B------:R-:W-:Y:S02]  /*17d0*/  @P0 SHF.L.U32 R62, R62, 0x10, RZ ;  /* 0x000000103e3e0819 */ /* 0x000fe400000006ff */
[----:B------:R-:W-:Y:S01]  /*17e0*/  FFMA.FTZ R5, R5, R10, 1.1641532182693481445e-10 ;  /* 0x2f00000005057423 */ /* 0x000fe2000001000a */
[----:B------:R-:W-:-:S04]  /*17f0*/  FMUL.FTZ R61, R61, UR13 ;  /* 0x0000000d3d3d7c20 */ /* 0x000fc80008410000 */
[----:B------:R-:W-:Y:S01]  /*1800*/  FMUL.FTZ R61, R61, UR12 ;  /* 0x0000000c3d3d7c20 */ /* 0x000fe20008410000 */
[----:B------:R-:W-:-:S04]  /*1810*/  FSETP.GTU.FTZ.AND P5, PT, R5, UR5, PT ;  /* 0x0000000505007c0b */ /* 0x000fc8000bfbc000 */
[----:B------:R-:W-:Y:S02]  /*1820*/  FSEL R61, R61, RZ, !P5 ;  /* 0x000000ff3d3d7208 */ /* 0x000fe40006800000 */
[----:B------:R-:W-:-:S03]  /*1830*/  SEL R5, RZ, 0x1, P5 ;  /* 0x00000001ff057807 */ /* 0x000fc60002800000 */
[----:B------:R-:W-:-:S04]  /*1840*/  FMUL.FTZ R61, R61, R12 ;  /* 0x0000000c3d3d7220 */ /* 0x000fc80000410000 */
[----:B------:R-:W-:-:S07]  /*1850*/  @P0 FADD.FTZ R61, R62, R61 ;  /* 0x0000003d3e3d0221 */ /* 0x000fce0000010000 */
.L_x_677:
[----:B------:R-:W-:Y:S05]  /*1860*/  BSYNC.RECONVERGENT B2 ;  /* 0x0000000000027941 */ /* 0x000fea0003800200 */
.L_x_675:
        /* <DEDUP_REMOVED lines=10> */
.L_x_684:
        /* <DEDUP_REMOVED lines=16> */
.L_x_688:
        /* <DEDUP_REMOVED lines=13> */
.L_x_690:
[----:B------:R-:W-:Y:S05]  /*1ae0*/  BSYNC.RECONVERGENT B4 ;  /* 0x0000000000047941 */ /* 0x000fea0003800200 */
.L_x_689:
        /* <DEDUP_REMOVED lines=42> */
[----:B------:R-:W-:-:S07]  /*1d90*/  LOP3.LUT R47, R38, UR34, R37, 0x96, !PT ;  /* 0x00000022262f7c12 */ /* 0x000fce000f8e9625 */
.L_x_687:
[----:B------:R-:W-:Y:S05]  /*1da0*/  BSYNC.RECONVERGENT B3 ;  /* 0x0000000000037941 */ /* 0x000fea0003800200 */
.L_x_686:
[----:B------:R-:W-:Y:S01]  /*1db0*/  I2FP.F32.U32 R4, R4 ;  /* 0x0000000400047245 */ /* 0x000fe20000201000 */
[----:B------:R-:W-:Y:S01]  /*1dc0*/  IMAD.MOV.U32 R39, RZ, RZ, 0x2f800000 ;  /* 0x2f800000ff277424 */ /* 0x000fe200078e00ff */
[----:B------:R-:W-:Y:S01]  /*1dd0*/  SHF.L.U32 R37, R29, 0x10, RZ ;  /* 0x000000101d257819 */ /* 0x000fe200000006ff */
        /* <DEDUP_REMOVED lines=8> */
[----:B------:R-:W-:-:S04]  /*1e60*/  FMUL.FTZ R62, R37, R62 ;  /* 0x0000003e253e7220 */ /* 0x000fc80000410000 */
[----:B------:R-:W-:-:S07]  /*1e70*/  @P0 FADD.FTZ R62, R39, R62 ;  /* 0x0000003e273e0221 */ /* 0x000fce0000010000 */
.L_x_685:
[----:B------:R-:W-:Y:S05]  /*1e80*/  BSYNC.RECONVERGENT B2 ;  /* 0x0000000000027941 */ /* 0x000fea0003800200 */
.L_x_683:
[----:B------:R-:W-:Y:S04]  /*1e90*/  BSSY.RECONVERGENT B2, `(.L_x_691) ;  /* 0x0000061000027945 */ /* 0x000fe80003800200 */
[----:B------:R-:W-:Y:S05]  /*1ea0*/  @P4 BRA `(.L_x_692) ;  /* 0x0000000000204947 */ /* 0x000fea0003800000 */
[----:B------:R-:W-:Y:S01]  /*1eb0*/  IMAD.MOV.U32 R63, RZ, RZ, RZ ;  /* 0x000000ffff3f7224 */ /* 0x000fe200078e00ff */
[----:B------:R-:W-:Y:S01]  /*1ec0*/  MOV R70, R10 ;  /* 0x0000000a00467202 */ /* 0x000fe20000000f00 */
[----:B------:R-:W-:Y:S01]  /*1ed0*/  IMAD.MOV.U32 R37, RZ, RZ, R36 ;  /* 0x000000ffff257224 */ /* 0x000fe200078e0024 */
[----:B------:R-:W-:Y:S06]  /*1ee0*/  @!P0 BRA `(.L_x_693) ;  /* 0x00000004006c8947 */ /* 0x000fec0003800000 */
[----:B------:R-:W-:Y:S01]  /*1ef0*/  SHF.L.U32 R63, R64, 0x10, RZ ;  /* 0x00000010403f7819 */ /* 0x000fe200000006ff */
[----:B------:R-:W-:Y:S01]  /*1f00*/  IMAD.MOV.U32 R70, RZ, RZ, R10 ;  /* 0x000000ffff467224 */ /* 0x000fe200078e000a */
[----:B------:R-:W-:Y:S01]  /*1f10*/  MOV R37, R36 ;  /* 0x0000002400257202 */ /* 0x000fe20000000f00 */
[----:B------:R-:W-:Y:S06]  /*1f20*/  BRA `(.L_x_693) ;  /* 0x00000004005c7947 */ /* 0x000fec0003800000 */
.L_x_692:
        /* <DEDUP_REMOVED lines=16> */
.L_x_696:
        /* <DEDUP_REMOVED lines=13> */
.L_x_698:
[----:B------:R-:W-:Y:S05]  /*2100*/  BSYNC.RECONVERGENT B4 ;  /* 0x0000000000047941 */ /* 0x000fea0003800200 */
.L_x_697:
        /* <DEDUP_REMOVED lines=43> */
.L_x_695:
[----:B------:R-:W-:Y:S05]  /*23c0*/  BSYNC.RECONVERGENT B3 ;  /* 0x0000000000037941 */ /* 0x000fea0003800200 */
.L_x_694:
[----:B------:R-:W-:Y:S01]  /*23d0*/  PRMT R10, R29, 0x7632, R10 ;  /* 0x000076321d0a7816 */ /* 0x000fe2000000000a */
[----:B------:R-:W-:Y:S01]  /*23e0*/  IMAD.MOV.U32 R36, RZ, RZ, 0x2f800000 ;  /* 0x2f800000ff247424 */ /* 0x000fe200078e00ff */
[----:B------:R-:W-:Y:S01]  /*23f0*/  I2FP.F32.U32 R3, R3 ;  /* 0x0000000300037245 */ /* 0x000fe20000201000 */
[----:B------:R-:W-:Y:S01]  /*2400*/  @P0 IMAD.U32 R64, R64, 0x10000, RZ ;  /* 0x0001000040400824 */ /* 0x000fe200078e00ff */
[----:B------:R-:W-:-:S03]  /*2410*/  SHF.L.U32 R10, R10, 0x10, RZ ;  /* 0x000000100a0a7819 */ /* 0x000fc600000006ff */
[----:B------:R-:W-:Y:S02]  /*2420*/  FFMA.FTZ R3, R3, R36, 1.1641532182693481445e-10 ;  /* 0x2f00000003037423 */ /* 0x000fe40000010024 */
[----:B------:R-:W-:-:S03]  /*2430*/  FMUL.FTZ R10, R10, UR13 ;  /* 0x0000000d0a0a7c20 */ /* 0x000fc60008410000 */
[----:B------:R-:W-:Y:S01]  /*2440*/  FSETP.GTU.FTZ.AND P5, PT, R3, UR5, PT ;  /* 0x0000000503007c0b */ /* 0x000fe2000bfbc000 */
[----:B------:R-:W-:-:S03]  /*2450*/  FMUL.FTZ R10, R10, UR12 ;  /* 0x0000000c0a0a7c20 */ /* 0x000fc60008410000 */
[----:B------:R-:W-:Y:S02]  /*2460*/  SEL R3, RZ, 0x1, P5 ;  /* 0x00000001ff037807 */ /* 0x000fe40002800000 */
[----:B------:R-:W-:-:S05]  /*2470*/  FSEL R10, R10, RZ, !P5 ;  /* 0x000000ff0a0a7208 */ /* 0x000fca0006800000 */
[----:B------:R-:W-:-:S04]  /*2480*/  FMUL.FTZ R63, R10, R11 ;  /* 0x0000000b0a3f7220 */ /* 0x000fc80000410000 */
[----:B------:R-:W-:-:S07]  /*2490*/  @P0 FADD.FTZ R63, R64, R63 ;  /* 0x0000003f403f0221 */ /* 0x000fce0000010000 */
.L_x_693:
[----:B------:R-:W-:Y:S05]  /*24a0*/  BSYNC.RECONVERGENT B2 ;  /* 0x0000000000027941 */ /* 0x000fea0003800200 */
.L_x_691:
        /* <DEDUP_REMOVED lines=10> */
.L_x_700:
        /* <DEDUP_REMOVED lines=16> */
.L_x_704:
        /* <DEDUP_REMOVED lines=13> */
.L_x_706:
[----:B------:R-:W-:Y:S05]  /*2720*/  BSYNC.RECONVERGENT B4 ;  /* 0x0000000000047941 */ /* 0x000fea0003800200 */
.L_x_705:
        /* <DEDUP_REMOVED lines=43> */
.L_x_703:
[----:B------:R-:W-:Y:S05]  /*29e0*/  BSYNC.RECONVERGENT B3 ;  /* 0x0000000000037941 */ /* 0x000fea0003800200 */
.L_x_702:
[----:B------:R-:W-:Y:S01]  /*29f0*/  I2FP.F32.U32 R2, R2 ;  /* 0x0000000200027245 */ /* 0x000fe20000201000 */
[----:B------:R-:W-:Y:S02]  /*2a00*/  HFMA2 R39, -RZ, RZ, 0.1171875, 0 ;  /* 0x2f800000ff277431 */ /* 0x000fe400000001ff */
[----:B------:R-:W-:Y:S01]  /*2a10*/  IMAD.U32 R37, R30, 0x10000, RZ ;  /* 0x000100001e257824 */ /* 0x000fe200078e00ff */
[----:B------:R-:W-:Y:S02]  /*2a20*/  SHF.L.U32 R64, R26, 0x10, RZ ;  /* 0x000000101a407819 */ /* 0x000fe400000006ff */
[----:B------:R-:W-:Y:S01]  /*2a30*/  FFMA.FTZ R2, R2, R39, 1.1641532182693481445e-10 ;  /* 0x2f00000002027423 */ /* 0x000fe20000010027 */
[----:B------:R-:W-:Y:S01]  /*2a40*/  FMUL.FTZ R37, R37, UR13 ;  /* 0x0000000d25257c20 */ /* 0x000fe20008410000 */
[----:B------:R-:W-:-:S03]  /*2a50*/  @P0 IMAD.U32 R39, R34, 0x10000, RZ ;  /* 0x0001000022270824 */ /* 0x000fc600078e00ff */
[----:B------:R-:W-:Y:S01]  /*2a60*/  FMUL.FTZ R37, R37, UR12 ;  /* 0x0000000c25257c20 */ /* 0x000fe20008410000 */
[----:B------:R-:W-:-:S04]  /*2a70*/  FSETP.GTU.FTZ.AND P5, PT, R2, UR5, PT ;  /* 0x0000000502007c0b */ /* 0x000fc8000bfbc000 */
[----:B------:R-:W-:Y:S02]  /*2a80*/  FSEL R37, R37, RZ, !P5 ;  /* 0x000000ff25257208 */ /* 0x000fe40006800000 */
[----:B------:R-:W-:-:S03]  /*2a90*/  SEL R2, RZ, 0x1, P5 ;  /* 0x00000001ff027807 */ /* 0x000fc60002800000 */
[----:B------:R-:W-:-:S04]  /*2aa0*/  FMUL.FTZ R64, R37, R64 ;  /* 0x0000004025407220 */ /* 0x000fc80000410000 */
[----:B------:R-:W-:-:S07]  /*2ab0*/  @P0 FADD.FTZ R64, R39, R64 ;  /* 0x0000004027400221 */ /* 0x000fce0000010000 */
.L_x_701:
[----:B------:R-:W-:Y:S05]  /*2ac0*/  BSYNC.RECONVERGENT B2 ;  /* 0x0000000000027941 */ /* 0x000fea0003800200 */
.L_x_699:
[----:B------:R-:W-:Y:S04]  /*2ad0*/  BSSY.RECONVERGENT B2, `(.L_x_707) ;  /* 0x0000060000027945 */ /* 0x000fe80003800200 */
[----:B------:R-:W-:Y:S05]  /*2ae0*/  @P4 BRA `(.L_x_708) ;  /* 0x0000000000204947 */ /* 0x000fea0003800000 */
[----:B------:R-:W-:Y:S01]  /*2af0*/  MOV R65, RZ ;  /* 0x000000ff00417202 */ /* 0x000fe20000000f00 */
[----:B------:R-:W-:Y:S01]  /*2b00*/  IMAD.MOV.U32 R45, RZ, RZ, R10 ;  /* 0x000000ffff2d7224 */ /* 0x000fe200078e000a */
[----:B------:R-:W-:Y:S01]  /*2b10*/  MOV R37, R36 ;  /* 0x0000002400257202 */ /* 0x000fe20000000f00 */
[----:B------:R-:W-:Y:S06]  /*2b20*/  @!P0 BRA `(.L_x_709) ;  /* 0x0000000400688947 */ /* 0x000fec0003800000 */
[----:B------:R-:W-:Y:S01]  /*2b30*/  IMAD.U32 R65, R66, 0x10000, RZ ;  /* 0x0001000042417824 */ /* 0x000fe200078e00ff */
[----:B------:R-:W-:Y:S01]  /*2b40*/  MOV R45, R10 ;  /* 0x0000000a002d7202 */ /* 0x000fe20000000f00 */
[----:B------:R-:W-:Y:S01]  /*2b50*/  IMAD.MOV.U32 R37, RZ, RZ, R36 ;  /* 0x000000ffff257224 */ /* 0x000fe200078e0024 */
[----:B------:R-:W-:Y:S06]  /*2b60*/  BRA `(.L_x_709) ;  /* 0x0000000400587947 */ /* 0x000fec0003800000 */
.L_x_708:
        /* <DEDUP_REMOVED lines=16> */
.L_x_712:
        /* <DEDUP_REMOVED lines=13> */
.L_x_714:
[----:B------:R-:W-:Y:S05]  /*2d40*/  BSYNC.RECONVERGENT B4 ;  /* 0x0000000000047941 */ /* 0x000fea0003800200 */
.L_x_713:
        /* <DEDUP_REMOVED lines=43> */
.L_x_711:
[----:B------:R-:W-:Y:S05]  /*3000*/  BSYNC.RECONVERGENT B3 ;  /* 0x0000000000037941 */ /* 0x000fea0003800200 */
.L_x_710:
        /* <DEDUP_REMOVED lines=8> */
[----:B------:R-:W-:-:S05]  /*3090*/  FSEL R0, R65, RZ, !P5 ;  /* 0x000000ff41007208 */ /* 0x000fca0006800000 */
[----:B------:R-:W-:Y:S01]  /*30a0*/  FMUL.FTZ R65, R0, R9 ;  /* 0x0000000900417220 */ /* 0x000fe20000410000 */
[----:B------:R-:W-:-:S03]  /*30b0*/  SEL R0, RZ, 0x1, P5 ;  /* 0x00000001ff007807 */ /* 0x000fc60002800000 */
[----:B------:R-:W-:-:S07]  /*30c0*/  @P0 FADD.FTZ R65, R66, R65 ;  /* 0x0000004142410221 */ /* 0x000fce0000010000 */
.L_x_709:
[----:B------:R-:W-:Y:S05]  /*30d0*/  BSYNC.RECONVERGENT B2 ;  /* 0x0000000000027941 */ /* 0x000fea0003800200 */
.L_x_707:
        /* <DEDUP_REMOVED lines=10> */
.L_x_716:
        /* <DEDUP_REMOVED lines=16> */
.L_x_720:
        /* <DEDUP_REMOVED lines=13> */
.L_x_722:
[----:B------:R-:W-:Y:S05]  /*3350*/  BSYNC.RECONVERGENT B4 ;  /* 0x0000000000047941 */ /* 0x000fea0003800200 */
.L_x_721:
        /* <DEDUP_REMOVED lines=43> */
.L_x_719:
[----:B------:R-:W-:Y:S05]  /*3610*/  BSYNC.RECONVERGENT B3 ;  /* 0x0000000000037941 */ /* 0x000fea0003800200 */
.L_x_718:
        /* <DEDUP_REMOVED lines=13> */
.L_x_717:
[----:B------:R-:W-:Y:S05]  /*36f0*/  BSYNC.RECONVERGENT B2 ;  /* 0x0000000000027941 */ /* 0x000fea0003800200 */
.L_x_715:
        /* <DEDUP_REMOVED lines=10> */
.L_x_724:
        /* <DEDUP_REMOVED lines=16> */
.L_x_728:
        /* <DEDUP_REMOVED lines=13> */
.L_x_730:
[----:B------:R-:W-:Y:S05]  /*3970*/  BSYNC.RECONVERGENT B4 ;  /* 0x0000000000047941 */ /* 0x000fea0003800200 */
.L_x_729:
        /* <DEDUP_REMOVED lines=41> */
[----:B------:R-:W-:Y:S01]  /*3c10*/  IMAD.MOV.U32 R37, RZ, RZ, R70 ;  /* 0x000000ffff257224 */ /* 0x000fe200078e0046 */
[----:B------:R-:W-:-:S07]  /*3c20*/  MOV R10, R36 ;  /* 0x00000024000a7202 */ /* 0x000fce0000000f00 */
.L_x_727:
[----:B------:R-:W-:Y:S05]  /*3c30*/  BSYNC.RECONVERGENT B3 ;  /* 0x0000000000037941 */ /* 0x000fea0003800200 */
.L_x_726:
        /* <DEDUP_REMOVED lines=12> */
.L_x_725:
[----:B------:R-:W-:Y:S05]  /*3d00*/  BSYNC.RECONVERGENT B2 ;  /* 0x0000000000027941 */ /* 0x000fea0003800200 */
.L_x_723:
        /* <DEDUP_REMOVED lines=8> */
[----:B0-----:R-:W-:Y:S01]  /*3d90*/  SHF.L.U32 R36, R58, 0x10, RZ ;  /* 0x000000103a247819 */ /* 0x001fe200000006ff */
[----:B------:R-:W-:-:S03]  /*3da0*/  IMAD.WIDE.U32 R52, R5, 0x100, RZ ;  /* 0x0000010005347825 */ /* 0x000fc600078e00ff */
[----:B------:R-:W-:Y:S01]  /*3db0*/  LOP3.LUT R38, R36, 0xff0000, RZ, 0xc0, !PT ;  /* 0x00ff000024267812 */ /* 0x000fe200078ec0ff */
[----:B------:R-:W-:-:S03]  /*3dc0*/  IMAD.SHL.U32 R36, R0, 0x100, RZ ;  /* 0x0000010000247824 */ /* 0x000fc600078e00ff */
[----:B------:R-:W-:Y:S01]  /*3dd0*/  PRMT R71, R38, 0x4210, R59 ;  /* 0x0000421026477816 */ /* 0x000fe2000000003b */
[----:B------:R-:W-:-:S03]  /*3de0*/  IMAD.WIDE.U32 R38, R4, 0x10000, RZ ;  /* 0x0001000004267825 */ /* 0x000fc600078e00ff */
[----:B------:R-:W-:Y:S01]  /*3df0*/  LOP3.LUT R71, R71, 0xff00, R36, 0xf8, !PT ;  /* 0x0000ff0047477812 */ /* 0x000fe200078ef824 */
[----:B------:R-:W-:-:S03]  /*3e00*/  IMAD.WIDE.U32 R36, R3, 0x1000000, RZ ;  /* 0x0100000003247825 */ /* 0x000fc600078e00ff */
[----:B------:R-:W-:-:S04]  /*3e10*/  LOP3.LUT R71, R71, 0xff, R2, 0xf8, !PT ;  /* 0x000000ff47477812 */ /* 0x000fc800078ef802 */
[----:B------:R-:W-:Y:S02]  /*3e20*/  LOP3.LUT R71, R39, R71, R37, 0xfe, !PT ;  /* 0x0000004727477212 */ /* 0x000fe400078efe25 */
[----:B------:R-:W-:Y:S02]  /*3e30*/  LOP3.LUT R39, R52, R36, R38, 0xfe, !PT ;  /* 0x0000002434277212 */ /* 0x000fe400078efe26 */
[C---:B------:R-:W-:Y:S02]  /*3e40*/  LEA R36, P0, R50.reuse, UR14, 0x3 ;  /* 0x0000000e32247c11 */ /* 0x040fe4000f8018ff */
[----:B------:R-:W-:Y:S02]  /*3e50*/  LOP3.LUT R38, R39, 0xff, R6, 0xf8, !PT ;  /* 0x000000ff27267812 */ /* 0x000fe400078ef806 */
[----:B------:R-:W-:Y:S02]  /*3e60*/  LEA.HI.X R37, R50, UR15, R51, 0x3, P0 ;  /* 0x0000000f32257c11 */ /* 0x000fe400080f1c33 */
[----:B------:R-:W-:-:S05]  /*3e70*/  LOP3.LUT R39, R71, R53, RZ, 0xfc, !PT ;  /* 0x0000003547277212 */ /* 0x000fca00078efcff */
[----:B------:R1:W-:Y:S02]  /*3e80*/  STG.E.64 desc[UR8][R36.64], R38 ;  /* 0x0000002624007986 */ /* 0x0003e4000c101b08 */
.L_x_666:
[----:B------:R-:W-:Y:S05]  /*3e90*/  BSYNC.RECONVERGENT B0 ;  /* 0x0000000000007941 */ /* 0x000fea0003800200 */
.L_x_665:
        /* <DEDUP_REMOVED lines=39> */
[----:B------:R-:W-:Y:S01]  /*4110*/  FFMA.FTZ R36, R39, R39, R36 ;  /* 0x0000002727247223 */ /* 0x000fe20000010024 */
[----:B------:R-:W-:-:S04]  /*4120*/  FADD.FTZ R39, R67, -R51 ;  /* 0x8000003343277221 */ /* 0x000fc80000010000 */
        /* <DEDUP_REMOVED lines=12> */
.L_x_746:
[----:B01----:R-:W-:Y:S01]  /*41f0*/  FADD.FTZ R50, R50, R71 ;  /* 0x0000004732327221 */ /* 0x003fe20000010000 */
[----:B------:R-:W-:Y:S01]  /*4200*/  FMUL.FTZ R52, R51, R51 ;  /* 0x0000003333347220 */ /* 0x000fe20000410000 */
[----:B------:R-:W0:Y:S01]  /*4210*/  @!P2 LDC.64 R38, c[0x0][0x3c0] ;  /* 0x0000f000ff26ab82 */ /* 0x000e220000000a00 */
[----:B-----5:R-:W-:Y:S01]  /*4220*/  ISETP.GE.AND P0, PT, R68, 0x1, PT ;  /* 0x000000014400780c */ /* 0x020fe20003f06270 */
[----:B------:R-:W-:Y:S01]  /*4230*/  FFMA.FTZ R50, R50, R37, UR16 ;  /* 0x0000001032327e23 */ /* 0x000fe20008010025 */
[----:B------:R-:W-:Y:S01]  /*4240*/  BSSY.RECONVERGENT B0, `(.L_x_732) ;  /* 0x0000041000007945 */ /* 0x000fe20003800200 */
[----:B------:R-:W-:-:S04]  /*4250*/  FSEL R53, R52, RZ, P1 ;  /* 0x000000ff34357208 */ /* 0x000fc80000800000 */
[----:B------:R-:W1:Y:S01]  /*4260*/  @!P2 LDC.64 R36, c[0x0][0x3c8] ;  /* 0x0000f200ff24ab82 */ /* 0x000e620000000a00 */
[----:B------:R-:W-:-:S06]  /*4270*/  FADD.FTZ R53, R50, R53 ;  /* 0x0000003532357221 */ /* 0x000fcc0000010000 */
[----:B------:R-:W2:Y:S01]  /*4280*/  MUFU.RSQ R53, R53 ;  /* 0x0000003500357308 */ /* 0x000ea20000001400 */
[----:B0-----:R-:W-:-:S05]  /*4290*/  @!P2 IMAD.WIDE R38, R54, 0x4, R38 ;  /* 0x000000043626a825 */ /* 0x001fca00078e0226 */
[----:B------:R0:W-:Y:S01]  /*42a0*/  @!P2 STG.E desc[UR8][R38.64], R51 ;  /* 0x000000332600a986 */ /* 0x0001e2000c101908 */
[----:B-1----:R-:W-:-:S05]  /*42b0*/  @!P2 IMAD.WIDE R36, R54, 0x4, R36 ;  /* 0x000000043624a825 */ /* 0x002fca00078e0224 */
[----:B--2---:R0:W-:Y:S01]  /*42c0*/  @!P2 STG.E desc[UR8][R36.64], R53 ;  /* 0x000000352400a986 */ /* 0x0041e2000c101908 */
[----:B------:R-:W-:Y:S05]  /*42d0*/  @!P0 BRA `(.L_x_733) ;  /* 0x0000000000dc8947 */ /* 0x000fea0003800000 */
[----:B------:R-:W-:Y:S05]  /*42e0*/  @P3 BRA `(.L_x_733) ;  /* 0x0000000000d83947 */ /* 0x000fea0003800000 */
[----:B0-----:R-:W-:Y:S01]  /*42f0*/  FSEL R51, R51, RZ, !P1 ;  /* 0x000000ff33337208 */ /* 0x001fe20004800000 */
[----:B------:R-:W-:Y:S01]  /*4300*/  IMAD.U32 R37, R16, 0x10000, RZ ;  /* 0x0001000010257824 */ /* 0x000fe200078e00ff */
[----:B------:R-:W-:Y:S01]  /*4310*/  SHF.L.U32 R71, R20, 0x10, RZ ;  /* 0x0000001014477819 */ /* 0x000fe200000006ff */
[----:B------:R-:W-:Y:S01]  /*4320*/  IMAD.U32 R73, R42, 0x10000, RZ ;  /* 0x000100002a497824 */ /* 0x000fe200078e00ff */
[----:B------:R-:W-:Y:S01]  /*4330*/  SHF.L.U32 R39, R13, 0x10, RZ ;  /* 0x000000100d277819 */ /* 0x000fe200000006ff */
[--C-:B------:R-:W-:Y:S01]  /*4340*/  FADD.FTZ R36, R60, -R51.reuse ;  /* 0x800000333c247221 */ /* 0x100fe20000010000 */
[--C-:B------:R-:W-:Y:S01]  /*4350*/  FADD.FTZ R38, R61, -R51.reuse ;  /* 0x800000333d267221 */ /* 0x100fe20000010000 */
[----:B------:R-:W-:Y:S01]  /*4360*/  FADD.FTZ R50, R62, -R51 ;  /* 0x800000333e327221 */ /* 0x000fe20000010000 */
[----:B------:R-:W-:Y:S02]  /*4370*/  IMAD.U32 R70, R43, 0x10000, RZ ;  /* 0x000100002b467824 */ /* 0x000fe400078e00ff */
[C---:B------:R-:W-:Y:S01]  /*4380*/  FMUL.FTZ R36, R53.reuse, R36 ;  /* 0x0000002435247220 */ /* 0x040fe20000410000 */
[C---:B------:R-:W-:Y:S01]  /*4390*/  FMUL.FTZ R38, R53.reuse, R38 ;  /* 0x0000002635267220 */ /* 0x040fe20000410000 */
[----:B------:R-:W-:Y:S01]  /*43a0*/  FMUL.FTZ R50, R53, R50 ;  /* 0x0000003235327220 */ /* 0x000fe20000410000 */
[----:B------:R-:W-:-:S02]  /*43b0*/  IMAD.U32 R75, R44, 0x10000, RZ ;  /* 0x000100002c4b7824 */ /* 0x000fc400078e00ff */
[----:B------:R-:W-:Y:S01]  /*43c0*/  FFMA.FTZ R71, R36, R71, R37 ;  /* 0x0000004724477223 */ /* 0x000fe20000010025 */
[----:B------:R-:W-:Y:S01]  /*43d0*/  FFMA.FTZ R36, R38, R39, R73 ;  /* 0x0000002726247223 */ /* 0x000fe20000010049 */
[----:B------:R-:W-:Y:S01]  /*43e0*/  SHF.L.U32 R37, R21, 0x10, RZ ;  /* 0x0000001015257819 */ /* 0x000fe200000006ff */
[----:B------:R-:W-:Y:S02]  /*43f0*/  IMAD.U32 R39, R17, 0x10000, RZ ;  /* 0x0001000011277824 */ /* 0x000fe400078e00ff */
[----:B------:R-:W-:Y:S01]  /*4400*/  FADD.FTZ R38, R63, -R51 ;  /* 0x800000333f267221 */ /* 0x000fe20000010000 */
[----:B------:R-:W-:Y:S01]  /*4410*/  SHF.L.U32 R73, R22, 0x10, RZ ;  /* 0x0000001016497819 */ /* 0x000fe200000006ff */
[----:B------:R-:W-:Y:S02]  /*4420*/  FFMA.FTZ R52, R50, R37, R39 ;  /* 0x0000002532347223 */ /* 0x000fe40000010027 */
[----:B------:R-:W-:Y:S01]  /*4430*/  FMUL.FTZ R37, R53, R38 ;  /* 0x0000002635257220 */ /* 0x000fe20000410000 */
[----:B------:R-:W-:Y:S01]  /*4440*/  FADD.FTZ R38, R64, -R51 ;  /* 0x8000003340267221 */ /* 0x000fe20000010000 */
[----:B------:R-:W-:Y:S01]  /*4450*/  IMAD.U32 R39, R18, 0x10000, RZ ;  /* 0x0001000012277824 */ /* 0x000fe200078e00ff */
[----:B------:R-:W-:-:S02]  /*4460*/  SHF.L.U32 R50, R14, 0x10, RZ ;  /* 0x000000100e327819 */ /* 0x000fc400000006ff */
[----:B------:R-:W-:Y:S01]  /*4470*/  FMUL.FTZ R38, R53, R38 ;  /* 0x0000002635267220 */ /* 0x000fe20000410000 */
[----:B------:R-:W-:Y:S02]  /*4480*/  IADD3 R68, PT, PT, R68, -0x1, RZ ;  /* 0xffffffff44447810 */ /* 0x000fe40007ffe0ff */
[--C-:B------:R-:W-:Y:S01]  /*4490*/  FFMA.FTZ R37, R37, R50, R70.reuse ;  /* 0x0000003225257223 */ /* 0x100fe20000010046 */
[----:B------:R-:W-:Y:S01]  /*44a0*/  FFMA.FTZ R73, R38, R73, R39 ;  /* 0x0000004926497223 */ /* 0x000fe20000010027 */
[--C-:B------:R-:W-:Y:S01]  /*44b0*/  FADD.FTZ R38, R65, -R51.reuse ;  /* 0x8000003341267221 */ /* 0x100fe20000010000 */
[----:B------:R-:W-:Y:S01]  /*44c0*/  SHF.L.U32 R39, R15, 0x10, RZ ;  /* 0x000000100f277819 */ /* 0x000fe200000006ff */
[----:B------:R-:W-:Y:S01]  /*44d0*/  FADD.FTZ R50, R67, -R51 ;  /* 0x8000003343327221 */ /* 0x000fe20000010000 */
[----:B------:R-:W-:Y:S01]  /*44e0*/  PRMT R70, R19, 0x7632, R70 ;  /* 0x0000763213467816 */ /* 0x000fe20000000046 */
[----:B------:R-:W-:Y:S01]  /*44f0*/  FMUL.FTZ R38, R53, R38 ;  /* 0x0000002635267220 */ /* 0x000fe20000410000 */
[----:B------:R-:W-:Y:S01]  /*4500*/  IMAD R68, R68, R69, RZ ;  /* 0x0000004544447224 */ /* 0x000fe200078e02ff */
[----:B------:R-:W-:-:S02]  /*4510*/  SHF.L.U32 R69, R19, 0x10, RZ ;  /* 0x0000001013457819 */ /* 0x000fc400000006ff */
[----:B------:R-:W-:Y:S01]  /*4520*/  FFMA.FTZ R38, R38, R39, R75 ;  /* 0x0000002726267223 */ /* 0x000fe2000001004b */
[----:B------:R-:W-:Y:S01]  /*4530*/  SHF.L.U32 R70, R70, 0x10, RZ ;  /* 0x0000001046467819 */ /* 0x000fe200000006ff */
[----:B------:R-:W-:Y:S01]  /*4540*/  FMUL.FTZ R39, R53, R50 ;  /* 0x0000003235277220 */ /* 0x000fe20000410000 */
[----:B------:R-:W-:Y:S01]  /*4550*/  IMAD.U32 R50, R40, 0x10000, RZ ;  /* 0x0001000028327824 */ /* 0x000fe200078e00ff */
[----:B------:R-:W-:Y:S02]  /*4560*/  F2FP.BF16.F32.PACK_AB R37, R37, R52 ;  /* 0x000000342525723e */ /* 0x000fe400000010ff */
[----:B------:R-:W-:Y:S01]  /*4570*/  F2FP.BF16.F32.PACK_AB R38, R38, R73 ;  /* 0x000000492626723e */ /* 0x000fe200000010ff */
[----:B------:R-:W-:Y:S01]  /*4580*/  FFMA.FTZ R39, R39, R50, R70 ;  /* 0x0000003227277223 */ /* 0x000fe20000010046 */
[----:B------:R-:W-:Y:S01]  /*4590*/  FADD.FTZ R70, R66, -R51 ;  /* 0x8000003342467221 */ /* 0x000fe20000010000 */
[----:B------:R-:W-:Y:S01]  /*45a0*/  F2FP.BF16.F32.PACK_AB R36, R36, R71 ;  /* 0x000000472424723e */ /* 0x000fe200000010ff */
[----:B------:R-:W0:Y:S02]  /*45b0*/  LDC.64 R50, c[0x0][0x428] ;  /* 0x00010a00ff327b82 */ /* 0x000e240000000a00 */
[----:B------:R-:W-:Y:S01]  /*45c0*/  FMUL.FTZ R70, R53, R70 ;  /* 0x0000004635467220 */ /* 0x000fe20000410000 */
[----:B------:R-:W-:-:S04]  /*45d0*/  SHF.R.S32.HI R53, RZ, 0x1f, R68 ;  /* 0x0000001fff357819 */ /* 0x000fc80000011444 */
[----:B------:R-:W-:Y:S01]  /*45e0*/  LEA.HI R68, R53, R68, RZ, 0x3 ;  /* 0x0000004435447211 */ /* 0x000fe200078f18ff */
[----:B------:R-:W-:-:S04]  /*45f0*/  IMAD.U32 R53, R23, 0x10000, RZ ;  /* 0x0001000017357824 */ /* 0x000fc800078e00ff */
[----:B------:R-:W-:Y:S01]  /*4600*/  FFMA.FTZ R70, R70, R53, R69 ;  /* 0x0000003546467223 */ /* 0x000fe20000010045 */
[----:B------:R-:W-:-:S04]  /*4610*/  LEA.HI.SX32 R53, R68, R57, 0x1d ;  /* 0x0000003944357211 */ /* 0x000fc800078feaff */
[----:B------:R-:W-:Y:S01]  /*4620*/  F2FP.BF16.F32.PACK_AB R39, R39, R70 ;  /* 0x000000462727723e */ /* 0x000fe200000010ff */
[----:B0-----:R-:W-:-:S05]  /*4630*/  IMAD.WIDE.U32 R50, R53, 0x10, R50 ;  /* 0x0000001035327825 */ /* 0x001fca00078e0032 */
[----:B------:R1:W-:Y:S02]  /*4640*/  STG.E.128 desc[UR8][R50.64], R36 ;  /* 0x0000002432007986 */ /* 0x0003e4000c101d08 */
.L_x_733:
[----:B------:R-:W-:Y:S05]  /*4650*/  BSYNC.RECONVERGENT B0 ;  /* 0x0000000000007941 */ /* 0x000fea0003800200 */
.L_x_732:
[----:B01----:R-:W0:Y:S02]  /*4660*/  LDC.64 R36, c[0x0][0x380] ;  /* 0x0000e000ff247b82 */ /* 0x003e240000000a00 */
[----:B0-----:R-:W-:-:S05]  /*4670*/  IMAD R54, R36, 0x4, R54 ;  /* 0x0000000424367824 */ /* 0x001fca00078e0236 */
[----:B------:R-:W-:-:S13]  /*4680*/  ISETP.GE.AND P0, PT, R54, R37, PT ;  /* 0x000000253600720c */ /* 0x000fda0003f06270 */
[----:B------:R-:W-:Y:S05]  /*4690*/  @!P0 BRA `(.L_x_734) ;  /* 0xffffffc000cc8947 */ /* 0x000fea000383ffff */
[----:B------:R-:W-:Y:S05]  /*46a0*/  BSYNC B1 ;  /* 0x0000000000017941 */ /* 0x000fea0003800000 */
.L_x_664:
[----:B------:R-:W-:Y:S05]  /*46b0*/  EXIT ;  /* 0x000000000000794d */ /* 0x000fea0003800000 */
.L_x_731:
[----:B------:R-:W-:Y:S01]  /*46c0*/  HFMA2 R75, -RZ, RZ, 0, 1.847743988037109375e-06 ;  /* 0x0000001fff4b7431 */ /* 0x000fe200000001ff */
[----:B------:R-:W-:Y:S01]  /*46d0*/  BSSY B0, `(.L_x_735) ;  /* 0x0000007000007945 */ /* 0x000fe20003800000 */
[----:B------:R-:W-:Y:S01]  /*46e0*/  MOV R73, R36 ;  /* 0x0000002400497202 */ /* 0x000fe20000000f00 */
[----:B------:R-:W-:Y:S02]  /*46f0*/  IMAD.MOV.U32 R72, RZ, RZ, 0x1 ;  /* 0x00000001ff487424 */ /* 0x000fe400078e00ff */
[----:B------:R-:W-:-:S07]  /*4700*/  IMAD.MOV.U32 R70, RZ, RZ, -0x1 ;  /* 0xffffffffff467424 */ /* 0x000fce00078e00ff */
[----:B-----5:R-:W-:Y:S05]  /*4710*/  WARPSYNC.COLLECTIVE R70, `(.L_x_736) ;  /* 0x0000000046087348 */ /* 0x020fea0003c00000 */
[----:B------:R0:W1:Y:S02]  /*4720*/  SHFL.BFLY P4, R71, R73, R72, R75 ;  /* 0x0c00004849477389 */ /* 0x000064000008004b */
[----:B01---5:R-:W-:Y:S05]  /*4730*/  ENDCOLLECTIVE ;  /* 0x000000000000791b */ /* 0x023fea0003800000 */
.L_x_736:
[----:B------:R-:W-:Y:S05]  /*4740*/  BSYNC B0 ;  /* 0x0000000000007941 */ /* 0x000fea0003800000 */
.L_x_735:
[----:B------:R-:W-:Y:S01]  /*4750*/  MOV R37, R71 ;  /* 0x0000004700257202 */ /* 0x000fe20000000f00 */
[----:B------:R-:W-:Y:S02]  /*4760*/  HFMA2 R72, -RZ, RZ, 0, 1.1920928955078125e-07 ;  /* 0x00000002ff487431 */ /* 0x000fe400000001ff */
[----:B------:R-:W-:Y:S01]  /*4770*/  IMAD.MOV.U32 R75, RZ, RZ, 0x1f ;  /* 0x0000001fff4b7424 */ /* 0x000fe200078e00ff */
[----:B------:R-:W-:Y:S01]  /*4780*/  MOV R70, 0xffffffff ;  /* 0xffffffff00467802 */ /* 0x000fe20000000f00 */
[----:B------:R-:W-:-:S04]  /*4790*/  FADD.FTZ R38, R36, R37 ;  /* 0x0000002524267221 */ /* 0x000fc80000010000 */
[----:B------:R-:W-:-:S07]  /*47a0*/  IMAD.MOV.U32 R73, RZ, RZ, R38 ;  /* 0x000000ffff497224 */ /* 0x000fce00078e0026 */
[----:B------:R-:W-:Y:S05]  /*47b0*/  WARPSYNC.COLLECTIVE R70, `(.L_x_737) ;  /* 0x0000000046087348 */ /* 0x000fea0003c00000 */
[----:B------:R0:W1:Y:S02]  /*47c0*/  SHFL.BFLY P4, R71, R73, R72, R75 ;  /* 0x0c00004849477389 */ /* 0x000064000008004b */
[----:B01----:R-:W-:Y:S05]  /*47d0*/  ENDCOLLECTIVE ;  /* 0x000000000000791b */ /* 0x003fea0003800000 */
.L_x_737:
[----:B------:R-:W-:Y:S02]  /*47e0*/  IMAD.MOV.U32 R72, RZ, RZ, 0x4 ;  /* 0x00000004ff487424 */ /* 0x000fe400078e00ff */
[----:B------:R-:W-:-:S04]  /*47f0*/  IMAD.MOV.U32 R37, RZ, RZ, R71 ;  /* 0x000000ffff257224 */ /* 0x000fc800078e0047 */
[----:B------:R-:W-:-:S05]  /*4800*/  FADD.FTZ R39, R38, R37 ;  /* 0x0000002526277221 */ /* 0x000fca0000010000 */
[----:B------:R-:W-:-:S07]  /*4810*/  MOV R73, R39 ;  /* 0x0000002700497202 */ /* 0x000fce0000000f00 */
[----:B------:R-:W-:Y:S05]  /*4820*/  WARPSYNC.COLLECTIVE R70, `(.L_x_738) ;  /* 0x0000000046087348 */ /* 0x000fea0003c00000 */
[----:B------:R0:W1:Y:S02]  /*4830*/  SHFL.BFLY P4, R71, R73, R72, R75 ;  /* 0x0c00004849477389 */ /* 0x000064000008004b */
[----:B01----:R-:W-:Y:S05]  /*4840*/  ENDCOLLECTIVE ;  /* 0x000000000000791b */ /* 0x003fea0003800000 */
.L_x_738:
[----:B------:R-:W-:Y:S01]  /*4850*/  HFMA2 R72, -RZ, RZ, 0, 4.76837158203125e-07 ;  /* 0x00000008ff487431 */ /* 0x000fe200000001ff */
[----:B------:R-:W-:-:S05]  /*4860*/  MOV R50, R71 ;  /* 0x0000004700327202 */ /* 0x000fca0000000f00 */
[----:B------:R-:W-:-:S04]  /*4870*/  FADD.FTZ R50, R39, R50 ;  /* 0x0000003227327221 */ /* 0x000fc80000010000 */
[----:B------:R-:W-:-:S07]  /*4880*/  IMAD.MOV.U32 R73, RZ, RZ, R50 ;  /* 0x000000ffff497224 */ /* 0x000fce00078e0032 */
[----:B------:R-:W-:Y:S05]  /*4890*/  WARPSYNC.COLLECTIVE R70, `(.L_x_739) ;  /* 0x0000000046087348 */ /* 0x000fea0003c00000 */
[----:B------:R0:W1:Y:S02]  /*48a0*/  SHFL.BFLY P4, R71, R73, R72, R75 ;  /* 0x0c00004849477389 */ /* 0x000064000008004b */
[----:B01----:R-:W-:Y:S05]  /*48b0*/  ENDCOLLECTIVE ;  /* 0x000000000000791b */ /* 0x003fea0003800000 */
.L_x_739:
[----:B------:R-:W-:Y:S02]  /*48c0*/  IMAD.MOV.U32 R72, RZ, RZ, 0x10 ;  /* 0x00000010ff487424 */ /* 0x000fe400078e00ff */
[----:B------:R-:W-:-:S04]  /*48d0*/  IMAD.MOV.U32 R37, RZ, RZ, R71 ;  /* 0x000000ffff257224 */ /* 0x000fc800078e0047 */
[----:B------:R-:W-:Y:S02]  /*48e0*/  FADD.FTZ R52, R50, R37 ;  /* 0x0000002532347221 */ /* 0x000fe40000010000 */
[----:B------:R-:W0:Y:S03]  /*48f0*/  LDC R37, c[0x0][0x400] ;  /* 0x00010000ff257b82 */ /* 0x000e260000000800 */
[----:B------:R-:W-:-:S07]  /*4900*/  MOV R73, R52 ;  /* 0x0000003400497202 */ /* 0x000fce0000000f00 */
[----:B0-----:R-:W-:Y:S05]  /*4910*/  WARPSYNC.COLLECTIVE R70, `(.L_x_740) ;  /* 0x0000000046087348 */ /* 0x001fea0003c00000 */
[----:B------:R1:W2:Y:S02]  /*4920*/  SHFL.BFLY P4, R71, R73, R72, R75 ;  /* 0x0c00004849477389 */ /* 0x0002a4000008004b */
[----:B012---:R-:W-:Y:S05]  /*4930*/  ENDCOLLECTIVE ;  /* 0x000000000000791b */ /* 0x007fea0003800000 */
.L_x_740:
        /* <DEDUP_REMOVED lines=26> */
.L_x_741:
[----:B------:R-:W-:Y:S02]  /*4ae0*/  IMAD.MOV.U32 R72, RZ, RZ, 0x2 ;  /* 0x00000002ff487424 */ /* 0x000fe400078e00ff */
[----:B------:R-:W-:-:S04]  /*4af0*/  IMAD.MOV.U32 R39, RZ, RZ, R71 ;  /* 0x000000ffff277224 */ /* 0x000fc800078e0047 */
[----:B------:R-:W-:-:S05]  /*4b00*/  FADD.FTZ R39, R36, R39 ;  /* 0x0000002724277221 */ /* 0x000fca0000010000 */
[----:B------:R-:W-:-:S07]  /*4b10*/  MOV R73, R39 ;  /* 0x0000002700497202 */ /* 0x000fce0000000f00 */
[----:B------:R-:W-:Y:S05]  /*4b20*/  WARPSYNC.COLLECTIVE R70, `(.L_x_742) ;  /* 0x0000000046087348 */ /* 0x000fea0003c00000 */
[----:B------:R0:W1:Y:S02]  /*4b30*/  SHFL.BFLY P4, R71, R73, R72, R75 ;  /* 0x0c00004849477389 */ /* 0x000064000008004b */
[----:B01----:R-:W-:Y:S05]  /*4b40*/  ENDCOLLECTIVE ;  /* 0x000000000000791b */ /* 0x003fea0003800000 */
.L_x_742:
[----:B------:R-:W-:Y:S01]  /*4b50*/  HFMA2 R72, -RZ, RZ, 0, 2.384185791015625e-07 ;  /* 0x00000004ff487431 */ /* 0x000fe200000001ff */
[----:B------:R-:W-:-:S05]  /*4b60*/  MOV R38, R71 ;  /* 0x0000004700267202 */ /* 0x000fca0000000f00 */
[----:B------:R-:W-:-:S04]  /*4b70*/  FADD.FTZ R38, R39, R38 ;  /* 0x0000002627267221 */ /* 0x000fc80000010000 */
[----:B------:R-:W-:-:S07]  /*4b80*/  IMAD.MOV.U32 R73, RZ, RZ, R38 ;  /* 0x000000ffff497224 */ /* 0x000fce00078e0026 */
[----:B------:R-:W-:Y:S05]  /*4b90*/  WARPSYNC.COLLECTIVE R70, `(.L_x_743) ;  /* 0x0000000046087348 */ /* 0x000fea0003c00000 */
[----:B------:R0:W1:Y:S02]  /*4ba0*/  SHFL.BFLY P4, R71, R73, R72, R75 ;  /* 0x0c00004849477389 */ /* 0x000064000008004b */
[----:B01----:R-:W-:Y:S05]  /*4bb0*/  ENDCOLLECTIVE ;  /* 0x000000000000791b */ /* 0x003fea0003800000 */
.L_x_743:
[----:B------:R-:W-:Y:S02]  /*4bc0*/  IMAD.MOV.U32 R72, RZ, RZ, 0x8 ;  /* 0x00000008ff487424 */ /* 0x000fe400078e00ff */
[----:B------:R-:W-:-:S04]  /*4bd0*/  IMAD.MOV.U32 R53, RZ, RZ, R71 ;  /* 0x000000ffff357224 */ /* 0x000fc800078e0047 */
[----:B------:R-:W-:-:S05]  /*4be0*/  FADD.FTZ R53, R38, R53 ;  /* 0x0000003526357221 */ /* 0x000fca0000010000 */
[----:B------:R-:W-:-:S07]  /*4bf0*/  MOV R73, R53 ;  /* 0x0000003500497202 */ /* 0x000fce0000000f00 */
[----:B------:R-:W-:Y:S05]  /*4c00*/  WARPSYNC.COLLECTIVE R70, `(.L_x_744) ;  /* 0x0000000046087348 */ /* 0x000fea0003c00000 */
[----:B------:R0:W1:Y:S02]  /*4c10*/  SHFL.BFLY P4, R71, R73, R72, R75 ;  /* 0x0c00004849477389 */ /* 0x000064000008004b */
[----:B01----:R-:W-:Y:S05]  /*4c20*/  ENDCOLLECTIVE ;  /* 0x000000000000791b */ /* 0x003fea0003800000 */
.L_x_744:
[----:B------:R-:W-:Y:S01]  /*4c30*/  HFMA2 R72, -RZ, RZ, 0, 9.5367431640625e-07 ;  /* 0x00000010ff487431 */ /* 0x000fe200000001ff */
[----:B------:R-:W-:-:S05]  /*4c40*/  MOV R50, R71 ;  /* 0x0000004700327202 */ /* 0x000fca0000000f00 */
[----:B------:R-:W-:-:S04]  /*4c50*/  FADD.FTZ R50, R53, R50 ;  /* 0x0000003235327221 */ /* 0x000fc80000010000 */
[----:B------:R-:W-:-:S07]  /*4c60*/  IMAD.MOV.U32 R73, RZ, RZ, R50 ;  /* 0x000000ffff497224 */ /* 0x000fce00078e0032 */
[----:B------:R-:W-:Y:S05]  /*4c70*/  WARPSYNC.COLLECTIVE R70, `(.L_x_745) ;  /* 0x0000000046087348 */ /* 0x000fea0003c00000 */
[----:B------:R0:W1:Y:S02]  /*4c80*/  SHFL.BFLY P4, R71, R73, R72, R75 ;  /* 0x0c00004849477389 */ /* 0x000064000008004b */
[----:B01----:R-:W-:Y:S05]  /*4c90*/  ENDCOLLECTIVE ;  /* 0x000000000000791b */ /* 0x003fea0003800000 */
.L_x_745:
[----:B------:R-:W-:Y:S05]  /*4ca0*/  BRA `(.L_x_746) ;  /* 0xfffffff400507947 */ /* 0x000fea000383ffff */
.L_x_747:
        /* <DEDUP_REMOVED lines=13> */
.L_x_9049:


//--------------------- .text._ZN10layer_norm13ln_fwd_kernelINS_13Kernel_traitsI13__nv_bfloat16S2_S2_S2_fjLj256ELj1ELj4ELj1ELj16ENS_18Kernel_traits_baseILj256ES2_S2_S2_S2_fjLj128EEEEELb1ELb1ELb1ELb1EEEvNS_9FwdParamsE --------------------------
	.section	.text._ZN10layer_norm13ln_fwd_kernelINS_13Kernel_traitsI13__nv_bfloat16S2_S2_S2_fjLj256ELj1ELj4ELj1ELj16ENS_18Kernel_traits_baseILj256ES2_S2_S2_S2_fjLj128EEEEELb1ELb1ELb1ELb1EEEvNS_9FwdParamsE,"ax",@progbits
	.align	128
        .global         _ZN10layer_norm13ln_fwd_kernelINS_13Kernel_traitsI13__nv_bfloat16S2_S2_S2_fjLj256ELj1ELj4ELj1ELj16ENS_18Kernel_traits_baseILj256ES2_S2_S2_S2_fjLj128EEEEELb1ELb1ELb1ELb1EEEvNS_9FwdParamsE
        .type           _ZN10layer_norm13ln_fwd_kernelINS_13Kernel_traitsI13__nv_bfloat16S2_S2_S2_fjLj256ELj1ELj4ELj1ELj16ENS_18Kernel_traits_baseILj256ES2_S2_S2_S2_fjLj128EEEEELb1ELb1ELb1ELb1EEEvNS_9FwdParamsE,@function
        .size           _ZN10layer_norm13ln_fwd_kernelINS_13Kernel_traitsI13__nv_bfloat16S2_S2_S2_fjLj256ELj1ELj4ELj1ELj16ENS_18Kernel_traits_baseILj256ES2_S2_S2_S2_fjLj128EEEEELb1ELb1ELb1ELb1EEEvNS_9FwdParamsE,(.L_x_9050 - _ZN10layer_norm13ln_fwd_kernelINS_13Kernel_traitsI13__nv_bfloat16S2_S2_S2_fjLj256ELj1ELj4ELj1ELj16ENS_18Kernel_traits_baseILj256ES2_S2_S2_S2_fjLj128EEEEELb1ELb1ELb1ELb1EEEvNS_9FwdParamsE)
        .other          _ZN10layer_norm13ln_fwd_kernelINS_13Kernel_traitsI13__nv_bfloat16S2_S2_S2_fjLj256ELj1ELj4ELj1ELj16ENS_18Kernel_traits_baseILj256ES2_S2_S2_S2_fjLj128EEEEELb1ELb1ELb1ELb1EEEvNS_9FwdParamsE,@"STO_CUDA_ENTRY STV_DEFAULT"
_ZN10layer_norm13ln_fwd_kernelINS_13Kernel_traitsI13__nv_bfloat16S2_S2_S2_fjLj256ELj1ELj4ELj1ELj16ENS_18Kernel_traits_baseILj256ES2_S2_S2_S2_fjLj128EEEEELb1ELb1ELb1ELb1EEEvNS_9FwdParamsE:
.text._ZN10layer_norm13ln_fwd_kernelINS_13Kernel_traitsI13__nv_bfloat16S2_S2_S2_fjLj256ELj1ELj4ELj1ELj16ENS_18Kernel_traits_baseILj256ES2_S2_S2_S2_fjLj128EEEEELb1ELb1ELb1ELb1EEEvNS_9FwdParamsE:
        /* <DEDUP_REMOVED lines=12> */
[----:B------:R-:W2:Y:S01]  /*00c0*/  LDC R11, c[0x0][0x45c] ;  /* 0x00011700ff0b7b82 */ /* 0x000ea20000000800 */
[----:B------:R-:W-:-:S07]  /*00d0*/  IMAD.U32 R3, RZ, RZ, UR7 ;  /* 0x00000007ff037e24 */ /* 0x000fce000f8e00ff */
[----:B------:R-:W3:Y:S01]  /*00e0*/  @P0 LDC.64 R6, c[0x0][0x438] ;  /* 0x00010e00ff060b82 */ /* 0x000ee20000000a00 */
[----:B-1----:R-:W-:Y:S01]  /*00f0*/  LOP3.LUT R47, R46, 0x1f, RZ, 0xc0, !PT ;  /* 0x0000001f2e2f7812 */ /* 0x002fe200078ec0ff */
[----:B----4-:R-:W4:Y:S01]  /*0100*/  @P1 LDG.E.64 R2, desc[UR8][R2.64] ;  /* 0x0000000802021981 */ /* 0x010f22000c1e1b00 */
[----:B------:R-:W-:Y:S02]  /*0110*/  @!P0 CS2R R16, SRZ ;  /* 0x0000000000108805 */ /* 0x000fe4000001ff00 */
[----:B------:R-:W-:Y:S02]  /*0120*/  @!P0 CS2R R18, SRZ ;  /* 0x0000000000128805 */ /* 0x000fe4000001ff00 */
[----:B0-----:R-:W-:Y:S01]  /*0130*/  @P1 MOV R4, R0 ;  /* 0x0000000000041202 */ /* 0x001fe20000000f00 */
[----:B--2---:R-:W-:-:S06]  /*0140*/  @P1 IMAD.MOV.U32 R5, RZ, RZ, R11 ;  /* 0x000000ffff051224 */ /* 0x004fcc00078e000b */
[----:B------:R-:W5:Y:S01]  /*0150*/  @P1 LDG.E.64 R4, desc[UR8][R4.64] ;  /* 0x0000000804041981 */ /* 0x000f62000c1e1b00 */
[----:B------:R-:W0:Y:S01]  /*0160*/  S2UR UR5, SR_CTAID.X ;  /* 0x00000000000579c3 */ /* 0x000e220000002500 */
[----:B---3--:R-:W-:Y:S01]  /*0170*/  @P0 IMAD.WIDE.U32 R6, R47, 0x10, R6 ;  /* 0x000000102f060825 */ /* 0x008fe200078e0006 */
[----:B------:R-:W-:-:S04]  /*0180*/  SHF.R.U32.HI R48, RZ, 0x5, R46 ;  /* 0x00000005ff307819 */ /* 0x000fc8000001162e */
[----:B------:R1:W5:Y:S02]  /*0190*/  @P0 LDG.E.128 R16, desc[UR8][R6.64] ;  /* 0x0000000806100981 */ /* 0x000364000c1e1d00 */
[----:B------:R-:W2:Y:S01]  /*01a0*/  LDC R9, c[0x0][0x360] ;  /* 0x0000d800ff097b82 */ /* 0x000ea20000000800 */
[----:B0-----:R-:W-:-:S06]  /*01b0*/  USHF.L.U32 UR4, UR5, 0x2, URZ ;  /* 0x0000000205047899 */ /* 0x001fcc00080006ff */
[----:B------:R-:W-:Y:S01]  /*01c0*/  LOP3.LUT R48, R48, UR4, RZ, 0xfc, !PT ;  /* 0x0000000430307c12 */ /* 0x000fe2000f8efcff */
[----:B--2---:R-:W-:-:S03]  /*01d0*/  IMAD R46, R9, UR5, R46 ;  /* 0x00000005092e7c24 */ /* 0x004fc6000f8e022e */
[----:B------:R-:W-:Y:S02]  /*01e0*/  ISETP.GE.AND P2, PT, R48, UR10, PT ;  /* 0x0000000a30007c0c */ /* 0x000fe4000bf46270 */
[----:B----4-:R-:W-:Y:S02]  /*01f0*/  @P1 R2UR UR6, R2 ;  /* 0x00000000020612ca */ /* 0x010fe400000e0000 */
[----:B------:R-:W-:-:S09]  /*0200*/  @P1 R2UR UR7, R3 ;  /* 0x00000000030712ca */ /* 0x000fd200000e0000 */
[----:B-1----:R-:W-:Y:S06]  /*0210*/  @P2 EXIT ;  /* 0x000000000000294d */ /* 0x002fec0003800000 */
        /* <DEDUP_REMOVED lines=8> */
[----:B------:R-:W-:Y:S02]  /*02a0*/  UIADD3 UR21, UPT, UPT, UR6, -0x255992d5, URZ ;  /* 0xdaa66d2b06157890 */ /* 0x000fe4000fffe0ff */
[----:B------:R-:W-:Y:S02]  /*02b0*/  UIADD3 UR22, UPT, UPT, UR7, 0x32370b8f, URZ ;  /* 0x32370b8f07167890 */ /* 0x000fe4000fffe0ff */
[----:B------:R-:W-:Y:S01]  /*02c0*/  UIADD3 UR24, UPT, UPT, UR7, -0x126145ec, URZ ;  /* 0xed9eba1407187890 */ /* 0x000fe2000fffe0ff */
[----:B------:R-:W3:Y:S01]  /*02d0*/  LDG.E.128 R20, desc[UR8][R20.64] ;  /* 0x0000000814147981 */ /* 0x000ee2000c1e1d00 */
[----:B------:R-:W-:Y:S01]  /*02e0*/  UIADD3 UR23, UPT, UPT, UR6, 0x78dde6e4, URZ ;  /* 0x78dde6e406177890 */ /* 0x000fe2000fffe0ff */
[----:B-1----:R-:W-:Y:S01]  /*02f0*/  IMAD.WIDE.U32 R24, R47, 0x10, R24 ;  /* 0x000000102f187825 */ /* 0x002fe200078e0018 */
[----:B------:R-:W-:-:S02]  /*0300*/  UIADD3 UR25, UPT, UPT, UR6, 0x1715609d, URZ ;  /* 0x1715609d06197890 */ /* 0x000fc4000fffe0ff */
[----:B------:R-:W-:Y:S02]  /*0310*/  UIADD3 UR26, UPT, UPT, UR7, -0x56f99767, URZ ;  /* 0xa9066899071a7890 */ /* 0x000fe4000fffe0ff */
[----:B------:R-:W-:Y:S01]  /*0320*/  UIADD3 UR28, UPT, UPT, UR7, 0x646e171e, URZ ;  /* 0x646e171e071c7890 */ /* 0x000fe2000fffe0ff */
[----:B------:R-:W4:Y:S01]  /*0330*/  LDG.E.128 R24, desc[UR8][R24.64] ;  /* 0x0000000818187981 */ /* 0x000f22000c1e1d00 */
[----:B------:R-:W-:Y:S01]  /*0340*/  UIADD3 UR27, UPT, UPT, UR6, -0x4ab325aa, URZ ;  /* 0xb54cda56061b7890 */ /* 0x000fe2000fffe0ff */
[----:B--2--5:R-:W-:Y:S01]  /*0350*/  @P1 IADD3 R0, P0, PT, R4, R3, RZ ;  /* 0x0000000304001210 */ /* 0x024fe20007f1e0ff */
[----:B------:R-:W-:Y:S02]  /*0360*/  UIADD3 UR29, UPT, UPT, UR6, 0x5384540f, URZ ;  /* 0x5384540f061d7890 */ /* 0x000fe4000fffe0ff */
[----:B------:R-:W-:Y:S01]  /*0370*/  UIADD3 UR30, UPT, UPT, UR7, 0x1fd5c5a3, URZ ;  /* 0x1fd5c5a3071e7890 */ /* 0x000fe2000fffe0ff */
[----:B------:R-:W-:Y:S01]  /*0380*/  @P1 IADD3.X R11, PT, PT, RZ, R5, RZ, P0, !PT ;  /* 0x00000005ff0b1210 */ /* 0x000fe200007fe4ff */
[----:B------:R-:W-:-:S02]  /*0390*/  UIADD3 UR32, UPT, UPT, UR7, -0x24c28bd8, URZ ;  /* 0xdb3d742807207890 */ /* 0x000fc4000fffe0ff */
[----:B------:R-:W-:Y:S01]  /*03a0*/  UIADD3 UR31, UPT, UPT, UR6, -0xe443238, URZ ;  /* 0xf1bbcdc8061f7890 */ /* 0x000fe2000fffe0ff */
[--C-:B------:R-:W-:Y:S01]  /*03b0*/  SHF.R.U64 R45, R0, 0x2, R11.reuse ;  /* 0x00000002002d7819 */ /* 0x100fe2000000120b */
[----:B------:R-:W-:Y:S01]  /*03c0*/  IMAD.HI.U32 R3, R46, -0x326172a9, RZ ;  /* 0xcd9e8d572e037827 */ /* 0x000fe200078e00ff */
[----:B------:R-:W0:Y:S03]  /*03d0*/  LDCU.U8 UR4, c[0x0][0x410] ;  /* 0x00008200ff0477ac */ /* 0x000e260008000000 */
[----:B------:R-:W-:Y:S01]  /*03e0*/  IMAD.HI.U32 R2, R45, -0x2daee0ad, RZ ;  /* 0xd2511f532d027827 */ /* 0x000fe200078e00ff */
[----:B------:R-:W-:Y:S01]  /*03f0*/  SHF.R.U32.HI R44, RZ, 0x2, R11 ;  /* 0x00000002ff2c7819 */ /* 0x000fe2000001160b */
[----:B------:R-:W-:Y:S02]  /*0400*/  UIADD3 UR33, UPT, UPT, UR6, -0x700cb87f, URZ ;  /* 0x8ff3478106217890 */ /* 0x000fe4000fffe0ff */
[----:B------:R-:W-:-:S02]  /*0410*/  UIADD3 UR34, UPT, UPT, UR7, -0x695add53, URZ ;  /* 0x96a522ad07227890 */ /* 0x000fc4000fffe0ff */
[----:B------:R-:W-:Y:S01]  /*0420*/  LOP3.LUT R2, R2, UR7, RZ, 0x3c, !PT ;  /* 0x0000000702027c12 */ /* 0x000fe2000f8e3cff */
[----:B------:R-:W-:Y:S01]  /*0430*/  IMAD.MOV.U32 R12, RZ, RZ, RZ ;  /* 0x000000ffff0c7224 */ /* 0x000fe200078e00ff */
[----:B------:R-:W-:Y:S01]  /*0440*/  LOP3.LUT R3, R44, UR6, R3, 0x96, !PT ;  /* 0x000000062c037c12 */ /* 0x000fe2000f8e9603 */
[----:B------:R-:W-:Y:S01]  /*0450*/  IMAD R5, R46, -0x326172a9, RZ ;  /* 0xcd9e8d572e057824 */ /* 0x000fe200078e02ff */
[----:B------:R-:W-:Y:S01]  /*0460*/  PRMT R40, R19, 0x7632, R40 ;  /* 0x0000763213287816 */ /* 0x000fe20000000028 */
[----:B------:R-:W-:Y:S01]  /*0470*/  IMAD.HI.U32 R4, R2, -0x326172a9, RZ ;  /* 0xcd9e8d5702047827 */ /* 0x000fe200078e00ff */
[----:B------:R-:W-:Y:S01]  /*0480*/  PRMT R15, R18, 0x7632, R15 ;  /* 0x00007632120f7816 */ /* 0x000fe2000000000f */
[----:B------:R-:W1:Y:S02]  /*0490*/  LDCU UR5, c[0x0][0x404] ;  /* 0x00008080ff0577ac */ /* 0x000e640008000800 */
[----:B------:R-:W-:Y:S02]  /*04a0*/  IMAD R7, R45, -0x2daee0ad, RZ ;  /* 0xd2511f532d077824 */ /* 0x000fe400078e02ff */
[----:B------:R-:W-:Y:S01]  /*04b0*/  IMAD.HI.U32 R6, R3, -0x2daee0ad, RZ ;  /* 0xd2511f5303067827 */ /* 0x000fe200078e00ff */
[----:B------:R-:W-:Y:S01]  /*04c0*/  LOP3.LUT R4, R5, UR17, R4, 0x96, !PT ;  /* 0x0000001105047c12 */ /* 0x000fe2000f8e9604 */
[----:B------:R-:W2:Y:S02]  /*04d0*/  LDCU UR16, c[0x0][0x448] ;  /* 0x00008900ff1077ac */ /* 0x000ea40008000800 */
[----:B------:R-:W-:Y:S01]  /*04e0*/  IMAD R8, R3, -0x2daee0ad, RZ ;  /* 0xd2511f5303087824 */ /* 0x000fe200078e02ff */
[----:B------:R-:W-:Y:S01]  /*04f0*/  LOP3.LUT R6, R7, UR18, R6, 0x96, !PT ;  /* 0x0000001207067c12 */ /* 0x000fe2000f8e9606 */
[----:B------:R-:W-:Y:S01]  /*0500*/  IMAD.HI.U32 R3, R4, -0x2daee0ad, RZ ;  /* 0xd2511f5304037827 */ /* 0x000fe200078e00ff */
[----:B------:R-:W-:Y:S01]  /*0510*/  PRMT R14, R17, 0x7632, R14 ;  /* 0x00007632110e7816 */ /* 0x000fe2000000000e */
[----:B------:R-:W0:Y:S02]  /*0520*/  LDCU.64 UR12, c[0x0][0x408] ;  /* 0x00008100ff0c77ac */ /* 0x000e240008000a00 */
[----:B------:R-:W-:-:S02]  /*0530*/  IMAD R5, R2, -0x326172a9, RZ ;  /* 0xcd9e8d5702057824 */ /* 0x000fc400078e02ff */
[----:B------:R-:W-:Y:S01]  /*0540*/  IMAD.HI.U32 R2, R6, -0x326172a9, RZ ;  /* 0xcd9e8d5706027827 */ /* 0x000fe200078e00ff */
[----:B------:R-:W-:Y:S01]  /*0550*/  LOP3.LUT R3, R8, UR20, R3, 0x96, !PT ;  /* 0x0000001408037c12 */ /* 0x000fe2000f8e9603 */
[----:B------:R-:W0:Y:S02]  /*0560*/  LDCU.64 UR10, c[0x0][0x3a0] ;  /* 0x00007400ff0a77ac */ /* 0x000e240008000a00 */
[----:B------:R-:W-:Y:S01]  /*0570*/  IMAD R8, R4, -0x2daee0ad, RZ ;  /* 0xd2511f5304087824 */ /* 0x000fe200078e02ff */
[----:B------:R-:W-:Y:S01]  /*0580*/  LOP3.LUT R2, R5, UR19, R2, 0x96, !PT ;  /* 0x0000001305027c12 */ /* 0x000fe2000f8e9602 */
[----:B------:R-:W-:Y:S01]  /*0590*/  IMAD R5, R6, -0x326172a9, RZ ;  /* 0xcd9e8d5706057824 */ /* 0x000fe200078e02ff */
[----:B------:R-:W-:Y:S01]  /*05a0*/  PRMT R13, R16, 0x7632, R13 ;  /* 0x00007632100d7816 */ /* 0x000fe2000000000d */
[----:B------:R-:W-:Y:S01]  /*05b0*/  IMAD.HI.U32 R4, R3, -0x326172a9, RZ ;  /* 0xcd9e8d5703047827 */ /* 0x000fe200078e00ff */
[----:B------:R-:W0:Y:S03]  /*05c0*/  LDCU.64 UR14, c[0x0][0x3b0] ;  /* 0x00007600ff0e77ac */ /* 0x000e260008000a00 */
[----:B------:R-:W-:Y:S01]  /*05d0*/  IMAD.HI.U32 R7, R2, -0x2daee0ad, RZ ;  /* 0xd2511f5302077827 */ /* 0x000fe200078e00ff */
[----:B------:R-:W-:-:S03]  /*05e0*/  LOP3.LUT R4, R5, UR21, R4, 0x96, !PT ;  /* 0x0000001505047c12 */ /* 0x000fc6000f8e9604 */
[----:B------:R-:W-:Y:S01]  /*05f0*/  IMAD R5, R2, -0x2daee0ad, RZ ;  /* 0xd2511f5302057824 */ /* 0x000fe200078e02ff */
[----:B------:R-:W-:Y:S01]  /*0600*/  LOP3.LUT R7, R8, UR22, R7, 0x96, !PT ;  /* 0x0000001608077c12 */ /* 0x000fe2000f8e9607 */
[----:B------:R-:W-:-:S04]  /*0610*/  IMAD.HI.U32 R2, R4, -0x2daee0ad, RZ ;  /* 0xd2511f5304027827 */ /* 0x000fc800078e00ff */
[----:B------:R-:W-:Y:S02]  /*0620*/  IMAD R6, R3, -0x326172a9, RZ ;  /* 0xcd9e8d5703067824 */ /* 0x000fe400078e02ff */
[----:B------:R-:W-:Y:S01]  /*0630*/  IMAD.HI.U32 R3, R7, -0x326172a9, RZ ;  /* 0xcd9e8d5707037827 */ /* 0x000fe200078e00ff */
[----:B------:R-:W-:-:S04]  /*0640*/  LOP3.LUT R2, R5, UR24, R2, 0x96, !PT ;  /* 0x0000001805027c12 */ /* 0x000fc8000f8e9602 */
[----:B------:R-:W-:Y:S01]  /*0650*/  LOP3.LUT R3, R6, UR23, R3, 0x96, !PT ;  /* 0x0000001706037c12 */ /* 0x000fe2000f8e9603 */
[----:B------:R-:W-:Y:S02]  /*0660*/  IMAD R6, R4, -0x2daee0ad, RZ ;  /* 0xd2511f5304067824 */ /* 0x000fe400078e02ff */
[----:B------:R-:W-:Y:S02]  /*0670*/  IMAD R7, R7, -0x326172a9, RZ ;  /* 0xcd9e8d5707077824 */ /* 0x000fe400078e02ff */
[----:B------:R-:W-:-:S04]  /*0680*/  IMAD.HI.U32 R4, R2, -0x326172a9, RZ ;  /* 0xcd9e8d5702047827 */ /* 0x000fc800078e00ff */
[----:B------:R-:W-:Y:S01]  /*0690*/  IMAD.HI.U32 R5, R3, -0x2daee0ad, RZ ;  /* 0xd2511f5303057827 */ /* 0x000fe200078e00ff */
[----:B------:R-:W-:-:S04]  /*06a0*/  LOP3.LUT R4, R7, UR25, R4, 0x96, !PT ;  /* 0x0000001907047c12 */ /* 0x000fc8000f8e9604 */
[----:B------:R-:W-:Y:S01]  /*06b0*/  LOP3.LUT R5, R6, UR26, R5, 0x96, !PT ;  /* 0x0000001a06057c12 */ /* 0x000fe2000f8e9605 */
[----:B------:R-:W-:Y:S02]  /*06c0*/  IMAD R6, R3, -0x2daee0ad, RZ ;  /* 0xd2511f5303067824 */ /* 0x000fe400078e02ff */
        /* <DEDUP_REMOVED lines=21> */
[----:B------:R-:W-:Y:S01]  /*0820*/  LOP3.LUT R42, R3, UR33, R42, 0x96, !PT ;  /* 0x00000021032a7c12 */ /* 0x000fe2000f8e962a */
[----:B------:R-:W-:Y:S01]  /*0830*/  BSSY B0, `(.L_x_748) ;  /* 0x00003d3000007945 */ /* 0x000fe20003800000 */
[----:B------:R-:W-:Y:S02]  /*0840*/  LOP3.LUT R41, R0, 0x3, RZ, 0xc0, !PT ;  /* 0x0000000300297812 */ /* 0x000fe400078ec0ff */
[----:B------:R-:W-:Y:S01]  /*0850*/  LOP3.LUT R43, R4, UR34, R43, 0x96, !PT ;  /* 0x00000022042b7c12 */ /* 0x000fe2000f8e962b */
[----:B------:R-:W-:Y:S01]  /*0860*/  IMAD R4, R2, -0x2daee0ad, RZ ;  /* 0xd2511f5302047824 */ /* 0x000fe200078e02ff */
[----:B0-----:R-:W-:Y:S01]  /*0870*/  ISETP.NE.AND P1, PT, RZ, UR4, PT ;  /* 0x00000004ff007c0c */ /* 0x001fe2000bf25270 */
[----:B------:R-:W-:Y:S01]  /*0880*/  IMAD R2, R28, -0x326172a9, RZ ;  /* 0xcd9e8d571c027824 */ /* 0x000fe200078e02ff */
[----:B---3--:R-:W-:-:S02]  /*0890*/  PRMT R6, R21, 0x7632, R6 ;  /* 0x0000763215067816 */ /* 0x008fc40000000006 */
[----:B------:R-:W-:Y:S02]  /*08a0*/  PRMT R3, R23, 0x7632, R3 ;  /* 0x0000763217037816 */ /* 0x000fe40000000003 */
[----:B------:R-:W-:Y:S02]  /*08b0*/  PRMT R7, R20, 0x7632, R7 ;  /* 0x0000763214077816 */ /* 0x000fe40000000007 */
[----:B------:R-:W-:Y:S01]  /*08c0*/  PRMT R5, R22, 0x7632, R5 ;  /* 0x0000763216057816 */ /* 0x000fe20000000005 */
[----:B------:R-:W-:Y:S01]  /*08d0*/  IMAD.U32 R6, R6, 0x10000, RZ ;  /* 0x0001000006067824 */ /* 0x000fe200078e00ff */
[----:B----4-:R-:W-:Y:S01]  /*08e0*/  PRMT R11, R24, 0x7632, R11 ;  /* 0x00007632180b7816 */ /* 0x010fe2000000000b */
[----:B------:R-:W-:Y:S01]  /*08f0*/  IMAD.U32 R3, R3, 0x10000, RZ ;  /* 0x0001000003037824 */ /* 0x000fe200078e00ff */
[----:B------:R-:W-:Y:S02]  /*0900*/  PRMT R10, R25, 0x7632, R10 ;  /* 0x00007632190a7816 */ /* 0x000fe4000000000a */
[----:B------:R-:W-:-:S02]  /*0910*/  PRMT R9, R26, 0x7632, R9 ;  /* 0x000076321a097816 */ /* 0x000fc40000000009 */
[----:B------:R-:W-:Y:S02]  /*0920*/  PRMT R8, R27, 0x7632, R8 ;  /* 0x000076321b087816 */ /* 0x000fe40000000008 */
[----:B------:R-:W-:Y:S02]  /*0930*/  SHF.L.U32 R7, R7, 0x10, RZ ;  /* 0x0000001007077819 */ /* 0x000fe400000006ff */
[----:B-12---:R-:W-:-:S07]  /*0940*/  SHF.L.U32 R5, R5, 0x10, RZ ;  /* 0x0000001005057819 */ /* 0x006fce00000006ff */
.L_x_818:
[----:B------:R-:W0:Y:S08]  /*0950*/  LDC.64 R36, c[0x0][0x3f0] ;  /* 0x0000fc00ff247b82 */ /* 0x000e300000000a00 */
[----:B------:R-:W1:Y:S01]  /*0960*/  LDC R61, c[0x0][0x388] ;  /* 0x0000e200ff3d7b82 */ /* 0x000e620000000800 */
[----:B0-----:R-:W-:-:S06]  /*0970*/  IMAD.WIDE R52, R48, 0x4, R36 ;  /* 0x0000000430347825 */ /* 0x001fcc00078e0224 */
[----:B------:R-:W2:Y:S01]  /*0980*/  LDG.E R52, desc[UR8][R52.64] ;  /* 0x0000000834347981 */ /* 0x000ea2000c1e1900 */
[----:B------:R-:W-:-:S04]  /*0990*/  ISETP.NE.U32.AND P0, PT, RZ, UR10, PT ;  /* 0x0000000aff007c0c */ /* 0x000fc8000bf05070 */
[----:B------:R-:W-:-:S13]  /*09a0*/  ISETP.NE.AND.EX P0, PT, RZ, UR11, PT, P0 ;  /* 0x0000000bff007c0c */ /* 0x000fda000bf05300 */
[----:B------:R-:W0:Y:S01]  /*09b0*/  @P0 LDC.64 R38, c[0x0][0x3a0] ;  /* 0x0000e800ff260b82 */ /* 0x000e220000000a00 */
[----:B--2---:R-:W-:-:S13]  /*09c0*/  ISETP.GE.AND P2, PT, R52, 0x1, PT ;  /* 0x000000013400780c */ /* 0x004fda0003f46270 */
[----:B------:R-:W-:Y:S01]  /*09d0*/  @P2 IADD3 R50, PT, PT, R52, -0x1, RZ ;  /* 0xffffffff34322810 */ /* 0x000fe20007ffe0ff */
[----:B------:R-:W2:Y:S04]  /*09e0*/  @P2 LDC.64 R36, c[0x0][0x390] ;  /* 0x0000e400ff242b82 */ /* 0x000ea80000000a00 */
[-C--:B-1----:R-:W-:Y:S02]  /*09f0*/  @P2 IMAD R60, R50, R61.reuse, RZ ;  /* 0x0000003d323c2224 */ /* 0x082fe400078e02ff */
[----:B------:R-:W-:-:S03]  /*0a00*/  IMAD R50, R48, R61, RZ ;  /* 0x0000003d30327224 */ /* 0x000fc600078e02ff */
[----:B------:R-:W-:Y:S02]  /*0a10*/  @P2 SHF.R.S32.HI R63, RZ, 0x1f, R60 ;  /* 0x0000001fff3f2819 */ /* 0x000fe4000001143c */
[----:B------:R-:W-:Y:S02]  /*0a20*/  SHF.R.S32.HI R51, RZ, 0x1f, R50 ;  /* 0x0000001fff337819 */ /* 0x000fe40000011432 */
[----:B------:R-:W-:Y:S02]  /*0a30*/  @P2 LEA.HI R64, R63, R60, RZ, 0x3 ;  /* 0x0000003c3f402211 */ /* 0x000fe400078f18ff */
[----:B------:R-:W1:Y:S01]  /*0a40*/  LDC.64 R62, c[0x0][0x3f8] ;  /* 0x0000fe00ff3e7b82 */ /* 0x000e620000000a00 */
[----:B------:R-:W-:Y:S02]  /*0a50*/  LEA.HI R60, R51, R50, RZ, 0x3 ;  /* 0x00000032333c7211 */ /* 0x000fe400078f18ff */
[----:B------:R-:W-:Y:S02]  /*0a60*/  CS2R R50, SRZ ;  /* 0x0000000000327805 */ /* 0x000fe4000001ff00 */
[-C--:B------:R-:W-:Y:S01]  /*0a70*/  @P2 LEA.HI.SX32 R50, R64, R47.reuse, 0x1d ;  /* 0x0000002f40322211 */ /* 0x080fe200078feaff */
[----:B------:R-:W-:Y:S01]  /*0a80*/  @P2 IMAD.MOV.U32 R51, RZ, RZ, RZ ;  /* 0x000000ffff332224 */ /* 0x000fe200078e00ff */
[----:B------:R-:W-:-:S02]  /*0a90*/  LEA.HI.SX32 R71, R60, R47, 0x1d ;  /* 0x0000002f3c477211 */ /* 0x000fc400078feaff */
[----:B--2---:R-:W-:-:S03]  /*0aa0*/  @P2 LEA R36, P3, R50, R36, 0x4 ;  /* 0x0000002432242211 */ /* 0x004fc600078620ff */
[----:B0-----:R-:W-:Y:S01]  /*0ab0*/  @P0 IMAD.WIDE.U32 R38, R71, 0x10, R38 ;  /* 0x0000001047260825 */ /* 0x001fe200078e0026 */
[----:B------:R-:W-:-:S04]  /*0ac0*/  @P2 LEA.HI.X R37, R50, R37, R51, 0x4, P3 ;  /* 0x0000002532252211 */ /* 0x000fc800018f2433 */
[----:B------:R-:W2:Y:S04]  /*0ad0*/  @P0 LDG.E.128 R28, desc[UR8][R38.64] ;  /* 0x00000008261c0981 */ /* 0x000ea8000c1e1d00 */
[----:B------:R-:W3:Y:S01]  /*0ae0*/  @P2 LDG.E.128 R32, desc[UR8][R36.64] ;  /* 0x0000000824202981 */ /* 0x000ee2000c1e1d00 */
[----:B-1----:R-:W-:-:S05]  /*0af0*/  IMAD.WIDE R62, R48, 0x4, R62 ;  /* 0x00000004303e7825 */ /* 0x002fca00078e023e */
[----:B------:R0:W5:Y:S01]  /*0b00*/  LDG.E R60, desc[UR8][R62.64] ;  /* 0x000000083e3c7981 */ /* 0x000162000c1e1900 */
[----:B------:R-:W-:Y:S01]  /*0b10*/  BSSY.RECONVERGENT B1, `(.L_x_749) ;  /* 0x0000065000017945 */ /* 0x000fe20003800200 */
[----:B--2---:R-:W-:Y:S02]  /*0b20*/  PRMT R72, R31, 0x7632, R72 ;  /* 0x000076321f487816 */ /* 0x004fe40000000048 */
[----:B------:R-:W-:Y:S02]  /*0b30*/  PRMT R68, R30, 0x7632, R68 ;  /* 0x000076321e447816 */ /* 0x000fe40000000044 */
[----:B------:R-:W-:Y:S02]  /*0b40*/  PRMT R66, R29, 0x7632, R66 ;  /* 0x000076321d427816 */ /* 0x000fe40000000042 */
[----:B------:R-:W-:Y:S02]  /*0b50*/  PRMT R64, R28, 0x7632, R64 ;  /* 0x000076321c407816 */ /* 0x000fe40000000040 */
[----:B---3--:R-:W-:-:S02]  /*0b60*/  PRMT R69, R35, 0x7632, R69 ;  /* 0x0000763223457816 */ /* 0x008fc40000000045 */
[----:B------:R-:W-:Y:S02]  /*0b70*/  PRMT R67, R34, 0x7632, R67 ;  /* 0x0000763222437816 */ /* 0x000fe40000000043 */
[----:B------:R-:W-:Y:S01]  /*0b80*/  PRMT R65, R33, 0x7632, R65 ;  /* 0x0000763221417816 */ /* 0x000fe20000000041 */
[----:B0-----:R-:W-:Y:S06]  /*0b90*/  @!P2 BRA `(.L_x_750) ;  /* 0x000000040060a947 */ /* 0x001fec0003800000 */
        /* <DEDUP_REMOVED lines=16> */
.L_x_753:
        /* <DEDUP_REMOVED lines=13> */
.L_x_755:
[----:B------:R-:W-:Y:S05]  /*0d70*/  BSYNC.RECONVERGENT B3 ;  /* 0x0000000000037941 */ /* 0x000fea0003800200 */
.L_x_754:
        /* <DEDUP_REMOVED lines=41> */
[----:B------:R-:W-:-:S07]  /*1010*/  HFMA2 R36, -RZ, RZ, 0, 0 ;  /* 0x00000000ff247431 */ /* 0x000fce00000001ff */
.L_x_752:
[----:B------:R-:W-:Y:S05]  /*1020*/  BSYNC.RECONVERGENT B2 ;  /* 0x0000000000027941 */ /* 0x000fea0003800200 */
.L_x_751:
[----:B------:R-:W-:Y:S01]  /*1030*/  I2FP.F32.U32 R0, R0 ;  /* 0x0000000000007245 */ /* 0x000fe20000201000 */
[----:B------:R-:W-:Y:S01]  /*1040*/  IMAD.MOV.U32 R37, RZ, RZ, 0x2f800000 ;  /* 0x2f800000ff257424 */ /* 0x000fe200078e00ff */
[----:B------:R-:W-:-:S03]  /*1050*/  SHF.L.U32 R4, R32, 0x10, RZ ;  /* 0x0000001020047819 */ /* 0x000fc600000006ff */
[----:B------:R-:W-:Y:S01]  /*1060*/  FFMA.FTZ R0, R0, R37, 1.1641532182693481445e-10 ;  /* 0x2f00000000007423 */ /* 0x000fe20000010025 */
[----:B------:R-:W-:Y:S02]  /*1070*/  IMAD.U32 R37, R20, 0x10000, RZ ;  /* 0x0001000014257824 */ /* 0x000fe400078e00ff */
[----:B------:R-:W-:Y:S02]  /*1080*/  FMUL.FTZ R4, R4, UR13 ;  /* 0x0000000d04047c20 */ /* 0x000fe40008410000 */
[----:B------:R-:W-:Y:S02]  /*1090*/  FSETP.GTU.FTZ.AND P3, PT, R0, UR5, PT ;  /* 0x0000000500007c0b */ /* 0x000fe4000bf7c000 */
[----:B------:R-:W-:Y:S02]  /*10a0*/  FMUL.FTZ R4, R4, UR12 ;  /* 0x0000000c04047c20 */ /* 0x000fe40008410000 */
[----:B------:R-:W-:-:S03]  /*10b0*/  SEL R0, RZ, 0x1, P3 ;  /* 0x00000001ff007807 */ /* 0x000fc60001800000 */
[----:B------:R-:W-:-:S05]  /*10c0*/  FSEL R4, R4, RZ, !P3 ;  /* 0x000000ff04047208 */ /* 0x000fca0005800000 */
[----:B------:R-:W-:Y:S01]  /*10d0*/  FMUL.FTZ R62, R4, R37 ;  /* 0x00000025043e7220 */ /* 0x000fe20000410000 */
[----:B------:R-:W-:Y:S06]  /*10e0*/  @!P0 BRA `(.L_x_756) ;  /* 0x00000000001c8947 */ /* 0x000fec0003800000 */
[----:B------:R-:W-:-:S05]  /*10f0*/  SHF.L.U32 R37, R28, 0x10, RZ ;  /* 0x000000101c257819 */ /* 0x000fca00000006ff */
[----:B------:R-:W-:Y:S01]  /*1100*/  FADD.FTZ R62, R62, R37 ;  /* 0x000000253e3e7221 */ /* 0x000fe20000010000 */
[----:B------:R-:W-:Y:S06]  /*1110*/  BRA `(.L_x_756) ;  /* 0x0000000000107947 */ /* 0x000fec0003800000 */
.L_x_750:
[----:B------:R-:W-:Y:S01]  /*1120*/  IMAD.MOV.U32 R62, RZ, RZ, RZ ;  /* 0x000000ffff3e7224 */ /* 0x000fe200078e00ff */
[----:B------:R-:W-:Y:S01]  /*1130*/  MOV R74, R4 ;  /* 0x00000004004a7202 */ /* 0x000fe20000000f00 */
[----:B------:R-:W-:Y:S01]  /*1140*/  IMAD.MOV.U32 R36, RZ, RZ, R41 ;  /* 0x000000ffff247224 */ /* 0x000fe200078e0029 */
[----:B------:R-:W-:-:S07]  /*1150*/  @P0 SHF.L.U32 R62, R28, 0x10, RZ ;  /* 0x000000101c3e0819 */ /* 0x000fce00000006ff */
.L_x_756:
[----:B------:R-:W-:Y:S05]  /*1160*/  BSYNC.RECONVERGENT B1 ;  /* 0x0000000000017941 */ /* 0x000fea0003800200 */
.L_x_749:
[----:B------:R-:W-:Y:S01]  /*1170*/  ISETP.GT.AND P3, PT, R52, RZ, PT ;  /* 0x000000ff3400720c */ /* 0x000fe20003f64270 */
[----:B------:R-:W-:-:S12]  /*1180*/  BSSY.RECONVERGENT B1, `(.L_x_757) ;  /* 0x0000061000017945 */ /* 0x000fd80003800200 */
        /* <DEDUP_REMOVED lines=9> */
.L_x_758:
        /* <DEDUP_REMOVED lines=16> */
.L_x_762:
        /* <DEDUP_REMOVED lines=13> */
.L_x_764:
[----:B------:R-:W-:Y:S05]  /*13f0*/  BSYNC.RECONVERGENT B3 ;  /* 0x0000000000037941 */ /* 0x000fea0003800200 */
.L_x_763:
        /* <DEDUP_REMOVED lines=43> */
.L_x_761:
[----:B------:R-:W-:Y:S05]  /*16b0*/  BSYNC.RECONVERGENT B2 ;  /* 0x0000000000027941 */ /* 0x000fea0003800200 */
.L_x_760:
        /* <DEDUP_REMOVED lines=13> */
.L_x_759:
[----:B------:R-:W-:Y:S05]  /*1790*/  BSYNC.RECONVERGENT B1 ;  /* 0x0000000000017941 */ /* 0x000fea0003800200 */
.L_x_757:
        /* <DEDUP_REMOVED lines=10> */
.L_x_766:
        /* <DEDUP_REMOVED lines=16> */
.L_x_770:
        /* <DEDUP_REMOVED lines=13> */
.L_x_772:
[----:B------:R-:W-:Y:S05]  /*1a10*/  BSYNC.RECONVERGENT B3 ;  /* 0x0000000000037941 */ /* 0x000fea0003800200 */
.L_x_771:
        /* <DEDUP_REMOVED lines=43> */
.L_x_769:
[----:B------:R-:W-:Y:S05]  /*1cd0*/  BSYNC.RECONVERGENT B2 ;  /* 0x0000000000027941 */ /* 0x000fea0003800200 */
.L_x_768:
[----:B------:R-:W-:Y:S01]  /*1ce0*/  I2FP.F32.U32 R37, R38 ;  /* 0x0000002600257245 */ /* 0x000fe20000201000 */
[----:B------:R-:W-:Y:S02]  /*1cf0*/  HFMA2 R52, -RZ, RZ, 0.1171875, 0 ;  /* 0x2f800000ff347431 */ /* 0x000fe400000001ff */
[----:B------:R-:W-:Y:S02]  /*1d00*/  IMAD.U32 R38, R33, 0x10000, RZ ;  /* 0x0001000021267824 */ /* 0x000fe400078e00ff */
[----:B------:R-:W-:Y:S02]  /*1d10*/  @P0 IMAD.U32 R39, R29, 0x10000, RZ ;  /* 0x000100001d270824 */ /* 0x000fe400078e00ff */
[----:B------:R-:W-:Y:S01]  /*1d20*/  FFMA.FTZ R37, R37, R52, 1.1641532182693481445e-10 ;  /* 0x2f00000025257423 */ /* 0x000fe20000010034 */
[----:B------:R-:W-:-:S04]  /*1d30*/  FMUL.FTZ R38, R38, UR13 ;  /* 0x0000000d26267c20 */ /* 0x000fc80008410000 */
[----:B------:R-:W-:Y:S01]  /*1d40*/  FMUL.FTZ R38, R38, UR12 ;  /* 0x0000000c26267c20 */ /* 0x000fe20008410000 */
[----:B------:R-:W-:Y:S02]  /*1d50*/  FSETP.GTU.FTZ.AND P4, PT, R37, UR5, PT ;  /* 0x0000000525007c0b */ /* 0x000fe4000bf9c000 */
[----:B------:R-:W-:Y:S02]  /*1d60*/  SHF.L.U32 R37, R21, 0x10, RZ ;  /* 0x0000001015257819 */ /* 0x000fe400000006ff */
[----:B------:R-:W-:Y:S02]  /*1d70*/  FSEL R38, R38, RZ, !P4 ;  /* 0x000000ff26267208 */ /* 0x000fe40006000000 */
[----:B------:R-:W-:-:S03]  /*1d80*/  SEL R54, RZ, 0x1, P4 ;  /* 0x00000001ff367807 */ /* 0x000fc60002000000 */
[----:B------:R-:W-:-:S04]  /*1d90*/  FMUL.FTZ R64, R38, R37 ;  /* 0x0000002526407220 */ /* 0x000fc80000410000 */
[----:B------:R-:W-:-:S07]  /*1da0*/  @P0 FADD.FTZ R64, R64, R39 ;  /* 0x0000002740400221 */ /* 0x000fce0000010000 */
.L_x_767:
[----:B------:R-:W-:Y:S05]  /*1db0*/  BSYNC.RECONVERGENT B1 ;  /* 0x0000000000017941 */ /* 0x000fea0003800200 */
.L_x_765:
        /* <DEDUP_REMOVED lines=10> */
.L_x_774:
        /* <DEDUP_REMOVED lines=16> */
.L_x_778:
        /* <DEDUP_REMOVED lines=13> */
.L_x_780:
[----:B------:R-:W-:Y:S05]  /*2030*/  BSYNC.RECONVERGENT B3 ;  /* 0x0000000000037941 */ /* 0x000fea0003800200 */
.L_x_779:
        /* <DEDUP_REMOVED lines=43> */
.L_x_777:
[----:B------:R-:W-:Y:S05]  /*22f0*/  BSYNC.RECONVERGENT B2 ;  /* 0x0000000000027941 */ /* 0x000fea0003800200 */
.L_x_776:
        /* <DEDUP_REMOVED lines=12> */
.L_x_775:
[----:B------:R-:W-:Y:S05]  /*23c0*/  BSYNC.RECONVERGENT B1 ;  /* 0x0000000000017941 */ /* 0x000fea0003800200 */
.L_x_773:
        /* <DEDUP_REMOVED lines=10> */
.L_x_782:
        /* <DEDUP_REMOVED lines=16> */
.L_x_786:
        /* <DEDUP_REMOVED lines=13> */
.L_x_788:
[----:B------:R-:W-:Y:S05]  /*2640*/  BSYNC.RECONVERGENT B3 ;  /* 0x0000000000037941 */ /* 0x000fea0003800200 */
.L_x_787:
        /* <DEDUP_REMOVED lines=43> */
.L_x_785:
[----:B------:R-:W-:Y:S05]  /*2900*/  BSYNC.RECONVERGENT B2 ;  /* 0x0000000000027941 */ /* 0x000fea0003800200 */
.L_x_784:
[----:B------:R-:W-:Y:S01]  /*2910*/  I2FP.F32.U32 R37, R38 ;  /* 0x0000002600257245 */ /* 0x000fe20000201000 */
[----:B------:R-:W-:Y:S01]  /*2920*/  IMAD.MOV.U32 R52, RZ, RZ, 0x2f800000 ;  /* 0x2f800000ff347424 */ /* 0x000fe200078e00ff */
[----:B------:R-:W-:Y:S02]  /*2930*/  SHF.L.U32 R38, R34, 0x10, RZ ;  /* 0x0000001022267819 */ /* 0x000fe400000006ff */
[----:B------:R-:W-:Y:S01]  /*2940*/  @P0 SHF.L.U32 R39, R30, 0x10, RZ ;  /* 0x000000101e270819 */ /* 0x000fe200000006ff */
[----:B------:R-:W-:Y:S02]  /*2950*/  FFMA.FTZ R37, R37, R52, 1.1641532182693481445e-10 ;  /* 0x2f00000025257423 */ /* 0x000fe40000010034 */
[----:B------:R-:W-:-:S03]  /*2960*/  FMUL.FTZ R38, R38, UR13 ;  /* 0x0000000d26267c20 */ /* 0x000fc60008410000 */
[----:B------:R-:W-:Y:S01]  /*2970*/  FSETP.GTU.FTZ.AND P4, PT, R37, UR5, PT ;  /* 0x0000000525007c0b */ /* 0x000fe2000bf9c000 */
[----:B------:R-:W-:Y:S01]  /*2980*/  FMUL.FTZ R38, R38, UR12 ;  /* 0x0000000c26267c20 */ /* 0x000fe20008410000 */
[----:B------:R-:W-:Y:S02]  /*2990*/  IMAD.U32 R37, R22, 0x10000, RZ ;  /* 0x0001000016257824 */ /* 0x000fe400078e00ff */
[----:B------:R-:W-:Y:S02]  /*29a0*/  SEL R56, RZ, 0x1, P4 ;  /* 0x00000001ff387807 */ /* 0x000fe40002000000 */
[----:B------:R-:W-:-:S05]  /*29b0*/  FSEL R38, R38, RZ, !P4 ;  /* 0x000000ff26267208 */ /* 0x000fca0006000000 */
[----:B------:R-:W-:-:S04]  /*29c0*/  FMUL.FTZ R66, R38, R37 ;  /* 0x0000002526427220 */ /* 0x000fc80000410000 */
[----:B------:R-:W-:-:S07]  /*29d0*/  @P0 FADD.FTZ R66, R66, R39 ;  /* 0x0000002742420221 */ /* 0x000fce0000010000 */
.L_x_783:
[----:B------:R-:W-:Y:S05]  /*29e0*/  BSYNC.RECONVERGENT B1 ;  /* 0x0000000000017941 */ /* 0x000fea0003800200 */
.L_x_781:
        /* <DEDUP_REMOVED lines=10> */
.L_x_790:
        /* <DEDUP_REMOVED lines=16> */
.L_x_794:
        /* <DEDUP_REMOVED lines=13> */
.L_x_796:
[----:B------:R-:W-:Y:S05]  /*2c60*/  BSYNC.RECONVERGENT B3 ;  /* 0x0000000000037941 */ /* 0x000fea0003800200 */
.L_x_795:
        /* <DEDUP_REMOVED lines=43> */
.L_x_793:
[----:B------:R-:W-:Y:S05]  /*2f20*/  BSYNC.RECONVERGENT B2 ;  /* 0x0000000000027941 */ /* 0x000fea0003800200 */
.L_x_792:
        /* <DEDUP_REMOVED lines=12> */
.L_x_791:
[----:B------:R-:W-:Y:S05]  /*2ff0*/  BSYNC.RECONVERGENT B1 ;  /* 0x0000000000017941 */ /* 0x000fea0003800200 */
.L_x_789:
        /* <DEDUP_REMOVED lines=10> */
.L_x_798:
        /* <DEDUP_REMOVED lines=16> */
.L_x_802:
        /* <DEDUP_REMOVED lines=13> */
.L_x_804:
[----:B------:R-:W-:Y:S05]  /*3270*/  BSYNC.RECONVERGENT B3 ;  /* 0x0000000000037941 */ /* 0x000fea0003800200 */
.L_x_803:
        /* <DEDUP_REMOVED lines=43> */
.L_x_801:
[----:B------:R-:W-:Y:S05]  /*3530*/  BSYNC.RECONVERGENT B2 ;  /* 0x0000000000027941 */ /* 0x000fea0003800200 */
.L_x_800:
        /* <DEDUP_REMOVED lines=13> */
.L_x_799:
[----:B------:R-:W-:Y:S05]  /*3610*/  BSYNC.RECONVERGENT B1 ;  /* 0x0000000000017941 */ /* 0x000fea0003800200 */
.L_x_797:
        /* <DEDUP_REMOVED lines=10> */
.L_x_806:
        /* <DEDUP_REMOVED lines=16> */
.L_x_810:
        /* <DEDUP_REMOVED lines=13> */
.L_x_812:
[----:B------:R-:W-:Y:S05]  /*3890*/  BSYNC.RECONVERGENT B3 ;  /* 0x0000000000037941 */ /* 0x000fea0003800200 */
.L_x_811:
        /* <DEDUP_REMOVED lines=43> */
.L_x_809:
[----:B------:R-:W-:Y:S05]  /*3b50*/  BSYNC.RECONVERGENT B2 ;  /* 0x0000000000027941 */ /* 0x000fea0003800200 */
.L_x_808:
        /* <DEDUP_REMOVED lines=12> */
.L_x_807:
[----:B------:R-:W-:Y:S05]  /*3c20*/  BSYNC.RECONVERGENT B1 ;  /* 0x0000000000017941 */ /* 0x000fea0003800200 */
.L_x_805:
[----:B------:R-:W0:Y:S01]  /*3c30*/  LDC.64 R52, c[0x0][0x3a8] ;  /* 0x0000ea00ff347b82 */ /* 0x000e220000000a00 */
[----:B------:R-:W-:Y:S01]  /*3c40*/  F2FP.BF16.F32.PACK_AB R36, R63, R62 ;  /* 0x0000003e3f24723e */ /* 0x000fe200000010ff */
[----:B------:R-:W-:Y:S01]  /*3c50*/  FADD.FTZ R70, RZ, R62 ;  /* 0x0000003eff467221 */ /* 0x000fe20000010000 */
[----:B------:R-:W-:Y:S01]  /*3c60*/  F2FP.BF16.F32.PACK_AB R37, R65, R64 ;  /* 0x000000404125723e */ /* 0x000fe200000010ff */
[----:B------:R-:W-:Y:S01]  /*3c70*/  BSSY.RECONVERGENT B1, `(.L_x_813) ;  /* 0x000001d000017945 */ /* 0x000fe20003800200 */
[----:B------:R-:W-:Y:S02]  /*3c80*/  F2FP.BF16.F32.PACK_AB R38, R67, R66 ;  /* 0x000000424326723e */ /* 0x000fe400000010ff */
[----:B------:R-:W-:Y:S02]  /*3c90*/  F2FP.BF16.F32.PACK_AB R39, R69, R68 ;  /* 0x000000444527723e */ /* 0x000fe400000010ff */
[----:B------:R-:W-:Y:S01]  /*3ca0*/  ISETP.NE.AND P0, PT, R47, RZ, PT ;  /* 0x000000ff2f00720c */ /* 0x000fe20003f05270 */
[----:B0-----:R-:W-:-:S04]  /*3cb0*/  IMAD.WIDE.U32 R52, R71, 0x10, R52 ;  /* 0x0000001047347825 */ /* 0x001fc800078e0034 */
[----:B------:R-:W-:Y:S01]  /*3cc0*/  FADD.FTZ R71, R70, R63 ;  /* 0x0000003f46477221 */ /* 0x000fe20000010000 */
[----:B------:R0:W-:Y:S03]  /*3cd0*/  STG.E.128 desc[UR8][R52.64], R36 ;  /* 0x0000002434007986 */ /* 0x0001e6000c101d08 */
[----:B------:R-:W-:-:S04]  /*3ce0*/  FADD.FTZ R70, R71, R64 ;  /* 0x0000004047467221 */ /* 0x000fc80000010000 */
[----:B------:R-:W-:-:S04]  /*3cf0*/  FADD.FTZ R71, R70, R65 ;  /* 0x0000004146477221 */ /* 0x000fc80000010000 */
[----:B------:R-:W-:-:S04]  /*3d00*/  FADD.FTZ R70, R71, R66 ;  /* 0x0000004247467221 */ /* 0x000fc80000010000 */
[----:B------:R-:W-:-:S04]  /*3d10*/  FADD.FTZ R71, R70, R67 ;  /* 0x0000004346477221 */ /* 0x000fc80000010000 */
[----:B------:R-:W-:Y:S01]  /*3d20*/  FADD.FTZ R70, R71, R68 ;  /* 0x0000004447467221 */ /* 0x000fe20000010000 */
[----:B0-----:R-:W-:Y:S06]  /*3d30*/  @!P2 BRA `(.L_x_814) ;  /* 0x000000000040a947 */ /* 0x001fec0003800000 */
[----:B------:R-:W-:Y:S02]  /*3d40*/  IMAD.U32 R36, R58, 0x10000, RZ ;  /* 0x000100003a247824 */ /* 0x000fe400078e00ff */
[----:B------:R-:W-:-:S03]  /*3d50*/  IMAD.WIDE.U32 R52, R49, 0x100, RZ ;  /* 0x0000010031347825 */ /* 0x000fc600078e00ff */
[----:B------:R-:W-:Y:S02]  /*3d60*/  LOP3.LUT R38, R36, 0xff0000, RZ, 0xc0, !PT ;  /* 0x00ff000024267812 */ /* 0x000fe400078ec0ff */
[----:B------:R-:W-:Y:S02]  /*3d70*/  SHF.L.U32 R36, R57, 0x8, RZ ;  /* 0x0000000839247819 */ /* 0x000fe400000006ff */
        /* <DEDUP_REMOVED lines=12> */
.L_x_814:
[----:B------:R-:W-:Y:S05]  /*3e40*/  BSYNC.RECONVERGENT B1 ;  /* 0x0000000000017941 */ /* 0x000fea0003800200 */
.L_x_813:
[----:B------:R-:W-:Y:S01]  /*3e50*/  UMOV UR4, 0xffffffff ;  /* 0xffffffff00047882 */ /* 0x000fe20000000000 */
[----:B------:R-:W-:Y:S02]  /*3e60*/  FADD.FTZ R70, R70, R69 ;  /* 0x0000004546467221 */ /* 0x000fe40000010000 */
[----:B------:R-:W-:Y:S05]  /*3e70*/  BRA.DIV UR4, `(.L_x_815) ;  /* 0x0000000604c07947 */ /* 0x000fea000b800000 */
[----:B0-----:R-:W0:Y:S02]  /*3e80*/  SHFL.BFLY PT, R37, R70, 0x1, 0x1f ;  /* 0x0c201f0046257f89 */ /* 0x001e2400000e0000 */
        /* <DEDUP_REMOVED lines=36> */
.L_x_830:
[----:B01----:R-:W-:Y:S01]  /*40d0*/  FADD.FTZ R50, R50, R71 ;  /* 0x0000004732327221 */ /* 0x003fe20000010000 */
[----:B------:R-:W-:Y:S01]  /*40e0*/  FMUL.FTZ R52, R51, R51 ;  /* 0x0000003333347220 */ /* 0x000fe20000410000 */
[----:B------:R-:W0:Y:S01]  /*40f0*/  @!P0 LDC.64 R38, c[0x0][0x3c0] ;  /* 0x0000f000ff268b82 */ /* 0x000e220000000a00 */
[----:B------:R-:W-:Y:S01]  /*4100*/  BSSY.RECONVERGENT B1, `(.L_x_816) ;  /* 0x0000041000017945 */ /* 0x000fe20003800200 */
[----:B------:R-:W-:Y:S02]  /*4110*/  FFMA.FTZ R50, R50, R37, UR16 ;  /* 0x0000001032327e23 */ /* 0x000fe40008010025 */
        /* <DEDUP_REMOVED lines=8> */
[----:B-----5:R-:W-:-:S13]  /*41a0*/  ISETP.GE.AND P0, PT, R60, 0x1, PT ;  /* 0x000000013c00780c */ /* 0x020fda0003f06270 */
[----:B0-----:R-:W-:Y:S05]  /*41b0*/  @!P0 BRA `(.L_x_817) ;  /* 0x0000000000d48947 */ /* 0x001fea0003800000 */
[----:B------:R-:W-:Y:S01]  /*41c0*/  FSEL R51, R51, RZ, !P1 ;  /* 0x000000ff33337208 */ /* 0x000fe20004800000 */
[----:B------:R-:W-:Y:S01]  /*41d0*/  VIADD R60, R60, 0xffffffff ;  /* 0xffffffff3c3c7836 */ /* 0x000fe20000000000 */
[----:B------:R-:W-:Y:S01]  /*41e0*/  SHF.L.U32 R36, R24, 0x10, RZ ;  /* 0x0000001018247819 */ /* 0x000fe200000006ff */
[----:B------:R-:W-:Y:S01]  /*41f0*/  IMAD.U32 R71, R16, 0x10000, RZ ;  /* 0x0001000010477824 */ /* 0x000fe200078e00ff */
[----:B------:R-:W-:Y:S01]  /*4200*/  SHF.L.U32 R50, R26, 0x10, RZ ;  /* 0x000000101a327819 */ /* 0x000fe200000006ff */
[C---:B------:R-:W-:Y:S01]  /*4210*/  FADD.FTZ R62, -R51.reuse, R62 ;  /* 0x0000003e333e7221 */ /* 0x040fe20000010100 */
[C---:B------:R-:W-:Y:S01]  /*4220*/  FADD.FTZ R72, -R51.reuse, R66 ;  /* 0x0000004233487221 */ /* 0x040fe20000010100 */
[----:B------:R-:W-:Y:S01]  /*4230*/  FADD.FTZ R64, -R51, R64 ;  /* 0x0000004033407221 */ /* 0x000fe20000010100 */
[----:B------:R-:W-:Y:S02]  /*4240*/  IMAD.U32 R39, R18, 0x10000, RZ ;  /* 0x0001000012277824 */ /* 0x000fe400078e00ff */
[C---:B------:R-:W-:Y:S01]  /*4250*/  FMUL.FTZ R62, R53.reuse, R62 ;  /* 0x0000003e353e7220 */ /* 0x040fe20000410000 */
[----:B------:R-:W-:Y:S01]  /*4260*/  FMUL.FTZ R72, R53, R72 ;  /* 0x0000004835487220 */ /* 0x000fe20000410000 */
[----:B------:R-:W-:-:S02]  /*4270*/  IMAD R61, R60, R61, RZ ;  /* 0x0000003d3c3d7224 */ /* 0x000fc400078e02ff */
[----:B------:R-:W-:Y:S01]  /*4280*/  FMUL.FTZ R66, R53, R64 ;  /* 0x0000004035427220 */ /* 0x000fe20000410000 */
[----:B------:R-:W-:Y:S01]  /*4290*/  FFMA.FTZ R36, R62, R36, R71 ;  /* 0x000000243e247223 */ /* 0x000fe20000010047 */
[C---:B------:R-:W-:Y:S01]  /*42a0*/  FADD.FTZ R38, -R51.reuse, R63 ;  /* 0x0000003f33267221 */ /* 0x040fe20000010100 */
[C---:B------:R-:W-:Y:S01]  /*42b0*/  FADD.FTZ R52, -R51.reuse, R65 ;  /* 0x0000004133347221 */ /* 0x040fe20000010100 */
[C---:B------:R-:W-:Y:S01]  /*42c0*/  FADD.FTZ R60, -R51.reuse, R67 ;  /* 0x00000043333c7221 */ /* 0x040fe20000010100 */
[C---:B------:R-:W-:Y:S01]  /*42d0*/  FADD.FTZ R68, -R51.reuse, R68 ;  /* 0x0000004433447221 */ /* 0x040fe20000010100 */
[----:B------:R-:W-:Y:S01]  /*42e0*/  FADD.FTZ R64, -R51, R69 ;  /* 0x0000004533407221 */ /* 0x000fe20000010100 */
[----:B------:R-:W-:Y:S01]  /*42f0*/  FFMA.FTZ R62, R72, R50, R39 ;  /* 0x00000032483e7223 */ /* 0x000fe20000010027 */
[----:B------:R-:W-:Y:S01]  /*4300*/  SHF.L.U32 R70, R25, 0x10, RZ ;  /* 0x0000001019467819 */ /* 0x000fe200000006ff */
[----:B------:R-:W0:Y:S01]  /*4310*/  LDC.64 R50, c[0x0][0x428] ;  /* 0x00010a00ff327b82 */ /* 0x000e220000000a00 */
[----:B------:R-:W-:Y:S01]  /*4320*/  FMUL.FTZ R63, R53, R64 ;  /* 0x00000040353f7220 */ /* 0x000fe20000410000 */
[----:B------:R-:W-:Y:S01]  /*4330*/  IMAD.U32 R37, R17, 0x10000, RZ ;  /* 0x0001000011257824 */ /* 0x000fe200078e00ff */
[----:B------:R-:W-:Y:S01]  /*4340*/  SHF.L.U32 R72, R8, 0x10, RZ ;  /* 0x0000001008487819 */ /* 0x000fe200000006ff */
[----:B------:R-:W-:Y:S01]  /*4350*/  IMAD.U32 R74, R40, 0x10000, RZ ;  /* 0x00010000284a7824 */ /* 0x000fe200078e00ff */
[----:B------:R-:W-:Y:S01]  /*4360*/  SHF.R.S32.HI R64, RZ, 0x1f, R61 ;  /* 0x0000001fff407819 */ /* 0x000fe2000001143d */
[----:B------:R-:W-:Y:S01]  /*4370*/  FFMA.FTZ R37, R66, R70, R37 ;  /* 0x0000004642257223 */ /* 0x000fe20000010025 */
[----:B------:R-:W-:Y:S01]  /*4380*/  SHF.L.U32 R66, R27, 0x10, RZ ;  /* 0x000000101b427819 */ /* 0x000fe200000006ff */
[----:B------:R-:W-:Y:S01]  /*4390*/  FFMA.FTZ R72, R63, R72, R74 ;  /* 0x000000483f487223 */ /* 0x000fe2000001004a */
[----:B------:R-:W-:Y:S01]  /*43a0*/  LEA.HI R64, R64, R61, RZ, 0x3 ;  /* 0x0000003d40407211 */ /* 0x000fe200078f18ff */
[----:B------:R-:W-:Y:S01]  /*43b0*/  IMAD.U32 R70, R19, 0x10000, RZ ;  /* 0x0001000013467824 */ /* 0x000fe200078e00ff */
[----:B------:R-:W-:Y:S01]  /*43c0*/  SHF.L.U32 R61, R11, 0x10, RZ ;  /* 0x000000100b3d7819 */ /* 0x000fe200000006ff */
[----:B------:R-:W-:Y:S01]  /*43d0*/  FMUL.FTZ R38, R53, R38 ;  /* 0x0000002635267220 */ /* 0x000fe20000410000 */
[----:B------:R-:W-:Y:S01]  /*43e0*/  SHF.L.U32 R69, R9, 0x10, RZ ;  /* 0x0000001009457819 */ /* 0x000fe200000006ff */
[C---:B------:R-:W-:Y:S01]  /*43f0*/  FMUL.FTZ R52, R53.reuse, R52 ;  /* 0x0000003435347220 */ /* 0x040fe20000410000 */
[----:B------:R-:W-:Y:S01]  /*4400*/  SHF.L.U32 R67, R14, 0x10, RZ ;  /* 0x000000100e437819 */ /* 0x000fe200000006ff */
[C---:B------:R-:W-:Y:S01]  /*4410*/  FMUL.FTZ R39, R53.reuse, R68 ;  /* 0x0000004435277220 */ /* 0x040fe20000410000 */
[----:B------:R-:W-:Y:S01]  /*4420*/  FMUL.FTZ R60, R53, R60 ;  /* 0x0000003c353c7220 */ /* 0x000fe20000410000 */
[----:B------:R-:W-:Y:S01]  /*4430*/  IMAD.U32 R65, R10, 0x10000, RZ ;  /* 0x000100000a417824 */ /* 0x000fe200078e00ff */
[----:B------:R-:W-:Y:S01]  /*4440*/  LEA.HI.SX32 R53, R64, R47, 0x1d ;  /* 0x0000002f40357211 */ /* 0x000fe200078feaff */
[----:B------:R-:W-:-:S02]  /*4450*/  IMAD.U32 R71, R15, 0x10000, RZ ;  /* 0x000100000f477824 */ /* 0x000fc400078e00ff */
[----:B------:R-:W-:Y:S01]  /*4460*/  FFMA.FTZ R39, R39, R66, R70 ;  /* 0x0000004227277223 */ /* 0x000fe20000010046 */
[----:B------:R-:W-:Y:S02]  /*4470*/  IMAD.U32 R63, R13, 0x10000, RZ ;  /* 0x000100000d3f7824 */ /* 0x000fe400078e00ff */
[----:B------:R-:W-:Y:S01]  /*4480*/  FFMA.FTZ R52, R52, R65, R67 ;  /* 0x0000004134347223 */ /* 0x000fe20000010043 */
[----:B------:R-:W-:Y:S01]  /*4490*/  FFMA.FTZ R69, R60, R69, R71 ;  /* 0x000000453c457223 */ /* 0x000fe20000010047 */
[----:B0-----:R-:W-:-:S04]  /*44a0*/  IMAD.WIDE.U32 R50, R53, 0x10, R50 ;  /* 0x0000001035327825 */ /* 0x001fc800078e0032 */
[----:B------:R-:W-:Y:S01]  /*44b0*/  FFMA.FTZ R61, R38, R61, R63 ;  /* 0x0000003d263d7223 */ /* 0x000fe2000001003f */
[----:B------:R-:W-:Y:S02]  /*44c0*/  F2FP.BF16.F32.PACK_AB R39, R72, R39 ;  /* 0x000000274827723e */ /* 0x000fe400000010ff */
[----:B------:R-:W-:Y:S02]  /*44d0*/  F2FP.BF16.F32.PACK_AB R38, R69, R62 ;  /* 0x0000003e4526723e */ /* 0x000fe400000010ff */
[----:B------:R-:W-:Y:S02]  /*44e0*/  F2FP.BF16.F32.PACK_AB R37, R52, R37 ;  /* 0x000000253425723e */ /* 0x000fe400000010ff */
[----:B------:R-:W-:-:S05]  /*44f0*/  F2FP.BF16.F32.PACK_AB R36, R61, R36 ;  /* 0x000000243d24723e */ /* 0x000fca00000010ff */
[----:B------:R0:W-:Y:S02]  /*4500*/  STG.E.128 desc[UR8][R50.64], R36 ;  /* 0x0000002432007986 */ /* 0x0001e4000c101d08 */
.L_x_817:
[----:B------:R-:W-:Y:S05]  /*4510*/  BSYNC.RECONVERGENT B1 ;  /* 0x0000000000017941 */ /* 0x000fea0003800200 */
.L_x_816:
[----:B0-----:R-:W0:Y:S02]  /*4520*/  LDC.64 R36, c[0x0][0x380] ;  /* 0x0000e000ff247b82 */ /* 0x001e240000000a00 */
[----:B0-----:R-:W-:-:S04]  /*4530*/  LEA R48, R36, R48, 0x2 ;  /* 0x0000003024307211 */ /* 0x001fc800078e10ff */
[----:B------:R-:W-:-:S13]  /*4540*/  ISETP.GE.AND P0, PT, R48, R37, PT ;  /* 0x000000253000720c */ /* 0x000fda0003f06270 */
[----:B------:R-:W-:Y:S05]  /*4550*/  @!P0 BRA `(.L_x_818) ;  /* 0xffffffc000fc8947 */ /* 0x000fea000383ffff */
[----:B------:R-:W-:Y:S05]  /*4560*/  BSYNC B0 ;  /* 0x0000000000007941 */ /* 0x000fea0003800000 */
.L_x_748:
[----:B------:R-:W-:Y:S05]  /*4570*/  EXIT ;  /* 0x000000000000794d */ /* 0x000fea0003800000 */
.L_x_815:
[----:B------:R-:W-:Y:S01]  /*4580*/  HFMA2 R74, -RZ, RZ, 0, 5.9604644775390625e-08 ;  /* 0x00000001ff4a7431 */ /* 0x000fe200000001ff */
[----:B------:R-:W-:Y:S01]  /*4590*/  BSSY B1, `(.L_x_819) ;  /* 0x0000007000017945 */ /* 0x000fe20003800000 */
[----:B------:R-:W-:Y:S01]  /*45a0*/  IMAD.MOV.U32 R73, RZ, RZ, R70 ;  /* 0x000000ffff497224 */ /* 0x000fe200078e0046 */
[----:B------:R-:W-:Y:S01]  /*45b0*/  MOV R72, 0xffffffff ;  /* 0xffffffff00487802 */ /* 0x000fe20000000f00 */
[----:B------:R-:W-:-:S07]  /*45c0*/  IMAD.MOV.U32 R75, RZ, RZ, 0x1f ;  /* 0x0000001fff4b7424 */ /* 0x000fce00078e00ff */
[----:B0----5:R-:W-:Y:S05]  /*45d0*/  WARPSYNC.COLLECTIVE R72, `(.L_x_820) ;  /* 0x0000000048087348 */ /* 0x021fea0003c00000 */
[----:B------:R1:W2:Y:S02]  /*45e0*/  SHFL.BFLY P2, R71, R73, R74, R75 ;  /* 0x0c00004a49477389 */ /* 0x0002a4000004004b */
[----:B012--5:R-:W-:Y:S05]  /*45f0*/  ENDCOLLECTIVE ;  /* 0x000000000000791b */ /* 0x027fea0003800000 */
.L_x_820:
[----:B------:R-:W-:Y:S05]  /*4600*/  BSYNC B1 ;  /* 0x0000000000017941 */ /* 0x000fea0003800000 */
.L_x_819:
[----:B------:R-:W-:Y:S02]  /*4610*/  IMAD.MOV.U32 R37, RZ, RZ, R71 ;  /* 0x000000ffff257224 */ /* 0x000fe400078e0047 */
[----:B------:R-:W-:Y:S02]  /*4620*/  HFMA2 R75, -RZ, RZ, 0, 1.847743988037109375e-06 ;  /* 0x0000001fff4b7431 */ /* 0x000fe400000001ff */
[----:B------:R-:W-:Y:S01]  /*4630*/  IMAD.MOV.U32 R74, RZ, RZ, 0x2 ;  /* 0x00000002ff4a7424 */ /* 0x000fe200078e00ff */
[----:B------:R-:W-:Y:S01]  /*4640*/  MOV R72, 0xffffffff ;  /* 0xffffffff00487802 */ /* 0x000fe20000000f00 */
[----:B------:R-:W-:-:S05]  /*4650*/  FADD.FTZ R38, R70, R37 ;  /* 0x0000002546267221 */ /* 0x000fca0000010000 */
[----:B------:R-:W-:-:S07]  /*4660*/  MOV R73, R38 ;  /* 0x0000002600497202 */ /* 0x000fce0000000f00 */
[----:B------:R-:W-:Y:S05]  /*4670*/  WARPSYNC.COLLECTIVE R72, `(.L_x_821) ;  /* 0x0000000048087348 */ /* 0x000fea0003c00000 */
[----:B------:R0:W1:Y:S02]  /*4680*/  SHFL.BFLY P2, R71, R73, R74, R75 ;  /* 0x0c00004a49477389 */ /* 0x000064000004004b */
[----:B01----:R-:W-:Y:S05]  /*4690*/  ENDCOLLECTIVE ;  /* 0x000000000000791b */ /* 0x003fea0003800000 */
.L_x_821:
[----:B------:R-:W-:Y:S02]  /*46a0*/  HFMA2 R74, -RZ, RZ, 0, 2.384185791015625e-07 ;  /* 0x00000004ff4a7431 */ /* 0x000fe400000001ff */
[----:B------:R-:W-:-:S04]  /*46b0*/  IMAD.MOV.U32 R37, RZ, RZ, R71 ;  /* 0x000000ffff257224 */ /* 0x000fc800078e0047 */
[----:B------:R-:W-:-:S05]  /*46c0*/  FADD.FTZ R39, R38, R37 ;  /* 0x0000002526277221 */ /* 0x000fca0000010000 */
[----:B------:R-:W-:-:S07]  /*46d0*/  MOV R73, R39 ;  /* 0x0000002700497202 */ /* 0x000fce0000000f00 */
[----:B------:R-:W-:Y:S05]  /*46e0*/  WARPSYNC.COLLECTIVE R72, `(.L_x_822) ;  /* 0x0000000048087348 */ /* 0x000fea0003c00000 */
[----:B------:R0:W1:Y:S02]  /*46f0*/  SHFL.BFLY P2, R71, R73, R74, R75 ;  /* 0x0c00004a49477389 */ /* 0x000064000004004b */
[----:B01----:R-:W-:Y:S05]  /*4700*/  ENDCOLLECTIVE ;  /* 0x000000000000791b */ /* 0x003fea0003800000 */
.L_x_822:
[----:B------:R-:W-:Y:S02]  /*4710*/  HFMA2 R74, -RZ, RZ, 0, 4.76837158203125e-07 ;  /* 0x00000008ff4a7431 */ /* 0x000fe400000001ff */
[----:B------:R-:W-:-:S04]  /*4720*/  IMAD.MOV.U32 R36, RZ, RZ, R71 ;  /* 0x000000ffff247224 */ /* 0x000fc800078e0047 */
[----:B------:R-:W-:-:S05]  /*4730*/  FADD.FTZ R50, R39, R36 ;  /* 0x0000002427327221 */ /* 0x000fca0000010000 */
[----:B------:R-:W-:-:S07]  /*4740*/  MOV R73, R50 ;  /* 0x0000003200497202 */ /* 0x000fce0000000f00 */
[----:B------:R-:W-:Y:S05]  /*4750*/  WARPSYNC.COLLECTIVE R72, `(.L_x_823) ;  /* 0x0000000048087348 */ /* 0x000fea0003c00000 */
[----:B------:R0:W1:Y:S02]  /*4760*/  SHFL.BFLY P2, R71, R73, R74, R75 ;  /* 0x0c00004a49477389 */ /* 0x000064000004004b */
[----:B01----:R-:W-:Y:S05]  /*4770*/  ENDCOLLECTIVE ;  /* 0x000000000000791b */ /* 0x003fea0003800000 */
.L_x_823:
[----:B------:R-:W-:Y:S02]  /*4780*/  HFMA2 R74, -RZ, RZ, 0, 9.5367431640625e-07 ;  /* 0x00000010ff4a7431 */ /* 0x000fe400000001ff */
[----:B------:R-:W-:-:S04]  /*4790*/  IMAD.MOV.U32 R37, RZ, RZ, R71 ;  /* 0x000000ffff257224 */ /* 0x000fc800078e0047 */
[----:B------:R-:W-:Y:S02]  /*47a0*/  FADD.FTZ R52, R50, R37 ;  /* 0x0000002532347221 */ /* 0x000fe40000010000 */
[----:B------:R-:W0:Y:S03]  /*47b0*/  LDC R37, c[0x0][0x400] ;  /* 0x00010000ff257b82 */ /* 0x000e260000000800 */
[----:B------:R-:W-:-:S07]  /*47c0*/  MOV R73, R52 ;  /* 0x0000003400497202 */ /* 0x000fce0000000f00 */
[----:B0-----:R-:W-:Y:S05]  /*47d0*/  WARPSYNC.COLLECTIVE R72, `(.L_x_824) ;  /* 0x0000000048087348 */ /* 0x001fea0003c00000 */
[----:B------:R1:W2:Y:S02]  /*47e0*/  SHFL.BFLY P2, R71, R73, R74, R75 ;  /* 0x0c00004a49477389 */ /* 0x0002a4000004004b */
[----:B012---:R-:W-:Y:S05]  /*47f0*/  ENDCOLLECTIVE ;  /* 0x000000000000791b */ /* 0x007fea0003800000 */
.L_x_824:
[----:B------:R-:W-:Y:S02]  /*4800*/  HFMA2 R74, -RZ, RZ, 0, 5.9604644775390625e-08 ;  /* 0x00000001ff4a7431 */ /* 0x000fe400000001ff */
[----:B------:R-:W-:-:S04]  /*4810*/  IMAD.MOV.U32 R51, RZ, RZ, R71 ;  /* 0x000000ffff337224 */ /* 0x000fc800078e0047 */
        /* <DEDUP_REMOVED lines=18> */
[----:B------:R-:W-:-:S07]  /*4940*/  MOV R73, R36 ;  /* 0x0000002400497202 */ /* 0x000fce0000000f00 */
[----:B------:R-:W-:Y:S05]  /*4950*/  WARPSYNC.COLLECTIVE R72, `(.L_x_825) ;  /* 0x0000000048087348 */ /* 0x000fea0003c00000 */
[----:B------:R0:W1:Y:S02]  /*4960*/  SHFL.BFLY P2, R71, R73, R74, R75 ;  /* 0x0c00004a49477389 */ /* 0x000064000004004b */
[----:B01----:R-:W-:Y:S05]  /*4970*/  ENDCOLLECTIVE ;  /* 0x000000000000791b */ /* 0x003fea0003800000 */
.L_x_825:
[----:B------:R-:W-:Y:S02]  /*4980*/  HFMA2 R74, -RZ, RZ, 0, 1.1920928955078125e-07 ;  /* 0x00000002ff4a7431 */ /* 0x000fe400000001ff */
[----:B------:R-:W-:-:S04]  /*4990*/  IMAD.MOV.U32 R39, RZ, RZ, R71 ;  /* 0x000000ffff277224 */ /* 0x000fc800078e0047 */
[----:B------:R-:W-:-:S05]  /*49a0*/  FADD.FTZ R39, R36, R39 ;  /* 0x0000002724277221 */ /* 0x000fca0000010000 */
[----:B------:R-:W-:-:S07]  /*49b0*/  MOV R73, R39 ;  /* 0x0000002700497202 */ /* 0x000fce0000000f00 */
[----:B------:R-:W-:Y:S05]  /*49c0*/  WARPSYNC.COLLECTIVE R72, `(.L_x_826) ;  /* 0x0000000048087348 */ /* 0x000fea0003c00000 */
[----:B------:R0:W1:Y:S02]  /*49d0*/  SHFL.BFLY P2, R71, R73, R74, R75 ;  /* 0x0c00004a49477389 */ /* 0x000064000004004b */
[----:B01----:R-:W-:Y:S05]  /*49e0*/  ENDCOLLECTIVE ;  /* 0x000000000000791b */ /* 0x003fea0003800000 */
.L_x_826:
[----:B------:R-:W-:Y:S02]  /*49f0*/  HFMA2 R74, -RZ, RZ, 0, 2.384185791015625e-07 ;  /* 0x00000004ff4a7431 */ /* 0x000fe400000001ff */
[----:B------:R-:W-:-:S04]  /*4a00*/  IMAD.MOV.U32 R38, RZ, RZ, R71 ;  /* 0x000000ffff267224 */ /* 0x000fc800078e0047 */
[----:B------:R-:W-:-:S05]  /*4a10*/  FADD.FTZ R38, R39, R38 ;  /* 0x0000002627267221 */ /* 0x000fca0000010000 */
[----:B------:R-:W-:-:S07]  /*4a20*/  MOV R73, R38 ;  /* 0x0000002600497202 */ /* 0x000fce0000000f00 */
[----:B------:R-:W-:Y:S05]  /*4a30*/  WARPSYNC.COLLECTIVE R72, `(.L_x_827) ;  /* 0x0000000048087348 */ /* 0x000fea0003c00000 */
[----:B------:R0:W1:Y:S02]  /*4a40*/  SHFL.BFLY P2, R71, R73, R74, R75 ;  /* 0x0c00004a49477389 */ /* 0x000064000004004b */
[----:B01----:R-:W-:Y:S05]  /*4a50*/  ENDCOLLECTIVE ;  /* 0x000000000000791b */ /* 0x003fea0003800000 */
.L_x_827:
[----:B------:R-:W-:Y:S02]  /*4a60*/  HFMA2 R74, -RZ, RZ, 0, 4.76837158203125e-07 ;  /* 0x00000008ff4a7431 */ /* 0x000fe400000001ff */
[----:B------:R-:W-:-:S04]  /*4a70*/  IMAD.MOV.U32 R53, RZ, RZ, R71 ;  /* 0x000000ffff357224 */ /* 0x000fc800078e0047 */
[----:B------:R-:W-:-:S05]  /*4a80*/  FADD.FTZ R53, R38, R53 ;  /* 0x0000003526357221 */ /* 0x000fca0000010000 */
[----:B------:R-:W-:-:S07]  /*4a90*/  MOV R73, R53 ;  /* 0x0000003500497202 */ /* 0x000fce0000000f00 */
[----:B------:R-:W-:Y:S05]  /*4aa0*/  WARPSYNC.COLLECTIVE R72, `(.L_x_828) ;  /* 0x0000000048087348 */ /* 0x000fea0003c00000 */
[----:B------:R0:W1:Y:S02]  /*4ab0*/  SHFL.BFLY P2, R71, R73, R74, R75 ;  /* 0x0c00004a49477389 */ /* 0x000064000004004b */
[----:B01----:R-:W-:Y:S05]  /*4ac0*/  ENDCOLLECTIVE ;  /* 0x000000000000791b */ /* 0x003fea0003800000 */
.L_x_828:
[----:B------:R-:W-:Y:S02]  /*4ad0*/  HFMA2 R74, -RZ, RZ, 0, 9.5367431640625e-07 ;  /* 0x00000010ff4a7431 */ /* 0x000fe400000001ff */
[----:B------:R-:W-:-:S04]  /*4ae0*/  IMAD.MOV.U32 R50, RZ, RZ, R71 ;  /* 0x000000ffff327224 */ /* 0x000fc800078e0047 */
[----:B------:R-:W-:-:S05]  /*4af0*/  FADD.FTZ R50, R53, R50 ;  /* 0x0000003235327221 */ /* 0x000fca0000010000 */
[----:B------:R-:W-:-:S07]  /*4b00*/  MOV R73, R50 ;  /* 0x0000003200497202 */ /* 0x000fce0000000f00 */
[----:B------:R-:W-:Y:S05]  /*4b10*/  WARPSYNC.COLLECTIVE R72, `(.L_x_829) ;  /* 0x0000000048087348 */ /* 0x000fea0003c00000 */
[----:B------:R0:W1:Y:S02]  /*4b20*/  SHFL.BFLY P2, R71, R73, R74, R75 ;  /* 0x0c00004a49477389 */ /* 0x000064000004004b */
[----:B01----:R-:W-:Y:S05]  /*4b30*/  ENDCOLLECTIVE ;  /* 0x000000000000791b */ /* 0x003fea0003800000 */
.L_x_829:
[----:B------:R-:W-:Y:S05]  /*4b40*/  BRA `(.L_x_830) ;  /* 0xfffffff400607947 */ /* 0x000fea000383ffff */
.L_x_831:
        /* <DEDUP_REMOVED lines=11> */
.L_x_9050:


//--------------------- .text._ZN10layer_norm13ln_fwd_kernelINS_13Kernel_traitsI6__halfS2_S2_S2_fjLj256ELj1ELj4ELj1ELj16ENS_18Kernel_traits_baseILj256ES2_S2_S2_S2_fjLj128EEEEELb0ELb0ELb0ELb0EEEvNS_9FwdParamsE --------------------------
	.section	.text._ZN10layer_norm13ln_fwd_kernelINS_13Kernel_traitsI6__halfS2_S2_S2_fjLj256ELj1ELj4ELj1ELj16ENS_18Kernel_traits_baseILj256ES2_S2_S2_S2_fjLj128EEEEELb0ELb0ELb0ELb0EEEvNS_9FwdParamsE,"ax",@progbits
	.align	128
        .global         _ZN10layer_norm13ln_fwd_kernelINS_13Kernel_traitsI6__halfS2_S2_S2_fjLj256ELj1ELj4ELj1ELj16ENS_18Kernel_traits_baseILj256ES2_S2_S2_S2_fjLj128EEEEELb0ELb0ELb0ELb0EEEvNS_9FwdParamsE
        .type           _ZN10layer_norm13ln_fwd_kernelINS_13Kernel_traitsI6__halfS2_S2_S2_fjLj256ELj1ELj4ELj1ELj16ENS_18Kernel_traits_baseILj256ES2_S2_S2_S2_fjLj128EEEEELb0ELb0ELb0ELb0EEEvNS_9FwdParamsE,@function
        .size           _ZN10layer_norm13ln_fwd_kernelINS_13Kernel_traitsI6__halfS2_S2_S2_fjLj256ELj1ELj4ELj1ELj16ENS_18Kernel_traits_baseILj256ES2_S2_S2_S2_fjLj128EEEEELb0ELb0ELb0ELb0EEEvNS_9FwdParamsE,(.L_x_9051 - _ZN10layer_norm13ln_fwd_kernelINS_13Kernel_traitsI6__halfS2_S2_S2_fjLj256ELj1ELj4ELj1ELj16ENS_18Kernel_traits_baseILj256ES2_S2_S2_S2_fjLj128EEEEELb0ELb0ELb0ELb0EEEvNS_9FwdParamsE)
        .other          _ZN10layer_norm13ln_fwd_kernelINS_13Kernel_traitsI6__halfS2_S2_S2_fjLj256ELj1ELj4ELj1ELj16ENS_18Kernel_traits_baseILj256ES2_S2_S2_S2_fjLj128EEEEELb0ELb0ELb0ELb0EEEvNS_9FwdParamsE,@"STO_CUDA_ENTRY STV_DEFAULT"
_ZN10layer_norm13ln_fwd_kernelINS_13Kernel_traitsI6__halfS2_S2_S2_fjLj256ELj1ELj4ELj1ELj16ENS_18Kernel_traits_baseILj256ES2_S2_S2_S2_fjLj128EEEEELb0ELb0ELb0ELb0EEEvNS_9FwdParamsE:
.text._ZN10layer_norm13ln_fwd_kernelINS_13Kernel_traitsI6__halfS2_S2_S2_fjLj256ELj1ELj4ELj1ELj16ENS_18Kernel_traits_baseILj256ES2_S2_S2_S2_fjLj128EEEEELb0ELb0ELb0ELb0EEEvNS_9FwdParamsE:
        /* <DEDUP_REMOVED lines=27> */
.L_x_833:
[----:B------:R-:W-:Y:S05]  /*01b0*/  BSYNC.RECONVERGENT B0 ;  /* 0x0000000000007941 */ /* 0x000fea0003800200 */
.L_x_832:
[----:B------:R-:W1:Y:S02]  /*01c0*/  LDCU UR4, c[0x0][0x384] ;  /* 0x00007080ff0477ac */ /* 0x000e640008000800 */
[----:B-1----:R-:W-:-:S13]  /*01d0*/  ISETP.GE.AND P0, PT, R3, UR4, PT ;  /* 0x0000000403007c0c */ /* 0x002fda000bf06270 */
[----:B------:R-:W-:Y:S05]  /*01e0*/  @P0 EXIT ;  /* 0x000000000000094d */ /* 0x000fea0003800000 */
[----:B0-----:R-:W0:Y:S01]  /*01f0*/  LDC.64 R4, c[0x0][0x3e0] ;  /* 0x0000f800ff047b82 */ /* 0x001e220000000a00 */
[----:B------:R-:W0:Y:S01]  /*0200*/  LDCU.64 UR8, c[0x0][0x3a0] ;  /* 0x00007400ff0877ac */ /* 0x000e220008000a00 */
[----:B------:R-:W1:Y:S01]  /*0210*/  LDCU.U8 UR4, c[0x0][0x410] ;  /* 0x00008200ff0477ac */ /* 0x000e620008000000 */
[----:B------:R-:W2:Y:S01]  /*0220*/  LDCU UR10, c[0x0][0x388] ;  /* 0x00007100ff0a77ac */ /* 0x000ea20008000800 */
[----:B------:R-:W3:Y:S01]  /*0230*/  LDCU UR5, c[0x0][0x448] ;  /* 0x00008900ff0577ac */ /* 0x000ee20008000800 */
[----:B------:R-:W4:Y:S01]  /*0240*/  LDCU.64 UR12, c[0x0][0x3a0] ;  /* 0x00007400ff0c77ac */ /* 0x000f220008000a00 */
[----:B------:R-:W0:Y:S01]  /*0250*/  LDCU.64 UR14, c[0x0][0x3e0] ;  /* 0x00007c00ff0e77ac */ /* 0x000e220008000a00 */
[----:B-1----:R-:W-:Y:S02]  /*0260*/  ISETP.NE.AND P2, PT, RZ, UR4, PT ;  /* 0x00000004ff007c0c */ /* 0x002fe4000bf45270 */
[C---:B0-----:R-:W-:Y:S02]  /*0270*/  LOP3.LUT P0, RZ, R4.reuse, UR8, RZ, 0xfc, !PT ;  /* 0x0000000804ff7c12 */ /* 0x041fe4000f80fcff */
[----:B------:R-:W-:-:S02]  /*0280*/  ISETP.NE.U32.AND P1, PT, R4, RZ, PT ;  /* 0x000000ff0400720c */ /* 0x000fc40003f25070 */
[C---:B------:R-:W-:Y:S02]  /*0290*/  LOP3.LUT P0, RZ, R5.reuse, UR9, RZ, 0xfc, P0 ;  /* 0x0000000905ff7c12 */ /* 0x040fe4000800fcff */
[----:B--234-:R-:W-:-:S13]  /*02a0*/  ISETP.NE.AND.EX P1, PT, R5, RZ, PT, P1 ;  /* 0x000000ff0500720c */ /* 0x01cfda0003f25310 */
.L_x_842:
        /* <DEDUP_REMOVED lines=9> */
[----:B------:R-:W-:Y:S01]  /*0340*/  LEA.HI.SX32 R31, R31, R0, 0x1d ;  /* 0x000000001f1f7211 */ /* 0x000fe200078feaff */
[----:B--2---:R-:W-:Y:S01]  /*0350*/  @P1 HADD2.F32 R20, -RZ, R22.H0_H0 ;  /* 0x20000016ff141230 */ /* 0x004fe20000004100 */
        /* <DEDUP_REMOVED lines=10> */
[--C-:B-----5:R-:W-:Y:S02]  /*0400*/  HADD2.F32 R23, -RZ, R4.reuse.H0_H0 ;  /* 0x20000004ff177230 */ /* 0x120fe40000004100 */
[----:B------:R-:W-:Y:S02]  /*0410*/  HADD2.F32 R29, -RZ, R4.H1_H1 ;  /* 0x30000004ff1d7230 */ /* 0x000fe40000004100 */
[--C-:B------:R-:W-:Y:S02]  /*0420*/  HADD2.F32 R33, -RZ, R6.reuse.H0_H0 ;  /* 0x20000006ff217230 */ /* 0x100fe40000004100 */
[----:B------:R-:W-:Y:S02]  /*0430*/  HADD2.F32 R25, -RZ, R6.H1_H1 ;  /* 0x30000006ff197230 */ /* 0x000fe40000004100 */
[----:B------:R-:W-:Y:S02]  /*0440*/  HADD2.F32 R27, -RZ, R5.H0_H0 ;  /* 0x20000005ff1b7230 */ /* 0x000fe40000004100 */
[----:B------:R-:W-:-:S02]  /*0450*/  HADD2.F32 R35, -RZ, R7.H0_H0 ;  /* 0x20000007ff237230 */ /* 0x000fc40000004100 */
[----:B------:R-:W-:Y:S02]  /*0460*/  HADD2.F32 R21, -RZ, R5.H1_H1 ;  /* 0x30000005ff157230 */ /* 0x000fe40000004100 */
[----:B------:R-:W-:Y:S02]  /*0470*/  HADD2.F32 R37, -RZ, R7.H1_H1 ;  /* 0x30000007ff257230 */ /* 0x000fe40000004100 */
[----:B--2---:R-:W-:Y:S02]  /*0480*/  HADD2.F32 R4, -RZ, R16.H0_H0 ;  /* 0x20000010ff047230 */ /* 0x004fe40000004100 */
[----:B------:R-:W-:Y:S02]  /*0490*/  HADD2.F32 R6, -RZ, R17.H0_H0 ;  /* 0x20000011ff067230 */ /* 0x000fe40000004100 */
[----:B------:R-:W-:Y:S02]  /*04a0*/  HADD2.F32 R22, -RZ, R18.H0_H0 ;  /* 0x20000012ff167230 */ /* 0x000fe40000004100 */
[----:B------:R-:W-:Y:S01]  /*04b0*/  FFMA.FTZ R4, R23, R20, R4 ;  /* 0x0000001417047223 */ /* 0x000fe20000010004 */
[----:B------:R-:W-:-:S02]  /*04c0*/  HADD2.F32 R24, -RZ, R19.H0_H0 ;  /* 0x20000013ff187230 */ /* 0x000fc40000004100 */
[-C--:B------:R-:W-:Y:S01]  /*04d0*/  FFMA.FTZ R5, R27, R20.reuse, R6 ;  /* 0x000000141b057223 */ /* 0x080fe20000010006 */
[----:B------:R-:W-:Y:S02]  /*04e0*/  HADD2.F32 R16, -RZ, R16.H1_H1 ;  /* 0x30000010ff107230 */ /* 0x000fe40000004100 */
[-C--:B------:R-:W-:Y:S01]  /*04f0*/  FFMA.FTZ R6, R33, R20.reuse, R22 ;  /* 0x0000001421067223 */ /* 0x080fe20000010016 */
[----:B------:R-:W-:Y:S02]  /*0500*/  HADD2.F32 R28, -RZ, R17.H1_H1 ;  /* 0x30000011ff1c7230 */ /* 0x000fe40000004100 */
[-C--:B------:R-:W-:Y:S01]  /*0510*/  FFMA.FTZ R7, R35, R20.reuse, R24 ;  /* 0x0000001423077223 */ /* 0x080fe20000010018 */
[----:B------:R-:W-:Y:S02]  /*0520*/  HADD2.F32 R18, -RZ, R18.H1_H1 ;  /* 0x30000012ff127230 */ /* 0x000fe40000004100 */
[----:B------:R-:W-:Y:S01]  /*0530*/  FFMA.FTZ R29, R29, R20, R16 ;  /* 0x000000141d1d7223 */ /* 0x000fe20000010010 */
[----:B------:R-:W-:-:S02]  /*0540*/  HADD2.F32 R26, -RZ, R19.H1_H1 ;  /* 0x30000013ff1a7230 */ /* 0x000fc40000004100 */
[-C--:B------:R-:W-:Y:S01]  /*0550*/  FFMA.FTZ R28, R21, R20.reuse, R28 ;  /* 0x00000014151c7223 */ /* 0x080fe2000001001c */
[----:B------:R-:W-:Y:S01]  /*0560*/  FFMA.FTZ R25, R25, R20, R18 ;  /* 0x0000001419197223 */ /* 0x000fe20000010012 */
[----:B------:R-:W-:Y:S01]  /*0570*/  F2FP.F16.F32.PACK_AB R16, R29, R4 ;  /* 0x000000041d10723e */ /* 0x000fe200000000ff */
[----:B------:R-:W-:Y:S02]  /*0580*/  FFMA.FTZ R24, R37, R20, R26 ;  /* 0x0000001425187223 */ /* 0x000fe4000001001a */
[----:B------:R-:W-:Y:S02]  /*0590*/  F2FP.F16.F32.PACK_AB R17, R28, R5 ;  /* 0x000000051c11723e */ /* 0x000fe400000000ff */
[----:B------:R-:W-:Y:S02]  /*05a0*/  F2FP.F16.F32.PACK_AB R18, R25, R6 ;  /* 0x000000061912723e */ /* 0x000fe400000000ff */
[----:B------:R-:W-:Y:S01]  /*05b0*/  F2FP.F16.F32.PACK_AB R19, R24, R7 ;  /* 0x000000071813723e */ /* 0x000fe200000000ff */
[----:B------:R-:W-:Y:S06]  /*05c0*/  BRA `(.L_x_837) ;  /* 0x0000000000a47947 */ /* 0x000fec0003800000 */
.L_x_836:
[----:B------:R-:W-:-:S04]  /*05d0*/  UISETP.NE.U32.AND UP0, UPT, UR14, URZ, UPT ;  /* 0x000000ff0e00728c */ /* 0x000fc8000bf05070 */
[----:B------:R-:W-:-:S06]  /*05e0*/  UISETP.NE.AND.EX UP0, UPT, UR15, URZ, UPT, UP0 ;  /* 0x000000ff0f00728c */ /* 0x000fcc000bf05300 */
[----:B------:R-:W-:-:S13]  /*05f0*/  PLOP3.LUT P1, PT, PT, PT, UP0, 0x80, 0x8 ;  /* 0x000000000008781c */ /* 0x000fda0003f2f008 */
[----:B------:R-:W-:Y:S05]  /*0600*/  @!P1 BRA `(.L_x_838) ;  /* 0x0000000000549947 */ /* 0x000fea0003800000 */
[--C-:B-----5:R-:W-:Y:S02]  /*0610*/  HADD2.F32 R17, -RZ, R4.reuse.H0_H0 ;  /* 0x20000004ff117230 */ /* 0x120fe40000004100 */
[----:B------:R-:W-:Y:S02]  /*0620*/  HADD2.F32 R29, -RZ, R4.H1_H1 ;  /* 0x30000004ff1d7230 */ /* 0x000fe40000004100 */
[--C-:B------:R-:W-:Y:S02]  /*0630*/  HADD2.F32 R19, -RZ, R5.reuse.H0_H0 ;  /* 0x20000005ff137230 */ /* 0x100fe40000004100 */
[-C--:B------:R-:W-:Y:S01]  /*0640*/  FMUL.FTZ R4, R17, R20.reuse ;  /* 0x0000001411047220 */ /* 0x080fe20000410000 */
[----:B------:R-:W-:Y:S02]  /*0650*/  HADD2.F32 R21, -RZ, R5.H1_H1 ;  /* 0x30000005ff157230 */ /* 0x000fe40000004100 */
[----:B------:R-:W-:Y:S01]  /*0660*/  FMUL.FTZ R29, R29, R20 ;  /* 0x000000141d1d7220 */ /* 0x000fe20000410000 */
[----:B------:R-:W-:-:S02]  /*0670*/  HADD2.F32 R23, -RZ, R6.H0_H0 ;  /* 0x20000006ff177230 */ /* 0x000fc40000004100 */
[-C--:B------:R-:W-:Y:S01]  /*0680*/  FMUL.FTZ R5, R19, R20.reuse ;  /* 0x0000001413057220 */ /* 0x080fe20000410000 */
[----:B------:R-:W-:Y:S02]  /*0690*/  HADD2.F32 R25, -RZ, R6.H1_H1 ;  /* 0x30000006ff197230 */ /* 0x000fe40000004100 */
[-C--:B------:R-:W-:Y:S01]  /*06a0*/  FMUL.FTZ R28, R21, R20.reuse ;  /* 0x00000014151c7220 */ /* 0x080fe20000410000 */
[--C-:B------:R-:W-:Y:S02]  /*06b0*/  HADD2.F32 R27, -RZ, R7.reuse.H0_H0 ;  /* 0x20000007ff1b7230 */ /* 0x100fe40000004100 */
[-C--:B------:R-:W-:Y:S01]  /*06c0*/  FMUL.FTZ R6, R23, R20.reuse ;  /* 0x0000001417067220 */ /* 0x080fe20000410000 */
[----:B------:R-:W-:Y:S02]  /*06d0*/  HADD2.F32 R33, -RZ, R7.H1_H1 ;  /* 0x30000007ff217230 */ /* 0x000fe40000004100 */
[-C--:B------:R-:W-:Y:S01]  /*06e0*/  FMUL.FTZ R25, R25, R20.reuse ;  /* 0x0000001419197220 */ /* 0x080fe20000410000 */
[----:B------:R-:W-:Y:S01]  /*06f0*/  F2FP.F16.F32.PACK_AB R17, R28, R5 ;  /* 0x000000051c11723e */ /* 0x000fe200000000ff */
[----:B------:R-:W-:Y:S01]  /*0700*/  FMUL.FTZ R7, R27, R20 ;  /* 0x000000141b077220 */ /* 0x000fe20000410000 */
[----:B------:R-:W-:Y:S01]  /*0710*/  F2FP.F16.F32.PACK_AB R16, R29, R4 ;  /* 0x000000041d10723e */ /* 0x000fe200000000ff */
[----:B------:R-:W-:Y:S01]  /*0720*/  FMUL.FTZ R24, R33, R20 ;  /* 0x0000001421187220 */ /* 0x000fe20000410000 */
[----:B------:R-:W-:-:S04]  /*0730*/  F2FP.F16.F32.PACK_AB R18, R25, R6 ;  /* 0x000000061912723e */ /* 0x000fc800000000ff */
[----:B------:R-:W-:Y:S01]  /*0740*/  F2FP.F16.F32.PACK_AB R19, R24, R7 ;  /* 0x000000071813723e */ /* 0x000fe200000000ff */
[----:B------:R-:W-:Y:S06]  /*0750*/  BRA `(.L_x_837) ;  /* 0x0000000000407947 */ /* 0x000fec0003800000 */
.L_x_838:
[--C-:B-----5:R-:W-:Y:S02]  /*0760*/  HADD2.F32 R25, -RZ, R5.reuse.H1_H1 ;  /* 0x30000005ff197230 */ /* 0x120fe40000004100 */
[--C-:B------:R-:W-:Y:S02]  /*0770*/  HADD2.F32 R21, -RZ, R4.reuse.H0_H0 ;  /* 0x20000004ff157230 */ /* 0x100fe40000004100 */
[----:B------:R-:W-:Y:S02]  /*0780*/  HADD2.F32 R29, -RZ, R4.H1_H1 ;  /* 0x30000004ff1d7230 */ /* 0x000fe40000004100 */
[-C--:B------:R-:W-:Y:S01]  /*0790*/  FMUL.FTZ R28, R25, R20.reuse ;  /* 0x00000014191c7220 */ /* 0x080fe20000410000 */
[----:B------:R-:W-:Y:S02]  /*07a0*/  HADD2.F32 R23, -RZ, R5.H0_H0 ;  /* 0x20000005ff177230 */ /* 0x000fe40000004100 */
        /* <DEDUP_REMOVED lines=9> */
[----:B------:R-:W-:-:S02]  /*0840*/  FMUL.FTZ R7, R35, R20 ;  /* 0x0000001423077220 */ /* 0x000fc40000410000 */
[----:B------:R-:W-:-:S07]  /*0850*/  FMUL.FTZ R24, R37, R20 ;  /* 0x0000001425187220 */ /* 0x000fce0000410000 */
.L_x_837:
[----:B------:R-:W0:Y:S02]  /*0860*/  @P0 LDC.64 R20, c[0x0][0x3a8] ;  /* 0x0000ea00ff140b82 */ /* 0x000e240000000a00 */
[----:B0-----:R-:W-:-:S05]  /*0870*/  @P0 IMAD.WIDE.U32 R20, R31, 0x10, R20 ;  /* 0x000000101f140825 */ /* 0x001fca00078e0014 */
[----:B------:R0:W-:Y:S02]  /*0880*/  @P0 STG.E.128 desc[UR6][R20.64], R16 ;  /* 0x0000001014000986 */ /* 0x0001e4000c101d06 */
.L_x_835:
[----:B------:R-:W-:Y:S05]  /*0890*/  BSYNC.RECONVERGENT B0 ;  /* 0x0000000000007941 */ /* 0x000fea0003800200 */
.L_x_834:
        /* <DEDUP_REMOVED lines=53> */
.L_x_854:
        /* <DEDUP_REMOVED lines=14> */
[----:B-1----:R-:W-:Y:S01]  /*0cd0*/  FSEL R22, R33, RZ, !P2 ;  /* 0x000000ff21167208 */ /* 0x002fe20005000000 */
[----:B-----5:R-:W-:Y:S02]  /*0ce0*/  HADD2.F32 R33, -RZ, R8.H0_H0 ;  /* 0x20000008ff217230 */ /* 0x020fe40000004100 */
[----:B------:R-:W-:Y:S02]  /*0cf0*/  HADD2.F32 R21, -RZ, R12.H0_H0 ;  /* 0x2000000cff157230 */ /* 0x000fe40000004100 */
[--C-:B------:R-:W-:Y:S01]  /*0d00*/  FADD.FTZ R20, R4, -R22.reuse ;  /* 0x8000001604147221 */ /* 0x100fe20000010000 */
[--C-:B------:R-:W-:Y:S01]  /*0d10*/  FADD.FTZ R26, R29, -R22.reuse ;  /* 0x800000161d1a7221 */ /* 0x100fe20000010000 */
[----:B------:R-:W-:Y:S02]  /*0d20*/  HADD2.F32 R23, -RZ, R8.H1_H1 ;  /* 0x30000008ff177230 */ /* 0x000fe40000004100 */
[----:B------:R-:W-:Y:S01]  /*0d30*/  FADD.FTZ R30, R5, -R22 ;  /* 0x80000016051e7221 */ /* 0x000fe20000010000 */
[----:B------:R-:W-:Y:S01]  /*0d40*/  FMUL.FTZ R20, R27, R20 ;  /* 0x000000141b147220 */ /* 0x000fe20000410000 */
[----:B------:R-:W-:-:S02]  /*0d50*/  HADD2.F32 R35, -RZ, R12.H1_H1 ;  /* 0x3000000cff237230 */ /* 0x000fc40000004100 */
[C---:B------:R-:W-:Y:S01]  /*0d60*/  FMUL.FTZ R26, R27.reuse, R26 ;  /* 0x0000001a1b1a7220 */ /* 0x040fe20000410000 */
[----:B------:R-:W-:Y:S01]  /*0d70*/  FMUL.FTZ R30, R27, R30 ;  /* 0x0000001e1b1e7220 */ /* 0x000fe20000410000 */
[----:B------:R-:W-:Y:S01]  /*0d80*/  FFMA.FTZ R33, R20, R33, R21 ;  /* 0x0000002114217223 */ /* 0x000fe20000010015 */
[----:B------:R-:W-:Y:S02]  /*0d90*/  HADD2.F32 R21, -RZ, R9.H0_H0 ;  /* 0x20000009ff157230 */ /* 0x000fe40000004100 */
[----:B------:R-:W-:Y:S01]  /*0da0*/  FFMA.FTZ R20, R26, R23, R35 ;  /* 0x000000171a147223 */ /* 0x000fe20000010023 */
[----:B------:R-:W-:Y:S02]  /*0db0*/  HADD2.F32 R23, -RZ, R13.H0_H0 ;  /* 0x2000000dff177230 */ /* 0x000fe40000004100 */
[----:B------:R-:W-:Y:S01]  /*0dc0*/  FADD.FTZ R26, R28, -R22 ;  /* 0x800000161c1a7221 */ /* 0x000fe20000010000 */
[----:B0-----:R-:W-:Y:S02]  /*0dd0*/  HADD2.F32 R32, -RZ, R9.H1_H1 ;  /* 0x30000009ff207230 */ /* 0x001fe40000004100 */
[----:B------:R-:W-:-:S02]  /*0de0*/  HADD2.F32 R34, -RZ, R13.H1_H1 ;  /* 0x3000000dff227230 */ /* 0x000fc40000004100 */
[----:B------:R-:W-:Y:S01]  /*0df0*/  FFMA.FTZ R30, R30, R21, R23 ;  /* 0x000000151e1e7223 */ /* 0x000fe20000010017 */
[C---:B------:R-:W-:Y:S01]  /*0e00*/  FMUL.FTZ R21, R27.reuse, R26 ;  /* 0x0000001a1b157220 */ /* 0x040fe20000410000 */
[----:B------:R-:W-:Y:S01]  /*0e10*/  FADD.FTZ R26, R6, -R22 ;  /* 0x80000016061a7221 */ /* 0x000fe20000010000 */
[----:B------:R-:W-:Y:S01]  /*0e20*/  HADD2.F32 R23, -RZ, R10.H0_H0 ;  /* 0x2000000aff177230 */ /* 0x000fe20000004100 */
[----:B------:R-:W-:Y:S01]  /*0e30*/  F2FP.F16.F32.PACK_AB R20, R20, R33 ;  /* 0x000000211414723e */ /* 0x000fe200000000ff */
[----:B------:R-:W-:Y:S02]  /*0e40*/  HADD2.F32 R35, -RZ, R14.H0_H0 ;  /* 0x2000000eff237230 */ /* 0x000fe40000004100 */
[----:B------:R-:W-:Y:S01]  /*0e50*/  FMUL.FTZ R26, R27, R26 ;  /* 0x0000001a1b1a7220 */ /* 0x000fe20000410000 */
[----:B------:R-:W-:Y:S01]  /*0e60*/  FFMA.FTZ R21, R21, R32, R34 ;  /* 0x0000002015157223 */ /* 0x000fe20000010022 */
[----:B------:R-:W-:Y:S02]  /*0e70*/  HADD2.F32 R34, -RZ, R15.H0_H0 ;  /* 0x2000000fff227230 */ /* 0x000fe40000004100 */
[----:B------:R-:W-:Y:S01]  /*0e80*/  FFMA.FTZ R32, R26, R23, R35 ;  /* 0x000000171a207223 */ /* 0x000fe20000010023 */
[----:B------:R-:W-:Y:S01]  /*0e90*/  FADD.FTZ R26, R25, -R22 ;  /* 0x80000016191a7221 */ /* 0x000fe20000010000 */
[----:B------:R-:W-:Y:S01]  /*0ea0*/  HADD2.F32 R35, -RZ, R10.H1_H1 ;  /* 0x3000000aff237230 */ /* 0x000fe20000004100 */
[----:B------:R-:W-:Y:S01]  /*0eb0*/  F2FP.F16.F32.PACK_AB R21, R21, R30 ;  /* 0x0000001e1515723e */ /* 0x000fe200000000ff */
[----:B------:R-:W-:-:S02]  /*0ec0*/  HADD2.F32 R23, -RZ, R14.H1_H1 ;  /* 0x3000000eff177230 */ /* 0x000fc40000004100 */
[----:B------:R-:W-:Y:S01]  /*0ed0*/  FMUL.FTZ R26, R27, R26 ;  /* 0x0000001a1b1a7220 */ /* 0x000fe20000410000 */
[----:B------:R-:W-:-:S03]  /*0ee0*/  HADD2.F32 R37, -RZ, R15.H1_H1 ;  /* 0x3000000fff257230 */ /* 0x000fc60000004100 */
[----:B------:R-:W-:Y:S01]  /*0ef0*/  FFMA.FTZ R35, R26, R35, R23 ;  /* 0x000000231a237223 */ /* 0x000fe20000010017 */
[--C-:B------:R-:W-:Y:S01]  /*0f00*/  FADD.FTZ R26, R7, -R22.reuse ;  /* 0x80000016071a7221 */ /* 0x100fe20000010000 */
[----:B------:R-:W-:-:S03]  /*0f10*/  FADD.FTZ R22, R24, -R22 ;  /* 0x8000001618167221 */ /* 0x000fc60000010000 */
[C---:B------:R-:W-:Y:S01]  /*0f20*/  FMUL.FTZ R23, R27.reuse, R26 ;  /* 0x0000001a1b177220 */ /* 0x040fe20000410000 */
[----:B------:R-:W-:Y:S01]  /*0f30*/  FMUL.FTZ R22, R27, R22 ;  /* 0x000000161b167220 */ /* 0x000fe20000410000 */
[--C-:B------:R-:W-:Y:S02]  /*0f40*/  HADD2.F32 R26, -RZ, R11.reuse.H0_H0 ;  /* 0x2000000bff1a7230 */ /* 0x100fe40000004100 */
[----:B------:R-:W-:-:S03]  /*0f50*/  HADD2.F32 R27, -RZ, R11.H1_H1 ;  /* 0x3000000bff1b7230 */ /* 0x000fc60000004100 */
[----:B------:R-:W-:Y:S02]  /*0f60*/  FFMA.FTZ R23, R23, R26, R34 ;  /* 0x0000001a17177223 */ /* 0x000fe40000010022 */
[----:B------:R-:W-:Y:S02]  /*0f70*/  FFMA.FTZ R22, R22, R27, R37 ;  /* 0x0000001b16167223 */ /* 0x000fe40000010025 */
[----:B------:R-:W0:Y:S03]  /*0f80*/  LDC.64 R26, c[0x0][0x428] ;  /* 0x00010a00ff1a7b82 */ /* 0x000e260000000a00 */
[----:B------:R-:W-:Y:S02]  /*0f90*/  F2FP.F16.F32.PACK_AB R23, R22, R23 ;  /* 0x000000171617723e */ /* 0x000fe400000000ff */
[----:B------:R-:W-:Y:S01]  /*0fa0*/  F2FP.F16.F32.PACK_AB R22, R35, R32 ;  /* 0x000000202316723e */ /* 0x000fe200000000ff */
[----:B0-----:R-:W-:-:S05]  /*0fb0*/  IMAD.WIDE.U32 R26, R31, 0x10, R26 ;  /* 0x000000101f1a7825 */ /* 0x001fca00078e001a */
[----:B------:R2:W-:Y:S02]  /*0fc0*/  STG.E.128 desc[UR6][R26.64], R20 ;  /* 0x000000141a007986 */ /* 0x0005e4000c101d06 */
.L_x_841:
[----:B------:R-:W-:Y:S05]  /*0fd0*/  BSYNC.RECONVERGENT B0 ;  /* 0x0000000000007941 */ /* 0x000fea0003800200 */
.L_x_840:
[----:B-12---:R-:W1:Y:S02]  /*0fe0*/  LDC.64 R20, c[0x0][0x380] ;  /* 0x0000e000ff147b82 */ /* 0x006e640000000a00 */
[----:B-1----:R-:W-:-:S04]  /*0ff0*/  LEA R3, R20, R3, 0x2 ;  /* 0x0000000314037211 */ /* 0x002fc800078e10ff */
[----:B------:R-:W-:-:S13]  /*1000*/  ISETP.GE.AND P3, PT, R3, R21, PT ;  /* 0x000000150300720c */ /* 0x000fda0003f66270 */
[----:B------:R-:W-:Y:S05]  /*1010*/  @!P3 BRA `(.L_x_842) ;  /* 0xfffffff000a4b947 */ /* 0x000fea000383ffff */
[----:B------:R-:W-:Y:S05]  /*1020*/  EXIT ;  /* 0x000000000000794d */ /* 0x000fea0003800000 */
.L_x_839:
        /* <DEDUP_REMOVED lines=8> */
.L_x_844:
[----:B------:R-:W-:Y:S05]  /*10b0*/  BSYNC B0 ;  /* 0x0000000000007941 */ /* 0x000fea0003800000 */
.L_x_843:
[----:B------:R-:W-:Y:S01]  /*10c0*/  MOV R21, R37 ;  /* 0x0000002500157202 */ /* 0x000fe20000000f00 */
[----:B------:R-:W-:Y:S01]  /*10d0*/  HFMA2 R26, -RZ, RZ, 0, 1.1920928955078125e-07 ;  /* 0x00000002ff1a7431 */ /* 0x000fe200000001ff */
[----:B------:R-:W-:Y:S02]  /*10e0*/  MOV R23, 0x1f ;  /* 0x0000001f00177802 */ /* 0x000fe40000000f00 */
[----:B------:R-:W-:Y:S01]  /*10f0*/  MOV R22, 0xffffffff ;  /* 0xffffffff00167802 */ /* 0x000fe20000000f00 */
[----:B------:R-:W-:-:S05]  /*1100*/  FADD.FTZ R27, R20, R21 ;  /* 0x00000015141b7221 */ /* 0x000fca0000010000 */
[----:B------:R-:W-:-:S07]  /*1110*/  MOV R36, R27 ;  /* 0x0000001b00247202 */ /* 0x000fce0000000f00 */
[----:B------:R-:W-:Y:S05]  /*1120*/  WARPSYNC.COLLECTIVE R22, `(.L_x_845) ;  /* 0x0000000016087348 */ /* 0x000fea0003c00000 */
[----:B------:R0:W1:Y:S02]  /*1130*/  SHFL.BFLY P6, R37, R36, R26, R23 ;  /* 0x0c00001a24257389 */ /* 0x00006400000c0017 */
[----:B01----:R-:W-:Y:S05]  /*1140*/  ENDCOLLECTIVE ;  /* 0x000000000000791b */ /* 0x003fea0003800000 */
.L_x_845:
[----:B------:R-:W-:Y:S01]  /*1150*/  HFMA2 R26, -RZ, RZ, 0, 2.384185791015625e-07 ;  /* 0x00000004ff1a7431 */ /* 0x000fe200000001ff */
[----:B------:R-:W-:-:S05]  /*1160*/  MOV R30, R37 ;  /* 0x00000025001e7202 */ /* 0x000fca0000000f00 */
[----:B------:R-:W-:-:S05]  /*1170*/  FADD.FTZ R30, R27, R30 ;  /* 0x0000001e1b1e7221 */ /* 0x000fca0000010000 */
[----:B------:R-:W-:-:S07]  /*1180*/  MOV R36, R30 ;  /* 0x0000001e00247202 */ /* 0x000fce0000000f00 */
[----:B------:R-:W-:Y:S05]  /*1190*/  WARPSYNC.COLLECTIVE R22, `(.L_x_846) ;  /* 0x0000000016087348 */ /* 0x000fea0003c00000 */
[----:B------:R0:W1:Y:S02]  /*11a0*/  SHFL.BFLY P6, R37, R36, R26, R23 ;  /* 0x0c00001a24257389 */ /* 0x00006400000c0017 */
[----:B01----:R-:W-:Y:S05]  /*11b0*/  ENDCOLLECTIVE ;  /* 0x000000000000791b */ /* 0x003fea0003800000 */
.L_x_846:
[----:B------:R-:W-:Y:S01]  /*11c0*/  HFMA2 R26, -RZ, RZ, 0, 4.76837158203125e-07 ;  /* 0x00000008ff1a7431 */ /* 0x000fe200000001ff */
[----:B------:R-:W-:-:S05]  /*11d0*/  MOV R21, R37 ;  /* 0x0000002500157202 */ /* 0x000fca0000000f00 */
[----:B------:R-:W-:-:S05]  /*11e0*/  FADD.FTZ R32, R30, R21 ;  /* 0x000000151e207221 */ /* 0x000fca0000010000 */
[----:B------:R-:W-:-:S07]  /*11f0*/  MOV R36, R32 ;  /* 0x0000002000247202 */ /* 0x000fce0000000f00 */
[----:B------:R-:W-:Y:S05]  /*1200*/  WARPSYNC.COLLECTIVE R22, `(.L_x_847) ;  /* 0x0000000016087348 */ /* 0x000fea0003c00000 */
[----:B------:R0:W1:Y:S02]  /*1210*/  SHFL.BFLY P6, R37, R36, R26, R23 ;  /* 0x0c00001a24257389 */ /* 0x00006400000c0017 */
[----:B01----:R-:W-:Y:S05]  /*1220*/  ENDCOLLECTIVE ;  /* 0x000000000000791b */ /* 0x003fea0003800000 */
.L_x_847:
        /* <DEDUP_REMOVED lines=8> */
.L_x_848:
[----:B------:R-:W-:Y:S01]  /*12b0*/  HFMA2 R26, -RZ, RZ, 0, 5.9604644775390625e-08 ;  /* 0x00000001ff1a7431 */ /* 0x000fe200000001ff */
        /* <DEDUP_REMOVED lines=20> */
[----:B------:R-:W-:-:S04]  /*1400*/  MOV R23, 0x1f ;  /* 0x0000001f00177802 */ /* 0x000fc80000000f00 */
[----:B------:R-:W-:-:S04]  /*1410*/  FSEL R20, R20, RZ, !P3 ;  /* 0x000000ff14147208 */ /* 0x000fc80005800000 */
[----:B------:R-:W-:-:S07]  /*1420*/  MOV R36, R20 ;  /* 0x0000001400247202 */ /* 0x000fce0000000f00 */
[----:B------:R-:W-:Y:S05]  /*1430*/  WARPSYNC.COLLECTIVE R22, `(.L_x_849) ;  /* 0x0000000016087348 */ /* 0x000fea0003c00000 */
[----:B------:R0:W1:Y:S02]  /*1440*/  SHFL.BFLY P6, R37, R36, R26, R23 ;  /* 0x0c00001a24257389 */ /* 0x00006400000c0017 */
[----:B01----:R-:W-:Y:S05]  /*1450*/  ENDCOLLECTIVE ;  /* 0x000000000000791b */ /* 0x003fea0003800000 */
.L_x_849:
[----:B------:R-:W-:Y:S01]  /*1460*/  HFMA2 R26, -RZ, RZ, 0, 1.1920928955078125e-07 ;  /* 0x00000002ff1a7431 */ /* 0x000fe200000001ff */
[----:B------:R-:W-:-:S05]  /*1470*/  MOV R27, R37 ;  /* 0x00000025001b7202 */ /* 0x000fca0000000f00 */
[----:B------:R-:W-:-:S05]  /*1480*/  FADD.FTZ R27, R20, R27 ;  /* 0x0000001b141b7221 */ /* 0x000fca0000010000 */
[----:B------:R-:W-:-:S07]  /*1490*/  MOV R36, R27 ;  /* 0x0000001b00247202 */ /* 0x000fce0000000f00 */
[----:B------:R-:W-:Y:S05]  /*14a0*/  WARPSYNC.COLLECTIVE R22, `(.L_x_850) ;  /* 0x0000000016087348 */ /* 0x000fea0003c00000 */
[----:B------:R0:W1:Y:S02]  /*14b0*/  SHFL.BFLY P6, R37, R36, R26, R23 ;  /* 0x0c00001a24257389 */ /* 0x00006400000c0017 */
[----:B01----:R-:W-:Y:S05]  /*14c0*/  ENDCOLLECTIVE ;  /* 0x000000000000791b */ /* 0x003fea0003800000 */
.L_x_850:
[----:B------:R-:W-:Y:S01]  /*14d0*/  HFMA2 R26, -RZ, RZ, 0, 2.384185791015625e-07 ;  /* 0x00000004ff1a7431 */ /* 0x000fe200000001ff */
[----:B------:R-:W-:-:S05]  /*14e0*/  MOV R30, R37 ;  /* 0x00000025001e7202 */ /* 0x000fca0000000f00 */
[----:B------:R-:W-:-:S05]  /*14f0*/  FADD.FTZ R30, R27, R30 ;  /* 0x0000001e1b1e7221 */ /* 0x000fca0000010000 */
[----:B------:R-:W-:-:S07]  /*1500*/  MOV R36, R30 ;  /* 0x0000001e00247202 */ /* 0x000fce0000000f00 */
[----:B------:R-:W-:Y:S05]  /*1510*/  WARPSYNC.COLLECTIVE R22, `(.L_x_851) ;  /* 0x0000000016087348 */ /* 0x000fea0003c00000 */
[----:B------:R0:W1:Y:S02]  /*1520*/  SHFL.BFLY P6, R37, R36, R26, R23 ;  /* 0x0c00001a24257389 */ /* 0x00006400000c0017 */
[----:B01----:R-:W-:Y:S05]  /*1530*/  ENDCOLLECTIVE ;  /* 0x000000000000791b */ /* 0x003fea0003800000 */
.L_x_851:
[----:B------:R-:W-:Y:S01]  /*1540*/  HFMA2 R26, -RZ, RZ, 0, 4.76837158203125e-07 ;  /* 0x00000008ff1a7431 */ /* 0x000fe200000001ff */
[----:B------:R-:W-:-:S05]  /*1550*/  MOV R35, R37 ;  /* 0x0000002500237202 */ /* 0x000fca0000000f00 */
[----:B------:R-:W-:-:S05]  /*1560*/  FADD.FTZ R35, R30, R35 ;  /* 0x000000231e237221 */ /* 0x000fca0000010000 */
[----:B------:R-:W-:-:S07]  /*1570*/  MOV R36, R35 ;  /* 0x0000002300247202 */ /* 0x000fce0000000f00 */
[----:B------:R-:W-:Y:S05]  /*1580*/  WARPSYNC.COLLECTIVE R22, `(.L_x_852) ;  /* 0x0000000016087348 */ /* 0x000fea0003c00000 */
[----:B------:R0:W1:Y:S02]  /*1590*/  SHFL.BFLY P6, R37, R36, R26, R23 ;  /* 0x0c00001a24257389 */ /* 0x00006400000c0017 */
[----:B01----:R-:W-:Y:S05]  /*15a0*/  ENDCOLLECTIVE ;  /* 0x000000000000791b */ /* 0x003fea0003800000 */
.L_x_852:
[----:B------:R-:W-:Y:S01]  /*15b0*/  HFMA2 R26, -RZ, RZ, 0, 9.5367431640625e-07 ;  /* 0x00000010ff1a7431 */ /* 0x000fe200000001ff */
[----:B------:R-:W-:-:S05]  /*15c0*/  MOV R32, R37 ;  /* 0x0000002500207202 */ /* 0x000fca0000000f00 */
[----:B------:R-:W-:-:S05]  /*15d0*/  FADD.FTZ R32, R35, R32 ;  /* 0x0000002023207221 */ /* 0x000fca0000010000 */
[----:B------:R-:W-:-:S07]  /*15e0*/  MOV R36, R32 ;  /* 0x0000002000247202 */ /* 0x000fce0000000f00 */
[----:B------:R-:W-:Y:S05]  /*15f0*/  WARPSYNC.COLLECTIVE R22, `(.L_x_853) ;  /* 0x0000000016087348 */ /* 0x000fea0003c00000 */
[----:B------:R0:W1:Y:S02]  /*1600*/  SHFL.BFLY P6, R37, R36, R26, R23 ;  /* 0x0c00001a24257389 */ /* 0x00006400000c0017 */
[----:B01----:R-:W-:Y:S05]  /*1610*/  ENDCOLLECTIVE ;  /* 0x000000000000791b */ /* 0x003fea0003800000 */
.L_x_853:
[----:B------:R-:W-:Y:S05]  /*1620*/  BRA `(.L_x_854) ;  /* 0xfffffff400707947 */ /* 0x000fea000383ffff */
.L_x_855:
        /* <DEDUP_REMOVED lines=13> */
.L_x_9051:


//--------------------- .text._ZN10layer_norm13ln_fwd_kernelINS_13Kernel_traitsI6__halfS2_S2_S2_fjLj256ELj1ELj4ELj1ELj16ENS_18Kernel_traits_baseILj256ES2_S2_S2_S2_fjLj128EEEEELb0ELb0ELb0ELb1EEEvNS_9FwdParamsE --------------------------
	.section	.text._ZN10layer_norm13ln_fwd_kernelINS_13Kernel_traitsI6__halfS2_S2_S2_fjLj256ELj1ELj4ELj1ELj16ENS_18Kernel_traits_baseILj256ES2_S2_S2_S2_fjLj128EEEEELb0ELb0ELb0ELb1EEEvNS_9FwdParamsE,"ax",@progbits
	.align	128
        .global         _ZN10layer_norm13ln_fwd_kernelINS_13Kernel_traitsI6__halfS2_S2_S2_fjLj256ELj1ELj4ELj1ELj16ENS_18Kernel_traits_baseILj256ES2_S2_S2_S2_fjLj128EEEEELb0ELb0ELb0ELb1EEEvNS_9FwdParamsE
        .type           _ZN10layer_norm13ln_fwd_kernelINS_13Kernel_traitsI6__halfS2_S2_S2_fjLj256ELj1ELj4ELj1ELj16ENS_18Kernel_traits_baseILj256ES2_S2_S2_S2_fjLj128EEEEELb0ELb0ELb0ELb1EEEvNS_9FwdParamsE,@function
        .size           _ZN10layer_norm13ln_fwd_kernelINS_13Kernel_traitsI6__halfS2_S2_S2_fjLj256ELj1ELj4ELj1ELj16ENS_18Kernel_traits_baseILj256ES2_S2_S2_S2_fjLj128EEEEELb0ELb0ELb0ELb1EEEvNS_9FwdParamsE,(.L_x_9052 - _ZN10layer_norm13ln_fwd_kernelINS_13Kernel_traitsI6__halfS2_S2_S2_fjLj256ELj1ELj4ELj1ELj16ENS_18Kernel_traits_baseILj256ES2_S2_S2_S2_fjLj128EEEEELb0ELb0ELb0ELb1EEEvNS_9FwdParamsE)
        .other          _ZN10layer_norm13ln_fwd_kernelINS_13Kernel_traitsI6__halfS2_S2_S2_fjLj256ELj1ELj4ELj1ELj16ENS_18Kernel_traits_baseILj256ES2_S2_S2_S2_fjLj128EEEEELb0ELb0ELb0ELb1EEEvNS_9FwdParamsE,@"STO_CUDA_ENTRY STV_DEFAULT"
_ZN10layer_norm13ln_fwd_kernelINS_13Kernel_traitsI6__halfS2_S2_S2_fjLj256ELj1ELj4ELj1ELj16ENS_18Kernel_traits_baseILj256ES2_S2_S2_S2_fjLj128EEEEELb0ELb0ELb0ELb1EEEvNS_9FwdParamsE:
.text._ZN10layer_norm13ln_fwd_kernelINS_13Kernel_traitsI6__halfS2_S2_S2_fjLj256ELj1ELj4ELj1ELj16ENS_18Kernel_traits_baseILj256ES2_S2_S2_S2_fjLj128EEEEELb0ELb0ELb0ELb1EEEvNS_9FwdParamsE:
        /* <DEDUP_REMOVED lines=27> */
[--C-:B-----5:R-:W-:Y:S02]  /*01b0*/  HADD2.F32 R34, -RZ, R12.reuse.H0_H0 ;  /* 0x2000000cff227230 */ /* 0x120fe40000004100 */
[----:B------:R-:W-:Y:S01]  /*01c0*/  HADD2.F32 R33, -RZ, R12.H1_H1 ;  /* 0x3000000cff217230 */ /* 0x000fe20000004100 */
[----:B------:R-:W3:Y:S01]  /*01d0*/  LDCU.U8 UR4, c[0x0][0x410] ;  /* 0x00008200ff0477ac */ /* 0x000ee20008000000 */
[--C-:B------:R-:W-:Y:S02]  /*01e0*/  HADD2.F32 R28, -RZ, R13.reuse.H0_H0 ;  /* 0x2000000dff1c7230 */ /* 0x100fe40000004100 */
[----:B------:R-:W-:Y:S01]  /*01f0*/  HADD2.F32 R27, -RZ, R13.H1_H1 ;  /* 0x3000000dff1b7230 */ /* 0x000fe20000004100 */
[----:B------:R-:W4:Y:S01]  /*0200*/  LDCU UR5, c[0x0][0x388] ;  /* 0x00007100ff0577ac */ /* 0x000f220008000800 */
[----:B------:R-:W-:-:S02]  /*0210*/  HADD2.F32 R0, -RZ, R14.H0_H0 ;  /* 0x2000000eff007230 */ /* 0x000fc40000004100 */
[----:B0-----:R-:W-:Y:S01]  /*0220*/  HADD2.F32 R2, -RZ, R14.H1_H1 ;  /* 0x3000000eff027230 */ /* 0x001fe20000004100 */
[----:B------:R-:W0:Y:S01]  /*0230*/  LDCU.64 UR10, c[0x0][0x3a0] ;  /* 0x00007400ff0a77ac */ /* 0x000e220008000a00 */
[--C-:B------:R-:W-:Y:S01]  /*0240*/  HADD2.F32 R3, -RZ, R15.reuse.H0_H0 ;  /* 0x2000000fff037230 */ /* 0x100fe20000004100 */
[----:B------:R-:W0:Y:S01]  /*0250*/  LDCU.64 UR12, c[0x0][0x3e0] ;  /* 0x00007c00ff0c77ac */ /* 0x000e220008000a00 */
[----:B---3--:R-:W-:Y:S02]  /*0260*/  ISETP.NE.AND P2, PT, RZ, UR4, PT ;  /* 0x00000004ff007c0c */ /* 0x008fe4000bf45270 */
[C---:B-1----:R-:W-:Y:S01]  /*0270*/  LOP3.LUT P0, RZ, R4.reuse, UR8, RZ, 0xfc, !PT ;  /* 0x0000000804ff7c12 */ /* 0x042fe2000f80fcff */
[----:B------:R-:W1:Y:S01]  /*0280*/  LDCU UR8, c[0x0][0x448] ;  /* 0x00008900ff0877ac */ /* 0x000e620008000800 */
[----:B------:R-:W-:Y:S01]  /*0290*/  ISETP.NE.U32.AND P1, PT, R4, RZ, PT ;  /* 0x000000ff0400720c */ /* 0x000fe20003f25070 */
[----:B------:R-:W-:Y:S01]  /*02a0*/  HADD2.F32 R4, -RZ, R15.H1_H1 ;  /* 0x3000000fff047230 */ /* 0x000fe20000004100 */
[----:B------:R-:W-:-:S02]  /*02b0*/  LOP3.LUT P0, RZ, R5, UR9, RZ, 0xfc, P0 ;  /* 0x0000000905ff7c12 */ /* 0x000fc4000800fcff */
[----:B------:R-:W-:Y:S01]  /*02c0*/  ISETP.NE.AND.EX P1, PT, R5, RZ, PT, P1 ;  /* 0x000000ff0500720c */ /* 0x000fe20003f25310 */
[--C-:B--2---:R-:W-:Y:S02]  /*02d0*/  HADD2.F32 R32, -RZ, R8.reuse.H0_H0 ;  /* 0x20000008ff207230 */ /* 0x104fe40000004100 */
[----:B------:R-:W-:Y:S02]  /*02e0*/  HADD2.F32 R5, -RZ, R8.H1_H1 ;  /* 0x30000008ff057230 */ /* 0x000fe40000004100 */
[--C-:B------:R-:W-:Y:S02]  /*02f0*/  HADD2.F32 R6, -RZ, R9.reuse.H0_H0 ;  /* 0x20000009ff067230 */ /* 0x100fe40000004100 */
[----:B------:R-:W-:Y:S02]  /*0300*/  HADD2.F32 R17, -RZ, R9.H1_H1 ;  /* 0x30000009ff117230 */ /* 0x000fe40000004100 */
[--C-:B------:R-:W-:Y:S02]  /*0310*/  HADD2.F32 R16, -RZ, R10.reuse.H0_H0 ;  /* 0x2000000aff107230 */ /* 0x100fe40000004100 */
[----:B------:R-:W-:-:S02]  /*0320*/  HADD2.F32 R19, -RZ, R10.H1_H1 ;  /* 0x3000000aff137230 */ /* 0x000fc40000004100 */
[--C-:B------:R-:W-:Y:S02]  /*0330*/  HADD2.F32 R18, -RZ, R11.reuse.H0_H0 ;  /* 0x2000000bff127230 */ /* 0x100fe40000004100 */
[----:B01--4-:R-:W-:-:S07]  /*0340*/  HADD2.F32 R26, -RZ, R11.H1_H1 ;  /* 0x3000000bff1a7230 */ /* 0x013fce0000004100 */
.L_x_860:
        /* <DEDUP_REMOVED lines=13> */
[----:B--2---:R-:W-:-:S08]  /*0420*/  @P1 HADD2.F32 R25, -RZ, R20.H0_H0 ;  /* 0x20000014ff191230 */ /* 0x004fd00000004100 */
[----:B------:R-:W-:Y:S05]  /*0430*/  BRA.U !UP0, `(.L_x_856) ;  /* 0x0000000108807547 */ /* 0x000fea000b800000 */
[----:B------:R-:W0:Y:S02]  /*0440*/  LDC.64 R12, c[0x0][0x3a0] ;  /* 0x0000e800ff0c7b82 */ /* 0x000e240000000a00 */
[----:B0-----:R-:W-:-:S06]  /*0450*/  IMAD.WIDE.U32 R12, R22, 0x10, R12 ;  /* 0x00000010160c7825 */ /* 0x001fcc00078e000c */
[----:B------:R-:W2:Y:S01]  /*0460*/  LDG.E.128 R12, desc[UR6][R12.64] ;  /* 0x000000060c0c7981 */ /* 0x000ea2000c1e1d00 */
[----:B-----5:R-:W-:Y:S02]  /*0470*/  HADD2.F32 R20, -RZ, R8.H0_H0 ;  /* 0x20000008ff147230 */ /* 0x020fe40000004100 */
[----:B------:R-:W-:Y:S02]  /*0480*/  HADD2.F32 R24, -RZ, R9.H0_H0 ;  /* 0x20000009ff187230 */ /* 0x000fe40000004100 */
[----:B------:R-:W-:Y:S02]  /*0490*/  HADD2.F32 R30, -RZ, R11.H0_H0 ;  /* 0x2000000bff1e7230 */ /* 0x000fe40000004100 */
[----:B------:R-:W-:Y:S02]  /*04a0*/  HADD2.F32 R36, -RZ, R10.H1_H1 ;  /* 0x3000000aff247230 */ /* 0x000fe40000004100 */
[----:B------:R-:W-:Y:S02]  /*04b0*/  HADD2.F32 R8, -RZ, R8.H1_H1 ;  /* 0x30000008ff087230 */ /* 0x000fe40000004100 */
[----:B--2---:R-:W-:-:S02]  /*04c0*/  HADD2.F32 R21, -RZ, R12.H0_H0 ;  /* 0x2000000cff157230 */ /* 0x004fc40000004100 */
[----:B------:R-:W-:Y:S02]  /*04d0*/  HADD2.F32 R23, -RZ, R13.H0_H0 ;  /* 0x2000000dff177230 */ /* 0x000fe40000004100 */
[--C-:B------:R-:W-:Y:S02]  /*04e0*/  HADD2.F32 R29, -RZ, R15.reuse.H0_H0 ;  /* 0x2000000fff1d7230 */ /* 0x100fe40000004100 */
[-C--:B------:R-:W-:Y:S01]  /*04f0*/  FFMA.FTZ R20, R20, R25.reuse, R21 ;  /* 0x0000001914147223 */ /* 0x080fe20000010015 */
[----:B------:R-:W-:Y:S02]  /*0500*/  HADD2.F32 R15, -RZ, R15.H1_H1 ;  /* 0x3000000fff0f7230 */ /* 0x000fe40000004100 */
[----:B------:R-:W-:Y:S01]  /*0510*/  FFMA.FTZ R21, R24, R25, R23 ;  /* 0x0000001918157223 */ /* 0x000fe20000010017 */
[----:B------:R-:W-:Y:S02]  /*0520*/  HADD2.F32 R24, -RZ, R10.H0_H0 ;  /* 0x2000000aff187230 */ /* 0x000fe40000004100 */
[----:B------:R-:W-:-:S02]  /*0530*/  HADD2.F32 R23, -RZ, R14.H0_H0 ;  /* 0x2000000eff177230 */ /* 0x000fc40000004100 */
[----:B------:R-:W-:Y:S02]  /*0540*/  HADD2.F32 R10, -RZ, R11.H1_H1 ;  /* 0x3000000bff0a7230 */ /* 0x000fe40000004100 */
[----:B------:R-:W-:Y:S02]  /*0550*/  HADD2.F32 R11, -RZ, R14.H1_H1 ;  /* 0x3000000eff0b7230 */ /* 0x000fe40000004100 */
[-C--:B------:R-:W-:Y:S01]  /*0560*/  FFMA.FTZ R23, R24, R25.reuse, R23 ;  /* 0x0000001918177223 */ /* 0x080fe20000010017 */
[-C--:B------:R-:W-:Y:S01]  /*0570*/  FFMA.FTZ R24, R30, R25.reuse, R29 ;  /* 0x000000191e187223 */ /* 0x080fe2000001001d */
[----:B------:R-:W-:Y:S02]  /*0580*/  HADD2.F32 R30, -RZ, R9.H1_H1 ;  /* 0x30000009ff1e7230 */ /* 0x000fe40000004100 */
[-C--:B------:R-:W-:Y:S01]  /*0590*/  FFMA.FTZ R10, R10, R25.reuse, R15 ;  /* 0x000000190a0a7223 */ /* 0x080fe2000001000f */
[----:B------:R-:W-:Y:S02]  /*05a0*/  HADD2.F32 R13, -RZ, R13.H1_H1 ;  /* 0x3000000dff0d7230 */ /* 0x000fe40000004100 */
[-C--:B------:R-:W-:Y:S01]  /*05b0*/  FFMA.FTZ R11, R36, R25.reuse, R11 ;  /* 0x00000019240b7223 */ /* 0x080fe2000001000b */
[----:B------:R-:W-:Y:S01]  /*05c0*/  HADD2.F32 R31, -RZ, R12.H1_H1 ;  /* 0x3000000cff1f7230 */ /* 0x000fe20000004100 */
[----:B------:R-:W-:Y:S01]  /*05d0*/  F2FP.F16.F32.PACK_AB R15, R10, R24 ;  /* 0x000000180a0f723e */ /* 0x000fe200000000ff */
[----:B------:R-:W-:-:S02]  /*05e0*/  FFMA.FTZ R30, R30, R25, R13 ;  /* 0x000000191e1e7223 */ /* 0x000fc4000001000d */
[----:B------:R-:W-:Y:S01]  /*05f0*/  F2FP.F16.F32.PACK_AB R14, R11, R23 ;  /* 0x000000170b0e723e */ /* 0x000fe200000000ff */
[----:B------:R-:W-:Y:S02]  /*0600*/  FFMA.FTZ R31, R8, R25, R31 ;  /* 0x00000019081f7223 */ /* 0x000fe4000001001f */
[----:B------:R-:W-:-:S03]  /*0610*/  F2FP.F16.F32.PACK_AB R13, R30, R21 ;  /* 0x000000151e0d723e */ /* 0x000fc600000000ff */
[----:B------:R-:W-:Y:S01]  /*0620*/  F2FP.F16.F32.PACK_AB R12, R31, R20 ;  /* 0x000000141f0c723e */ /* 0x000fe200000000ff */
[----:B------:R-:W-:Y:S06]  /*0630*/  BRA `(.L_x_857) ;  /* 0x0000000000a47947 */ /* 0x000fec0003800000 */
.L_x_856:
[----:B------:R-:W-:-:S04]  /*0640*/  UISETP.NE.U32.AND UP0, UPT, UR12, URZ, UPT ;  /* 0x000000ff0c00728c */ /* 0x000fc8000bf05070 */
[----:B------:R-:W-:-:S06]  /*0650*/  UISETP.NE.AND.EX UP0, UPT, UR13, URZ, UPT, UP0 ;  /* 0x000000ff0d00728c */ /* 0x000fcc000bf05300 */
[----:B------:R-:W-:-:S13]  /*0660*/  PLOP3.LUT P1, PT, PT, PT, UP0, 0x80, 0x8 ;  /* 0x000000000008781c */ /* 0x000fda0003f2f008 */
[----:B------:R-:W-:Y:S05]  /*0670*/  @!P1 BRA `(.L_x_858) ;  /* 0x0000000000549947 */ /* 0x000fea0003800000 */
[----:B-----5:R-:W-:Y:S02]  /*0680*/  HADD2.F32 R20, -RZ, R8.H0_H0 ;  /* 0x20000008ff147230 */ /* 0x020fe40000004100 */
[--C-:B------:R-:W-:Y:S02]  /*0690*/  HADD2.F32 R14, -RZ, R10.reuse.H0_H0 ;  /* 0x2000000aff0e7230 */ /* 0x100fe40000004100 */
[----:B------:R-:W-:Y:S02]  /*06a0*/  HADD2.F32 R36, -RZ, R10.H1_H1 ;  /* 0x3000000aff247230 */ /* 0x000fe40000004100 */
[-C--:B------:R-:W-:Y:S01]  /*06b0*/  FMUL.FTZ R20, R20, R25.reuse ;  /* 0x0000001914147220 */ /* 0x080fe20000410000 */
[----:B------:R-:W-:Y:S02]  /*06c0*/  HADD2.F32 R8, -RZ, R8.H1_H1 ;  /* 0x30000008ff087230 */ /* 0x000fe40000004100 */
[----:B------:R-:W-:Y:S01]  /*06d0*/  FMUL.FTZ R23, R14, R25 ;  /* 0x000000190e177220 */ /* 0x000fe20000410000 */
[----:B------:R-:W-:-:S02]  /*06e0*/  HADD2.F32 R12, -RZ, R9.H0_H0 ;  /* 0x20000009ff0c7230 */ /* 0x000fc40000004100 */
[----:B------:R-:W-:Y:S02]  /*06f0*/  HADD2.F32 R30, -RZ, R9.H1_H1 ;  /* 0x30000009ff1e7230 */ /* 0x000fe40000004100 */
[-C--:B------:R-:W-:Y:S01]  /*0700*/  FMUL.FTZ R31, R8, R25.reuse ;  /* 0x00000019081f7220 */ /* 0x080fe20000410000 */
[--C-:B------:R-:W-:Y:S02]  /*0710*/  HADD2.F32 R24, -RZ, R11.reuse.H0_H0 ;  /* 0x2000000bff187230 */ /* 0x100fe40000004100 */
[-C--:B------:R-:W-:Y:S01]  /*0720*/  FMUL.FTZ R21, R12, R25.reuse ;  /* 0x000000190c157220 */ /* 0x080fe20000410000 */
[----:B------:R-:W-:Y:S02]  /*0730*/  HADD2.F32 R10, -RZ, R11.H1_H1 ;  /* 0x3000000bff0a7230 */ /* 0x000fe40000004100 */
[-C--:B------:R-:W-:Y:S01]  /*0740*/  FMUL.FTZ R11, R36, R25.reuse ;  /* 0x00000019240b7220 */ /* 0x080fe20000410000 */
[-C--:B------:R-:W-:Y:S01]  /*0750*/  FMUL.FTZ R30, R30, R25.reuse ;  /* 0x000000191e1e7220 */ /* 0x080fe20000410000 */
[-C--:B------:R-:W-:Y:S01]  /*0760*/  FMUL.FTZ R24, R24, R25.reuse ;  /* 0x0000001918187220 */ /* 0x080fe20000410000 */
[----:B------:R-:W-:Y:S01]  /*0770*/  F2FP.F16.F32.PACK_AB R12, R31, R20 ;  /* 0x000000141f0c723e */ /* 0x000fe200000000ff */
[----:B------:R-:W-:Y:S01]  /*0780*/  FMUL.FTZ R10, R10, R25 ;  /* 0x000000190a0a7220 */ /* 0x000fe20000410000 */
[----:B------:R-:W-:-:S02]  /*0790*/  F2FP.F16.F32.PACK_AB R14, R11, R23 ;  /* 0x000000170b0e723e */ /* 0x000fc400000000ff */
[----:B------:R-:W-:Y:S02]  /*07a0*/  F2FP.F16.F32.PACK_AB R13, R30, R21 ;  /* 0x000000151e0d723e */ /* 0x000fe400000000ff */
[----:B------:R-:W-:Y:S01]  /*07b0*/  F2FP.F16.F32.PACK_AB R15, R10, R24 ;  /* 0x000000180a0f723e */ /* 0x000fe200000000ff */
[----:B------:R-:W-:Y:S06]  /*07c0*/  BRA `(.L_x_857) ;  /* 0x0000000000407947 */ /* 0x000fec0003800000 */
.L_x_858:
[--C-:B-----5:R-:W-:Y:S02]  /*07d0*/  HADD2.F32 R20, -RZ, R8.reuse.H0_H0 ;  /* 0x20000008ff147230 */ /* 0x120fe40000004100 */
[----:B------:R-:W-:Y:S02]  /*07e0*/  HADD2.F32 R30, -RZ, R8.H1_H1 ;  /* 0x30000008ff1e7230 */ /* 0x000fe40000004100 */
[----:B------:R-:W-:Y:S02]  /*07f0*/  HADD2.F32 R21, -RZ, R9.H0_H0 ;  /* 0x20000009ff157230 */ /* 0x000fe40000004100 */
[-C--:B------:R-:W-:Y:S01]  /*0800*/  FMUL.FTZ R20, R20, R25.reuse ;  /* 0x0000001914147220 */ /* 0x080fe20000410000 */
[--C-:B------:R-:W-:Y:S02]  /*0810*/  HADD2.F32 R8, -RZ, R10.reuse.H0_H0 ;  /* 0x2000000aff087230 */ /* 0x100fe40000004100 */
[----:B------:R-:W-:Y:S01]  /*0820*/  FMUL.FTZ R31, R30, R25 ;  /* 0x000000191e1f7220 */ /* 0x000fe20000410000 */
[----:B------:R-:W-:-:S02]  /*0830*/  HADD2.F32 R36, -RZ, R10.H1_H1 ;  /* 0x3000000aff247230 */ /* 0x000fc40000004100 */
[-C--:B------:R-:W-:Y:S01]  /*0840*/  FMUL.FTZ R21, R21, R25.reuse ;  /* 0x0000001915157220 */ /* 0x080fe20000410000 */
[----:B------:R-:W-:Y:S02]  /*0850*/  HADD2.F32 R9, -RZ, R9.H1_H1 ;  /* 0x30000009ff097230 */ /* 0x000fe40000004100 */
[-C--:B------:R-:W-:Y:S01]  /*0860*/  FMUL.FTZ R23, R8, R25.reuse ;  /* 0x0000001908177220 */ /* 0x080fe20000410000 */
[--C-:B------:R-:W-:Y:S02]  /*0870*/  HADD2.F32 R24, -RZ, R11.reuse.H0_H0 ;  /* 0x2000000bff187230 */ /* 0x100fe40000004100 */
[----:B------:R-:W-:Y:S02]  /*0880*/  HADD2.F32 R10, -RZ, R11.H1_H1 ;  /* 0x3000000bff0a7230 */ /* 0x000fe40000004100 */
[-C--:B------:R-:W-:Y:S01]  /*0890*/  FMUL.FTZ R30, R9, R25.reuse ;  /* 0x00000019091e7220 */ /* 0x080fe20000410000 */
[-C--:B------:R-:W-:Y:S01]  /*08a0*/  FMUL.FTZ R11, R36, R25.reuse ;  /* 0x00000019240b7220 */ /* 0x080fe20000410000 */
[-C--:B------:R-:W-:Y:S01]  /*08b0*/  FMUL.FTZ R24, R24, R25.reuse ;  /* 0x0000001918187220 */ /* 0x080fe20000410000 */
[----:B------:R-:W-:-:S07]  /*08c0*/  FMUL.FTZ R10, R10, R25 ;  /* 0x000000190a0a7220 */ /* 0x000fce0000410000 */
.L_x_857:
        /* <DEDUP_REMOVED lines=51> */
.L_x_872:
[----:B------:R-:W-:Y:S01]  /*0c00*/  FMUL.FTZ R35, R25, R25 ;  /* 0x0000001919237220 */ /* 0x000fe20000410000 */
[----:B-1----:R-:W-:-:S04]  /*0c10*/  FADD.FTZ R9, R36, R9 ;  /* 0x0000000924097221 */ /* 0x002fc80000010000 */
[----:B0-----:R-:W-:Y:S01]  /*0c20*/  FSEL R36, R35, RZ, P2 ;  /* 0x000000ff23247208 */ /* 0x001fe20001000000 */
[----:B------:R-:W-:Y:S01]  /*0c30*/  FFMA.FTZ R29, R9, R8, UR8 ;  /* 0x00000008091d7e23 */ /* 0x000fe20008010008 */
[----:B------:R-:W-:Y:S01]  /*0c40*/  FSEL R35, R25, RZ, !P2 ;  /* 0x000000ff19237208 */ /* 0x000fe20005000000 */
[----:B------:R-:W0:Y:S02]  /*0c50*/  @!P3 LDC.64 R8, c[0x0][0x3c0] ;  /* 0x0000f000ff08bb82 */ /* 0x000e240000000a00 */
[----:B------:R-:W-:Y:S02]  /*0c60*/  FADD.FTZ R29, R29, R36 ;  /* 0x000000241d1d7221 */ /* 0x000fe40000010000 */
[C---:B------:R-:W-:Y:S01]  /*0c70*/  FADD.FTZ R24, -R35.reuse, R24 ;  /* 0x0000001823187221 */ /* 0x040fe20000010100 */
[C---:B------:R-:W-:Y:S01]  /*0c80*/  FADD.FTZ R36, -R35.reuse, R23 ;  /* 0x0000001723247221 */ /* 0x040fe20000010100 */
[C---:B------:R-:W-:Y:S01]  /*0c90*/  FADD.FTZ R23, -R35.reuse, R10 ;  /* 0x0000000a23177221 */ /* 0x040fe20000010100 */
[C---:B------:R-:W-:Y:S01]  /*0ca0*/  FADD.FTZ R10, -R35.reuse, R11 ;  /* 0x0000000b230a7221 */ /* 0x040fe20000010100 */
[----:B------:R-:W1:Y:S01]  /*0cb0*/  MUFU.RSQ R29, R29 ;  /* 0x0000001d001d7308 */ /* 0x000e620000001400 */
[C---:B------:R-:W-:Y:S01]  /*0cc0*/  FADD.FTZ R20, -R35.reuse, R20 ;  /* 0x0000001423147221 */ /* 0x040fe20000010100 */
[----:B------:R-:W-:Y:S01]  /*0cd0*/  FADD.FTZ R30, -R35, R30 ;  /* 0x0000001e231e7221 */ /* 0x000fe20000010100 */
[----:B0-----:R-:W-:-:S04]  /*0ce0*/  @!P3 IMAD.WIDE R8, R7, 0x4, R8 ;  /* 0x000000040708b825 */ /* 0x001fc800078e0208 */
[----:B-1----:R-:W-:Y:S01]  /*0cf0*/  FMUL.FTZ R24, R29, R24 ;  /* 0x000000181d187220 */ /* 0x002fe20000410000 */
[----:B------:R0:W-:Y:S03]  /*0d00*/  @!P3 STG.E desc[UR6][R8.64], R25 ;  /* 0x000000190800b986 */ /* 0x0001e6000c101906 */
[----:B------:R-:W-:Y:S01]  /*0d10*/  FFMA.FTZ R11, R24, R18, R3 ;  /* 0x00000012180b7223 */ /* 0x000fe20000010003 */
[----:B------:R-:W-:-:S04]  /*0d20*/  FADD.FTZ R24, -R35, R21 ;  /* 0x0000001523187221 */ /* 0x000fc80000010100 */
[C---:B------:R-:W-:Y:S01]  /*0d30*/  FMUL.FTZ R21, R29.reuse, R24 ;  /* 0x000000181d157220 */ /* 0x040fe20000410000 */
[C---:B0-----:R-:W-:Y:S01]  /*0d40*/  FMUL.FTZ R9, R29.reuse, R36 ;  /* 0x000000241d097220 */ /* 0x041fe20000410000 */
[C---:B------:R-:W-:Y:S01]  /*0d50*/  FMUL.FTZ R25, R29.reuse, R23 ;  /* 0x000000171d197220 */ /* 0x040fe20000410000 */
[----:B------:R-:W-:Y:S01]  /*0d60*/  FMUL.FTZ R23, R29, R10 ;  /* 0x0000000a1d177220 */ /* 0x000fe20000410000 */
[----:B------:R-:W-:Y:S01]  /*0d70*/  FADD.FTZ R8, -R35, R31 ;  /* 0x0000001f23087221 */ /* 0x000fe20000010100 */
[----:B------:R-:W-:Y:S01]  /*0d80*/  FFMA.FTZ R10, R9, R16, R0 ;  /* 0x00000010090a7223 */ /* 0x000fe20000010000 */
[----:B------:R-:W-:Y:S01]  /*0d90*/  FFMA.FTZ R36, R25, R26, R4 ;  /* 0x0000001a19247223 */ /* 0x000fe20000010004 */
[C---:B------:R-:W-:Y:S01]  /*0da0*/  FMUL.FTZ R9, R29.reuse, R20 ;  /* 0x000000141d097220 */ /* 0x040fe20000410000 */
[----:B------:R-:W-:Y:S01]  /*0db0*/  FMUL.FTZ R8, R29, R8 ;  /* 0x000000081d087220 */ /* 0x000fe20000410000 */
[----:B------:R-:W0:Y:S01]  /*0dc0*/  @!P3 LDC.64 R24, c[0x0][0x3c8] ;  /* 0x0000f200ff18bb82 */ /* 0x000e220000000a00 */
[----:B------:R-:W-:Y:S01]  /*0dd0*/  FFMA.FTZ R23, R23, R19, R2 ;  /* 0x0000001317177223 */ /* 0x000fe20000010002 */
[----:B------:R-:W-:Y:S01]  /*0de0*/  F2FP.F16.F32.PACK_AB R11, R36, R11 ;  /* 0x0000000b240b723e */ /* 0x000fe200000000ff */
[----:B------:R-:W-:Y:S01]  /*0df0*/  FFMA.FTZ R20, R9, R32, R34 ;  /* 0x0000002009147223 */ /* 0x000fe20000010022 */
[----:B------:R-:W-:Y:S01]  /*0e00*/  FMUL.FTZ R36, R29, R30 ;  /* 0x0000001e1d247220 */ /* 0x000fe20000410000 */
[----:B------:R-:W-:Y:S01]  /*0e10*/  FFMA.FTZ R9, R21, R6, R28 ;  /* 0x0000000615097223 */ /* 0x000fe2000001001c */
[----:B------:R-:W-:Y:S01]  /*0e20*/  FFMA.FTZ R21, R8, R5, R33 ;  /* 0x0000000508157223 */ /* 0x000fe20000010021 */
[----:B------:R-:W-:Y:S01]  /*0e30*/  F2FP.F16.F32.PACK_AB R10, R23, R10 ;  /* 0x0000000a170a723e */ /* 0x000fe200000000ff */
[----:B------:R-:W1:Y:S01]  /*0e40*/  LDC.64 R30, c[0x0][0x428] ;  /* 0x00010a00ff1e7b82 */ /* 0x000e620000000a00 */
[----:B------:R-:W-:-:S02]  /*0e50*/  FFMA.FTZ R36, R36, R17, R27 ;  /* 0x0000001124247223 */ /* 0x000fc4000001001b */
[----:B------:R-:W-:-:S03]  /*0e60*/  F2FP.F16.F32.PACK_AB R8, R21, R20 ;  /* 0x000000141508723e */ /* 0x000fc600000000ff */
[----:B------:R-:W-:Y:S02]  /*0e70*/  F2FP.F16.F32.PACK_AB R9, R36, R9 ;  /* 0x000000092409723e */ /* 0x000fe400000000ff */
[----:B------:R-:W2:Y:S01]  /*0e80*/  LDC.64 R20, c[0x0][0x380] ;  /* 0x0000e000ff147b82 */ /* 0x000ea20000000a00 */
[----:B0-----:R-:W-:-:S05]  /*0e90*/  @!P3 IMAD.WIDE R24, R7, 0x4, R24 ;  /* 0x000000040718b825 */ /* 0x001fca00078e0218 */
[----:B------:R0:W-:Y:S01]  /*0ea0*/  @!P3 STG.E desc[UR6][R24.64], R29 ;  /* 0x0000001d1800b986 */ /* 0x0001e2000c101906 */
[----:B-1----:R-:W-:-:S05]  /*0eb0*/  IMAD.WIDE.U32 R22, R22, 0x10, R30 ;  /* 0x0000001016167825 */ /* 0x002fca00078e001e */
[----:B------:R0:W-:Y:S01]  /*0ec0*/  STG.E.128 desc[UR6][R22.64], R8 ;  /* 0x0000000816007986 */ /* 0x0001e2000c101d06 */
[----:B--2---:R-:W-:-:S04]  /*0ed0*/  LEA R7, R20, R7, 0x2 ;  /* 0x0000000714077211 */ /* 0x004fc800078e10ff */
[----:B------:R-:W-:-:S13]  /*0ee0*/  ISETP.GE.AND P3, PT, R7, R21, PT ;  /* 0x000000150700720c */ /* 0x000fda0003f66270 */
[----:B0-----:R-:W-:Y:S05]  /*0ef0*/  @!P3 BRA `(.L_x_860) ;  /* 0xfffffff40014b947 */ /* 0x001fea000383ffff */
[----:B------:R-:W-:Y:S05]  /*0f00*/  EXIT ;  /* 0x000000000000794d */ /* 0x000fea0003800000 */
.L_x_859:
[----:B------:R-:W-:Y:S01]  /*0f10*/  HFMA2 R35, -RZ, RZ, 0, 5.9604644775390625e-08 ;  /* 0x00000001ff237431 */ /* 0x000fe200000001ff */
[----:B------:R-:W-:Y:S01]  /*0f20*/  BSSY B0, `(.L_x_861) ;  /* 0x0000007000007945 */ /* 0x000fe20003800000 */
[----:B------:R-:W-:Y:S02]  /*0f30*/  MOV R36, R25 ;  /* 0x0000001900247202 */ /* 0x000fe40000000f00 */
[----:B------:R-:W-:Y:S02]  /*0f40*/  MOV R29, 0x1f ;  /* 0x0000001f001d7802 */ /* 0x000fe40000000f00 */
[----:B0-----:R-:W-:-:S07]  /*0f50*/  MOV R9, 0xffffffff ;  /* 0xffffffff00097802 */ /* 0x001fce0000000f00 */
[----:B------:R-:W-:Y:S05]  /*0f60*/  WARPSYNC.COLLECTIVE R9, `(.L_x_862) ;  /* 0x0000000009087348 */ /* 0x000fea0003c00000 */
[----:B------:R0:W1:Y:S02]  /*0f70*/  SHFL.BFLY P4, R9, R36, R35, R29 ;  /* 0x0c00002324097389 */ /* 0x000064000008001d */
[----:B01----:R-:W-:Y:S05]  /*0f80*/  ENDCOLLECTIVE ;  /* 0x000000000000791b */ /* 0x003fea0003800000 */
.L_x_862:
[----:B------:R-:W-:Y:S05]  /*0f90*/  BSYNC B0 ;  /* 0x0000000000007941 */ /* 0x000fea0003800000 */
.L_x_861:
        /* <DEDUP_REMOVED lines=8> */
.L_x_863:
[----:B------:R-:W-:Y:S02]  /*1020*/  HFMA2 R35, -RZ, RZ, 0, 2.384185791015625e-07 ;  /* 0x00000004ff237431 */ /* 0x000fe400000001ff */
[----:B------:R-:W-:Y:S01]  /*1030*/  FADD.FTZ R36, R8, R9 ;  /* 0x0000000908247221 */ /* 0x000fe20000010000 */
[----:B------:R-:W-:Y:S01]  /*1040*/  MOV R9, 0xffffffff ;  /* 0xffffffff00097802 */ /* 0x000fe20000000f00 */
[----:B------:R-:W0:Y:S06]  /*1050*/  LDC R8, c[0x0][0x400] ;  /* 0x00010000ff087b82 */ /* 0x000e2c0000000800 */
[----:B0-----:R-:W-:Y:S05]  /*1060*/  WARPSYNC.COLLECTIVE R9, `(.L_x_864) ;  /* 0x0000000009087348 */ /* 0x001fea0003c00000 */
[----:B------:R1:W2:Y:S02]  /*1070*/  SHFL.BFLY P4, R9, R36, R35, R29 ;  /* 0x0c00002324097389 */ /* 0x0002a4000008001d */
[----:B012---:R-:W-:Y:S05]  /*1080*/  ENDCOLLECTIVE ;  /* 0x000000000000791b */ /* 0x007fea0003800000 */
.L_x_864:
[----:B------:R-:W-:Y:S01]  /*1090*/  HFMA2 R35, -RZ, RZ, 0, 4.76837158203125e-07 ;  /* 0x00000008ff237431 */ /* 0x000fe200000001ff */
[----:B------:R-:W-:Y:S02]  /*10a0*/  MOV R25, R9 ;  /* 0x0000000900197202 */ /* 0x000fe40000000f00 */
[----:B------:R-:W-:-:S03]  /*10b0*/  MOV R9, 0xffffffff ;  /* 0xffffffff00097802 */ /* 0x000fc60000000f00 */
[----:B------:R-:W-:-:S07]  /*10c0*/  FADD.FTZ R36, R36, R25 ;  /* 0x0000001924247221 */ /* 0x000fce0000010000 */
[----:B------:R-:W-:Y:S05]  /*10d0*/  WARPSYNC.COLLECTIVE R9, `(.L_x_865) ;  /* 0x0000000009087348 */ /* 0x000fea0003c00000 */
[----:B------:R0:W1:Y:S02]  /*10e0*/  SHFL.BFLY P4, R9, R36, R35, R29 ;  /* 0x0c00002324097389 */ /* 0x000064000008001d */
[----:B01----:R-:W-:Y:S05]  /*10f0*/  ENDCOLLECTIVE ;  /* 0x000000000000791b */ /* 0x003fea0003800000 */
.L_x_865:
[----:B------:R-:W-:Y:S01]  /*1100*/  HFMA2 R35, -RZ, RZ, 0, 9.5367431640625e-07 ;  /* 0x00000010ff237431 */ /* 0x000fe200000001ff */
[----:B------:R-:W-:Y:S02]  /*1110*/  MOV R25, R9 ;  /* 0x0000000900197202 */ /* 0x000fe40000000f00 */
[----:B------:R-:W-:-:S03]  /*1120*/  MOV R9, 0xffffffff ;  /* 0xffffffff00097802 */ /* 0x000fc60000000f00 */
[----:B------:R-:W-:-:S07]  /*1130*/  FADD.FTZ R36, R36, R25 ;  /* 0x0000001924247221 */ /* 0x000fce0000010000 */
[----:B------:R-:W-:Y:S05]  /*1140*/  WARPSYNC.COLLECTIVE R9, `(.L_x_866) ;  /* 0x0000000009087348 */ /* 0x000fea0003c00000 */
[----:B------:R0:W1:Y:S02]  /*1150*/  SHFL.BFLY P4, R9, R36, R35, R29 ;  /* 0x0c00002324097389 */ /* 0x000064000008001d */
[----:B01----:R-:W-:Y:S05]  /*1160*/  ENDCOLLECTIVE ;  /* 0x000000000000791b */ /* 0x003fea0003800000 */
.L_x_866:
        /* <DEDUP_REMOVED lines=24> */
.L_x_867:
[----:B------:R-:W-:Y:S02]  /*12f0*/  HFMA2 R35, -RZ, RZ, 0, 1.1920928955078125e-07 ;  /* 0x00000002ff237431 */ /* 0x000fe400000001ff */
[----:B------:R-:W-:Y:S01]  /*1300*/  FADD.FTZ R36, R36, R9 ;  /* 0x0000000924247221 */ /* 0x000fe20000010000 */
[----:B------:R-:W-:-:S07]  /*1310*/  MOV R9, 0xffffffff ;  /* 0xffffffff00097802 */ /* 0x000fce0000000f00 */
[----:B------:R-:W-:Y:S05]  /*1320*/  WARPSYNC.COLLECTIVE R9, `(.L_x_868) ;  /* 0x0000000009087348 */ /* 0x000fea0003c00000 */
[----:B------:R0:W1:Y:S02]  /*1330*/  SHFL.BFLY P4, R9, R36, R35, R29 ;  /* 0x0c00002324097389 */ /* 0x000064000008001d */
[----:B01----:R-:W-:Y:S05]  /*1340*/  ENDCOLLECTIVE ;  /* 0x000000000000791b */ /* 0x003fea0003800000 */
.L_x_868:
[----:B------:R-:W-:Y:S02]  /*1350*/  HFMA2 R35, -RZ, RZ, 0, 2.384185791015625e-07 ;  /* 0x00000004ff237431 */ /* 0x000fe400000001ff */
[----:B------:R-:W-:Y:S01]  /*1360*/  FADD.FTZ R36, R36, R9 ;  /* 0x0000000924247221 */ /* 0x000fe20000010000 */
[----:B------:R-:W-:-:S07]  /*1370*/  MOV R9, 0xffffffff ;  /* 0xffffffff00097802 */ /* 0x000fce0000000f00 */
[----:B------:R-:W-:Y:S05]  /*1380*/  WARPSYNC.COLLECTIVE R9, `(.L_x_869) ;  /* 0x0000000009087348 */ /* 0x000fea0003c00000 */
[----:B------:R0:W1:Y:S02]  /*1390*/  SHFL.BFLY P4, R9, R36, R35, R29 ;  /* 0x0c00002324097389 */ /* 0x000064000008001d */
[----:B01----:R-:W-:Y:S05]  /*13a0*/  ENDCOLLECTIVE ;  /* 0x000000000000791b */ /* 0x003fea0003800000 */
.L_x_869:
[----:B------:R-:W-:Y:S02]  /*13b0*/  HFMA2 R35, -RZ, RZ, 0, 4.76837158203125e-07 ;  /* 0x00000008ff237431 */ /* 0x000fe400000001ff */
[----:B------:R-:W-:Y:S01]  /*13c0*/  FADD.FTZ R36, R36, R9 ;  /* 0x0000000924247221 */ /* 0x000fe20000010000 */
[----:B------:R-:W-:-:S07]  /*13d0*/  MOV R9, 0xffffffff ;  /* 0xffffffff00097802 */ /* 0x000fce0000000f00 */
[----:B------:R-:W-:Y:S05]  /*13e0*/  WARPSYNC.COLLECTIVE R9, `(.L_x_870) ;  /* 0x0000000009087348 */ /* 0x000fea0003c00000 */
[----:B------:R0:W1:Y:S02]  /*13f0*/  SHFL.BFLY P4, R9, R36, R35, R29 ;  /* 0x0c00002324097389 */ /* 0x000064000008001d */
[----:B01----:R-:W-:Y:S05]  /*1400*/  ENDCOLLECTIVE ;  /* 0x000000000000791b */ /* 0x003fea0003800000 */
.L_x_870:
[----:B------:R-:W-:Y:S02]  /*1410*/  HFMA2 R35, -RZ, RZ, 0, 9.5367431640625e-07 ;  /* 0x00000010ff237431 */ /* 0x000fe400000001ff */
[----:B------:R-:W-:Y:S01]  /*1420*/  FADD.FTZ R36, R36, R9 ;  /* 0x0000000924247221 */ /* 0x000fe20000010000 */
[----:B------:R-:W-:-:S07]  /*1430*/  MOV R9, 0xffffffff ;  /* 0xffffffff00097802 */ /* 0x000fce0000000f00 */
[----:B------:R-:W-:Y:S05]  /*1440*/  WARPSYNC.COLLECTIVE R9, `(.L_x_871) ;  /* 0x0000000009087348 */ /* 0x000fea0003c00000 */
[----:B------:R0:W1:Y:S02]  /*1450*/  SHFL.BFLY P4, R9, R36, R35, R29 ;  /* 0x0c00002324097389 */ /* 0x000064000008001d */
[----:B01----:R-:W-:Y:S05]  /*1460*/  ENDCOLLECTIVE ;  /* 0x000000000000791b */ /* 0x003fea0003800000 */
.L_x_871:
[----:B------:R-:W-:Y:S05]  /*1470*/  BRA `(.L_x_872) ;  /* 0xfffffff400e07947 */ /* 0x000fea000383ffff */
.L_x_873:
        /* <DEDUP_REMOVED lines=16> */
.L_x_9052:


//--------------------- .text._ZN10layer_norm13ln_fwd_kernelINS_13Kernel_traitsI6__halfS2_S2_S2_fjLj256ELj1ELj4ELj1ELj16ENS_18Kernel_traits_baseILj256ES2_S2_S2_S2_fjLj128EEEEELb0ELb0ELb1ELb0EEEvNS_9FwdParamsE --------------------------
	.section	.text._ZN10layer_norm13ln_fwd_kernelINS_13Kernel_traitsI6__halfS2_S2_S2_fjLj256ELj1ELj4ELj1ELj16ENS_18Kernel_traits_baseILj256ES2_S2_S2_S2_fjLj128EEEEELb0ELb0ELb1ELb0EEEvNS_9FwdParamsE,"ax",@progbits
	.align	128
        .global         _ZN10layer_norm13ln_fwd_kernelINS_13Kernel_traitsI6__halfS2_S2_S2_fjLj256ELj1ELj4ELj1ELj16ENS_18Kernel_traits_baseILj256ES2_S2_S2_S2_fjLj128EEEEELb0ELb0ELb1ELb0EEEvNS_9FwdParamsE
        .type           _ZN10layer_norm13ln_fwd_kernelINS_13Kernel_traitsI6__halfS2_S2_S2_fjLj256ELj1ELj4ELj1ELj16ENS_18Kernel_traits_baseILj256ES2_S2_S2_S2_fjLj128EEEEELb0ELb0ELb1ELb0EEEvNS_9FwdParamsE,@function
        .size           _ZN10layer_norm13ln_fwd_kernelINS_13Kernel_traitsI6__halfS2_S2_S2_fjLj256ELj1ELj4ELj1ELj16ENS_18Kernel_traits_baseILj256ES2_S2_S2_S2_fjLj128EEEEELb0ELb0ELb1ELb0EEEvNS_9FwdParamsE,(.L_x_9053 - _ZN10layer_norm13ln_fwd_kernelINS_13Kernel_traitsI6__halfS2_S2_S2_fjLj256ELj1ELj4ELj1ELj16ENS_18Kernel_traits_baseILj256ES2_S2_S2_S2_fjLj128EEEEELb0ELb0ELb1ELb0EEEvNS_9FwdParamsE)
        .other          _ZN10layer_norm13ln_fwd_kernelINS_13Kernel_traitsI6__halfS2_S2_S2_fjLj256ELj1ELj4ELj1ELj16ENS_18Kernel_traits_baseILj256ES2_S2_S2_S2_fjLj128EEEEELb0ELb0ELb1ELb0EEEvNS_9FwdParamsE,@"STO_CUDA_ENTRY STV_DEFAULT"
_ZN10layer_norm13ln_fwd_kernelINS_13Kernel_traitsI6__halfS2_S2_S2_fjLj256ELj1ELj4ELj1ELj16ENS_18Kernel_traits_baseILj256ES2_S2_S2_S2_fjLj128EEEEELb0ELb0ELb1ELb0EEEvNS_9FwdParamsE:
.text._ZN10layer_norm13ln_fwd_kernelINS_13Kernel_traitsI6__halfS2_S2_S2_fjLj256ELj1ELj4ELj1ELj16ENS_18Kernel_traits_baseILj256ES2_S2_S2_S2_fjLj128EEEEELb0ELb0ELb1ELb0EEEvNS_9FwdParamsE:
        /* <DEDUP_REMOVED lines=27> */
.L_x_875:
[----:B------:R-:W-:Y:S05]  /*01b0*/  BSYNC.RECONVERGENT B0 ;  /* 0x0000000000007941 */ /* 0x000fea0003800200 */
.L_x_874:
[----:B------:R-:W1:Y:S02]  /*01c0*/  LDCU UR4, c[0x0][0x384] ;  /* 0x00007080ff0477ac */ /* 0x000e640008000800 */
[----:B-1----:R-:W-:-:S13]  /*01d0*/  ISETP.GE.AND P0, PT, R2, UR4, PT ;  /* 0x0000000402007c0c */ /* 0x002fda000bf06270 */
[----:B------:R-:W-:Y:S05]  /*01e0*/  @P0 EXIT ;  /* 0x000000000000094d */ /* 0x000fea0003800000 */
[----:B------:R-:W1:Y:S01]  /*01f0*/  LDCU.64 UR4, c[0x0][0x3a0] ;  /* 0x00007400ff0477ac */ /* 0x000e620008000a00 */
[----:B------:R-:W2:Y:S01]  /*0200*/  LDCU.U8 UR8, c[0x0][0x410] ;  /* 0x00008200ff0877ac */ /* 0x000ea20008000000 */
[----:B------:R-:W3:Y:S01]  /*0210*/  LDCU UR11, c[0x0][0x388] ;  /* 0x00007100ff0b77ac */ /* 0x000ee20008000800 */
[----:B------:R-:W4:Y:S01]  /*0220*/  LDCU UR9, c[0x0][0x448] ;  /* 0x00008900ff0977ac */ /* 0x000f220008000800 */
[----:B------:R-:W0:Y:S01]  /*0230*/  LDCU UR10, c[0x0][0x448] ;  /* 0x00008900ff0a77ac */ /* 0x000e220008000800 */
[----:B-1----:R-:W-:-:S04]  /*0240*/  UISETP.NE.U32.AND UP0, UPT, UR4, URZ, UPT ;  /* 0x000000ff0400728c */ /* 0x002fc8000bf05070 */
[----:B------:R-:W-:-:S09]  /*0250*/  UISETP.NE.AND.EX UP0, UPT, UR5, URZ, UPT, UP0 ;  /* 0x000000ff0500728c */ /* 0x000fd2000bf05300 */
[----:B0-234-:R-:W-:Y:S05]  /*0260*/  BRA.U !UP0, `(.L_x_876) ;  /* 0x0000000d08207547 */ /* 0x01dfea000b800000 */
.L_x_882:
[----:B0-----:R-:W0:Y:S08]  /*0270*/  LDC.64 R26, c[0x0][0x3f0] ;  /* 0x0000fc00ff1a7b82 */ /* 0x001e300000000a00 */
[----:B------:R-:W1:Y:S08]  /*0280*/  LDC.64 R20, c[0x0][0x3f8] ;  /* 0x0000fe00ff147b82 */ /* 0x000e700000000a00 */
[----:B------:R-:W2:Y:S01]  /*0290*/  LDC R31, c[0x0][0x388] ;  /* 0x0000e200ff1f7b82 */ /* 0x000ea20000000800 */
[----:B0-----:R-:W-:-:S06]  /*02a0*/  IMAD.WIDE R26, R2, 0x4, R26 ;  /* 0x00000004021a7825 */ /* 0x001fcc00078e021a */
[----:B------:R0:W3:Y:S01]  /*02b0*/  LDG.E R26, desc[UR6][R26.64] ;  /* 0x000000061a1a7981 */ /* 0x0000e2000c1e1900 */
[----:B-1----:R-:W-:-:S05]  /*02c0*/  IMAD.WIDE R22, R2, 0x4, R20 ;  /* 0x0000000402167825 */ /* 0x002fca00078e0214 */
[----:B-----5:R1:W5:Y:S01]  /*02d0*/  LDG.E R28, desc[UR6][R22.64] ;  /* 0x00000006161c7981 */ /* 0x020362000c1e1900 */
[----:B------:R-:W-:Y:S01]  /*02e0*/  ISETP.GT.U32.AND P0, PT, R3, -0x21, PT ;  /* 0xffffffdf0300780c */ /* 0x000fe20003f04070 */
[----:B------:R-:W-:Y:S01]  /*02f0*/  BSSY.RECONVERGENT B0, `(.L_x_877) ;  /* 0x000003d000007945 */ /* 0x000fe20003800200 */
[----:B--2---:R-:W-:-:S05]  /*0300*/  IMAD R32, R2, R31, RZ ;  /* 0x0000001f02207224 */ /* 0x004fca00078e02ff */
[----:B0-----:R-:W-:-:S04]  /*0310*/  SHF.R.S32.HI R27, RZ, 0x1f, R32 ;  /* 0x0000001fff1b7819 */ /* 0x001fc80000011420 */
[----:B------:R-:W-:Y:S02]  /*0320*/  LEA.HI R27, R27, R32, RZ, 0x3 ;  /* 0x000000201b1b7211 */ /* 0x000fe400078f18ff */
[----:B---3--:R-:W-:-:S13]  /*0330*/  ISETP.GE.AND P1, PT, R26, 0x1, PT ;  /* 0x000000011a00780c */ /* 0x008fda0003f26270 */
        /* <DEDUP_REMOVED lines=9> */
[----:B------:R-:W0:Y:S08]  /*03d0*/  @P1 LDC.64 R24, c[0x0][0x390] ;  /* 0x0000e400ff181b82 */ /* 0x000e300000000a00 */
[----:B------:R-:W1:Y:S01]  /*03e0*/  LDC.64 R22, c[0x0][0x3a0] ;  /* 0x0000e800ff167b82 */ /* 0x000e620000000a00 */
[----:B0-----:R-:W-:-:S04]  /*03f0*/  @P1 LEA R24, P2, R20, R24, 0x4 ;  /* 0x0000001814181211 */ /* 0x001fc800078420ff */
[----:B------:R-:W-:Y:S01]  /*0400*/  @P1 LEA.HI.X R25, R20, R25, R21, 0x4, P2 ;  /* 0x0000001914191211 */ /* 0x000fe200010f2415 */
[----:B-1----:R-:W-:-:S04]  /*0410*/  IMAD.WIDE.U32 R22, R33, 0x10, R22 ;  /* 0x0000001021167825 */ /* 0x002fc800078e0016 */
[----:B------:R-:W2:Y:S04]  /*0420*/  @P1 LDG.E.128 R16, desc[UR6][R24.64] ;  /* 0x0000000618101981 */ /* 0x000ea8000c1e1d00 */
[----:B------:R-:W3:Y:S01]  /*0430*/  LDG.E.128 R20, desc[UR6][R22.64] ;  /* 0x0000000616147981 */ /* 0x000ee2000c1e1d00 */
[----:B------:R-:W-:Y:S02]  /*0440*/  ISETP.GT.AND P2, PT, R26, RZ, PT ;  /* 0x000000ff1a00720c */ /* 0x000fe40003f44270 */
[----:B------:R-:W0:Y:S11]  /*0450*/  @P1 LDC R26, c[0x0][0x40c] ;  /* 0x00010300ff1a1b82 */ /* 0x000e360000000800 */
[----:B------:R-:W1:Y:S08]  /*0460*/  @P2 LDC R27, c[0x0][0x40c] ;  /* 0x00010300ff1b2b82 */ /* 0x000e700000000800 */
[----:B------:R-:W4:Y:S08]  /*0470*/  @P2 LDC R29, c[0x0][0x40c] ;  /* 0x00010300ff1d2b82 */ /* 0x000f300000000800 */
[----:B------:R-:W4:Y:S08]  /*0480*/  @P2 LDC R32, c[0x0][0x40c] ;  /* 0x00010300ff202b82 */ /* 0x000f300000000800 */
[----:B------:R-:W4:Y:S08]  /*0490*/  @P2 LDC R35, c[0x0][0x40c] ;  /* 0x00010300ff232b82 */ /* 0x000f300000000800 */
[----:B------:R-:W4:Y:S08]  /*04a0*/  @P2 LDC R30, c[0x0][0x40c] ;  /* 0x00010300ff1e2b82 */ /* 0x000f300000000800 */
[----:B------:R-:W4:Y:S01]  /*04b0*/  @P2 LDC R37, c[0x0][0x40c] ;  /* 0x00010300ff252b82 */ /* 0x000f220000000800 */
[----:B---3--:R-:W-:-:S02]  /*04c0*/  HADD2.F32 R0, -RZ, R20.H0_H0 ;  /* 0x20000014ff007230 */ /* 0x008fc40000004100 */
[----:B------:R-:W-:Y:S02]  /*04d0*/  HADD2.F32 R5, -RZ, R20.H1_H1 ;  /* 0x30000014ff057230 */ /* 0x000fe40000004100 */
[--C-:B--2---:R-:W-:Y:S02]  /*04e0*/  @P2 HADD2.F32 R20, -RZ, R16.reuse.H1_H1 ;  /* 0x30000010ff142230 */ /* 0x104fe40000004100 */
[----:B------:R-:W-:-:S03]  /*04f0*/  @P1 HADD2.F32 R7, -RZ, R16.H0_H0 ;  /* 0x20000010ff071230 */ /* 0x000fc60000004100 */
[----:B-1----:R-:W-:Y:S02]  /*0500*/  @P2 FFMA.FTZ R5, R20, R27, R5 ;  /* 0x0000001b14052223 */ /* 0x002fe40000010005 */
[----:B------:R-:W1:Y:S01]  /*0510*/  @P2 LDC R20, c[0x0][0x40c] ;  /* 0x00010300ff142b82 */ /* 0x000e620000000800 */
[----:B0-----:R-:W-:Y:S01]  /*0520*/  @P1 FFMA.FTZ R0, R7, R26, R0 ;  /* 0x0000001a07001223 */ /* 0x001fe20000010000 */
[----:B------:R-:W-:Y:S02]  /*0530*/  HADD2.F32 R6, -RZ, R21.H0_H0 ;  /* 0x20000015ff067230 */ /* 0x000fe40000004100 */
[----:B------:R-:W-:Y:S02]  /*0540*/  @P2 HADD2.F32 R25, -RZ, R17.H0_H0 ;  /* 0x20000011ff192230 */ /* 0x000fe40000004100 */
[----:B------:R-:W-:Y:S02]  /*0550*/  HADD2.F32 R7, -RZ, R21.H1_H1 ;  /* 0x30000015ff077230 */ /* 0x000fe40000004100 */
[----:B------:R-:W0:Y:S01]  /*0560*/  LDC.64 R26, c[0x0][0x3a8] ;  /* 0x0000ea00ff1a7b82 */ /* 0x000e220000000a00 */
[----:B------:R-:W-:-:S02]  /*0570*/  @P2 HADD2.F32 R24, -RZ, R17.H1_H1 ;  /* 0x30000011ff182230 */ /* 0x000fc40000004100 */
[----:B----4-:R-:W-:Y:S01]  /*0580*/  @P2 FFMA.FTZ R6, R25, R29, R6 ;  /* 0x0000001d19062223 */ /* 0x010fe20000010006 */
[--C-:B------:R-:W-:Y:S02]  /*0590*/  HADD2.F32 R29, -RZ, R22.reuse.H1_H1 ;  /* 0x30000016ff1d7230 */ /* 0x100fe40000004100 */
[----:B------:R-:W-:Y:S01]  /*05a0*/  @P2 FFMA.FTZ R7, R24, R32, R7 ;  /* 0x0000002018072223 */ /* 0x000fe20000010007 */
[----:B------:R-:W-:Y:S02]  /*05b0*/  HADD2.F32 R24, -RZ, R22.H0_H0 ;  /* 0x20000016ff187230 */ /* 0x000fe40000004100 */
[--C-:B------:R-:W-:Y:S02]  /*05c0*/  @P2 HADD2.F32 R21, -RZ, R18.reuse.H0_H0 ;  /* 0x20000012ff152230 */ /* 0x100fe40000004100 */
[----:B------:R-:W-:Y:S02]  /*05d0*/  @P2 HADD2.F32 R22, -RZ, R18.H1_H1 ;  /* 0x30000012ff162230 */ /* 0x000fe40000004100 */
[----:B------:R-:W-:-:S02]  /*05e0*/  HADD2.F32 R25, -RZ, R23.H0_H0 ;  /* 0x20000017ff197230 */ /* 0x000fc40000004100 */
[----:B------:R-:W-:Y:S01]  /*05f0*/  @P2 FFMA.FTZ R24, R21, R35, R24 ;  /* 0x0000002315182223 */ /* 0x000fe20000010018 */
[----:B------:R-:W-:Y:S02]  /*0600*/  @P2 HADD2.F32 R21, -RZ, R19.H1_H1 ;  /* 0x30000013ff152230 */ /* 0x000fe40000004100 */
[----:B------:R-:W-:Y:S01]  /*0610*/  @P2 FFMA.FTZ R29, R22, R30, R29 ;  /* 0x0000001e161d2223 */ /* 0x000fe2000001001d */
[----:B------:R-:W-:Y:S02]  /*0620*/  HADD2.F32 R30, -RZ, R23.H1_H1 ;  /* 0x30000017ff1e7230 */ /* 0x000fe40000004100 */
[----:B------:R-:W-:-:S03]  /*0630*/  @P2 HADD2.F32 R22, -RZ, R19.H0_H0 ;  /* 0x20000013ff162230 */ /* 0x000fc60000004100 */
[----:B------:R-:W-:Y:S02]  /*0640*/  @P2 FFMA.FTZ R30, R21, R37, R30 ;  /* 0x00000025151e2223 */ /* 0x000fe4000001001e */
[----:B-1----:R-:W-:Y:S01]  /*0650*/  @P2 FFMA.FTZ R25, R22, R20, R25 ;  /* 0x0000001416192223 */ /* 0x002fe20000010019 */
[----:B0-----:R-:W-:Y:S01]  /*0660*/  IMAD.WIDE.U32 R26, R33, 0x10, R26 ;  /* 0x00000010211a7825 */ /* 0x001fe200078e001a */
[----:B------:R-:W-:Y:S02]  /*0670*/  F2FP.F16.F32.PACK_AB R20, R5, R0 ;  /* 0x000000000514723e */ /* 0x000fe400000000ff */
[----:B------:R-:W-:Y:S02]  /*0680*/  F2FP.F16.F32.PACK_AB R21, R7, R6 ;  /* 0x000000060715723e */ /* 0x000fe400000000ff */
[----:B------:R-:W-:Y:S02]  /*0690*/  F2FP.F16.F32.PACK_AB R22, R29, R24 ;  /* 0x000000181d16723e */ /* 0x000fe400000000ff */
[----:B------:R-:W-:-:S05]  /*06a0*/  F2FP.F16.F32.PACK_AB R23, R30, R25 ;  /* 0x000000191e17723e */ /* 0x000fca00000000ff */
[----:B------:R0:W-:Y:S02]  /*06b0*/  STG.E.128 desc[UR6][R26.64], R20 ;  /* 0x000000141a007986 */ /* 0x0001e4000c101d06 */
.L_x_878:
[----:B------:R-:W-:Y:S05]  /*06c0*/  BSYNC.RECONVERGENT B0 ;  /* 0x0000000000007941 */ /* 0x000fea0003800200 */
.L_x_877:
[----:B0-----:R-:W-:Y:S01]  /*06d0*/  FADD.FTZ R20, RZ, R0 ;  /* 0x00000000ff147221 */ /* 0x001fe20000010000 */
[----:B------:R-:W-:Y:S01]  /*06e0*/  ISETP.GE.U32.AND P3, PT, R3, -0x20, PT ;  /* 0xffffffe00300780c */ /* 0x000fe20003f66070 */
[----:B------:R-:W-:Y:S01]  /*06f0*/  UMOV UR4, 0xffffffff ;  /* 0xffffffff00047882 */ /* 0x000fe20000000000 */
[----:B------:R-:W-:Y:S01]  /*0700*/  ISETP.NE.AND P2, PT, R4, RZ, PT ;  /* 0x000000ff0400720c */ /* 0x000fe20003f45270 */
[----:B------:R-:W-:-:S04]  /*0710*/  FADD.FTZ R21, R5, R20 ;  /* 0x0000001405157221 */ /* 0x000fc80000010000 */
[----:B------:R-:W-:-:S04]  /*0720*/  FADD.FTZ R20, R6, R21 ;  /* 0x0000001506147221 */ /* 0x000fc80000010000 */
[----:B------:R-:W-:Y:S01]  /*0730*/  FADD.FTZ R21, R7, R20 ;  /* 0x0000001407157221 */ /* 0x000fe20000010000 */
[----:B------:R-:W-:-:S03]  /*0740*/  IADD3 R20, PT, PT, R3, 0x20, RZ ;  /* 0x0000002003147810 */ /* 0x000fc60007ffe0ff */
[----:B------:R-:W-:Y:S01]  /*0750*/  FADD.FTZ R22, R24, R21 ;  /* 0x0000001518167221 */ /* 0x000fe20000010000 */
[----:B------:R-:W-:-:S03]  /*0760*/  SHF.R.U32.HI R20, RZ, 0x2, R20 ;  /* 0x00000002ff147819 */ /* 0x000fc60000011614 */
[----:B------:R-:W-:Y:S01]  /*0770*/  FADD.FTZ R22, R29, R22 ;  /* 0x000000161d167221 */ /* 0x000fe20000010000 */
[----:B------:R-:W-:-:S03]  /*0780*/  LOP3.LUT P4, RZ, R20, 0x3ffffff8, RZ, 0xc0, !PT ;  /* 0x3ffffff814ff7812 */ /* 0x000fc6000788c0ff */
        /* <DEDUP_REMOVED lines=42> */
.L_x_899:
        /* <DEDUP_REMOVED lines=17> */
[----:B------:R-:W-:Y:S01]  /*0b40*/  FSEL R27, R27, RZ, !P1 ;  /* 0x000000ff1b1b7208 */ /* 0x000fe20004800000 */
[----:B------:R-:W-:Y:S01]  /*0b50*/  HADD2.F32 R35, -RZ, R12.H0_H0 ;  /* 0x2000000cff237230 */ /* 0x000fe20000004100 */
[----:B------:R-:W-:Y:S01]  /*0b60*/  IADD3 R28, PT, PT, R28, -0x1, RZ ;  /* 0xffffffff1c1c7810 */ /* 0x000fe20007ffe0ff */
[--C-:B------:R-:W-:Y:S02]  /*0b70*/  HADD2.F32 R21, -RZ, R8.reuse.H0_H0 ;  /* 0x20000008ff157230 */ /* 0x100fe40000004100 */
[--C-:B------:R-:W-:Y:S01]  /*0b80*/  FADD.FTZ R20, R0, -R27.reuse ;  /* 0x8000001b00147221 */ /* 0x100fe20000010000 */
[----:B------:R-:W-:Y:S01]  /*0b90*/  FADD.FTZ R22, R5, -R27 ;  /* 0x8000001b05167221 */ /* 0x000fe20000010000 */
[----:B------:R-:W-:Y:S02]  /*0ba0*/  HADD2.F32 R23, -RZ, R8.H1_H1 ;  /* 0x30000008ff177230 */ /* 0x000fe40000004100 */
[----:B------:R-:W-:Y:S01]  /*0bb0*/  FMUL.FTZ R20, R33, R20 ;  /* 0x0000001421147220 */ /* 0x000fe20000410000 */
[----:B------:R-:W-:-:S02]  /*0bc0*/  HADD2.F32 R26, -RZ, R13.H0_H0 ;  /* 0x2000000dff1a7230 */ /* 0x000fc40000004100 */
[--C-:B------:R-:W-:Y:S02]  /*0bd0*/  HADD2.F32 R32, -RZ, R9.reuse.H0_H0 ;  /* 0x20000009ff207230 */ /* 0x100fe40000004100 */
[----:B------:R-:W-:Y:S01]  /*0be0*/  FFMA.FTZ R35, R20, R35, R21 ;  /* 0x0000002314237223 */ /* 0x000fe20000010015 */
[----:B------:R-:W-:Y:S02]  /*0bf0*/  HADD2.F32 R21, -RZ, R12.H1_H1 ;  /* 0x3000000cff157230 */ /* 0x000fe40000004100 */
[C---:B------:R-:W-:Y:S01]  /*0c00*/  FMUL.FTZ R20, R33.reuse, R22 ;  /* 0x0000001621147220 */ /* 0x040fe20000410000 */
[----:B------:R-:W-:Y:S01]  /*0c10*/  FADD.FTZ R22, R6, -R27 ;  /* 0x8000001b06167221 */ /* 0x000fe20000010000 */
[----:B------:R-:W-:Y:S02]  /*0c20*/  HADD2.F32 R37, -RZ, R9.H1_H1 ;  /* 0x30000009ff257230 */ /* 0x000fe40000004100 */
[----:B------:R-:W-:Y:S01]  /*0c30*/  FFMA.FTZ R20, R20, R21, R23 ;  /* 0x0000001514147223 */ /* 0x000fe20000010017 */
[----:B------:R-:W-:Y:S01]  /*0c40*/  FMUL.FTZ R21, R33, R22 ;  /* 0x0000001621157220 */ /* 0x000fe20000410000 */
[----:B------:R-:W-:Y:S01]  /*0c50*/  FADD.FTZ R22, R7, -R27 ;  /* 0x8000001b07167221 */ /* 0x000fe20000010000 */
[----:B------:R-:W-:-:S02]  /*0c60*/  HADD2.F32 R23, -RZ, R13.H1_H1 ;  /* 0x3000000dff177230 */ /* 0x000fc40000004100 */
[----:B------:R-:W-:Y:S01]  /*0c70*/  FFMA.FTZ R21, R21, R26, R32 ;  /* 0x0000001a15157223 */ /* 0x000fe20000010020 */
[----:B------:R-:W-:Y:S01]  /*0c80*/  FMUL.FTZ R22, R33, R22 ;  /* 0x0000001621167220 */ /* 0x000fe20000410000 */
[----:B------:R-:W-:Y:S01]  /*0c90*/  FADD.FTZ R26, R29, -R27 ;  /* 0x8000001b1d1a7221 */ /* 0x000fe20000010000 */
[----:B------:R-:W-:Y:S01]  /*0ca0*/  IMAD R31, R28, R31, RZ ;  /* 0x0000001f1c1f7224 */ /* 0x000fe200078e02ff */
[----:B------:R-:W-:Y:S01]  /*0cb0*/  F2FP.F16.F32.PACK_AB R20, R20, R35 ;  /* 0x000000231414723e */ /* 0x000fe200000000ff */
[----:B------:R-:W-:Y:S01]  /*0cc0*/  FFMA.FTZ R32, R22, R23, R37 ;  /* 0x0000001716207223 */ /* 0x000fe20000010025 */
[----:B------:R-:W-:Y:S01]  /*0cd0*/  FADD.FTZ R22, R24, -R27 ;  /* 0x8000001b18167221 */ /* 0x000fe20000010000 */
[----:B------:R-:W-:Y:S02]  /*0ce0*/  HADD2.F32 R23, -RZ, R14.H0_H0 ;  /* 0x2000000eff177230 */ /* 0x000fe40000004100 */
[----:B------:R-:W-:Y:S01]  /*0cf0*/  FMUL.FTZ R26, R33, R26 ;  /* 0x0000001a211a7220 */ /* 0x000fe20000410000 */
[----:B------:R-:W-:-:S02]  /*0d00*/  HADD2.F32 R37, -RZ, R10.H0_H0 ;  /* 0x2000000aff257230 */ /* 0x000fc40000004100 */
[----:B------:R-:W-:Y:S01]  /*0d10*/  FMUL.FTZ R22, R33, R22 ;  /* 0x0000001621167220 */ /* 0x000fe20000410000 */
[----:B------:R-:W-:Y:S01]  /*0d20*/  HADD2.F32 R28, -RZ, R11.H0_H0 ;  /* 0x2000000bff1c7230 */ /* 0x000fe20000004100 */
[----:B------:R-:W-:Y:S02]  /*0d30*/  F2FP.F16.F32.PACK_AB R21, R32, R21 ;  /* 0x000000152015723e */ /* 0x000fe400000000ff */
[----:B------:R-:W-:Y:S01]  /*0d40*/  FFMA.FTZ R22, R22, R23, R37 ;  /* 0x0000001716167223 */ /* 0x000fe20000010025 */
[----:B------:R-:W-:Y:S02]  /*0d50*/  HADD2.F32 R37, -RZ, R14.H1_H1 ;  /* 0x3000000eff257230 */ /* 0x000fe40000004100 */
[----:B------:R-:W-:-:S05]  /*0d60*/  HADD2.F32 R23, -RZ, R10.H1_H1 ;  /* 0x3000000aff177230 */ /* 0x000fca0000004100 */
[----:B------:R-:W-:Y:S01]  /*0d70*/  FFMA.FTZ R37, R26, R37, R23 ;  /* 0x000000251a257223 */ /* 0x000fe20000010017 */
[----:B------:R-:W-:-:S04]  /*0d80*/  FADD.FTZ R26, R25, -R27 ;  /* 0x8000001b191a7221 */ /* 0x000fc80000010000 */
[----:B------:R-:W-:Y:S01]  /*0d90*/  FMUL.FTZ R23, R33, R26 ;  /* 0x0000001a21177220 */ /* 0x000fe20000410000 */
[----:B------:R-:W-:Y:S01]  /*0da0*/  HADD2.F32 R26, -RZ, R15.H0_H0 ;  /* 0x2000000fff1a7230 */ /* 0x000fe20000004100 */
[----:B------:R-:W-:-:S04]  /*0db0*/  F2FP.F16.F32.PACK_AB R22, R37, R22 ;  /* 0x000000162516723e */ /* 0x000fc800000000ff */
[----:B------:R-:W-:Y:S01]  /*0dc0*/  FFMA.FTZ R23, R23, R26, R28 ;  /* 0x0000001a17177223 */ /* 0x000fe2000001001c */
[----:B------:R-:W-:Y:S01]  /*0dd0*/  FADD.FTZ R26, R30, -R27 ;  /* 0x8000001b1e1a7221 */ /* 0x000fe20000010000 */
[----:B------:R-:W-:-:S03]  /*0de0*/  HADD2.F32 R27, -RZ, R15.H1_H1 ;  /* 0x3000000fff1b7230 */ /* 0x000fc60000004100 */
[----:B------:R-:W-:Y:S01]  /*0df0*/  FMUL.FTZ R26, R33, R26 ;  /* 0x0000001a211a7220 */ /* 0x000fe20000410000 */
[----:B------:R-:W-:-:S05]  /*0e00*/  HADD2.F32 R33, -RZ, R11.H1_H1 ;  /* 0x3000000bff217230 */ /* 0x000fca0000004100 */
[----:B------:R-:W-:Y:S01]  /*0e10*/  FFMA.FTZ R28, R26, R27, R33 ;  /* 0x0000001b1a1c7223 */ /* 0x000fe20000010021 */
[----:B------:R-:W-:-:S04]  /*0e20*/  SHF.R.S32.HI R26, RZ, 0x1f, R31 ;  /* 0x0000001fff1a7819 */ /* 0x000fc8000001141f */
[----:B------:R-:W-:Y:S02]  /*0e30*/  LEA.HI R31, R26, R31, RZ, 0x3 ;  /* 0x0000001f1a1f7211 */ /* 0x000fe400078f18ff */
[----:B------:R-:W1:Y:S01]  /*0e40*/  LDC.64 R26, c[0x0][0x428] ;  /* 0x00010a00ff1a7b82 */ /* 0x000e620000000a00 */
[----:B------:R-:W-:Y:S02]  /*0e50*/  F2FP.F16.F32.PACK_AB R23, R28, R23 ;  /* 0x000000171c17723e */ /* 0x000fe400000000ff */
[----:B------:R-:W-:-:S05]  /*0e60*/  LEA.HI.SX32 R31, R31, R4, 0x1d ;  /* 0x000000041f1f7211 */ /* 0x000fca00078feaff */
[----:B-1----:R-:W-:-:S05]  /*0e70*/  IMAD.WIDE.U32 R26, R31, 0x10, R26 ;  /* 0x000000101f1a7825 */ /* 0x002fca00078e001a */
[----:B------:R1:W-:Y:S02]  /*0e80*/  STG.E.128 desc[UR6][R26.64], R20 ;  /* 0x000000141a007986 */ /* 0x0003e4000c101d06 */
.L_x_881:
[----:B------:R-:W-:Y:S05]  /*0e90*/  BSYNC.RECONVERGENT B0 ;  /* 0x0000000000007941 */ /* 0x000fea0003800200 */
.L_x_880:
[----:B-1----:R-:W1:Y:S02]  /*0ea0*/  LDC.64 R20, c[0x0][0x380] ;  /* 0x0000e000ff147b82 */ /* 0x002e640000000a00 */
[----:B-1----:R-:W-:-:S04]  /*0eb0*/  LEA R2, R20, R2, 0x2 ;  /* 0x0000000214027211 */ /* 0x002fc800078e10ff */
[----:B------:R-:W-:-:S13]  /*0ec0*/  ISETP.GE.AND P0, PT, R2, R21, PT ;  /* 0x000000150200720c */ /* 0x000fda0003f06270 */
[----:B------:R-:W-:Y:S05]  /*0ed0*/  @!P0 BRA `(.L_x_882) ;  /* 0xfffffff000e48947 */ /* 0x000fea000383ffff */
[----:B------:R-:W-:Y:S05]  /*0ee0*/  EXIT ;  /* 0x000000000000794d */ /* 0x000fea0003800000 */
.L_x_876:
[----:B------:R-:W0:Y:S08]  /*0ef0*/  LDC.64 R30, c[0x0][0x3f0] ;  /* 0x0000fc00ff1e7b82 */ /* 0x000e300000000a00 */
[----:B------:R-:W1:Y:S01]  /*0f00*/  LDC.64 R20, c[0x0][0x3f8] ;  /* 0x0000fe00ff147b82 */ /* 0x000e620000000a00 */
[----:B0-----:R-:W-:-:S06]  /*0f10*/  IMAD.WIDE R30, R2, 0x4, R30 ;  /* 0x00000004021e7825 */ /* 0x001fcc00078e021e */
[----:B------:R-:W2:Y:S01]  /*0f20*/  LDG.E R30, desc[UR6][R30.64] ;  /* 0x000000061e1e7981 */ /* 0x000ea2000c1e1900 */
[----:B-1----:R-:W-:-:S05]  /*0f30*/  IMAD.WIDE R22, R2, 0x4, R20 ;  /* 0x0000000402167825 */ /* 0x002fca00078e0214 */
[----:B-----5:R0:W5:Y:S01]  /*0f40*/  LDG.E R29, desc[UR6][R22.64] ;  /* 0x00000006161d7981 */ /* 0x020162000c1e1900 */
[----:B------:R-:W-:Y:S01]  /*0f50*/  ISETP.GT.U32.AND P1, PT, R3, -0x21, PT ;  /* 0xffffffdf0300780c */ /* 0x000fe20003f24070 */
[----:B------:R-:W-:Y:S01]  /*0f60*/  BSSY.RECONVERGENT B0, `(.L_x_883) ;  /* 0x0000039000007945 */ /* 0x000fe20003800200 */
[----:B--2---:R-:W-:-:S13]  /*0f70*/  ISETP.GE.AND P0, PT, R30, 0x1, PT ;  /* 0x000000011e00780c */ /* 0x004fda0003f06270 */
[----:B------:R-:W1:Y:S01]  /*0f80*/  @P0 LDC R21, c[0x0][0x388] ;  /* 0x0000e200ff150b82 */ /* 0x000e620000000800 */
[----:B------:R-:W-:-:S05]  /*0f90*/  @P0 IADD3 R20, PT, PT, R30, -0x1, RZ ;  /* 0xffffffff1e140810 */ /* 0x000fca0007ffe0ff */
[----:B-1----:R-:W-:-:S05]  /*0fa0*/  @P0 IMAD R20, R20, R21, RZ ;  /* 0x0000001514140224 */ /* 0x002fca00078e02ff */
[----:B------:R-:W-:-:S04]  /*0fb0*/  @P0 SHF.R.S32.HI R21, RZ, 0x1f, R20 ;  /* 0x0000001fff150819 */ /* 0x000fc80000011414 */
[----:B------:R-:W-:Y:S02]  /*0fc0*/  @P0 LEA.HI R33, R21, R20, RZ, 0x3 ;  /* 0x0000001415210211 */ /* 0x000fe400078f18ff */
[----:B------:R-:W-:Y:S02]  /*0fd0*/  CS2R R20, SRZ ;  /* 0x0000000000147805 */ /* 0x000fe4000001ff00 */
[----:B------:R-:W-:Y:S02]  /*0fe0*/  @P0 MOV R21, RZ ;  /* 0x000000ff00150202 */ /* 0x000fe40000000f00 */
[----:B------:R-:W-:Y:S01]  /*0ff0*/  @P0 LEA.HI.SX32 R20, R33, R4, 0x1d ;  /* 0x0000000421140211 */ /* 0x000fe200078feaff */
[----:B0-----:R-:W-:Y:S06]  /*1000*/  @P1 BRA `(.L_x_884) ;  /* 0x0000000000b81947 */ /* 0x001fec0003800000 */
[----:B------:R-:W0:Y:S08]  /*1010*/  @P0 LDC.64 R18, c[0x0][0x390] ;  /* 0x0000e400ff120b82 */ /* 0x000e300000000a00 */
[----:B------:R-:W1:Y:S08]  /*1020*/  @P0 LDC R27, c[0x0][0x40c] ;  /* 0x00010300ff1b0b82 */ /* 0x000e700000000800 */
[----:B------:R-:W2:Y:S01]  /*1030*/  @P0 LDC R33, c[0x0][0x40c] ;  /* 0x00010300ff210b82 */ /* 0x000ea20000000800 */
[----:B0-----:R-:W-:-:S07]  /*1040*/  @P0 LEA R18, P1, R20, R18, 0x4 ;  /* 0x0000001214120211 */ /* 0x001fce00078220ff */
[----:B------:R-:W0:Y:S01]  /*1050*/  @P0 LDC R32, c[0x0][0x40c] ;  /* 0x00010300ff200b82 */ /* 0x000e220000000800 */
[----:B------:R-:W-:-:S05]  /*1060*/  @P0 LEA.HI.X R19, R20, R19, R21, 0x4, P1 ;  /* 0x0000001314130211 */ /* 0x000fca00008f2415 */
[----:B------:R-:W3:Y:S02]  /*1070*/  @P0 LDG.E.64 R16, desc[UR6][R18.64] ;  /* 0x0000000612100981 */ /* 0x000ee4000c1e1b00 */
[----:B------:R-:W4:Y:S02]  /*1080*/  @P0 LDC R20, c[0x0][0x40c] ;  /* 0x00010300ff140b82 */ /* 0x000f240000000800 */
[----:B------:R1:W2:Y:S01]  /*1090*/  @P0 LDG.E.64 R6, desc[UR6][R18.64+0x8] ;  /* 0x0000080612060981 */ /* 0x0002a2000c1e1b00 */
[----:B------:R-:W-:Y:S02]  /*10a0*/  HFMA2 R0, -RZ, RZ, 0, 0 ;  /* 0x00000000ff007431 */ /* 0x000fe400000001ff */
[----:B------:R-:W-:-:S03]  /*10b0*/  IMAD R28, R2, UR11, RZ ;  /* 0x0000000b021c7c24 */ /* 0x000fc6000f8e02ff */
[----:B------:R-:W0:Y:S01]  /*10c0*/  @P0 LDC R22, c[0x0][0x40c] ;  /* 0x00010300ff160b82 */ /* 0x000e220000000800 */
[----:B-1----:R-:W-:-:S07]  /*10d0*/  CS2R R18, SRZ ;  /* 0x0000000000127805 */ /* 0x002fce000001ff00 */
[----:B------:R-:W1:Y:S08]  /*10e0*/  @P0 LDC R23, c[0x0][0x40c] ;  /* 0x00010300ff170b82 */ /* 0x000e700000000800 */
[----:B------:R-:W1:Y:S08]  /*10f0*/  @P0 LDC R21, c[0x0][0x40c] ;  /* 0x00010300ff150b82 */ /* 0x000e700000000800 */
[----:B------:R-:W1:Y:S01]  /*1100*/  LDC.64 R30, c[0x0][0x3a8] ;  /* 0x0000ea00ff1e7b82 */ /* 0x000e620000000a00 */
[----:B---3--:R-:W-:-:S02]  /*1110*/  @P0 HADD2.F32 R5, -RZ, R16.H0_H0 ;  /* 0x20000010ff050230 */ /* 0x008fc40000004100 */
[----:B------:R-:W-:Y:S02]  /*1120*/  @P0 HADD2.F32 R24, -RZ, R16.H1_H1 ;  /* 0x30000010ff180230 */ /* 0x000fe40000004100 */
[--C-:B------:R-:W-:Y:S02]  /*1130*/  @P0 HADD2.F32 R26, -RZ, R17.reuse.H1_H1 ;  /* 0x30000011ff1a0230 */ /* 0x100fe40000004100 */
[----:B----4-:R-:W-:Y:S01]  /*1140*/  @P0 FMUL.FTZ R0, R5, R20 ;  /* 0x0000001405000220 */ /* 0x010fe20000410000 */
[----:B------:R-:W-:Y:S01]  /*1150*/  @P0 HADD2.F32 R25, -RZ, R17.H0_H0 ;  /* 0x20000011ff190230 */ /* 0x000fe20000004100 */
[----:B------:R-:W3:Y:S01]  /*1160*/  @P0 LDC R20, c[0x0][0x40c] ;  /* 0x00010300ff140b82 */ /* 0x000ee20000000800 */
[----:B------:R-:W-:Y:S01]  /*1170*/  MOV R5, RZ ;  /* 0x000000ff00057202 */ /* 0x000fe20000000f00 */
[----:B------:R-:W-:Y:S01]  /*1180*/  @P0 FMUL.FTZ R5, R24, R27 ;  /* 0x0000001b18050220 */ /* 0x000fe20000410000 */
[----:B--2---:R-:W-:Y:S01]  /*1190*/  @P0 FMUL.FTZ R19, R26, R33 ;  /* 0x000000211a130220 */ /* 0x004fe20000410000 */
[----:B------:R-:W-:-:S02]  /*11a0*/  @P0 HADD2.F32 R27, -RZ, R6.H0_H0 ;  /* 0x20000006ff1b0230 */ /* 0x000fc40000004100 */
[----:B0-----:R-:W-:Y:S01]  /*11b0*/  @P0 FMUL.FTZ R18, R25, R32 ;  /* 0x0000002019120220 */ /* 0x001fe20000410000 */
[----:B------:R-:W-:Y:S01]  /*11c0*/  @P0 HADD2.F32 R26, -RZ, R6.H1_H1 ;  /* 0x30000006ff1a0230 */ /* 0x000fe20000004100 */
[----:B------:R-:W-:Y:S02]  /*11d0*/  CS2R R24, SRZ ;  /* 0x0000000000187805 */ /* 0x000fe4000001ff00 */
[----:B------:R-:W-:Y:S01]  /*11e0*/  SHF.R.S32.HI R33, RZ, 0x1f, R28 ;  /* 0x0000001fff217819 */ /* 0x000fe2000001141c */
[----:B------:R-:W-:Y:S01]  /*11f0*/  @P0 FMUL.FTZ R24, R27, R22 ;  /* 0x000000161b180220 */ /* 0x000fe20000410000 */
[--C-:B------:R-:W-:Y:S02]  /*1200*/  @P0 HADD2.F32 R22, -RZ, R7.reuse.H0_H0 ;  /* 0x20000007ff160230 */ /* 0x100fe40000004100 */
[----:B-1----:R-:W-:Y:S01]  /*1210*/  @P0 FMUL.FTZ R25, R26, R23 ;  /* 0x000000171a190220 */ /* 0x002fe20000410000 */
[----:B------:R-:W-:Y:S01]  /*1220*/  @P0 HADD2.F32 R23, -RZ, R7.H1_H1 ;  /* 0x30000007ff170230 */ /* 0x000fe20000004100 */
[----:B------:R-:W-:Y:S01]  /*1230*/  LEA.HI R33, R33, R28, RZ, 0x3 ;  /* 0x0000001c21217211 */ /* 0x000fe200078f18ff */
[----:B------:R-:W-:Y:S01]  /*1240*/  HFMA2 R27, -RZ, RZ, 0, 0 ;  /* 0x00000000ff1b7431 */ /* 0x000fe200000001ff */
[----:B------:R-:W-:Y:S01]  /*1250*/  MOV R28, RZ ;  /* 0x000000ff001c7202 */ /* 0x000fe20000000f00 */
[----:B------:R-:W-:Y:S01]  /*1260*/  @P0 FMUL.FTZ R27, R22, R21 ;  /* 0x00000015161b0220 */ /* 0x000fe20000410000 */
[----:B------:R-:W-:-:S02]  /*1270*/  LEA.HI.SX32 R33, R33, R4, 0x1d ;  /* 0x0000000421217211 */ /* 0x000fc400078feaff */
[----:B------:R-:W-:Y:S02]  /*1280*/  F2FP.F16.F32.PACK_AB R21, R19, R18 ;  /* 0x000000121315723e */ /* 0x000fe400000000ff */
[----:B------:R-:W-:Y:S01]  /*1290*/  F2FP.F16.F32.PACK_AB R22, R25, R24 ;  /* 0x000000181916723e */ /* 0x000fe200000000ff */
[----:B------:R-:W-:-:S04]  /*12a0*/  IMAD.WIDE.U32 R30, R33, 0x10, R30 ;  /* 0x00000010211e7825 */ /* 0x000fc800078e001e */
[----:B---3--:R-:W-:Y:S01]  /*12b0*/  @P0 FMUL.FTZ R28, R23, R20 ;  /* 0x00000014171c0220 */ /* 0x008fe20000410000 */
[----:B------:R-:W-:-:S04]  /*12c0*/  F2FP.F16.F32.PACK_AB R20, R5, R0 ;  /* 0x000000000514723e */ /* 0x000fc800000000ff */
[----:B------:R-:W-:-:S05]  /*12d0*/  F2FP.F16.F32.PACK_AB R23, R28, R27 ;  /* 0x0000001b1c17723e */ /* 0x000fca00000000ff */
[----:B------:R0:W-:Y:S02]  /*12e0*/  STG.E.128 desc[UR6][R30.64], R20 ;  /* 0x000000141e007986 */ /* 0x0001e4000c101d06 */
.L_x_884:
[----:B------:R-:W-:Y:S05]  /*12f0*/  BSYNC.RECONVERGENT B0 ;  /* 0x0000000000007941 */ /* 0x000fea0003800200 */
.L_x_883:
[----:B0-----:R-:W-:Y:S01]  /*1300*/  FADD.FTZ R20, RZ, R0 ;  /* 0x00000000ff147221 */ /* 0x001fe20000010000 */
        /* <DEDUP_REMOVED lines=53> */
.L_x_911:
[----:B01----:R-:W-:Y:S01]  /*1660*/  FADD.FTZ R35, R35, R26 ;  /* 0x0000001a23237221 */ /* 0x003fe20000010000 */
[----:B------:R-:W-:Y:S01]  /*1670*/  FMUL.FTZ R26, R31, R31 ;  /* 0x0000001f1f1a7220 */ /* 0x000fe20000410000 */
[----:B------:R-:W-:Y:S01]  /*1680*/  ISETP.NE.AND P2, PT, RZ, UR8, PT ;  /* 0x00000008ff007c0c */ /* 0x000fe2000bf45270 */
[----:B------:R-:W0:Y:S01]  /*1690*/  @!P3 LDC.64 R22, c[0x0][0x3c0] ;  /* 0x0000f000ff16bb82 */ /* 0x000e220000000a00 */
[----:B------:R-:W-:Y:S01]  /*16a0*/  FFMA.FTZ R30, R35, R30, UR10 ;  /* 0x0000000a231e7e23 */ /* 0x000fe2000801001e */
[----:B-----5:R-:W-:Y:S01]  /*16b0*/  ISETP.GE.AND P1, PT, R29, 0x1, PT ;  /* 0x000000011d00780c */ /* 0x020fe20003f26270 */
        /* <DEDUP_REMOVED lines=12> */
[----:B------:R-:W-:Y:S01]  /*1780*/  HADD2.F32 R35, -RZ, R12.H0_H0 ;  /* 0x2000000cff237230 */ /* 0x000fe20000004100 */
[----:B------:R-:W-:Y:S01]  /*1790*/  IADD3 R29, PT, PT, R29, -0x1, RZ ;  /* 0xffffffff1d1d7810 */ /* 0x000fe20007ffe0ff */
        /* <DEDUP_REMOVED lines=14> */
[----:B------:R-:W-:Y:S02]  /*1880*/  HADD2.F32 R37, -RZ, R14.H0_H0 ;  /* 0x2000000eff257230 */ /* 0x000fe40000004100 */
[----:B------:R-:W-:-:S02]  /*1890*/  HADD2.F32 R30, -RZ, R13.H1_H1 ;  /* 0x3000000dff1e7230 */ /* 0x000fc40000004100 */
[----:B------:R-:W-:Y:S01]  /*18a0*/  FFMA.FTZ R26, R26, R21, R23 ;  /* 0x000000151a1a7223 */ /* 0x000fe20000010017 */
[C---:B------:R-:W-:Y:S01]  /*18b0*/  FMUL.FTZ R21, R33.reuse, R22 ;  /* 0x0000001621157220 */ /* 0x040fe20000410000 */
[----:B------:R-:W-:Y:S01]  /*18c0*/  FADD.FTZ R22, R24, -R31 ;  /* 0x8000001f18167221 */ /* 0x000fe20000010000 */
[----:B------:R-:W-:Y:S01]  /*18d0*/  HADD2.F32 R23, -RZ, R10.H0_H0 ;  /* 0x2000000aff177230 */ /* 0x000fe20000004100 */
[----:B------:R-:W-:Y:S01]  /*18e0*/  F2FP.F16.F32.PACK_AB R20, R20, R35 ;  /* 0x000000231414723e */ /* 0x000fe200000000ff */
[----:B------:R-:W-:Y:S02]  /*18f0*/  HADD2.F32 R32, -RZ, R9.H1_H1 ;  /* 0x30000009ff207230 */ /* 0x000fe40000004100 */
[----:B------:R-:W-:Y:S01]  /*1900*/  FMUL.FTZ R22, R33, R22 ;  /* 0x0000001621167220 */ /* 0x000fe20000410000 */
[----:B------:R-:W-:-:S03]  /*1910*/  IMAD R29, R29, UR11, RZ ;  /* 0x0000000b1d1d7c24 */ /* 0x000fc6000f8e02ff */
[----:B------:R-:W-:Y:S01]  /*1920*/  FFMA.FTZ R37, R22, R37, R23 ;  /* 0x0000002516257223 */ /* 0x000fe20000010017 */
[--C-:B------:R-:W-:Y:S01]  /*1930*/  FADD.FTZ R22, R25, -R31.reuse ;  /* 0x8000001f19167221 */ /* 0x100fe20000010000 */
[----:B------:R-:W-:Y:S01]  /*1940*/  FFMA.FTZ R21, R21, R30, R32 ;  /* 0x0000001e15157223 */ /* 0x000fe20000010020 */
[----:B------:R-:W-:Y:S02]  /*1950*/  HADD2.F32 R23, -RZ, R14.H1_H1 ;  /* 0x3000000eff177230 */ /* 0x000fe40000004100 */
[----:B------:R-:W-:Y:S02]  /*1960*/  HADD2.F32 R30, -RZ, R10.H1_H1 ;  /* 0x3000000aff1e7230 */ /* 0x000fe40000004100 */
[----:B------:R-:W-:Y:S01]  /*1970*/  FMUL.FTZ R22, R33, R22 ;  /* 0x0000001621167220 */ /* 0x000fe20000410000 */
[----:B------:R-:W-:Y:S01]  /*1980*/  HADD2.F32 R32, -RZ, R11.H0_H0 ;  /* 0x2000000bff207230 */ /* 0x000fe20000004100 */
[----:B------:R-:W-:Y:S02]  /*1990*/  F2FP.F16.F32.PACK_AB R21, R21, R26 ;  /* 0x0000001a1515723e */ /* 0x000fe400000000ff */
        /* <DEDUP_REMOVED lines=13> */
[----:B------:R-:W0:Y:S01]  /*1a70*/  LDC.64 R30, c[0x0][0x428] ;  /* 0x00010a00ff1e7b82 */ /* 0x000e220000000a00 */
[----:B------:R-:W-:Y:S02]  /*1a80*/  F2FP.F16.F32.PACK_AB R23, R32, R23 ;  /* 0x000000172017723e */ /* 0x000fe400000000ff */
[----:B------:R-:W-:-:S05]  /*1a90*/  LEA.HI.SX32 R29, R29, R4, 0x1d ;  /* 0x000000041d1d7211 */ /* 0x000fca00078feaff */
[----:B0-----:R-:W-:-:S05]  /*1aa0*/  IMAD.WIDE.U32 R30, R29, 0x10, R30 ;  /* 0x000000101d1e7825 */ /* 0x001fca00078e001e */
[----:B------:R1:W-:Y:S02]  /*1ab0*/  STG.E.128 desc[UR6][R30.64], R20 ;  /* 0x000000141e007986 */ /* 0x0003e4000c101d06 */
.L_x_887:
[----:B------:R-:W-:Y:S05]  /*1ac0*/  BSYNC.RECONVERGENT B0 ;  /* 0x0000000000007941 */ /* 0x000fea0003800200 */
.L_x_886:
[----:B01----:R-:W0:Y:S02]  /*1ad0*/  LDC.64 R20, c[0x0][0x380] ;  /* 0x0000e000ff147b82 */ /* 0x003e240000000a00 */
[----:B0-----:R-:W-:-:S04]  /*1ae0*/  LEA R2, R20, R2, 0x2 ;  /* 0x0000000214027211 */ /* 0x001fc800078e10ff */
[----:B------:R-:W-:-:S13]  /*1af0*/  ISETP.GE.AND P0, PT, R2, R21, PT ;  /* 0x000000150200720c */ /* 0x000fda0003f06270 */
[----:B------:R-:W-:Y:S05]  /*1b00*/  @!P0 BRA `(.L_x_876) ;  /* 0xfffffff000f88947 */ /* 0x000fea000383ffff */
[----:B------:R-:W-:Y:S05]  /*1b10*/  EXIT ;  /* 0x000000000000794d */ /* 0x000fea0003800000 */
.L_x_879:
[----:B------:R-:W-:Y:S01]  /*1b20*/  HFMA2 R22, -RZ, RZ, 0, 5.9604644775390625e-08 ;  /* 0x00000001ff167431 */ /* 0x000fe200000001ff */
[----:B------:R-:W-:Y:S01]  /*1b30*/  BSSY B0, `(.L_x_888) ;  /* 0x0000006000007945 */ /* 0x000fe20003800000 */
[----:B------:R-:W-:Y:S02]  /*1b40*/  MOV R21, 0x1f ;  /* 0x0000001f00157802 */ /* 0x000fe40000000f00 */
[----:B------:R-:W-:-:S07]  /*1b50*/  MOV R20, 0xffffffff ;  /* 0xffffffff00147802 */ /* 0x000fce0000000f00 */
[----:B-----5:R-:W-:Y:S05]  /*1b60*/  WARPSYNC.COLLECTIVE R20, `(.L_x_889) ;  /* 0x0000000014087348 */ /* 0x020fea0003c00000 */
[----:B------:R0:W1:Y:S02]  /*1b70*/  SHFL.BFLY P1, R26, R23, R22, R21 ;  /* 0x0c000016171a7389 */ /* 0x0000640000020015 */
[----:B01---5:R-:W-:Y:S05]  /*1b80*/  ENDCOLLECTIVE ;  /* 0x000000000000791b */ /* 0x023fea0003800000 */
.L_x_889:
[----:B------:R-:W-:Y:S05]  /*1b90*/  BSYNC B0 ;  /* 0x0000000000007941 */ /* 0x000fea0003800000 */
.L_x_888:
        /* <DEDUP_REMOVED lines=8> */
.L_x_890:
[----:B------:R-:W-:Y:S02]  /*1c20*/  HFMA2 R22, -RZ, RZ, 0, 2.384185791015625e-07 ;  /* 0x00000004ff167431 */ /* 0x000fe400000001ff */
[----:B------:R-:W-:-:S05]  /*1c30*/  FADD.FTZ R33, R23, R26 ;  /* 0x0000001a17217221 */ /* 0x000fca0000010000 */
[----:B------:R-:W-:-:S07]  /*1c40*/  MOV R23, R33 ;  /* 0x0000002100177202 */ /* 0x000fce0000000f00 */
[----:B------:R-:W-:Y:S05]  /*1c50*/  WARPSYNC.COLLECTIVE R20, `(.L_x_891) ;  /* 0x0000000014087348 */ /* 0x000fea0003c00000 */
[----:B------:R0:W1:Y:S02]  /*1c60*/  SHFL.BFLY P1, R26, R23, R22, R21 ;  /* 0x0c000016171a7389 */ /* 0x0000640000020015 */
[----:B01----:R-:W-:Y:S05]  /*1c70*/  ENDCOLLECTIVE ;  /* 0x000000000000791b */ /* 0x003fea0003800000 */
.L_x_891:
[----:B------:R-:W-:Y:S02]  /*1c80*/  HFMA2 R22, -RZ, RZ, 0, 4.76837158203125e-07 ;  /* 0x00000008ff167431 */ /* 0x000fe400000001ff */
[----:B------:R-:W-:-:S05]  /*1c90*/  FADD.FTZ R34, R33, R26 ;  /* 0x0000001a21227221 */ /* 0x000fca0000010000 */
[----:B------:R-:W-:-:S07]  /*1ca0*/  MOV R23, R34 ;  /* 0x0000002200177202 */ /* 0x000fce0000000f00 */
[----:B------:R-:W-:Y:S05]  /*1cb0*/  WARPSYNC.COLLECTIVE R20, `(.L_x_892) ;  /* 0x0000000014087348 */ /* 0x000fea0003c00000 */
[----:B------:R0:W1:Y:S02]  /*1cc0*/  SHFL.BFLY P1, R26, R23, R22, R21 ;  /* 0x0c000016171a7389 */ /* 0x0000640000020015 */
[----:B01----:R-:W-:Y:S05]  /*1cd0*/  ENDCOLLECTIVE ;  /* 0x000000000000791b */ /* 0x003fea0003800000 */
.L_x_892:
[----:B------:R-:W-:Y:S02]  /*1ce0*/  HFMA2 R22, -RZ, RZ, 0, 9.5367431640625e-07 ;  /* 0x00000010ff167431 */ /* 0x000fe400000001ff */
[----:B------:R-:W-:-:S05]  /*1cf0*/  FADD.FTZ R35, R34, R26 ;  /* 0x0000001a22237221 */ /* 0x000fca0000010000 */
[----:B------:R-:W-:-:S07]  /*1d00*/  MOV R23, R35 ;  /* 0x0000002300177202 */ /* 0x000fce0000000f00 */
[----:B------:R-:W-:Y:S05]  /*1d10*/  WARPSYNC.COLLECTIVE R20, `(.L_x_893) ;  /* 0x0000000014087348 */ /* 0x000fea0003c00000 */
[----:B------:R0:W1:Y:S02]  /*1d20*/  SHFL.BFLY P1, R26, R23, R22, R21 ;  /* 0x0c000016171a7389 */ /* 0x0000640000020015 */
[----:B01----:R-:W-:Y:S05]  /*1d30*/  ENDCOLLECTIVE ;  /* 0x000000000000791b */ /* 0x003fea0003800000 */
.L_x_893:
        /* <DEDUP_REMOVED lines=18> */
[----:B------:R-:W-:-:S04]  /*1e60*/  HFMA2 R21, -RZ, RZ, 0, 1.847743988037109375e-06 ;  /* 0x0000001fff157431 */ /* 0x000fc800000001ff */
[----:B------:R-:W-:-:S05]  /*1e70*/  FSEL R23, R26, RZ, P4 ;  /* 0x000000ff1a177208 */ /* 0x000fca0002000000 */
[----:B------:R-:W-:Y:S01]  /*1e80*/  @!P3 FFMA.FTZ R23, R20, R20, R23 ;  /* 0x000000141417b223 */ /* 0x000fe20000010017 */
[----:B------:R-:W-:-:S07]  /*1e90*/  MOV R20, 0xffffffff ;  /* 0xffffffff00147802 */ /* 0x000fce0000000f00 */
[----:B------:R-:W-:Y:S05]  /*1ea0*/  WARPSYNC.COLLECTIVE R20, `(.L_x_894) ;  /* 0x0000000014087348 */ /* 0x000fea0003c00000 */
[----:B------:R0:W1:Y:S02]  /*1eb0*/  SHFL.BFLY P1, R26, R23, R22, R21 ;  /* 0x0c000016171a7389 */ /* 0x0000640000020015 */
[----:B01----:R-:W-:Y:S05]  /*1ec0*/  ENDCOLLECTIVE ;  /* 0x000000000000791b */ /* 0x003fea0003800000 */
.L_x_894:
[----:B------:R-:W-:Y:S02]  /*1ed0*/  HFMA2 R22, -RZ, RZ, 0, 1.1920928955078125e-07 ;  /* 0x00000002ff167431 */ /* 0x000fe400000001ff */
[----:B------:R-:W-:-:S05]  /*1ee0*/  FADD.FTZ R33, R23, R26 ;  /* 0x0000001a17217221 */ /* 0x000fca0000010000 */
[----:B------:R-:W-:-:S07]  /*1ef0*/  MOV R23, R33 ;  /* 0x0000002100177202 */ /* 0x000fce0000000f00 */
[----:B------:R-:W-:Y:S05]  /*1f00*/  WARPSYNC.COLLECTIVE R20, `(.L_x_895) ;  /* 0x0000000014087348 */ /* 0x000fea0003c00000 */
[----:B------:R0:W1:Y:S02]  /*1f10*/  SHFL.BFLY P1, R26, R23, R22, R21 ;  /* 0x0c000016171a7389 */ /* 0x0000640000020015 */
[----:B01----:R-:W-:Y:S05]  /*1f20*/  ENDCOLLECTIVE ;  /* 0x000000000000791b */ /* 0x003fea0003800000 */
.L_x_895:
[----:B------:R-:W-:Y:S02]  /*1f30*/  HFMA2 R22, -RZ, RZ, 0, 2.384185791015625e-07 ;  /* 0x00000004ff167431 */ /* 0x000fe400000001ff */
[----:B------:R-:W-:-:S05]  /*1f40*/  FADD.FTZ R34, R33, R26 ;  /* 0x0000001a21227221 */ /* 0x000fca0000010000 */
[----:B------:R-:W-:-:S07]  /*1f50*/  MOV R23, R34 ;  /* 0x0000002200177202 */ /* 0x000fce0000000f00 */
[----:B------:R-:W-:Y:S05]  /*1f60*/  WARPSYNC.COLLECTIVE R20, `(.L_x_896) ;  /* 0x0000000014087348 */ /* 0x000fea0003c00000 */
[----:B------:R0:W1:Y:S02]  /*1f70*/  SHFL.BFLY P1, R26, R23, R22, R21 ;  /* 0x0c000016171a7389 */ /* 0x0000640000020015 */
[----:B01----:R-:W-:Y:S05]  /*1f80*/  ENDCOLLECTIVE ;  /* 0x000000000000791b */ /* 0x003fea0003800000 */
.L_x_896:
[----:B------:R-:W-:Y:S02]  /*1f90*/  HFMA2 R22, -RZ, RZ, 0, 4.76837158203125e-07 ;  /* 0x00000008ff167431 */ /* 0x000fe400000001ff */
[----:B------:R-:W-:-:S05]  /*1fa0*/  FADD.FTZ R35, R34, R26 ;  /* 0x0000001a22237221 */ /* 0x000fca0000010000 */
[----:B------:R-:W-:-:S07]  /*1fb0*/  MOV R23, R35 ;  /* 0x0000002300177202 */ /* 0x000fce0000000f00 */
[----:B------:R-:W-:Y:S05]  /*1fc0*/  WARPSYNC.COLLECTIVE R20, `(.L_x_897) ;  /* 0x0000000014087348 */ /* 0x000fea0003c00000 */
[----:B------:R0:W1:Y:S02]  /*1fd0*/  SHFL.BFLY P1, R26, R23, R22, R21 ;  /* 0x0c000016171a7389 */ /* 0x0000640000020015 */
[----:B01----:R-:W-:Y:S05]  /*1fe0*/  ENDCOLLECTIVE ;  /* 0x000000000000791b */ /* 0x003fea0003800000 */
.L_x_897:
[----:B------:R-:W-:Y:S02]  /*1ff0*/  HFMA2 R22, -RZ, RZ, 0, 9.5367431640625e-07 ;  /* 0x00000010ff167431 */ /* 0x000fe400000001ff */
[----:B------:R-:W-:-:S05]  /*2000*/  FADD.FTZ R36, R35, R26 ;  /* 0x0000001a23247221 */ /* 0x000fca0000010000 */
[----:B------:R-:W-:-:S07]  /*2010*/  MOV R23, R36 ;  /* 0x0000002400177202 */ /* 0x000fce0000000f00 */
[----:B------:R-:W-:Y:S05]  /*2020*/  WARPSYNC.COLLECTIVE R20, `(.L_x_898) ;  /* 0x0000000014087348 */ /* 0x000fea0003c00000 */
[----:B------:R0:W1:Y:S02]  /*2030*/  SHFL.BFLY P1, R26, R23, R22, R21 ;  /* 0x0c000016171a7389 */ /* 0x0000640000020015 */
[----:B01----:R-:W-:Y:S05]  /*2040*/  ENDCOLLECTIVE ;  /* 0x000000000000791b */ /* 0x003fea0003800000 */
.L_x_898:
[----:B------:R-:W-:Y:S05]  /*2050*/  BRA `(.L_x_899) ;  /* 0xffffffe800747947 */ /* 0x000fea000383ffff */
.L_x_885:
[----:B------:R-:W-:Y:S01]  /*2060*/  HFMA2 R21, -RZ, RZ, 0, 1.847743988037109375e-06 ;  /* 0x0000001fff157431 */ /* 0x000fe200000001ff */
[----:B------:R-:W-:Y:S01]  /*2070*/  BSSY B0, `(.L_x_900) ;  /* 0x0000006000007945 */ /* 0x000fe20003800000 */
[----:B------:R-:W-:Y:S02]  /*2080*/  MOV R22, 0x1 ;  /* 0x0000000100167802 */ /* 0x000fe40000000f00 */
[----:B------:R-:W-:-:S07]  /*2090*/  MOV R20, 0xffffffff ;  /* 0xffffffff00147802 */ /* 0x000fce0000000f00 */
[----:B-----5:R-:W-:Y:S05]  /*20a0*/  WARPSYNC.COLLECTIVE R20, `(.L_x_901) ;  /* 0x0000000014087348 */ /* 0x020fea0003c00000 */
[----:B------:R0:W1:Y:S02]  /*20b0*/  SHFL.BFLY P1, R26, R23, R22, R21 ;  /* 0x0c000016171a7389 */ /* 0x0000640000020015 */
[----:B01---5:R-:W-:Y:S05]  /*20c0*/  ENDCOLLECTIVE ;  /* 0x000000000000791b */ /* 0x023fea0003800000 */
.L_x_901:
[----:B------:R-:W-:Y:S05]  /*20d0*/  BSYNC B0 ;  /* 0x0000000000007941 */ /* 0x000fea0003800000 */
.L_x_900:
        /* <DEDUP_REMOVED lines=8> */
.L_x_902:
[----:B------:R-:W-:Y:S02]  /*2160*/  HFMA2 R22, -RZ, RZ, 0, 2.384185791015625e-07 ;  /* 0x00000004ff167431 */ /* 0x000fe400000001ff */
[----:B------:R-:W-:-:S05]  /*2170*/  FADD.FTZ R32, R23, R26 ;  /* 0x0000001a17207221 */ /* 0x000fca0000010000 */
[----:B------:R-:W-:-:S07]  /*2180*/  MOV R23, R32 ;  /* 0x0000002000177202 */ /* 0x000fce0000000f00 */
[----:B------:R-:W-:Y:S05]  /*2190*/  WARPSYNC.COLLECTIVE R20, `(.L_x_903) ;  /* 0x0000000014087348 */ /* 0x000fea0003c00000 */
[----:B------:R0:W1:Y:S02]  /*21a0*/  SHFL.BFLY P1, R26, R23, R22, R21 ;  /* 0x0c000016171a7389 */ /* 0x0000640000020015 */
[----:B01----:R-:W-:Y:S05]  /*21b0*/  ENDCOLLECTIVE ;  /* 0x000000000000791b */ /* 0x003fea0003800000 */
.L_x_903:
[----:B------:R-:W-:Y:S02]  /*21c0*/  HFMA2 R22, -RZ, RZ, 0, 4.76837158203125e-07 ;  /* 0x00000008ff167431 */ /* 0x000fe400000001ff */
[----:B------:R-:W-:-:S05]  /*21d0*/  FADD.FTZ R33, R32, R26 ;  /* 0x0000001a20217221 */ /* 0x000fca0000010000 */
[----:B------:R-:W-:-:S07]  /*21e0*/  MOV R23, R33 ;  /* 0x0000002100177202 */ /* 0x000fce0000000f00 */
[----:B------:R-:W-:Y:S05]  /*21f0*/  WARPSYNC.COLLECTIVE R20, `(.L_x_904) ;  /* 0x0000000014087348 */ /* 0x000fea0003c00000 */
[----:B------:R0:W1:Y:S02]  /*2200*/  SHFL.BFLY P1, R26, R23, R22, R21 ;  /* 0x0c000016171a7389 */ /* 0x0000640000020015 */
[----:B01----:R-:W-:Y:S05]  /*2210*/  ENDCOLLECTIVE ;  /* 0x000000000000791b */ /* 0x003fea0003800000 */
.L_x_904:
[----:B------:R-:W-:Y:S02]  /*2220*/  HFMA2 R22, -RZ, RZ, 0, 9.5367431640625e-07 ;  /* 0x00000010ff167431 */ /* 0x000fe400000001ff */
[----:B------:R-:W-:-:S05]  /*2230*/  FADD.FTZ R34, R33, R26 ;  /* 0x0000001a21227221 */ /* 0x000fca0000010000 */
[----:B------:R-:W-:-:S07]  /*2240*/  MOV R23, R34 ;  /* 0x0000002200177202 */ /* 0x000fce0000000f00 */
[----:B------:R-:W-:Y:S05]  /*2250*/  WARPSYNC.COLLECTIVE R20, `(.L_x_905) ;  /* 0x0000000014087348 */ /* 0x000fea0003c00000 */
[----:B------:R0:W1:Y:S02]  /*2260*/  SHFL.BFLY P1, R26, R23, R22, R21 ;  /* 0x0c000016171a7389 */ /* 0x0000640000020015 */
[----:B01----:R-:W-:Y:S05]  /*2270*/  ENDCOLLECTIVE ;  /* 0x000000000000791b */ /* 0x003fea0003800000 */
.L_x_905:
        /* <DEDUP_REMOVED lines=25> */
.L_x_906:
[----:B------:R-:W-:Y:S02]  /*2410*/  HFMA2 R22, -RZ, RZ, 0, 1.1920928955078125e-07 ;  /* 0x00000002ff167431 */ /* 0x000fe400000001ff */
[----:B------:R-:W-:-:S05]  /*2420*/  FADD.FTZ R32, R23, R26 ;  /* 0x0000001a17207221 */ /* 0x000fca0000010000 */
[----:B------:R-:W-:-:S07]  /*2430*/  MOV R23, R32 ;  /* 0x0000002000177202 */ /* 0x000fce0000000f00 */
[----:B------:R-:W-:Y:S05]  /*2440*/  WARPSYNC.COLLECTIVE R20, `(.L_x_907) ;  /* 0x0000000014087348 */ /* 0x000fea0003c00000 */
[----:B------:R0:W1:Y:S02]  /*2450*/  SHFL.BFLY P1, R26, R23, R22, R21 ;  /* 0x0c000016171a7389 */ /* 0x0000640000020015 */
[----:B01----:R-:W-:Y:S05]  /*2460*/  ENDCOLLECTIVE ;  /* 0x000000000000791b */ /* 0x003fea0003800000 */
.L_x_907:
[----:B------:R-:W-:Y:S02]  /*2470*/  HFMA2 R22, -RZ, RZ, 0, 2.384185791015625e-07 ;  /* 0x00000004ff167431 */ /* 0x000fe400000001ff */
[----:B------:R-:W-:-:S05]  /*2480*/  FADD.FTZ R33, R32, R26 ;  /* 0x0000001a20217221 */ /* 0x000fca0000010000 */
[----:B------:R-:W-:-:S07]  /*2490*/  MOV R23, R33 ;  /* 0x0000002100177202 */ /* 0x000fce0000000f00 */
[----:B------:R-:W-:Y:S05]  /*24a0*/  WARPSYNC.COLLECTIVE R20, `(.L_x_908) ;  /* 0x0000000014087348 */ /* 0x000fea0003c00000 */
[----:B------:R0:W1:Y:S02]  /*24b0*/  SHFL.BFLY P1, R26, R23, R22, R21 ;  /* 0x0c000016171a7389 */ /* 0x0000640000020015 */
[----:B01----:R-:W-:Y:S05]  /*24c0*/  ENDCOLLECTIVE ;  /* 0x000000000000791b */ /* 0x003fea0003800000 */
.L_x_908:
[----:B------:R-:W-:Y:S02]  /*24d0*/  HFMA2 R22, -RZ, RZ, 0, 4.76837158203125e-07 ;  /* 0x00000008ff167431 */ /* 0x000fe400000001ff */
[----:B------:R-:W-:-:S05]  /*24e0*/  FADD.FTZ R34, R33, R26 ;  /* 0x0000001a21227221 */ /* 0x000fca0000010000 */
[----:B------:R-:W-:-:S07]  /*24f0*/  MOV R23, R34 ;  /* 0x0000002200177202 */ /* 0x000fce0000000f00 */
[----:B------:R-:W-:Y:S05]  /*2500*/  WARPSYNC.COLLECTIVE R20, `(.L_x_909) ;  /* 0x0000000014087348 */ /* 0x000fea0003c00000 */
[----:B------:R0:W1:Y:S02]  /*2510*/  SHFL.BFLY P1, R26, R23, R22, R21 ;  /* 0x0c000016171a7389 */ /* 0x0000640000020015 */
[----:B01----:R-:W-:Y:S05]  /*2520*/  ENDCOLLECTIVE ;  /* 0x000000000000791b */ /* 0x003fea0003800000 */
.L_x_909:
[----:B------:R-:W-:Y:S02]  /*2530*/  HFMA2 R22, -RZ, RZ, 0, 9.5367431640625e-07 ;  /* 0x00000010ff167431 */ /* 0x000fe400000001ff */
[----:B------:R-:W-:-:S05]  /*2540*/  FADD.FTZ R35, R34, R26 ;  /* 0x0000001a22237221 */ /* 0x000fca0000010000 */
[----:B------:R-:W-:-:S07]  /*2550*/  MOV R23, R35 ;  /* 0x0000002300177202 */ /* 0x000fce0000000f00 */
[----:B------:R-:W-:Y:S05]  /*2560*/  WARPSYNC.COLLECTIVE R20, `(.L_x_910) ;  /* 0x0000000014087348 */ /* 0x000fea0003c00000 */
[----:B------:R0:W1:Y:S02]  /*2570*/  SHFL.BFLY P1, R26, R23, R22, R21 ;  /* 0x0c000016171a7389 */ /* 0x0000640000020015 */
[----:B01----:R-:W-:Y:S05]  /*2580*/  ENDCOLLECTIVE ;  /* 0x000000000000791b */ /* 0x003fea0003800000 */
.L_x_910:
[----:B------:R-:W-:Y:S05]  /*2590*/  BRA `(.L_x_911) ;  /* 0xfffffff000307947 */ /* 0x000fea000383ffff */
.L_x_912:
        /* <DEDUP_REMOVED lines=14> */
.L_x_9053:


//--------------------- .text._ZN10layer_norm13ln_fwd_kernelINS_13Kernel_traitsI6__halfS2_S2_S2_fjLj256ELj1ELj4ELj1ELj16ENS_18Kernel_traits_baseILj256ES2_S2_S2_S2_fjLj128EEEEELb0ELb0ELb1ELb1EEEvNS_9FwdParamsE --------------------------
	.section	.text._ZN10layer_norm13ln_fwd_kernelINS_13Kernel_traitsI6__halfS2_S2_S2_fjLj256ELj1ELj4ELj1ELj16ENS_18Kernel_traits_baseILj256ES2_S2_S2_S2_fjLj128EEEEELb0ELb0ELb1ELb1EEEvNS_9FwdParamsE,"ax",@progbits
	.align	128
        .global         _ZN10layer_norm13ln_fwd_kernelINS_13Kernel_traitsI6__halfS2_S2_S2_fjLj256ELj1ELj4ELj1ELj16ENS_18Kernel_traits_baseILj256ES2_S2_S2_S2_fjLj128EEEEELb0ELb0ELb1ELb1EEEvNS_9FwdParamsE
        .type           _ZN10layer_norm13ln_fwd_kernelINS_13Kernel_traitsI6__halfS2_S2_S2_fjLj256ELj1ELj4ELj1ELj16ENS_18Kernel_traits_baseILj256ES2_S2_S2_S2_fjLj128EEEEELb0ELb0ELb1ELb1EEEvNS_9FwdParamsE,@function
        .size           _ZN10layer_norm13ln_fwd_kernelINS_13Kernel_traitsI6__halfS2_S2_S2_fjLj256ELj1ELj4ELj1ELj16ENS_18Kernel_traits_baseILj256ES2_S2_S2_S2_fjLj128EEEEELb0ELb0ELb1ELb1EEEvNS_9FwdParamsE,(.L_x_9054 - _ZN10layer_norm13ln_fwd_kernelINS_13Kernel_traitsI6__halfS2_S2_S2_fjLj256ELj1ELj4ELj1ELj16ENS_18Kernel_traits_baseILj256ES2_S2_S2_S2_fjLj128EEEEELb0ELb0ELb1ELb1EEEvNS_9FwdParamsE)
        .other          _ZN10layer_norm13ln_fwd_kernelINS_13Kernel_traitsI6__halfS2_S2_S2_fjLj256ELj1ELj4ELj1ELj16ENS_18Kernel_traits_baseILj256ES2_S2_S2_S2_fjLj128EEEEELb0ELb0ELb1ELb1EEEvNS_9FwdParamsE,@"STO_CUDA_ENTRY STV_DEFAULT"
_ZN10layer_norm13ln_fwd_kernelINS_13Kernel_traitsI6__halfS2_S2_S2_fjLj256ELj1ELj4ELj1ELj16ENS_18Kernel_traits_baseILj256ES2_S2_S2_S2_fjLj128EEEEELb0ELb0ELb1ELb1EEEvNS_9FwdParamsE:
.text._ZN10layer_norm13ln_fwd_kernelINS_13Kernel_traitsI6__halfS2_S2_S2_fjLj256ELj1ELj4ELj1ELj16ENS_18Kernel_traits_baseILj256ES2_S2_S2_S2_fjLj128EEEEELb0ELb0ELb1ELb1EEEvNS_9FwdParamsE:
        /* <DEDUP_REMOVED lines=11> */
[----:B------:R-:W-:Y:S02]  /*00b0*/  @!P0 CS2R R8, SRZ ;  /* 0x0000000000088805 */ /* 0x000fe4000001ff00 */
[----:B------:R-:W-:Y:S02]  /*00c0*/  LOP3.LUT R12, R2, 0x1f0, RZ, 0xc0, !PT ;  /* 0x000001f0020c7812 */ /* 0x000fe400078ec0ff */
[----:B------:R-:W-:Y:S02]  /*00d0*/  @!P0 CS2R R10, SRZ ;  /* 0x00000000000a8805 */ /* 0x000fe4000001ff00 */
[----:B------:R-:W-:Y:S02]  /*00e0*/  LOP3.LUT R2, R3, 0x1f, RZ, 0xc0, !PT ;  /* 0x0000001f03027812 */ /* 0x000fe400078ec0ff */
[----:B------:R-:W-:Y:S01]  /*00f0*/  SHF.R.U32.HI R0, RZ, 0x5, R3 ;  /* 0x00000005ff007819 */ /* 0x000fe20000011603 */
[----:B0-----:R-:W-:Y:S01]  /*0100*/  USHF.L.U32 UR4, UR4, 0x2, URZ ;  /* 0x0000000204047899 */ /* 0x001fe200080006ff */
        /* <DEDUP_REMOVED lines=9> */
[----:B------:R-:W2:Y:S01]  /*01a0*/  LDCU.U8 UR8, c[0x0][0x410] ;  /* 0x00008200ff0877ac */ /* 0x000ea20008000000 */
[----:B------:R-:W3:Y:S01]  /*01b0*/  LDCU UR9, c[0x0][0x448] ;  /* 0x00008900ff0977ac */ /* 0x000ee20008000800 */
[----:B------:R-:W4:Y:S01]  /*01c0*/  LDCU UR10, c[0x0][0x448] ;  /* 0x00008900ff0a77ac */ /* 0x000f220008000800 */
[----:B-1----:R-:W-:-:S04]  /*01d0*/  UISETP.NE.U32.AND UP0, UPT, UR4, URZ, UPT ;  /* 0x000000ff0400728c */ /* 0x002fc8000bf05070 */
[----:B------:R-:W-:-:S09]  /*01e0*/  UISETP.NE.AND.EX UP0, UPT, UR5, URZ, UPT, UP0 ;  /* 0x000000ff0500728c */ /* 0x000fd2000bf05300 */
[----:B--234-:R-:W-:Y:S05]  /*01f0*/  BRA.U !UP0, `(.L_x_913) ;  /* 0x0000000908f47547 */ /* 0x01cfea000b800000 */
.L_x_917:
[----:B0-----:R-:W0:Y:S08]  /*0200*/  LDC.64 R4, c[0x0][0x3f0] ;  /* 0x0000fc00ff047b82 */ /* 0x001e300000000a00 */
[----:B------:R-:W1:Y:S08]  /*0210*/  LDC R3, c[0x0][0x388] ;  /* 0x0000e200ff037b82 */ /* 0x000e700000000800 */
[----:B------:R-:W2:Y:S01]  /*0220*/  LDC.64 R20, c[0x0][0x3a0] ;  /* 0x0000e800ff147b82 */ /* 0x000ea20000000a00 */
[----:B0-----:R-:W-:-:S06]  /*0230*/  IMAD.WIDE R4, R0, 0x4, R4 ;  /* 0x0000000400047825 */ /* 0x001fcc00078e0204 */
[----:B------:R-:W3:Y:S02]  /*0240*/  LDG.E R5, desc[UR6][R4.64] ;  /* 0x0000000604057981 */ /* 0x000ee4000c1e1900 */
[----:B---3--:R-:W-:-:S13]  /*0250*/  ISETP.GE.AND P0, PT, R5, 0x1, PT ;  /* 0x000000010500780c */ /* 0x008fda0003f06270 */
[----:B------:R-:W0:Y:S01]  /*0260*/  @P0 LDC.64 R6, c[0x0][0x390] ;  /* 0x0000e400ff060b82 */ /* 0x000e220000000a00 */
[----:B------:R-:W-:-:S05]  /*0270*/  @P0 IADD3 R22, PT, PT, R5, -0x1, RZ ;  /* 0xffffffff05160810 */ /* 0x000fca0007ffe0ff */
[-C--:B-1----:R-:W-:Y:S02]  /*0280*/  @P0 IMAD R24, R22, R3.reuse, RZ ;  /* 0x0000000316180224 */ /* 0x082fe400078e02ff */
[----:B------:R-:W-:Y:S01]  /*0290*/  IMAD R22, R0, R3, RZ ;  /* 0x0000000300167224 */ /* 0x000fe200078e02ff */
[----:B------:R-:W1:Y:S02]  /*02a0*/  @P0 LDC R27, c[0x0][0x40c] ;  /* 0x00010300ff1b0b82 */ /* 0x000e640000000800 */
[----:B------:R-:W-:Y:S02]  /*02b0*/  @P0 SHF.R.S32.HI R25, RZ, 0x1f, R24 ;  /* 0x0000001fff190819 */ /* 0x000fe40000011418 */
[----:B------:R-:W-:Y:S02]  /*02c0*/  SHF.R.S32.HI R23, RZ, 0x1f, R22 ;  /* 0x0000001fff177819 */ /* 0x000fe40000011416 */
[----:B------:R-:W-:Y:S02]  /*02d0*/  @P0 LEA.HI R25, R25, R24, RZ, 0x3 ;  /* 0x0000001819190211 */ /* 0x000fe400078f18ff */
[----:B------:R-:W-:-:S02]  /*02e0*/  LEA.HI R31, R23, R22, RZ, 0x3 ;  /* 0x00000016171f7211 */ /* 0x000fc400078f18ff */
[----:B------:R-:W-:Y:S02]  /*02f0*/  CS2R R22, SRZ ;  /* 0x0000000000167805 */ /* 0x000fe4000001ff00 */
[-C--:B------:R-:W-:Y:S02]  /*0300*/  @P0 LEA.HI.SX32 R22, R25, R2.reuse, 0x1d ;  /* 0x0000000219160211 */ /* 0x080fe400078feaff */
[----:B------:R-:W-:Y:S02]  /*0310*/  LEA.HI.SX32 R31, R31, R2, 0x1d ;  /* 0x000000021f1f7211 */ /* 0x000fe400078feaff */
[----:B------:R-:W-:Y:S02]  /*0320*/  @P0 MOV R23, RZ ;  /* 0x000000ff00170202 */ /* 0x000fe40000000f00 */
[----:B0-----:R-:W-:Y:S01]  /*0330*/  @P0 LEA R24, P1, R22, R6, 0x4 ;  /* 0x0000000616180211 */ /* 0x001fe200078220ff */
[----:B--2---:R-:W-:-:S03]  /*0340*/  IMAD.WIDE.U32 R20, R31, 0x10, R20 ;  /* 0x000000101f147825 */ /* 0x004fc600078e0014 */
[----:B------:R-:W-:Y:S02]  /*0350*/  @P0 LEA.HI.X R25, R22, R7, R23, 0x4, P1 ;  /* 0x0000000716190211 */ /* 0x000fe400008f2417 */
[----:B------:R-:W0:Y:S01]  /*0360*/  LDC.64 R6, c[0x0][0x3f8] ;  /* 0x0000fe00ff067b82 */ /* 0x000e220000000a00 */
[----:B------:R-:W2:Y:S04]  /*0370*/  LDG.E.128 R20, desc[UR6][R20.64] ;  /* 0x0000000614147981 */ /* 0x000ea8000c1e1d00 */
[----:B------:R3:W4:Y:S01]  /*0380*/  @P0 LDG.E.128 R16, desc[UR6][R24.64] ;  /* 0x0000000618100981 */ /* 0x000722000c1e1d00 */
[----:B------:R-:W-:-:S13]  /*0390*/  ISETP.GT.AND P1, PT, R5, RZ, PT ;  /* 0x000000ff0500720c */ /* 0x000fda0003f24270 */
[----:B------:R-:W1:Y:S01]  /*03a0*/  @P1 LDC R32, c[0x0][0x40c] ;  /* 0x00010300ff201b82 */ /* 0x000e620000000800 */
[----:B0-----:R-:W-:-:S07]  /*03b0*/  IMAD.WIDE R6, R0, 0x4, R6 ;  /* 0x0000000400067825 */ /* 0x001fce00078e0206 */
[----:B------:R-:W0:Y:S01]  /*03c0*/  @P1 LDC R29, c[0x0][0x40c] ;  /* 0x00010300ff1d1b82 */ /* 0x000e220000000800 */
[----:B-----5:R1:W5:Y:S01]  /*03d0*/  LDG.E R4, desc[UR6][R6.64] ;  /* 0x0000000606047981 */ /* 0x020362000c1e1900 */
[----:B------:R-:W-:-:S06]  /*03e0*/  UMOV UR4, 0xffffffff ;  /* 0xffffffff00047882 */ /* 0x000fcc0000000000 */
[----:B------:R-:W0:Y:S08]  /*03f0*/  @P1 LDC R30, c[0x0][0x40c] ;  /* 0x00010300ff1e1b82 */ /* 0x000e300000000800 */
[----:B------:R-:W0:Y:S08]  /*0400*/  @P1 LDC R28, c[0x0][0x40c] ;  /* 0x00010300ff1c1b82 */ /* 0x000e300000000800 */
[----:B------:R-:W0:Y:S08]  /*0410*/  @P1 LDC R35, c[0x0][0x40c] ;  /* 0x00010300ff231b82 */ /* 0x000e300000000800 */
[----:B------:R-:W0:Y:S01]  /*0420*/  @P1 LDC R33, c[0x0][0x40c] ;  /* 0x00010300ff211b82 */ /* 0x000e220000000800 */
[----:B--2---:R-:W-:-:S02]  /*0430*/  HADD2.F32 R5, -RZ, R20.H0_H0 ;  /* 0x20000014ff057230 */ /* 0x004fc40000004100 */
[----:B---3--:R-:W-:Y:S02]  /*0440*/  HADD2.F32 R24, -RZ, R20.H1_H1 ;  /* 0x30000014ff187230 */ /* 0x008fe40000004100 */
[----:B----4-:R-:W-:-:S03]  /*0450*/  @P0 HADD2.F32 R26, -RZ, R16.H0_H0 ;  /* 0x20000010ff1a0230 */ /* 0x010fc60000004100 */
[----:B------:R-:W2:Y:S01]  /*0460*/  @P1 LDC R20, c[0x0][0x40c] ;  /* 0x00010300ff141b82 */ /* 0x000ea20000000800 */
[----:B-1----:R-:W-:Y:S02]  /*0470*/  HADD2.F32 R6, -RZ, R21.H0_H0 ;  /* 0x20000015ff067230 */ /* 0x002fe40000004100 */
[----:B------:R-:W-:Y:S02]  /*0480*/  @P1 HADD2.F32 R25, -RZ, R17.H0_H0 ;  /* 0x20000011ff191230 */ /* 0x000fe40000004100 */
[----:B------:R-:W-:Y:S01]  /*0490*/  @P0 FFMA.FTZ R5, R26, R27, R5 ;  /* 0x0000001b1a050223 */ /* 0x000fe20000010005 */
[----:B------:R-:W-:Y:S02]  /*04a0*/  @P1 HADD2.F32 R7, -RZ, R16.H1_H1 ;  /* 0x30000010ff071230 */ /* 0x000fe40000004100 */
[----:B------:R-:W-:Y:S01]  /*04b0*/  @P1 HADD2.F32 R34, -RZ, R18.H0_H0 ;  /* 0x20000012ff221230 */ /* 0x000fe20000004100 */
[----:B------:R-:W1:Y:S01]  /*04c0*/  LDC.64 R26, c[0x0][0x3a8] ;  /* 0x0000ea00ff1a7b82 */ /* 0x000e620000000a00 */
[----:B------:R-:W-:Y:S01]  /*04d0*/  @P1 FFMA.FTZ R6, R25, R32, R6 ;  /* 0x0000002019061223 */ /* 0x000fe20000010006 */
[----:B0-----:R-:W-:Y:S01]  /*04e0*/  @P1 FFMA.FTZ R24, R7, R29, R24 ;  /* 0x0000001d07181223 */ /* 0x001fe20000010018 */
[----:B------:R-:W-:-:S02]  /*04f0*/  HADD2.F32 R25, -RZ, R21.H1_H1 ;  /* 0x30000015ff197230 */ /* 0x000fc40000004100 */
[----:B------:R-:W-:Y:S02]  /*0500*/  @P1 HADD2.F32 R32, -RZ, R17.H1_H1 ;  /* 0x30000011ff201230 */ /* 0x000fe40000004100 */
[--C-:B------:R-:W-:Y:S02]  /*0510*/  HADD2.F32 R7, -RZ, R22.reuse.H0_H0 ;  /* 0x20000016ff077230 */ /* 0x100fe40000004100 */
[--C-:B------:R-:W-:Y:S02]  /*0520*/  HADD2.F32 R29, -RZ, R23.reuse.H0_H0 ;  /* 0x20000017ff1d7230 */ /* 0x100fe40000004100 */
[----:B------:R-:W-:Y:S01]  /*0530*/  @P1 FFMA.FTZ R25, R32, R30, R25 ;  /* 0x0000001e20191223 */ /* 0x000fe20000010019 */
[----:B------:R-:W-:Y:S02]  /*0540*/  HADD2.F32 R30, -RZ, R23.H1_H1 ;  /* 0x30000017ff1e7230 */ /* 0x000fe40000004100 */
[----:B------:R-:W-:Y:S01]  /*0550*/  @P1 FFMA.FTZ R7, R34, R28, R7 ;  /* 0x0000001c22071223 */ /* 0x000fe20000010007 */
[----:B------:R-:W-:-:S02]  /*0560*/  HADD2.F32 R28, -RZ, R22.H1_H1 ;  /* 0x30000016ff1c7230 */ /* 0x000fc40000004100 */
[--C-:B------:R-:W-:Y:S02]  /*0570*/  @P1 HADD2.F32 R23, -RZ, R19.reuse.H1_H1 ;  /* 0x30000013ff171230 */ /* 0x100fe40000004100 */
[----:B------:R-:W-:Y:S02]  /*0580*/  @P1 HADD2.F32 R21, -RZ, R18.H1_H1 ;  /* 0x30000012ff151230 */ /* 0x000fe40000004100 */
[----:B------:R-:W-:Y:S02]  /*0590*/  @P1 HADD2.F32 R22, -RZ, R19.H0_H0 ;  /* 0x20000013ff161230 */ /* 0x000fe40000004100 */
[----:B------:R-:W-:Y:S01]  /*05a0*/  @P1 FFMA.FTZ R30, R23, R35, R30 ;  /* 0x00000023171e1223 */ /* 0x000fe2000001001e */
[----:B------:R-:W-:Y:S01]  /*05b0*/  FADD.FTZ R23, RZ, R5 ;  /* 0x00000005ff177221 */ /* 0x000fe20000010000 */
[----:B------:R-:W-:Y:S01]  /*05c0*/  @P1 FFMA.FTZ R28, R21, R33, R28 ;  /* 0x00000021151c1223 */ /* 0x000fe2000001001c */
[----:B------:R-:W-:Y:S01]  /*05d0*/  F2FP.F16.F32.PACK_AB R21, R25, R6 ;  /* 0x000000061915723e */ /* 0x000fe200000000ff */
[----:B--2---:R-:W-:Y:S01]  /*05e0*/  @P1 FFMA.FTZ R29, R22, R20, R29 ;  /* 0x00000014161d1223 */ /* 0x004fe2000001001d */
[----:B-1----:R-:W-:-:S04]  /*05f0*/  IMAD.WIDE.U32 R26, R31, 0x10, R26 ;  /* 0x000000101f1a7825 */ /* 0x002fc800078e001a */
[----:B------:R-:W-:Y:S01]  /*0600*/  FADD.FTZ R31, R23, R24 ;  /* 0x00000018171f7221 */ /* 0x000fe20000010000 */
[----:B------:R-:W-:Y:S02]  /*0610*/  F2FP.F16.F32.PACK_AB R20, R24, R5 ;  /* 0x000000051814723e */ /* 0x000fe400000000ff */
[----:B------:R-:W-:Y:S01]  /*0620*/  F2FP.F16.F32.PACK_AB R22, R28, R7 ;  /* 0x000000071c16723e */ /* 0x000fe200000000ff */
[----:B------:R-:W-:Y:S01]  /*0630*/  FADD.FTZ R32, R31, R6 ;  /* 0x000000061f207221 */ /* 0x000fe20000010000 */
[----:B------:R-:W-:Y:S02]  /*0640*/  F2FP.F16.F32.PACK_AB R23, R30, R29 ;  /* 0x0000001d1e17723e */ /* 0x000fe400000000ff */
[----:B------:R-:W-:Y:S01]  /*0650*/  ISETP.NE.AND P1, PT, R2, RZ, PT ;  /* 0x000000ff0200720c */ /* 0x000fe20003f25270 */
[----:B------:R-:W-:Y:S02]  /*0660*/  FADD.FTZ R32, R32, R25 ;  /* 0x0000001920207221 */ /* 0x000fe40000010000 */
[----:B------:R0:W-:Y:S02]  /*0670*/  STG.E.128 desc[UR6][R26.64], R20 ;  /* 0x000000141a007986 */ /* 0x0001e4000c101d06 */
[----:B------:R-:W-:-:S04]  /*0680*/  FADD.FTZ R31, R32, R7 ;  /* 0x00000007201f7221 */ /* 0x000fc80000010000 */
[----:B------:R-:W-:-:S04]  /*0690*/  FADD.FTZ R32, R31, R28 ;  /* 0x0000001c1f207221 */ /* 0x000fc80000010000 */
        /* <DEDUP_REMOVED lines=40> */
.L_x_932:
        /* <DEDUP_REMOVED lines=10> */
[----:B-1----:R-:W-:-:S04]  /*09c0*/  @!P1 IMAD.WIDE R22, R0, 0x4, R22 ;  /* 0x0000000400169825 */ /* 0x002fc800078e0216 */
[----:B--2---:R-:W-:-:S05]  /*09d0*/  @!P1 IMAD.WIDE R20, R0, 0x4, R20 ;  /* 0x0000000400149825 */ /* 0x004fca00078e0214 */
[----:B------:R1:W-:Y:S04]  /*09e0*/  @!P1 STG.E desc[UR6][R20.64], R27 ;  /* 0x0000001b14009986 */ /* 0x0003e8000c101906 */
[----:B---3--:R1:W-:Y:S01]  /*09f0*/  @!P1 STG.E desc[UR6][R22.64], R31 ;  /* 0x0000001f16009986 */ /* 0x0083e2000c101906 */
[----:B-----5:R-:W-:-:S13]  /*0a00*/  ISETP.GE.AND P1, PT, R4, 0x1, PT ;  /* 0x000000010400780c */ /* 0x020fda0003f26270 */
[----:B-1----:R-:W-:Y:S05]  /*0a10*/  @!P1 BRA `(.L_x_916) ;  /* 0x0000000000d49947 */ /* 0x002fea0003800000 */
[----:B------:R-:W-:Y:S01]  /*0a20*/  FSEL R27, R27, RZ, !P0 ;  /* 0x000000ff1b1b7208 */ /* 0x000fe20004000000 */
[----:B------:R-:W-:Y:S01]  /*0a30*/  HADD2.F32 R23, -RZ, R13.H0_H0 ;  /* 0x2000000dff177230 */ /* 0x000fe20000004100 */
[----:B------:R-:W-:Y:S01]  /*0a40*/  IADD3 R4, PT, PT, R4, -0x1, RZ ;  /* 0xffffffff04047810 */ /* 0x000fe20007ffe0ff */
[----:B------:R-:W-:Y:S02]  /*0a50*/  HADD2.F32 R22, -RZ, R9.H0_H0 ;  /* 0x20000009ff167230 */ /* 0x000fe40000004100 */
[C---:B------:R-:W-:Y:S01]  /*0a60*/  FADD.FTZ R34, -R27.reuse, R6 ;  /* 0x000000061b227221 */ /* 0x040fe20000010100 */
[C---:B------:R-:W-:Y:S01]  /*0a70*/  FADD.FTZ R36, -R27.reuse, R7 ;  /* 0x000000071b247221 */ /* 0x040fe20000010100 */
[----:B------:R-:W-:Y:S02]  /*0a80*/  IMAD R3, R4, R3, RZ ;  /* 0x0000000304037224 */ /* 0x000fe400078e02ff */
[----:B------:R-:W-:Y:S01]  /*0a90*/  FADD.FTZ R32, -R27, R5 ;  /* 0x000000051b207221 */ /* 0x000fe20000010100 */
[----:B------:R-:W-:-:S02]  /*0aa0*/  HADD2.F32 R21, -RZ, R14.H0_H0 ;  /* 0x2000000eff157230 */ /* 0x000fc40000004100 */
[C---:B------:R-:W-:Y:S01]  /*0ab0*/  FMUL.FTZ R5, R31.reuse, R34 ;  /* 0x000000221f057220 */ /* 0x040fe20000410000 */
[----:B------:R-:W-:Y:S02]  /*0ac0*/  HADD2.F32 R4, -RZ, R10.H0_H0 ;  /* 0x2000000aff047230 */ /* 0x000fe40000004100 */
[----:B------:R-:W-:Y:S01]  /*0ad0*/  FMUL.FTZ R7, R31, R36 ;  /* 0x000000241f077220 */ /* 0x000fe20000410000 */
[----:B------:R-:W-:Y:S01]  /*0ae0*/  FADD.FTZ R6, -R27, R25 ;  /* 0x000000191b067221 */ /* 0x000fe20000010100 */
[----:B------:R-:W-:Y:S01]  /*0af0*/  FFMA.FTZ R22, R5, R23, R22 ;  /* 0x0000001705167223 */ /* 0x000fe20000010016 */
[----:B------:R-:W-:Y:S01]  /*0b00*/  FADD.FTZ R26, -R27, R29 ;  /* 0x0000001d1b1a7221 */ /* 0x000fe20000010100 */
[----:B------:R-:W-:Y:S01]  /*0b10*/  FFMA.FTZ R21, R7, R21, R4 ;  /* 0x0000001507157223 */ /* 0x000fe20000010004 */
[C---:B------:R-:W-:Y:S01]  /*0b20*/  FADD.FTZ R30, -R27.reuse, R30 ;  /* 0x0000001e1b1e7221 */ /* 0x040fe20000010100 */
[----:B------:R-:W1:Y:S01]  /*0b30*/  LDC.64 R4, c[0x0][0x428] ;  /* 0x00010a00ff047b82 */ /* 0x000e620000000a00 */
[C---:B------:R-:W-:Y:S01]  /*0b40*/  FADD.FTZ R24, -R27.reuse, R24 ;  /* 0x000000181b187221 */ /* 0x040fe20000010100 */
[----:B------:R-:W-:Y:S01]  /*0b50*/  FADD.FTZ R28, -R27, R28 ;  /* 0x0000001c1b1c7221 */ /* 0x000fe20000010100 */
[----:B------:R-:W-:-:S02]  /*0b60*/  HADD2.F32 R7, -RZ, R15.H0_H0 ;  /* 0x2000000fff077230 */ /* 0x000fc40000004100 */
[C---:B------:R-:W-:Y:S01]  /*0b70*/  FMUL.FTZ R23, R31.reuse, R6 ;  /* 0x000000061f177220 */ /* 0x040fe20000410000 */
[----:B------:R-:W-:Y:S02]  /*0b80*/  HADD2.F32 R25, -RZ, R11.H0_H0 ;  /* 0x2000000bff197230 */ /* 0x000fe40000004100 */
[C---:B------:R-:W-:Y:S01]  /*0b90*/  FMUL.FTZ R6, R31.reuse, R26 ;  /* 0x0000001a1f067220 */ /* 0x040fe20000410000 */
[----:B------:R-:W-:Y:S02]  /*0ba0*/  HADD2.F32 R27, -RZ, R15.H1_H1 ;  /* 0x3000000fff1b7230 */ /* 0x000fe40000004100 */
[C---:B------:R-:W-:Y:S01]  /*0bb0*/  FMUL.FTZ R30, R31.reuse, R30 ;  /* 0x0000001e1f1e7220 */ /* 0x040fe20000410000 */
[----:B------:R-:W-:Y:S01]  /*0bc0*/  HADD2.F32 R29, -RZ, R11.H1_H1 ;  /* 0x3000000bff1d7230 */ /* 0x000fe20000004100 */
[----:B------:R-:W-:Y:S01]  /*0bd0*/  SHF.R.S32.HI R26, RZ, 0x1f, R3 ;  /* 0x0000001fff1a7819 */ /* 0x000fe20000011403 */
[----:B------:R-:W-:Y:S01]  /*0be0*/  FFMA.FTZ R6, R6, R7, R25 ;  /* 0x0000000706067223 */ /* 0x000fe20000010019 */
[C---:B------:R-:W-:Y:S01]  /*0bf0*/  FMUL.FTZ R32, R31.reuse, R32 ;  /* 0x000000201f207220 */ /* 0x040fe20000410000 */
[C---:B------:R-:W-:Y:S01]  /*0c00*/  FMUL.FTZ R24, R31.reuse, R24 ;  /* 0x000000181f187220 */ /* 0x040fe20000410000 */
[----:B------:R-:W-:Y:S01]  /*0c10*/  FMUL.FTZ R28, R31, R28 ;  /* 0x0000001c1f1c7220 */ /* 0x000fe20000410000 */
[----:B------:R-:W-:Y:S01]  /*0c20*/  FFMA.FTZ R7, R30, R27, R29 ;  /* 0x0000001b1e077223 */ /* 0x000fe2000001001d */
[----:B------:R-:W-:Y:S01]  /*0c30*/  LEA.HI R3, R26, R3, RZ, 0x3 ;  /* 0x000000031a037211 */ /* 0x000fe200078f18ff */
[----:B------:R-:W-:-:S02]  /*0c40*/  HADD2.F32 R20, -RZ, R12.H0_H0 ;  /* 0x2000000cff147230 */ /* 0x000fc40000004100 */
[----:B------:R-:W-:Y:S01]  /*0c50*/  HADD2.F32 R33, -RZ, R8.H0_H0 ;  /* 0x20000008ff217230 */ /* 0x000fe20000004100 */
[----:B------:R-:W-:Y:S01]  /*0c60*/  LEA.HI.SX32 R3, R3, R2, 0x1d ;  /* 0x0000000203037211 */ /* 0x000fe200078feaff */
[----:B------:R-:W-:Y:S01]  /*0c70*/  HADD2.F32 R25, -RZ, R12.H1_H1 ;  /* 0x3000000cff197230 */ /* 0x000fe20000004100 */
[----:B------:R-:W-:Y:S01]  /*0c80*/  F2FP.F16.F32.PACK_AB R7, R7, R6 ;  /* 0x000000060707723e */ /* 0x000fe200000000ff */
[----:B------:R-:W-:Y:S02]  /*0c90*/  HADD2.F32 R26, -RZ, R13.H1_H1 ;  /* 0x3000000dff1a7230 */ /* 0x000fe40000004100 */
[----:B------:R-:W-:Y:S01]  /*0ca0*/  FFMA.FTZ R20, R32, R20, R33 ;  /* 0x0000001420147223 */ /* 0x000fe20000010021 */
[----:B------:R-:W-:Y:S02]  /*0cb0*/  HADD2.F32 R29, -RZ, R14.H1_H1 ;  /* 0x3000000eff1d7230 */ /* 0x000fe40000004100 */
[----:B------:R-:W-:Y:S02]  /*0cc0*/  HADD2.F32 R31, -RZ, R10.H1_H1 ;  /* 0x3000000aff1f7230 */ /* 0x000fe40000004100 */
[----:B------:R-:W-:-:S02]  /*0cd0*/  HADD2.F32 R30, -RZ, R9.H1_H1 ;  /* 0x30000009ff1e7230 */ /* 0x000fc40000004100 */
[----:B------:R-:W-:Y:S02]  /*0ce0*/  HADD2.F32 R27, -RZ, R8.H1_H1 ;  /* 0x30000008ff1b7230 */ /* 0x000fe40000004100 */
[----:B------:R-:W-:Y:S01]  /*0cf0*/  FFMA.FTZ R28, R28, R29, R31 ;  /* 0x0000001d1c1c7223 */ /* 0x000fe2000001001f */
[----:B------:R-:W-:Y:S02]  /*0d00*/  FFMA.FTZ R23, R23, R26, R30 ;  /* 0x0000001a17177223 */ /* 0x000fe4000001001e */
[----:B------:R-:W-:Y:S01]  /*0d10*/  FFMA.FTZ R27, R24, R25, R27 ;  /* 0x00000019181b7223 */ /* 0x000fe2000001001b */
[----:B-1----:R-:W-:Y:S01]  /*0d20*/  IMAD.WIDE.U32 R24, R3, 0x10, R4 ;  /* 0x0000001003187825 */ /* 0x002fe200078e0004 */
[----:B------:R-:W-:Y:S02]  /*0d30*/  F2FP.F16.F32.PACK_AB R6, R28, R21 ;  /* 0x000000151c06723e */ /* 0x000fe400000000ff */
[----:B------:R-:W-:Y:S02]  /*0d40*/  F2FP.F16.F32.PACK_AB R5, R23, R22 ;  /* 0x000000161705723e */ /* 0x000fe400000000ff */
[----:B------:R-:W-:-:S05]  /*0d50*/  F2FP.F16.F32.PACK_AB R4, R27, R20 ;  /* 0x000000141b04723e */ /* 0x000fca00000000ff */
[----:B------:R1:W-:Y:S02]  /*0d60*/  STG.E.128 desc[UR6][R24.64], R4 ;  /* 0x0000000418007986 */ /* 0x0003e4000c101d06 */
.L_x_916:
[----:B------:R-:W-:Y:S05]  /*0d70*/  BSYNC.RECONVERGENT B0 ;  /* 0x0000000000007941 */ /* 0x000fea0003800200 */
.L_x_915:
[----:B-1----:R-:W1:Y:S02]  /*0d80*/  LDC.64 R4, c[0x0][0x380] ;  /* 0x0000e000ff047b82 */ /* 0x002e640000000a00 */
[----:B-1----:R-:W-:-:S04]  /*0d90*/  LEA R0, R4, R0, 0x2 ;  /* 0x0000000004007211 */ /* 0x002fc800078e10ff */
[----:B------:R-:W-:-:S13]  /*0da0*/  ISETP.GE.AND P0, PT, R0, R5, PT ;  /* 0x000000050000720c */ /* 0x000fda0003f06270 */
[----:B------:R-:W-:Y:S05]  /*0db0*/  @!P0 BRA `(.L_x_917) ;  /* 0xfffffff400108947 */ /* 0x000fea000383ffff */
[----:B------:R-:W-:Y:S05]  /*0dc0*/  EXIT ;  /* 0x000000000000794d */ /* 0x000fea0003800000 */
.L_x_913:
[----:B0-----:R-:W0:Y:S08]  /*0dd0*/  LDC.64 R4, c[0x0][0x3f0] ;  /* 0x0000fc00ff047b82 */ /* 0x001e300000000a00 */
[----:B-1----:R-:W1:Y:S01]  /*0de0*/  LDC R3, c[0x0][0x388] ;  /* 0x0000e200ff037b82 */ /* 0x002e620000000800 */
        /* <DEDUP_REMOVED lines=14> */
[----:B------:R-:W0:Y:S03]  /*0ed0*/  @P0 LDC R31, c[0x0][0x40c] ;  /* 0x00010300ff1f0b82 */ /* 0x000e260000000800 */
[----:B------:R-:W-:-:S05]  /*0ee0*/  @P0 LEA.HI.X R21, R16, R21, R17, 0x4, P1 ;  /* 0x0000001510150211 */ /* 0x000fca00008f2411 */
[----:B------:R-:W3:Y:S01]  /*0ef0*/  @P0 LDG.E.64 R24, desc[UR6][R20.64] ;  /* 0x0000000614180981 */ /* 0x000ee2000c1e1b00 */
[----:B------:R-:W4:Y:S03]  /*0f00*/  LDC.64 R16, c[0x0][0x3f8] ;  /* 0x0000fe00ff107b82 */ /* 0x000f260000000a00 */
[----:B------:R-:W2:Y:S05]  /*0f10*/  @P0 LDG.E.64 R6, desc[UR6][R20.64+0x8] ;  /* 0x0000080614060981 */ /* 0x000eaa000c1e1b00 */
[----:B------:R-:W0:Y:S08]  /*0f20*/  @P0 LDC R32, c[0x0][0x40c] ;  /* 0x00010300ff200b82 */ /* 0x000e300000000800 */
[----:B------:R-:W0:Y:S01]  /*0f30*/  @P0 LDC R19, c[0x0][0x40c] ;  /* 0x00010300ff130b82 */ /* 0x000e220000000800 */
[----:B----4-:R-:W-:-:S07]  /*0f40*/  IMAD.WIDE R16, R0, 0x4, R16 ;  /* 0x0000000400107825 */ /* 0x010fce00078e0210 */
[----:B------:R-:W4:Y:S01]  /*0f50*/  @P0 LDC R18, c[0x0][0x40c] ;  /* 0x00010300ff120b82 */ /* 0x000f220000000800 */
[----:B-----5:R1:W5:Y:S01]  /*0f60*/  LDG.E R4, desc[UR6][R16.64] ;  /* 0x0000000610047981 */ /* 0x020362000c1e1900 */
[----:B------:R-:W-:Y:S01]  /*0f70*/  MOV R28, RZ ;  /* 0x000000ff001c7202 */ /* 0x000fe20000000f00 */
[----:B------:R-:W-:Y:S01]  /*0f80*/  HFMA2 R5, -RZ, RZ, 0, 0 ;  /* 0x00000000ff057431 */ /* 0x000fe200000001ff */
[----:B------:R-:W-:Y:S01]  /*0f90*/  MOV R30, RZ ;  /* 0x000000ff001e7202 */ /* 0x000fe20000000f00 */
[----:B------:R-:W-:Y:S02]  /*0fa0*/  HFMA2 R27, -RZ, RZ, 0, 0 ;  /* 0x00000000ff1b7431 */ /* 0x000fe400000001ff */
[----:B------:R-:W-:Y:S01]  /*0fb0*/  IMAD R26, R0, R3, RZ ;  /* 0x00000003001a7224 */ /* 0x000fe200078e02ff */
[----:B------:R-:W-:Y:S01]  /*0fc0*/  MOV R34, RZ ;  /* 0x000000ff00227202 */ /* 0x000fe20000000f00 */
[----:B------:R-:W-:Y:S01]  /*0fd0*/  UMOV UR4, 0xffffffff ;  /* 0xffffffff00047882 */ /* 0x000fe20000000000 */
[----:B------:R-:W-:Y:S01]  /*0fe0*/  ISETP.NE.AND P1, PT, R2, RZ, PT ;  /* 0x000000ff0200720c */ /* 0x000fe20003f25270 */
[----:B-1----:R-:W1:Y:S08]  /*0ff0*/  @P0 LDC R16, c[0x0][0x40c] ;  /* 0x00010300ff100b82 */ /* 0x002e700000000800 */
[----:B------:R-:W1:Y:S01]  /*1000*/  @P0 LDC R17, c[0x0][0x40c] ;  /* 0x00010300ff110b82 */ /* 0x000e620000000800 */
[----:B---3--:R-:W-:-:S02]  /*1010*/  @P0 HADD2.F32 R20, -RZ, R24.H1_H1 ;  /* 0x30000018ff140230 */ /* 0x008fc40000004100 */
[----:B------:R-:W-:-:S03]  /*1020*/  @P0 HADD2.F32 R22, -RZ, R24.H0_H0 ;  /* 0x20000018ff160230 */ /* 0x000fc60000004100 */
[----:B------:R-:W-:Y:S01]  /*1030*/  @P0 FMUL.FTZ R28, R20, R29 ;  /* 0x0000001d141c0220 */ /* 0x000fe20000410000 */
[----:B------:R-:W-:Y:S02]  /*1040*/  HFMA2 R29, -RZ, RZ, 0, 0 ;  /* 0x00000000ff1d7431 */ /* 0x000fe400000001ff */
[----:B--2---:R-:W-:Y:S01]  /*1050*/  @P0 FMUL.FTZ R5, R22, R23 ;  /* 0x0000001716050220 */ /* 0x004fe20000410000 */
[----:B------:R-:W2:Y:S01]  /*1060*/  LDC.64 R20, c[0x0][0x3a8] ;  /* 0x0000ea00ff147b82 */ /* 0x000ea20000000a00 */
[--C-:B------:R-:W-:Y:S02]  /*1070*/  @P0 HADD2.F32 R22, -RZ, R25.reuse.H0_H0 ;  /* 0x20000019ff160230 */ /* 0x100fe40000004100 */
[----:B------:R-:W-:-:S03]  /*1080*/  @P0 HADD2.F32 R23, -RZ, R25.H1_H1 ;  /* 0x30000019ff170230 */ /* 0x000fc60000004100 */
[----:B0-----:R-:W-:Y:S01]  /*1090*/  @P0 FMUL.FTZ R27, R22, R31 ;  /* 0x0000001f161b0220 */ /* 0x001fe20000410000 */
[--C-:B------:R-:W-:Y:S02]  /*10a0*/  @P0 HADD2.F32 R22, -RZ, R6.reuse.H1_H1 ;  /* 0x30000006ff160230 */ /* 0x100fe40000004100 */
[----:B------:R-:W-:Y:S01]  /*10b0*/  @P0 FMUL.FTZ R30, R23, R32 ;  /* 0x00000020171e0220 */ /* 0x000fe20000410000 */
[----:B------:R-:W-:Y:S01]  /*10c0*/  @P0 HADD2.F32 R23, -RZ, R6.H0_H0 ;  /* 0x20000006ff170230 */ /* 0x000fe20000004100 */
[----:B------:R-:W-:Y:S02]  /*10d0*/  MOV R32, RZ ;  /* 0x000000ff00207202 */ /* 0x000fe40000000f00 */
[----:B------:R-:W-:Y:S01]  /*10e0*/  SHF.R.S32.HI R31, RZ, 0x1f, R26 ;  /* 0x0000001fff1f7819 */ /* 0x000fe2000001141a */
[----:B------:R-:W-:Y:S01]  /*10f0*/  @P0 FMUL.FTZ R32, R22, R19 ;  /* 0x0000001316200220 */ /* 0x000fe20000410000 */
[----:B----4-:R-:W-:Y:S01]  /*1100*/  @P0 FMUL.FTZ R29, R23, R18 ;  /* 0x00000012171d0220 */ /* 0x010fe20000410000 */
[--C-:B------:R-:W-:Y:S01]  /*1110*/  @P0 HADD2.F32 R19, -RZ, R7.reuse.H1_H1 ;  /* 0x30000007ff130230 */ /* 0x100fe20000004100 */
[----:B------:R-:W-:Y:S01]  /*1120*/  LEA.HI R33, R31, R26, RZ, 0x3 ;  /* 0x0000001a1f217211 */ /* 0x000fe200078f18ff */
[----:B------:R-:W-:-:S02]  /*1130*/  @P0 HADD2.F32 R18, -RZ, R7.H0_H0 ;  /* 0x20000007ff120230 */ /* 0x000fc40000004100 */
[----:B------:R-:W-:Y:S02]  /*1140*/  HFMA2 R31, -RZ, RZ, 0, 0 ;  /* 0x00000000ff1f7431 */ /* 0x000fe400000001ff */
[----:B-1----:R-:W-:Y:S01]  /*1150*/  @P0 FMUL.FTZ R34, R19, R16 ;  /* 0x0000001013220220 */ /* 0x002fe20000410000 */
[----:B------:R-:W-:Y:S01]  /*1160*/  LEA.HI.SX32 R33, R33, R2, 0x1d ;  /* 0x0000000221217211 */ /* 0x000fe200078feaff */
[----:B------:R-:W-:Y:S01]  /*1170*/  @P0 FMUL.FTZ R31, R18, R17 ;  /* 0x00000011121f0220 */ /* 0x000fe20000410000 */
[----:B------:R-:W-:Y:S01]  /*1180*/  FADD.FTZ R19, RZ, R5 ;  /* 0x00000005ff137221 */ /* 0x000fe20000010000 */
[----:B------:R-:W-:Y:S02]  /*1190*/  F2FP.F16.F32.PACK_AB R16, R28, R5 ;  /* 0x000000051c10723e */ /* 0x000fe400000000ff */
[----:B--2---:R-:W-:-:S04]  /*11a0*/  IMAD.WIDE.U32 R20, R33, 0x10, R20 ;  /* 0x0000001021147825 */ /* 0x004fc800078e0014 */
[----:B------:R-:W-:Y:S01]  /*11b0*/  FADD.FTZ R22, R19, R28 ;  /* 0x0000001c13167221 */ /* 0x000fe20000010000 */
[----:B------:R-:W-:Y:S02]  /*11c0*/  F2FP.F16.F32.PACK_AB R17, R30, R27 ;  /* 0x0000001b1e11723e */ /* 0x000fe400000000ff */
[----:B------:R-:W-:Y:S01]  /*11d0*/  F2FP.F16.F32.PACK_AB R18, R32, R29 ;  /* 0x0000001d2012723e */ /* 0x000fe200000000ff */
[----:B------:R-:W-:Y:S01]  /*11e0*/  FADD.FTZ R23, R22, R27 ;  /* 0x0000001b16177221 */ /* 0x000fe20000010000 */
[----:B------:R-:W-:-:S03]  /*11f0*/  F2FP.F16.F32.PACK_AB R19, R34, R31 ;  /* 0x0000001f2213723e */ /* 0x000fc600000000ff */
[----:B------:R-:W-:Y:S02]  /*1200*/  FADD.FTZ R22, R23, R30 ;  /* 0x0000001e17167221 */ /* 0x000fe40000010000 */
[----:B------:R0:W-:Y:S02]  /*1210*/  STG.E.128 desc[UR6][R20.64], R16 ;  /* 0x0000001014007986 */ /* 0x0001e4000c101d06 */
[----:B------:R-:W-:-:S04]  /*1220*/  FADD.FTZ R23, R22, R29 ;  /* 0x0000001d16177221 */ /* 0x000fc80000010000 */
[----:B------:R-:W-:-:S04]  /*1230*/  FADD.FTZ R22, R23, R32 ;  /* 0x0000002017167221 */ /* 0x000fc80000010000 */
[----:B------:R-:W-:-:S04]  /*1240*/  FADD.FTZ R23, R22, R31 ;  /* 0x0000001f16177221 */ /* 0x000fc80000010000 */
[----:B------:R-:W-:Y:S01]  /*1250*/  FADD.FTZ R23, R23, R34 ;  /* 0x0000002217177221 */ /* 0x000fe20000010000 */
[----:B------:R-:W-:Y:S06]  /*1260*/  BRA.DIV UR4, `(.L_x_918) ;  /* 0x0000000e04107947 */ /* 0x000fec000b800000 */
[----:B------:R-:W1:Y:S01]  /*1270*/  SHFL.BFLY PT, R26, R23, 0x1, 0x1f ;  /* 0x0c201f00171a7f89 */ /* 0x000e6200000e0000 */
[----:B0-----:R-:W0:Y:S01]  /*1280*/  LDC R17, c[0x0][0x400] ;  /* 0x00010000ff117b82 */ /* 0x001e220000000800 */
        /* <DEDUP_REMOVED lines=12> */
[C---:B------:R-:W-:Y:S01]  /*1350*/  FADD.FTZ R23, -R33.reuse, R27 ;  /* 0x0000001b21177221 */ /* 0x040fe20000010100 */
[----:B------:R-:W-:Y:S01]  /*1360*/  FADD.FTZ R19, -R33, R30 ;  /* 0x0000001e21137221 */ /* 0x000fe20000010100 */
[----:B------:R-:W-:-:S04]  /*1370*/  FFMA.FTZ R16, R16, R16, RZ ;  /* 0x0000001010107223 */ /* 0x000fc800000100ff */
[----:B------:R-:W-:Y:S01]  /*1380*/  FFMA.FTZ R16, R21, R21, R16 ;  /* 0x0000001515107223 */ /* 0x000fe20000010010 */
[----:B------:R-:W-:-:S03]  /*1390*/  FADD.FTZ R21, -R33, R29 ;  /* 0x0000001d21157221 */ /* 0x000fc60000010100 */
[----:B------:R-:W-:-:S04]  /*13a0*/  FFMA.FTZ R16, R23, R23, R16 ;  /* 0x0000001717107223 */ /* 0x000fc80000010010 */
        /* <DEDUP_REMOVED lines=17> */
.L_x_944:
[----:B------:R-:W-:Y:S01]  /*14c0*/  ISETP.NE.AND P2, PT, R2, RZ, PT ;  /* 0x000000ff0200720c */ /* 0x000fe20003f45270 */
[----:B-1----:R-:W-:Y:S01]  /*14d0*/  FADD.FTZ R20, R35, R26 ;  /* 0x0000001a23147221 */ /* 0x002fe20000010000 */
[----:B------:R-:W-:Y:S01]  /*14e0*/  FMUL.FTZ R21, R33, R33 ;  /* 0x0000002121157220 */ /* 0x000fe20000410000 */
[----:B------:R-:W-:Y:S01]  /*14f0*/  ISETP.NE.AND P0, PT, RZ, UR8, PT ;  /* 0x00000008ff007c0c */ /* 0x000fe2000bf05270 */
[----:B------:R-:W-:Y:S01]  /*1500*/  BSSY.RECONVERGENT B0, `(.L_x_919) ;  /* 0x0000042000007945 */ /* 0x000fe20003800200 */
[----:B------:R-:W-:Y:S02]  /*1510*/  FFMA.FTZ R20, R20, R17, UR10 ;  /* 0x0000000a14147e23 */ /* 0x000fe40008010011 */
[----:B------:R-:W1:Y:S01]  /*1520*/  @!P1 LDC.64 R16, c[0x0][0x3c0] ;  /* 0x0000f000ff109b82 */ /* 0x000e620000000a00 */
[----:B------:R-:W-:-:S05]  /*1530*/  FSEL R21, R21, RZ, P0 ;  /* 0x000000ff15157208 */ /* 0x000fca0000000000 */
[----:B------:R-:W-:Y:S02]  /*1540*/  FADD.FTZ R21, R20, R21 ;  /* 0x0000001514157221 */ /* 0x000fe40000010000 */
[----:B------:R-:W2:Y:S04]  /*1550*/  @!P2 LDC.64 R18, c[0x0][0x3c8] ;  /* 0x0000f200ff12ab82 */ /* 0x000ea80000000a00 */
        /* <DEDUP_REMOVED lines=19> */
[----:B------:R-:W-:Y:S02]  /*1690*/  HADD2.F32 R16, -RZ, R12.H0_H0 ;  /* 0x2000000cff107230 */ /* 0x000fe40000004100 */
[----:B------:R-:W-:Y:S01]  /*16a0*/  FFMA.FTZ R20, R5, R19, R20 ;  /* 0x0000001305147223 */ /* 0x000fe20000010014 */
[----:B------:R-:W-:Y:S02]  /*16b0*/  HADD2.F32 R23, -RZ, R8.H0_H0 ;  /* 0x20000008ff177230 */ /* 0x000fe40000004100 */
[----:B------:R-:W-:Y:S01]  /*16c0*/  FFMA.FTZ R17, R27, R17, R4 ;  /* 0x000000111b117223 */ /* 0x000fe20000010004 */
[----:B------:R-:W-:Y:S01]  /*16d0*/  FMUL.FTZ R22, R21, R22 ;  /* 0x0000001615167220 */ /* 0x000fe20000410000 */
[----:B------:R-:W1:Y:S01]  /*16e0*/  LDC.64 R4, c[0x0][0x428] ;  /* 0x00010a00ff047b82 */ /* 0x000e620000000a00 */
[C---:B------:R-:W-:Y:S01]  /*16f0*/  FADD.FTZ R18, -R33.reuse, R31 ;  /* 0x0000001f21127221 */ /* 0x040fe20000010100 */
[----:B------:R-:W-:Y:S01]  /*1700*/  FADD.FTZ R34, -R33, R34 ;  /* 0x0000002221227221 */ /* 0x000fe20000010100 */
[----:B------:R-:W-:Y:S01]  /*1710*/  FFMA.FTZ R16, R22, R16, R23 ;  /* 0x0000001016107223 */ /* 0x000fe20000010017 */
[----:B------:R-:W-:-:S02]  /*1720*/  HADD2.F32 R19, -RZ, R15.H0_H0 ;  /* 0x2000000fff137230 */ /* 0x000fc40000004100 */
[----:B------:R-:W-:Y:S01]  /*1730*/  FMUL.FTZ R18, R21, R18 ;  /* 0x0000001215127220 */ /* 0x000fe20000410000 */
[----:B------:R-:W-:Y:S02]  /*1740*/  HADD2.F32 R23, -RZ, R11.H0_H0 ;  /* 0x2000000bff177230 */ /* 0x000fe40000004100 */
[C---:B------:R-:W-:Y:S01]  /*1750*/  FADD.FTZ R28, -R33.reuse, R28 ;  /* 0x0000001c211c7221 */ /* 0x040fe20000010100 */
[----:B------:R-:W-:Y:S02]  /*1760*/  HADD2.F32 R27, -RZ, R15.H1_H1 ;  /* 0x3000000fff1b7230 */ /* 0x000fe40000004100 */
[C---:B------:R-:W-:Y:S01]  /*1770*/  FADD.FTZ R30, -R33.reuse, R30 ;  /* 0x0000001e211e7221 */ /* 0x040fe20000010100 */
[----:B------:R-:W-:Y:S02]  /*1780*/  HADD2.F32 R29, -RZ, R11.H1_H1 ;  /* 0x3000000bff1d7230 */ /* 0x000fe40000004100 */
[----:B------:R-:W-:Y:S01]  /*1790*/  FADD.FTZ R32, -R33, R32 ;  /* 0x0000002021207221 */ /* 0x000fe20000010100 */
[C---:B------:R-:W-:Y:S01]  /*17a0*/  FMUL.FTZ R34, R21.reuse, R34 ;  /* 0x0000002215227220 */ /* 0x040fe20000410000 */
[----:B------:R-:W-:Y:S01]  /*17b0*/  SHF.R.S32.HI R22, RZ, 0x1f, R3 ;  /* 0x0000001fff167819 */ /* 0x000fe20000011403 */
[----:B------:R-:W-:Y:S01]  /*17c0*/  FFMA.FTZ R19, R18, R19, R23 ;  /* 0x0000001312137223 */ /* 0x000fe20000010017 */
[C---:B------:R-:W-:Y:S01]  /*17d0*/  FMUL.FTZ R28, R21.reuse, R28 ;  /* 0x0000001c151c7220 */ /* 0x040fe20000410000 */
[C---:B------:R-:W-:Y:S01]  /*17e0*/  FMUL.FTZ R30, R21.reuse, R30 ;  /* 0x0000001e151e7220 */ /* 0x040fe20000410000 */
[----:B------:R-:W-:Y:S01]  /*17f0*/  FMUL.FTZ R32, R21, R32 ;  /* 0x0000002015207220 */ /* 0x000fe20000410000 */
[----:B------:R-:W-:Y:S01]  /*1800*/  FFMA.FTZ R18, R34, R27, R29 ;  /* 0x0000001b22127223 */ /* 0x000fe2000001001d */
[----:B------:R-:W-:Y:S01]  /*1810*/  HADD2.F32 R31, -RZ, R14.H1_H1 ;  /* 0x3000000eff1f7230 */ /* 0x000fe20000004100 */
[----:B------:R-:W-:Y:S01]  /*1820*/  LEA.HI R3, R22, R3, RZ, 0x3 ;  /* 0x0000000316037211 */ /* 0x000fe200078f18ff */
[----:B------:R-:W-:-:S02]  /*1830*/  HADD2.F32 R33, -RZ, R10.H1_H1 ;  /* 0x3000000aff217230 */ /* 0x000fc40000004100 */
[----:B------:R-:W-:Y:S01]  /*1840*/  HADD2.F32 R21, -RZ, R12.H1_H1 ;  /* 0x3000000cff157230 */ /* 0x000fe20000004100 */
[----:B------:R-:W-:Y:S01]  /*1850*/  LEA.HI.SX32 R3, R3, R2, 0x1d ;  /* 0x0000000203037211 */ /* 0x000fe200078feaff */
[----:B------:R-:W-:Y:S02]  /*1860*/  HADD2.F32 R23, -RZ, R13.H1_H1 ;  /* 0x3000000dff177230 */ /* 0x000fe40000004100 */
[----:B------:R-:W-:Y:S01]  /*1870*/  FFMA.FTZ R32, R32, R31, R33 ;  /* 0x0000001f20207223 */ /* 0x000fe20000010021 */
[----:B------:R-:W-:Y:S01]  /*1880*/  HADD2.F32 R29, -RZ, R9.H1_H1 ;  /* 0x30000009ff1d7230 */ /* 0x000fe20000004100 */
[----:B------:R-:W-:Y:S01]  /*1890*/  F2FP.F16.F32.PACK_AB R19, R18, R19 ;  /* 0x000000131213723e */ /* 0x000fe200000000ff */
[----:B------:R-:W-:Y:S02]  /*18a0*/  HADD2.F32 R27, -RZ, R8.H1_H1 ;  /* 0x30000008ff1b7230 */ /* 0x000fe40000004100 */
[----:B------:R-:W-:Y:S01]  /*18b0*/  F2FP.F16.F32.PACK_AB R18, R32, R17 ;  /* 0x000000112012723e */ /* 0x000fe200000000ff */
[----:B------:R-:W-:Y:S01]  /*18c0*/  FFMA.FTZ R23, R30, R23, R29 ;  /* 0x000000171e177223 */ /* 0x000fe2000001001d */
[----:B-1----:R-:W-:-:S04]  /*18d0*/  IMAD.WIDE.U32 R4, R3, 0x10, R4 ;  /* 0x0000001003047825 */ /* 0x002fc800078e0004 */
[----:B------:R-:W-:Y:S01]  /*18e0*/  FFMA.FTZ R21, R28, R21, R27 ;  /* 0x000000151c157223 */ /* 0x000fe2000001001b */
[----:B------:R-:W-:-:S04]  /*18f0*/  F2FP.F16.F32.PACK_AB R17, R23, R20 ;  /* 0x000000141711723e */ /* 0x000fc800000000ff */
[----:B------:R-:W-:-:S05]  /*1900*/  F2FP.F16.F32.PACK_AB R16, R21, R16 ;  /* 0x000000101510723e */ /* 0x000fca00000000ff */
[----:B------:R2:W-:Y:S02]  /*1910*/  STG.E.128 desc[UR6][R4.64], R16 ;  /* 0x0000001004007986 */ /* 0x0005e4000c101d06 */
.L_x_920:
[----:B------:R-:W-:Y:S05]  /*1920*/  BSYNC.RECONVERGENT B0 ;  /* 0x0000000000007941 */ /* 0x000fea0003800200 */
.L_x_919:
[----:B--2---:R-:W2:Y:S02]  /*1930*/  LDC.64 R4, c[0x0][0x380] ;  /* 0x0000e000ff047b82 */ /* 0x004ea40000000a00 */
[----:B--2---:R-:W-:-:S04]  /*1940*/  LEA R0, R4, R0, 0x2 ;  /* 0x0000000004007211 */ /* 0x004fc800078e10ff */
[----:B------:R-:W-:-:S13]  /*1950*/  ISETP.GE.AND P0, PT, R0, R5, PT ;  /* 0x000000050000720c */ /* 0x000fda0003f06270 */
[----:B------:R-:W-:Y:S05]  /*1960*/  @!P0 BRA `(.L_x_913) ;  /* 0xfffffff400188947 */ /* 0x000fea000383ffff */
[----:B------:R-:W-:Y:S05]  /*1970*/  EXIT ;  /* 0x000000000000794d */ /* 0x000fea0003800000 */
.L_x_914:
        /* <DEDUP_REMOVED lines=8> */
.L_x_922:
[----:B------:R-:W-:Y:S05]  /*1a00*/  BSYNC B0 ;  /* 0x0000000000007941 */ /* 0x000fea0003800000 */
.L_x_921:
        /* <DEDUP_REMOVED lines=8> */
.L_x_923:
[----:B------:R-:W-:Y:S02]  /*1a90*/  HFMA2 R22, -RZ, RZ, 0, 2.384185791015625e-07 ;  /* 0x00000004ff167431 */ /* 0x000fe400000001ff */
[----:B------:R-:W-:-:S05]  /*1aa0*/  FADD.FTZ R33, R23, R26 ;  /* 0x0000001a17217221 */ /* 0x000fca0000010000 */
[----:B------:R-:W-:-:S07]  /*1ab0*/  MOV R23, R33 ;  /* 0x0000002100177202 */ /* 0x000fce0000000f00 */
[----:B------:R-:W-:Y:S05]  /*1ac0*/  WARPSYNC.COLLECTIVE R20, `(.L_x_924) ;  /* 0x0000000014087348 */ /* 0x000fea0003c00000 */
[----:B------:R0:W1:Y:S02]  /*1ad0*/  SHFL.BFLY P0, R26, R23, R22, R21 ;  /* 0x0c000016171a7389 */ /* 0x0000640000000015 */
[----:B01----:R-:W-:Y:S05]  /*1ae0*/  ENDCOLLECTIVE ;  /* 0x000000000000791b */ /* 0x003fea0003800000 */
.L_x_924:
[----:B------:R-:W-:Y:S02]  /*1af0*/  HFMA2 R22, -RZ, RZ, 0, 4.76837158203125e-07 ;  /* 0x00000008ff167431 */ /* 0x000fe400000001ff */
[----:B------:R-:W-:-:S05]  /*1b00*/  FADD.FTZ R34, R33, R26 ;  /* 0x0000001a21227221 */ /* 0x000fca0000010000 */
[----:B------:R-:W-:-:S07]  /*1b10*/  MOV R23, R34 ;  /* 0x0000002200177202 */ /* 0x000fce0000000f00 */
[----:B------:R-:W-:Y:S05]  /*1b20*/  WARPSYNC.COLLECTIVE R20, `(.L_x_925) ;  /* 0x0000000014087348 */ /* 0x000fea0003c00000 */
[----:B------:R0:W1:Y:S02]  /*1b30*/  SHFL.BFLY P0, R26, R23, R22, R21 ;  /* 0x0c000016171a7389 */ /* 0x0000640000000015 */
[----:B01----:R-:W-:Y:S05]  /*1b40*/  ENDCOLLECTIVE ;  /* 0x000000000000791b */ /* 0x003fea0003800000 */
.L_x_925:
[----:B------:R-:W-:Y:S02]  /*1b50*/  HFMA2 R22, -RZ, RZ, 0, 9.5367431640625e-07 ;  /* 0x00000010ff167431 */ /* 0x000fe400000001ff */
[----:B------:R-:W-:-:S05]  /*1b60*/  FADD.FTZ R35, R34, R26 ;  /* 0x0000001a22237221 */ /* 0x000fca0000010000 */
[----:B------:R-:W-:-:S07]  /*1b70*/  MOV R23, R35 ;  /* 0x0000002300177202 */ /* 0x000fce0000000f00 */
[----:B------:R-:W-:Y:S05]  /*1b80*/  WARPSYNC.COLLECTIVE R20, `(.L_x_926) ;  /* 0x0000000014087348 */ /* 0x000fea0003c00000 */
[----:B------:R0:W1:Y:S02]  /*1b90*/  SHFL.BFLY P0, R26, R23, R22, R21 ;  /* 0x0c000016171a7389 */ /* 0x0000640000000015 */
[----:B01----:R-:W-:Y:S05]  /*1ba0*/  ENDCOLLECTIVE ;  /* 0x000000000000791b */ /* 0x003fea0003800000 */
.L_x_926:
[----:B------:R-:W-:Y:S01]  /*1bb0*/  MOV R22, 0x1 ;  /* 0x0000000100167802 */ /* 0x000fe20000000f00 */
[----:B------:R-:W-:-:S04]  /*1bc0*/  FADD.FTZ R26, R35, R26 ;  /* 0x0000001a231a7221 */ /* 0x000fc80000010000 */
[----:B------:R-:W-:-:S04]  /*1bd0*/  FMUL.FTZ R27, R26, R31 ;  /* 0x0000001f1a1b7220 */ /* 0x000fc80000410000 */
[C---:B------:R-:W-:Y:S01]  /*1be0*/  FADD.FTZ R26, -R27.reuse, R5 ;  /* 0x000000051b1a7221 */ /* 0x040fe20000010100 */
[C---:B------:R-:W-:Y:S01]  /*1bf0*/  FADD.FTZ R33, -R27.reuse, R24 ;  /* 0x000000181b217221 */ /* 0x040fe20000010100 */
[C---:B------:R-:W-:Y:S01]  /*1c00*/  FADD.FTZ R21, -R27.reuse, R25 ;  /* 0x000000191b157221 */ /* 0x040fe20000010100 */
[----:B------:R-:W-:Y:S01]  /*1c10*/  FADD.FTZ R23, -R27, R30 ;  /* 0x0000001e1b177221 */ /* 0x000fe20000010100 */
        /* <DEDUP_REMOVED lines=11> */
[----:B------:R-:W-:-:S03]  /*1cd0*/  HFMA2 R21, -RZ, RZ, 0, 1.847743988037109375e-06 ;  /* 0x0000001fff157431 */ /* 0x000fc600000001ff */
[----:B------:R-:W-:-:S07]  /*1ce0*/  FFMA.FTZ R23, R23, R23, R26 ;  /* 0x0000001717177223 */ /* 0x000fce000001001a */
[----:B------:R-:W-:Y:S05]  /*1cf0*/  WARPSYNC.COLLECTIVE R20, `(.L_x_927) ;  /* 0x0000000014087348 */ /* 0x000fea0003c00000 */
[----:B------:R0:W1:Y:S02]  /*1d00*/  SHFL.BFLY P0, R26, R23, R22, R21 ;  /* 0x0c000016171a7389 */ /* 0x0000640000000015 */
[----:B01----:R-:W-:Y:S05]  /*1d10*/  ENDCOLLECTIVE ;  /* 0x000000000000791b */ /* 0x003fea0003800000 */
.L_x_927:
[----:B------:R-:W-:Y:S02]  /*1d20*/  HFMA2 R22, -RZ, RZ, 0, 1.1920928955078125e-07 ;  /* 0x00000002ff167431 */ /* 0x000fe400000001ff */
[----:B------:R-:W-:-:S05]  /*1d30*/  FADD.FTZ R32, R23, R26 ;  /* 0x0000001a17207221 */ /* 0x000fca0000010000 */
[----:B------:R-:W-:-:S07]  /*1d40*/  MOV R23, R32 ;  /* 0x0000002000177202 */ /* 0x000fce0000000f00 */
[----:B------:R-:W-:Y:S05]  /*1d50*/  WARPSYNC.COLLECTIVE R20, `(.L_x_928) ;  /* 0x0000000014087348 */ /* 0x000fea0003c00000 */
[----:B------:R0:W1:Y:S02]  /*1d60*/  SHFL.BFLY P0, R26, R23, R22, R21 ;  /* 0x0c000016171a7389 */ /* 0x0000640000000015 */
[----:B01----:R-:W-:Y:S05]  /*1d70*/  ENDCOLLECTIVE ;  /* 0x000000000000791b */ /* 0x003fea0003800000 */
.L_x_928:
[----:B------:R-:W-:Y:S02]  /*1d80*/  HFMA2 R22, -RZ, RZ, 0, 2.384185791015625e-07 ;  /* 0x00000004ff167431 */ /* 0x000fe400000001ff */
[----:B------:R-:W-:-:S05]  /*1d90*/  FADD.FTZ R33, R32, R26 ;  /* 0x0000001a20217221 */ /* 0x000fca0000010000 */
[----:B------:R-:W-:-:S07]  /*1da0*/  MOV R23, R33 ;  /* 0x0000002100177202 */ /* 0x000fce0000000f00 */
[----:B------:R-:W-:Y:S05]  /*1db0*/  WARPSYNC.COLLECTIVE R20, `(.L_x_929) ;  /* 0x0000000014087348 */ /* 0x000fea0003c00000 */
[----:B------:R0:W1:Y:S02]  /*1dc0*/  SHFL.BFLY P0, R26, R23, R22, R21 ;  /* 0x0c000016171a7389 */ /* 0x0000640000000015 */
[----:B01----:R-:W-:Y:S05]  /*1dd0*/  ENDCOLLECTIVE ;  /* 0x000000000000791b */ /* 0x003fea0003800000 */
.L_x_929:
[----:B------:R-:W-:Y:S02]  /*1de0*/  HFMA2 R22, -RZ, RZ, 0, 4.76837158203125e-07 ;  /* 0x00000008ff167431 */ /* 0x000fe400000001ff */
[----:B------:R-:W-:-:S05]  /*1df0*/  FADD.FTZ R34, R33, R26 ;  /* 0x0000001a21227221 */ /* 0x000fca0000010000 */
[----:B------:R-:W-:-:S07]  /*1e00*/  MOV R23, R34 ;  /* 0x0000002200177202 */ /* 0x000fce0000000f00 */
[----:B------:R-:W-:Y:S05]  /*1e10*/  WARPSYNC.COLLECTIVE R20, `(.L_x_930) ;  /* 0x0000000014087348 */ /* 0x000fea0003c00000 */
[----:B------:R0:W1:Y:S02]  /*1e20*/  SHFL.BFLY P0, R26, R23, R22, R21 ;  /* 0x0c000016171a7389 */ /* 0x0000640000000015 */
[----:B01----:R-:W-:Y:S05]  /*1e30*/  ENDCOLLECTIVE ;  /* 0x000000000000791b */ /* 0x003fea0003800000 */
.L_x_930:
[----:B------:R-:W-:Y:S02]  /*1e40*/  HFMA2 R22, -RZ, RZ, 0, 9.5367431640625e-07 ;  /* 0x00000010ff167431 */ /* 0x000fe400000001ff */
[----:B------:R-:W-:-:S05]  /*1e50*/  FADD.FTZ R35, R34, R26 ;  /* 0x0000001a22237221 */ /* 0x000fca0000010000 */
[----:B------:R-:W-:-:S07]  /*1e60*/  MOV R23, R35 ;  /* 0x0000002300177202 */ /* 0x000fce0000000f00 */
[----:B------:R-:W-:Y:S05]  /*1e70*/  WARPSYNC.COLLECTIVE R20, `(.L_x_931) ;  /* 0x0000000014087348 */ /* 0x000fea0003c00000 */
[----:B------:R0:W1:Y:S02]  /*1e80*/  SHFL.BFLY P0, R26, R23, R22, R21 ;  /* 0x0c000016171a7389 */ /* 0x0000640000000015 */
[----:B01----:R-:W-:Y:S05]  /*1e90*/  ENDCOLLECTIVE ;  /* 0x000000000000791b */ /* 0x003fea0003800000 */
.L_x_931:
[----:B------:R-:W-:Y:S05]  /*1ea0*/  BRA `(.L_x_932) ;  /* 0xffffffe8009c7947 */ /* 0x000fea000383ffff */
.L_x_918:
[----:B------:R-:W-:Y:S01]  /*1eb0*/  BSSY B0, `(.L_x_933) ;  /* 0x0000007000007945 */ /* 0x000fe20003800000 */
[----:B------:R-:W-:Y:S02]  /*1ec0*/  MOV R22, 0x1 ;  /* 0x0000000100167802 */ /* 0x000fe40000000f00 */
[----:B0-----:R-:W-:Y:S02]  /*1ed0*/  MOV R21, 0x1f ;  /* 0x0000001f00157802 */ /* 0x001fe40000000f00 */
[----:B------:R-:W-:-:S07]  /*1ee0*/  MOV R20, 0xffffffff ;  /* 0xffffffff00147802 */ /* 0x000fce0000000f00 */
[----:B-----5:R-:W-:Y:S05]  /*1ef0*/  WARPSYNC.COLLECTIVE R20, `(.L_x_934) ;  /* 0x0000000014087348 */ /* 0x020fea0003c00000 */
[----:B------:R0:W1:Y:S02]  /*1f00*/  SHFL.BFLY P0, R26, R23, R22, R21 ;  /* 0x0c000016171a7389 */ /* 0x0000640000000015 */
[----:B01---5:R-:W-:Y:S05]  /*1f10*/  ENDCOLLECTIVE ;  /* 0x000000000000791b */ /* 0x023fea0003800000 */
.L_x_934:
[----:B------:R-:W-:Y:S05]  /*1f20*/  BSYNC B0 ;  /* 0x0000000000007941 */ /* 0x000fea0003800000 */
.L_x_933:
        /* <DEDUP_REMOVED lines=8> */
.L_x_935:
[----:B------:R-:W-:Y:S02]  /*1fb0*/  HFMA2 R22, -RZ, RZ, 0, 2.384185791015625e-07 ;  /* 0x00000004ff167431 */ /* 0x000fe400000001ff */
[----:B------:R-:W-:-:S05]  /*1fc0*/  FADD.FTZ R18, R23, R26 ;  /* 0x0000001a17127221 */ /* 0x000fca0000010000 */
[----:B------:R-:W-:-:S07]  /*1fd0*/  MOV R23, R18 ;  /* 0x0000001200177202 */ /* 0x000fce0000000f00 */
[----:B------:R-:W-:Y:S05]  /*1fe0*/  WARPSYNC.COLLECTIVE R20, `(.L_x_936) ;  /* 0x0000000014087348 */ /* 0x000fea0003c00000 */
[----:B------:R0:W1:Y:S02]  /*1ff0*/  SHFL.BFLY P0, R26, R23, R22, R21 ;  /* 0x0c000016171a7389 */ /* 0x0000640000000015 */
[----:B01----:R-:W-:Y:S05]  /*2000*/  ENDCOLLECTIVE ;  /* 0x000000000000791b */ /* 0x003fea0003800000 */
.L_x_936:
[----:B------:R-:W-:Y:S02]  /*2010*/  HFMA2 R22, -RZ, RZ, 0, 4.76837158203125e-07 ;  /* 0x00000008ff167431 */ /* 0x000fe400000001ff */
[----:B------:R-:W-:-:S05]  /*2020*/  FADD.FTZ R19, R18, R26 ;  /* 0x0000001a12137221 */ /* 0x000fca0000010000 */
[----:B------:R-:W-:-:S07]  /*2030*/  MOV R23, R19 ;  /* 0x0000001300177202 */ /* 0x000fce0000000f00 */
[----:B------:R-:W-:Y:S05]  /*2040*/  WARPSYNC.COLLECTIVE R20, `(.L_x_937) ;  /* 0x0000000014087348 */ /* 0x000fea0003c00000 */
[----:B------:R0:W1:Y:S02]  /*2050*/  SHFL.BFLY P0, R26, R23, R22, R21 ;  /* 0x0c000016171a7389 */ /* 0x0000640000000015 */
[----:B01----:R-:W-:Y:S05]  /*2060*/  ENDCOLLECTIVE ;  /* 0x000000000000791b */ /* 0x003fea0003800000 */
.L_x_937:
[----:B------:R-:W-:Y:S02]  /*2070*/  HFMA2 R22, -RZ, RZ, 0, 9.5367431640625e-07 ;  /* 0x00000010ff167431 */ /* 0x000fe400000001ff */
[----:B------:R-:W-:-:S05]  /*2080*/  FADD.FTZ R35, R19, R26 ;  /* 0x0000001a13237221 */ /* 0x000fca0000010000 */
[----:B------:R-:W-:-:S07]  /*2090*/  MOV R23, R35 ;  /* 0x0000002300177202 */ /* 0x000fce0000000f00 */
[----:B------:R-:W-:Y:S05]  /*20a0*/  WARPSYNC.COLLECTIVE R20, `(.L_x_938) ;  /* 0x0000000014087348 */ /* 0x000fea0003c00000 */
[----:B------:R0:W1:Y:S02]  /*20b0*/  SHFL.BFLY P0, R26, R23, R22, R21 ;  /* 0x0c000016171a7389 */ /* 0x0000640000000015 */
[----:B01----:R-:W-:Y:S05]  /*20c0*/  ENDCOLLECTIVE ;  /* 0x000000000000791b */ /* 0x003fea0003800000 */
.L_x_938:
[----:B------:R-:W-:Y:S01]  /*20d0*/  MOV R22, 0x1 ;  /* 0x0000000100167802 */ /* 0x000fe20000000f00 */
        /* <DEDUP_REMOVED lines=16> */
[----:B------:R-:W-:-:S04]  /*21e0*/  FFMA.FTZ R16, R19, R19, R16 ;  /* 0x0000001313107223 */ /* 0x000fc80000010010 */
[----:B------:R-:W-:-:S07]  /*21f0*/  FFMA.FTZ R23, R23, R23, R16 ;  /* 0x0000001717177223 */ /* 0x000fce0000010010 */
[----:B------:R-:W-:Y:S05]  /*2200*/  WARPSYNC.COLLECTIVE R20, `(.L_x_939) ;  /* 0x0000000014087348 */ /* 0x000fea0003c00000 */
[----:B------:R0:W1:Y:S02]  /*2210*/  SHFL.BFLY P0, R26, R23, R22, R21 ;  /* 0x0c000016171a7389 */ /* 0x0000640000000015 */
[----:B01----:R-:W-:Y:S05]  /*2220*/  ENDCOLLECTIVE ;  /* 0x000000000000791b */ /* 0x003fea0003800000 */
.L_x_939:
[----:B------:R-:W-:Y:S02]  /*2230*/  HFMA2 R22, -RZ, RZ, 0, 1.1920928955078125e-07 ;  /* 0x00000002ff167431 */ /* 0x000fe400000001ff */
[----:B------:R-:W-:-:S05]  /*2240*/  FADD.FTZ R16, R23, R26 ;  /* 0x0000001a17107221 */ /* 0x000fca0000010000 */
[----:B------:R-:W-:-:S07]  /*2250*/  MOV R23, R16 ;  /* 0x0000001000177202 */ /* 0x000fce0000000f00 */
[----:B------:R-:W-:Y:S05]  /*2260*/  WARPSYNC.COLLECTIVE R20, `(.L_x_940) ;  /* 0x0000000014087348 */ /* 0x000fea0003c00000 */
[----:B------:R0:W1:Y:S02]  /*2270*/  SHFL.BFLY P0, R26, R23, R22, R21 ;  /* 0x0c000016171a7389 */ /* 0x0000640000000015 */
[----:B01----:R-:W-:Y:S05]  /*2280*/  ENDCOLLECTIVE ;  /* 0x000000000000791b */ /* 0x003fea0003800000 */
.L_x_940:
[----:B------:R-:W-:Y:S02]  /*2290*/  HFMA2 R22, -RZ, RZ, 0, 2.384185791015625e-07 ;  /* 0x00000004ff167431 */ /* 0x000fe400000001ff */
[----:B------:R-:W-:-:S05]  /*22a0*/  FADD.FTZ R18, R16, R26 ;  /* 0x0000001a10127221 */ /* 0x000fca0000010000 */
[----:B------:R-:W-:-:S07]  /*22b0*/  MOV R23, R18 ;  /* 0x0000001200177202 */ /* 0x000fce0000000f00 */
[----:B------:R-:W-:Y:S05]  /*22c0*/  WARPSYNC.COLLECTIVE R20, `(.L_x_941) ;  /* 0x0000000014087348 */ /* 0x000fea0003c00000 */
[----:B------:R0:W1:Y:S02]  /*22d0*/  SHFL.BFLY P0, R26, R23, R22, R21 ;  /* 0x0c000016171a7389 */ /* 0x0000640000000015 */
[----:B01----:R-:W-:Y:S05]  /*22e0*/  ENDCOLLECTIVE ;  /* 0x000000000000791b */ /* 0x003fea0003800000 */
.L_x_941:
[----:B------:R-:W-:Y:S02]  /*22f0*/  HFMA2 R22, -RZ, RZ, 0, 4.76837158203125e-07 ;  /* 0x00000008ff167431 */ /* 0x000fe400000001ff */
[----:B------:R-:W-:-:S05]  /*2300*/  FADD.FTZ R19, R18, R26 ;  /* 0x0000001a12137221 */ /* 0x000fca0000010000 */
[----:B------:R-:W-:-:S07]  /*2310*/  MOV R23, R19 ;  /* 0x0000001300177202 */ /* 0x000fce0000000f00 */
[----:B------:R-:W-:Y:S05]  /*2320*/  WARPSYNC.COLLECTIVE R20, `(.L_x_942) ;  /* 0x0000000014087348 */ /* 0x000fea0003c00000 */
[----:B------:R0:W1:Y:S02]  /*2330*/  SHFL.BFLY P0, R26, R23, R22, R21 ;  /* 0x0c000016171a7389 */ /* 0x0000640000000015 */
[----:B01----:R-:W-:Y:S05]  /*2340*/  ENDCOLLECTIVE ;  /* 0x000000000000791b */ /* 0x003fea0003800000 */
.L_x_942:
[----:B------:R-:W-:Y:S02]  /*2350*/  HFMA2 R22, -RZ, RZ, 0, 9.5367431640625e-07 ;  /* 0x00000010ff167431 */ /* 0x000fe400000001ff */
[----:B------:R-:W-:-:S05]  /*2360*/  FADD.FTZ R35, R19, R26 ;  /* 0x0000001a13237221 */ /* 0x000fca0000010000 */
[----:B------:R-:W-:-:S07]  /*2370*/  MOV R23, R35 ;  /* 0x0000002300177202 */ /* 0x000fce0000000f00 */
[----:B------:R-:W-:Y:S05]  /*2380*/  WARPSYNC.COLLECTIVE R20, `(.L_x_943) ;  /* 0x0000000014087348 */ /* 0x000fea0003c00000 */
[----:B------:R0:W1:Y:S02]  /*2390*/  SHFL.BFLY P0, R26, R23, R22, R21 ;  /* 0x0c000016171a7389 */ /* 0x0000640000000015 */
[----:B01----:R-:W-:Y:S05]  /*23a0*/  ENDCOLLECTIVE ;  /* 0x000000000000791b */ /* 0x003fea0003800000 */
.L_x_943:
[----:B------:R-:W-:Y:S05]  /*23b0*/  BRA `(.L_x_944) ;  /* 0xfffffff000407947 */ /* 0x000fea000383ffff */
.L_x_945:
        /* <DEDUP_REMOVED lines=12> */
.L_x_9054:


//--------------------- .text._ZN10layer_norm13ln_fwd_kernelINS_13Kernel_traitsI6__halfS2_S2_S2_fjLj256ELj1ELj4ELj1ELj16ENS_18Kernel_traits_baseILj256ES2_S2_S2_S2_fjLj128EEEEELb0ELb1ELb0ELb0EEEvNS_9FwdParamsE --------------------------
	.section	.text._ZN10layer_norm13ln_fwd_kernelINS_13Kernel_traitsI6__halfS2_S2_S2_fjLj256ELj1ELj4ELj1ELj16ENS_18Kernel_traits_baseILj256ES2_S2_S2_S2_fjLj128EEEEELb0ELb1ELb0ELb0EEEvNS_9FwdParamsE,"ax",@progbits
	.align	128
        .global         _ZN10layer_norm13ln_fwd_kernelINS_13Kernel_traitsI6__halfS2_S2_S2_fjLj256ELj1ELj4ELj1ELj16ENS_18Kernel_traits_baseILj256ES2_S2_S2_S2_fjLj128EEEEELb0ELb1ELb0ELb0EEEvNS_9FwdParamsE
        .type           _ZN10layer_norm13ln_fwd_kernelINS_13Kernel_traitsI6__halfS2_S2_S2_fjLj256ELj1ELj4ELj1ELj16ENS_18Kernel_traits_baseILj256ES2_S2_S2_S2_fjLj128EEEEELb0ELb1ELb0ELb0EEEvNS_9FwdParamsE,@function
        .size           _ZN10layer_norm13ln_fwd_kernelINS_13Kernel_traitsI6__halfS2_S2_S2_fjLj256ELj1ELj4ELj1ELj16ENS_18Kernel_traits_baseILj256ES2_S2_S2_S2_fjLj128EEEEELb0ELb1ELb0ELb0EEEvNS_9FwdParamsE,(.L_x_9055 - _ZN10layer_norm13ln_fwd_kernelINS_13Kernel_traitsI6__halfS2_S2_S2_fjLj256ELj1ELj4ELj1ELj16ENS_18Kernel_traits_baseILj256ES2_S2_S2_S2_fjLj128EEEEELb0ELb1ELb0ELb0EEEvNS_9FwdParamsE)
        .other          _ZN10layer_norm13ln_fwd_kernelINS_13Kernel_traitsI6__halfS2_S2_S2_fjLj256ELj1ELj4ELj1ELj16ENS_18Kernel_traits_baseILj256ES2_S2_S2_S2_fjLj128EEEEELb0ELb1ELb0ELb0EEEvNS_9FwdParamsE,@"STO_CUDA_ENTRY STV_DEFAULT"
_ZN10layer_norm13ln_fwd_kernelINS_13Kernel_traitsI6__halfS2_S2_S2_fjLj256ELj1ELj4ELj1ELj16ENS_18Kernel_traits_baseILj256ES2_S2_S2_S2_fjLj128EEEEELb0ELb1ELb0ELb0EEEvNS_9FwdParamsE:
.text._ZN10layer_norm13ln_fwd_kernelINS_13Kernel_traitsI6__halfS2_S2_S2_fjLj256ELj1ELj4ELj1ELj16ENS_18Kernel_traits_baseILj256ES2_S2_S2_S2_fjLj128EEEEELb0ELb1ELb0ELb0EEEvNS_9FwdParamsE:
        /* <DEDUP_REMOVED lines=30> */
.L_x_947:
[----:B------:R-:W-:Y:S05]  /*01e0*/  BSYNC.RECONVERGENT B0 ;  /* 0x0000000000007941 */ /* 0x000fea0003800200 */
.L_x_946:
[----:B------:R-:W1:Y:S02]  /*01f0*/  LDCU UR4, c[0x0][0x384] ;  /* 0x00007080ff0477ac */ /* 0x000e640008000800 */
[----:B-1----:R-:W-:-:S13]  /*0200*/  ISETP.GE.AND P0, PT, R3, UR4, PT ;  /* 0x0000000403007c0c */ /* 0x002fda000bf06270 */
[----:B------:R-:W-:Y:S05]  /*0210*/  @P0 EXIT ;  /* 0x000000000000094d */ /* 0x000fea0003800000 */
[----:B------:R-:W1:Y:S01]  /*0220*/  LDCU.64 UR8, c[0x0][0x3e0] ;  /* 0x00007c00ff0877ac */ /* 0x000e620008000a00 */
[----:B------:R-:W2:Y:S01]  /*0230*/  LDCU.U8 UR4, c[0x0][0x410] ;  /* 0x00008200ff0477ac */ /* 0x000ea20008000000 */
[----:B------:R-:W3:Y:S01]  /*0240*/  LDCU UR12, c[0x0][0x388] ;  /* 0x00007100ff0c77ac */ /* 0x000ee20008000800 */
[----:B------:R-:W4:Y:S01]  /*0250*/  LDCU UR5, c[0x0][0x448] ;  /* 0x00008900ff0577ac */ /* 0x000f220008000800 */
[----:B------:R-:W0:Y:S01]  /*0260*/  LDCU.64 UR10, c[0x0][0x3a0] ;  /* 0x00007400ff0a77ac */ /* 0x000e220008000a00 */
[----:B-1----:R-:W-:-:S04]  /*0270*/  ISETP.NE.U32.AND P0, PT, RZ, UR8, PT ;  /* 0x00000008ff007c0c */ /* 0x002fc8000bf05070 */
[----:B------:R-:W-:Y:S02]  /*0280*/  ISETP.NE.AND.EX P0, PT, RZ, UR9, PT, P0 ;  /* 0x00000009ff007c0c */ /* 0x000fe4000bf05300 */
[----:B0-234-:R-:W-:-:S13]  /*0290*/  ISETP.NE.AND P1, PT, RZ, UR4, PT ;  /* 0x00000004ff007c0c */ /* 0x01dfda000bf25270 */
.L_x_955:
        /* <DEDUP_REMOVED lines=21> */
[----:B-----5:R-:W-:Y:S02]  /*03f0*/  HADD2.F32 R25, -RZ, R4.H0_H0 ;  /* 0x20000004ff197230 */ /* 0x020fe40000004100 */
[----:B------:R-:W-:Y:S02]  /*0400*/  HADD2.F32 R24, -RZ, R8.H0_H0 ;  /* 0x20000008ff187230 */ /* 0x000fe40000004100 */
[----:B------:R-:W-:Y:S02]  /*0410*/  HADD2.F32 R29, -RZ, R5.H0_H0 ;  /* 0x20000005ff1d7230 */ /* 0x000fe40000004100 */
[----:B------:R-:W-:Y:S01]  /*0420*/  FMUL.FTZ R25, R25, R30 ;  /* 0x0000001e19197220 */ /* 0x000fe20000410000 */
[----:B------:R-:W-:Y:S02]  /*0430*/  HADD2.F32 R28, -RZ, R9.H0_H0 ;  /* 0x20000009ff1c7230 */ /* 0x000fe40000004100 */
[----:B------:R-:W-:-:S02]  /*0440*/  HADD2.F32 R32, -RZ, R10.H0_H0 ;  /* 0x2000000aff207230 */ /* 0x000fc40000004100 */
[----:B------:R-:W-:Y:S01]  /*0450*/  FMUL.FTZ R29, R29, R30 ;  /* 0x0000001e1d1d7220 */ /* 0x000fe20000410000 */
[----:B------:R-:W-:Y:S02]  /*0460*/  HADD2.F32 R33, -RZ, R7.H0_H0 ;  /* 0x20000007ff217230 */ /* 0x000fe40000004100 */
[----:B------:R-:W-:-:S03]  /*0470*/  HADD2.F32 R5, -RZ, R5.H1_H1 ;  /* 0x30000005ff057230 */ /* 0x000fc60000004100 */
[-C--:B------:R-:W-:Y:S02]  /*0480*/  FMUL.FTZ R33, R33, R30.reuse ;  /* 0x0000001e21217220 */ /* 0x080fe40000410000 */
[----:B------:R-:W-:Y:S01]  /*0490*/  FMUL.FTZ R5, R5, R30 ;  /* 0x0000001e05057220 */ /* 0x000fe20000410000 */
[----:B--2---:R-:W-:Y:S02]  /*04a0*/  HADD2.F32 R26, -RZ, R20.H0_H0 ;  /* 0x20000014ff1a7230 */ /* 0x004fe40000004100 */
[----:B------:R-:W-:-:S03]  /*04b0*/  HADD2.F32 R34, -RZ, R22.H0_H0 ;  /* 0x20000016ff227230 */ /* 0x000fc60000004100 */
[----:B------:R-:W-:Y:S01]  /*04c0*/  FFMA.FTZ R24, R25, R24, R26 ;  /* 0x0000001819187223 */ /* 0x000fe2000001001a */
[----:B------:R-:W-:Y:S02]  /*04d0*/  HADD2.F32 R25, -RZ, R6.H0_H0 ;  /* 0x20000006ff197230 */ /* 0x000fe40000004100 */
[----:B------:R-:W-:-:S03]  /*04e0*/  HADD2.F32 R26, -RZ, R21.H0_H0 ;  /* 0x20000015ff1a7230 */ /* 0x000fc60000004100 */
[----:B------:R-:W-:Y:S02]  /*04f0*/  FMUL.FTZ R31, R25, R30 ;  /* 0x0000001e191f7220 */ /* 0x000fe40000410000 */
[----:B------:R-:W-:Y:S01]  /*0500*/  FFMA.FTZ R25, R29, R28, R26 ;  /* 0x0000001c1d197223 */ /* 0x000fe2000001001a */
[----:B------:R-:W-:Y:S02]  /*0510*/  HADD2.F32 R29, -RZ, R4.H1_H1 ;  /* 0x30000004ff1d7230 */ /* 0x000fe40000004100 */
[----:B------:R-:W-:Y:S01]  /*0520*/  FFMA.FTZ R26, R31, R32, R34 ;  /* 0x000000201f1a7223 */ /* 0x000fe20000010022 */
[----:B------:R-:W-:Y:S02]  /*0530*/  HADD2.F32 R28, -RZ, R11.H0_H0 ;  /* 0x2000000bff1c7230 */ /* 0x000fe40000004100 */
[----:B------:R-:W-:Y:S02]  /*0540*/  HADD2.F32 R4, -RZ, R23.H0_H0 ;  /* 0x20000017ff047230 */ /* 0x000fe40000004100 */
[----:B------:R-:W-:-:S02]  /*0550*/  HADD2.F32 R31, -RZ, R7.H1_H1 ;  /* 0x30000007ff1f7230 */ /* 0x000fc40000004100 */
[----:B------:R-:W-:Y:S02]  /*0560*/  HADD2.F32 R23, -RZ, R23.H1_H1 ;  /* 0x30000017ff177230 */ /* 0x000fe40000004100 */
[----:B------:R-:W-:Y:S01]  /*0570*/  FFMA.FTZ R28, R33, R28, R4 ;  /* 0x0000001c211c7223 */ /* 0x000fe20000010004 */
[----:B------:R-:W-:Y:S02]  /*0580*/  HADD2.F32 R33, -RZ, R11.H1_H1 ;  /* 0x3000000bff217230 */ /* 0x000fe40000004100 */
[----:B------:R-:W-:Y:S01]  /*0590*/  FMUL.FTZ R4, R31, R30 ;  /* 0x0000001e1f047220 */ /* 0x000fe20000410000 */
[----:B------:R-:W-:Y:S02]  /*05a0*/  HADD2.F32 R7, -RZ, R6.H1_H1 ;  /* 0x30000006ff077230 */ /* 0x000fe40000004100 */
[----:B------:R-:W-:Y:S02]  /*05b0*/  HADD2.F32 R31, -RZ, R20.H1_H1 ;  /* 0x30000014ff1f7230 */ /* 0x000fe40000004100 */
[----:B------:R-:W-:-:S02]  /*05c0*/  HADD2.F32 R20, -RZ, R21.H1_H1 ;  /* 0x30000015ff147230 */ /* 0x000fc40000004100 */
[----:B------:R-:W-:Y:S01]  /*05d0*/  FFMA.FTZ R21, R4, R33, R23 ;  /* 0x0000002104157223 */ /* 0x000fe20000010017 */
[----:B------:R-:W-:Y:S02]  /*05e0*/  HADD2.F32 R32, -RZ, R22.H1_H1 ;  /* 0x30000016ff207230 */ /* 0x000fe40000004100 */
[-C--:B------:R-:W-:Y:S01]  /*05f0*/  FMUL.FTZ R7, R7, R30.reuse ;  /* 0x0000001e07077220 */ /* 0x080fe20000410000 */
[----:B------:R-:W-:Y:S02]  /*0600*/  HADD2.F32 R4, -RZ, R8.H1_H1 ;  /* 0x30000008ff047230 */ /* 0x000fe40000004100 */
[----:B------:R-:W-:Y:S01]  /*0610*/  FMUL.FTZ R30, R29, R30 ;  /* 0x0000001e1d1e7220 */ /* 0x000fe20000410000 */
[----:B------:R-:W-:Y:S02]  /*0620*/  HADD2.F32 R6, -RZ, R9.H1_H1 ;  /* 0x30000009ff067230 */ /* 0x000fe40000004100 */
[----:B------:R-:W-:Y:S02]  /*0630*/  HADD2.F32 R22, -RZ, R10.H1_H1 ;  /* 0x3000000aff167230 */ /* 0x000fe40000004100 */
[----:B------:R-:W-:Y:S01]  /*0640*/  FFMA.FTZ R31, R30, R4, R31 ;  /* 0x000000041e1f7223 */ /* 0x000fe2000001001f */
[----:B------:R-:W-:-:S02]  /*0650*/  FFMA.FTZ R20, R5, R6, R20 ;  /* 0x0000000605147223 */ /* 0x000fc40000010014 */
[----:B------:R-:W-:Y:S01]  /*0660*/  FFMA.FTZ R29, R7, R22, R32 ;  /* 0x00000016071d7223 */ /* 0x000fe20000010020 */
[----:B------:R-:W-:Y:S02]  /*0670*/  F2FP.F16.F32.PACK_AB R7, R21, R28 ;  /* 0x0000001c1507723e */ /* 0x000fe400000000ff */
[----:B------:R-:W-:Y:S02]  /*0680*/  F2FP.F16.F32.PACK_AB R5, R20, R25 ;  /* 0x000000191405723e */ /* 0x000fe400000000ff */
[----:B------:R-:W-:Y:S02]  /*0690*/  F2FP.F16.F32.PACK_AB R6, R29, R26 ;  /* 0x0000001a1d06723e */ /* 0x000fe400000000ff */
[----:B------:R-:W-:Y:S01]  /*06a0*/  F2FP.F16.F32.PACK_AB R4, R31, R24 ;  /* 0x000000181f04723e */ /* 0x000fe200000000ff */
[----:B------:R-:W-:Y:S06]  /*06b0*/  BRA `(.L_x_951) ;  /* 0x0000000000907947 */ /* 0x000fec0003800000 */
.L_x_950:
        /* <DEDUP_REMOVED lines=8> */
[----:B------:R-:W-:Y:S02]  /*0740*/  HADD2.F32 R4, -RZ, R9.H0_H0 ;  /* 0x20000009ff047230 */ /* 0x000fe40000004100 */
[-C--:B------:R-:W-:Y:S01]  /*0750*/  FMUL.FTZ R21, R21, R30.reuse ;  /* 0x0000001e15157220 */ /* 0x080fe20000410000 */
[----:B------:R-:W-:Y:S02]  /*0760*/  HADD2.F32 R26, -RZ, R10.H0_H0 ;  /* 0x2000000aff1a7230 */ /* 0x000fe40000004100 */
[----:B------:R-:W-:Y:S01]  /*0770*/  FMUL.FTZ R31, R31, R30 ;  /* 0x0000001e1f1f7220 */ /* 0x000fe20000410000 */
[----:B------:R-:W-:Y:S02]  /*0780*/  HADD2.F32 R33, -RZ, R7.H0_H0 ;  /* 0x20000007ff217230 */ /* 0x000fe40000004100 */
[----:B------:R-:W-:Y:S01]  /*0790*/  FMUL.FTZ R25, R23, R4 ;  /* 0x0000000417197220 */ /* 0x000fe20000410000 */
[----:B------:R-:W-:-:S02]  /*07a0*/  HADD2.F32 R29, -RZ, R6.H1_H1 ;  /* 0x30000006ff1d7230 */ /* 0x000fc40000004100 */
[----:B------:R-:W-:Y:S01]  /*07b0*/  FMUL.FTZ R26, R5, R26 ;  /* 0x0000001a051a7220 */ /* 0x000fe20000410000 */
[----:B------:R-:W-:Y:S02]  /*07c0*/  HADD2.F32 R7, -RZ, R7.H1_H1 ;  /* 0x30000007ff077230 */ /* 0x000fe40000004100 */
[-C--:B------:R-:W-:Y:S01]  /*07d0*/  FMUL.FTZ R33, R33, R30.reuse ;  /* 0x0000001e21217220 */ /* 0x080fe20000410000 */
[----:B------:R-:W-:Y:S02]  /*07e0*/  HADD2.F32 R24, -RZ, R8.H0_H0 ;  /* 0x20000008ff187230 */ /* 0x000fe40000004100 */
[-C--:B------:R-:W-:Y:S01]  /*07f0*/  FMUL.FTZ R29, R29, R30.reuse ;  /* 0x0000001e1d1d7220 */ /* 0x080fe20000410000 */
[--C-:B------:R-:W-:Y:S02]  /*0800*/  HADD2.F32 R28, -RZ, R11.reuse.H0_H0 ;  /* 0x2000000bff1c7230 */ /* 0x100fe40000004100 */
[----:B------:R-:W-:Y:S01]  /*0810*/  FMUL.FTZ R7, R7, R30 ;  /* 0x0000001e07077220 */ /* 0x000fe20000410000 */
[----:B------:R-:W-:-:S02]  /*0820*/  HADD2.F32 R22, -RZ, R11.H1_H1 ;  /* 0x3000000bff167230 */ /* 0x000fc40000004100 */
[----:B------:R-:W-:Y:S01]  /*0830*/  FMUL.FTZ R24, R21, R24 ;  /* 0x0000001815187220 */ /* 0x000fe20000410000 */
[----:B------:R-:W-:Y:S02]  /*0840*/  HADD2.F32 R6, -RZ, R10.H1_H1 ;  /* 0x3000000aff067230 */ /* 0x000fe40000004100 */
[----:B------:R-:W-:Y:S01]  /*0850*/  FMUL.FTZ R28, R33, R28 ;  /* 0x0000001c211c7220 */ /* 0x000fe20000410000 */
[----:B------:R-:W-:Y:S02]  /*0860*/  HADD2.F32 R5, -RZ, R9.H1_H1 ;  /* 0x30000009ff057230 */ /* 0x000fe40000004100 */
[----:B------:R-:W-:Y:S01]  /*0870*/  FMUL.FTZ R21, R7, R22 ;  /* 0x0000001607157220 */ /* 0x000fe20000410000 */
[----:B------:R-:W-:Y:S02]  /*0880*/  HADD2.F32 R4, -RZ, R8.H1_H1 ;  /* 0x30000008ff047230 */ /* 0x000fe40000004100 */
[----:B------:R-:W-:Y:S01]  /*0890*/  FMUL.FTZ R29, R29, R6 ;  /* 0x000000061d1d7220 */ /* 0x000fe20000410000 */
[----:B------:R-:W-:Y:S01]  /*08a0*/  FMUL.FTZ R20, R20, R5 ;  /* 0x0000000514147220 */ /* 0x000fe20000410000 */
[----:B------:R-:W-:Y:S01]  /*08b0*/  F2FP.F16.F32.PACK_AB R7, R21, R28 ;  /* 0x0000001c1507723e */ /* 0x000fe200000000ff */
[----:B------:R-:W-:-:S02]  /*08c0*/  FMUL.FTZ R31, R31, R4 ;  /* 0x000000041f1f7220 */ /* 0x000fc40000410000 */
[----:B------:R-:W-:Y:S02]  /*08d0*/  F2FP.F16.F32.PACK_AB R6, R29, R26 ;  /* 0x0000001a1d06723e */ /* 0x000fe400000000ff */
[----:B------:R-:W-:Y:S02]  /*08e0*/  F2FP.F16.F32.PACK_AB R5, R20, R25 ;  /* 0x000000191405723e */ /* 0x000fe400000000ff */
[----:B------:R-:W-:-:S07]  /*08f0*/  F2FP.F16.F32.PACK_AB R4, R31, R24 ;  /* 0x000000181f04723e */ /* 0x000fce00000000ff */
.L_x_951:
[----:B------:R-:W0:Y:S02]  /*0900*/  LDC.64 R22, c[0x0][0x3a8] ;  /* 0x0000ea00ff167b82 */ /* 0x000e240000000a00 */
[----:B0-----:R-:W-:-:S05]  /*0910*/  IMAD.WIDE.U32 R22, R27, 0x10, R22 ;  /* 0x000000101b167825 */ /* 0x001fca00078e0016 */
[----:B------:R0:W-:Y:S02]  /*0920*/  STG.E.128 desc[UR6][R22.64], R4 ;  /* 0x0000000416007986 */ /* 0x0001e4000c101d06 */
.L_x_949:
[----:B------:R-:W-:Y:S05]  /*0930*/  BSYNC.RECONVERGENT B0 ;  /* 0x0000000000007941 */ /* 0x000fea0003800200 */
.L_x_948:
        /* <DEDUP_REMOVED lines=53> */
.L_x_967:
        /* <DEDUP_REMOVED lines=18> */
[----:B------:R-:W-:Y:S01]  /*0db0*/  FADD.FTZ R22, R31, -R4 ;  /* 0x800000041f167221 */ /* 0x000fe20000010000 */
[----:B------:R-:W-:Y:S02]  /*0dc0*/  HADD2.F32 R7, -RZ, R12.H1_H1 ;  /* 0x3000000cff077230 */ /* 0x000fe40000004100 */
[----:B------:R-:W-:Y:S01]  /*0dd0*/  FMUL.FTZ R6, R23, R6 ;  /* 0x0000000617067220 */ /* 0x000fe20000410000 */
[----:B------:R-:W-:-:S02]  /*0de0*/  HADD2.F32 R35, -RZ, R16.H1_H1 ;  /* 0x30000010ff237230 */ /* 0x000fc40000004100 */
[----:B------:R-:W-:Y:S01]  /*0df0*/  FMUL.FTZ R22, R23, R22 ;  /* 0x0000001617167220 */ /* 0x000fe20000410000 */
[----:B------:R-:W-:Y:S02]  /*0e00*/  HADD2.F32 R37, -RZ, R14.H1_H1 ;  /* 0x3000000eff257230 */ /* 0x000fe40000004100 */
[----:B------:R-:W-:Y:S01]  /*0e10*/  FFMA.FTZ R33, R6, R33, R5 ;  /* 0x0000002106217223 */ /* 0x000fe20000010005 */
[--C-:B------:R-:W-:Y:S01]  /*0e20*/  FADD.FTZ R6, R25, -R4.reuse ;  /* 0x8000000419067221 */ /* 0x100fe20000010000 */
[----:B------:R-:W-:Y:S01]  /*0e30*/  FFMA.FTZ R30, R22, R7, R35 ;  /* 0x00000007161e7223 */ /* 0x000fe20000010023 */
[----:B------:R-:W-:Y:S02]  /*0e40*/  HADD2.F32 R35, -RZ, R13.H0_H0 ;  /* 0x2000000dff237230 */ /* 0x000fe40000004100 */
[----:B------:R-:W-:Y:S01]  /*0e50*/  FADD.FTZ R22, R20, -R4 ;  /* 0x8000000414167221 */ /* 0x000fe20000010000 */
[--C-:B------:R-:W-:Y:S02]  /*0e60*/  HADD2.F32 R5, -RZ, R17.reuse.H0_H0 ;  /* 0x20000011ff057230 */ /* 0x100fe40000004100 */
[----:B------:R-:W-:Y:S01]  /*0e70*/  FMUL.FTZ R6, R23, R6 ;  /* 0x0000000617067220 */ /* 0x000fe20000410000 */
[----:B------:R-:W-:-:S02]  /*0e80*/  HADD2.F32 R7, -RZ, R17.H1_H1 ;  /* 0x30000011ff077230 */ /* 0x000fc40000004100 */
[----:B------:R-:W-:Y:S01]  /*0e90*/  FMUL.FTZ R22, R23, R22 ;  /* 0x0000001617167220 */ /* 0x000fe20000410000 */
[----:B------:R-:W-:Y:S02]  /*0ea0*/  HADD2.F32 R34, -RZ, R19.H0_H0 ;  /* 0x20000013ff227230 */ /* 0x000fe40000004100 */
[----:B------:R-:W-:Y:S01]  /*0eb0*/  FFMA.FTZ R35, R6, R35, R5 ;  /* 0x0000002306237223 */ /* 0x000fe20000010005 */
[----:B------:R-:W-:Y:S02]  /*0ec0*/  HADD2.F32 R5, -RZ, R13.H1_H1 ;  /* 0x3000000dff057230 */ /* 0x000fe40000004100 */
[----:B------:R-:W-:-:S03]  /*0ed0*/  FADD.FTZ R6, R26, -R4 ;  /* 0x800000041a067221 */ /* 0x000fc60000010000 */
[----:B0-----:R-:W-:Y:S01]  /*0ee0*/  FFMA.FTZ R32, R22, R5, R7 ;  /* 0x0000000516207223 */ /* 0x001fe20000010007 */
[----:B------:R-:W-:Y:S02]  /*0ef0*/  HADD2.F32 R5, -RZ, R14.H0_H0 ;  /* 0x2000000eff057230 */ /* 0x000fe40000004100 */
[----:B------:R-:W-:Y:S01]  /*0f00*/  FMUL.FTZ R6, R23, R6 ;  /* 0x0000000617067220 */ /* 0x000fe20000410000 */
[----:B------:R-:W-:Y:S02]  /*0f10*/  HADD2.F32 R7, -RZ, R18.H0_H0 ;  /* 0x20000012ff077230 */ /* 0x000fe40000004100 */
[----:B------:R-:W-:-:S03]  /*0f20*/  FADD.FTZ R22, R29, -R4 ;  /* 0x800000041d167221 */ /* 0x000fc60000010000 */
[----:B------:R-:W-:Y:S01]  /*0f30*/  FFMA.FTZ R6, R6, R5, R7 ;  /* 0x0000000506067223 */ /* 0x000fe20000010007 */
[----:B------:R-:W-:Y:S02]  /*0f40*/  HADD2.F32 R5, -RZ, R18.H1_H1 ;  /* 0x30000012ff057230 */ /* 0x000fe40000004100 */
[----:B------:R-:W-:-:S04]  /*0f50*/  FMUL.FTZ R22, R23, R22 ;  /* 0x0000001617167220 */ /* 0x000fc80000410000 */
[----:B------:R-:W-:Y:S01]  /*0f60*/  FFMA.FTZ R37, R22, R37, R5 ;  /* 0x0000002516257223 */ /* 0x000fe20000010005 */
[--C-:B------:R-:W-:Y:S01]  /*0f70*/  FADD.FTZ R22, R28, -R4.reuse ;  /* 0x800000041c167221 */ /* 0x100fe20000010000 */
[----:B------:R-:W-:Y:S01]  /*0f80*/  FADD.FTZ R4, R21, -R4 ;  /* 0x8000000415047221 */ /* 0x000fe20000010000 */
[--C-:B------:R-:W-:Y:S02]  /*0f90*/  HADD2.F32 R5, -RZ, R15.reuse.H1_H1 ;  /* 0x3000000fff057230 */ /* 0x100fe40000004100 */
[C---:B------:R-:W-:Y:S01]  /*0fa0*/  FMUL.FTZ R7, R23.reuse, R22 ;  /* 0x0000001617077220 */ /* 0x040fe20000410000 */
[----:B------:R-:W-:Y:S02]  /*0fb0*/  HADD2.F32 R22, -RZ, R15.H0_H0 ;  /* 0x2000000fff167230 */ /* 0x000fe40000004100 */
[----:B------:R-:W-:Y:S01]  /*0fc0*/  FMUL.FTZ R4, R23, R4 ;  /* 0x0000000417047220 */ /* 0x000fe20000410000 */
[----:B------:R-:W-:Y:S01]  /*0fd0*/  HADD2.F32 R23, -RZ, R19.H1_H1 ;  /* 0x30000013ff177230 */ /* 0x000fe20000004100 */
[----:B------:R-:W-:Y:S01]  /*0fe0*/  F2FP.F16.F32.PACK_AB R6, R37, R6 ;  /* 0x000000062506723e */ /* 0x000fe200000000ff */
[----:B------:R-:W-:-:S03]  /*0ff0*/  FFMA.FTZ R7, R7, R22, R34 ;  /* 0x0000001607077223 */ /* 0x000fc60000010022 */
[----:B------:R-:W-:Y:S02]  /*1000*/  FFMA.FTZ R22, R4, R5, R23 ;  /* 0x0000000504167223 */ /* 0x000fe40000010017 */
[----:B------:R-:W0:Y:S03]  /*1010*/  LDC.64 R4, c[0x0][0x428] ;  /* 0x00010a00ff047b82 */ /* 0x000e260000000a00 */
[----:B------:R-:W-:Y:S01]  /*1020*/  F2FP.F16.F32.PACK_AB R7, R22, R7 ;  /* 0x000000071607723e */ /* 0x000fe200000000ff */
[----:B0-----:R-:W-:Y:S01]  /*1030*/  IMAD.WIDE.U32 R22, R27, 0x10, R4 ;  /* 0x000000101b167825 */ /* 0x001fe200078e0004 */
[----:B------:R-:W-:Y:S02]  /*1040*/  F2FP.F16.F32.PACK_AB R5, R32, R35 ;  /* 0x000000232005723e */ /* 0x000fe400000000ff */
[----:B------:R-:W-:-:S05]  /*1050*/  F2FP.F16.F32.PACK_AB R4, R30, R33 ;  /* 0x000000211e04723e */ /* 0x000fca00000000ff */
[----:B------:R2:W-:Y:S02]  /*1060*/  STG.E.128 desc[UR6][R22.64], R4 ;  /* 0x0000000416007986 */ /* 0x0005e4000c101d06 */
.L_x_954:
[----:B------:R-:W-:Y:S05]  /*1070*/  BSYNC.RECONVERGENT B0 ;  /* 0x0000000000007941 */ /* 0x000fea0003800200 */
.L_x_953:
[----:B-12---:R-:W1:Y:S02]  /*1080*/  LDC.64 R4, c[0x0][0x380] ;  /* 0x0000e000ff047b82 */ /* 0x006e640000000a00 */
[----:B-1----:R-:W-:-:S04]  /*1090*/  LEA R3, R4, R3, 0x2 ;  /* 0x0000000304037211 */ /* 0x002fc800078e10ff */
[----:B------:R-:W-:-:S13]  /*10a0*/  ISETP.GE.AND P2, PT, R3, R5, PT ;  /* 0x000000050300720c */ /* 0x000fda0003f46270 */
[----:B------:R-:W-:Y:S05]  /*10b0*/  @!P2 BRA `(.L_x_955) ;  /* 0xfffffff00078a947 */ /* 0x000fea000383ffff */
[----:B------:R-:W-:Y:S05]  /*10c0*/  EXIT ;  /* 0x000000000000794d */ /* 0x000fea0003800000 */
.L_x_952:
        /* <DEDUP_REMOVED lines=8> */
.L_x_957:
[----:B------:R-:W-:Y:S05]  /*1150*/  BSYNC B0 ;  /* 0x0000000000007941 */ /* 0x000fea0003800000 */
.L_x_956:
        /* <DEDUP_REMOVED lines=9> */
.L_x_958:
[----:B------:R-:W-:Y:S01]  /*11f0*/  HFMA2 R22, -RZ, RZ, 0, 2.384185791015625e-07 ;  /* 0x00000004ff167431 */ /* 0x000fe200000001ff */
[----:B------:R-:W-:-:S05]  /*1200*/  MOV R30, R37 ;  /* 0x00000025001e7202 */ /* 0x000fca0000000f00 */
[----:B------:R-:W-:-:S05]  /*1210*/  FADD.FTZ R30, R23, R30 ;  /* 0x0000001e171e7221 */ /* 0x000fca0000010000 */
[----:B------:R-:W-:-:S07]  /*1220*/  MOV R36, R30 ;  /* 0x0000001e00247202 */ /* 0x000fce0000000f00 */
[----:B------:R-:W-:Y:S05]  /*1230*/  WARPSYNC.COLLECTIVE R6, `(.L_x_959) ;  /* 0x0000000006087348 */ /* 0x000fea0003c00000 */
[----:B------:R0:W1:Y:S02]  /*1240*/  SHFL.BFLY P5, R37, R36, R22, R7 ;  /* 0x0c00001624257389 */ /* 0x00006400000a0007 */
[----:B01----:R-:W-:Y:S05]  /*1250*/  ENDCOLLECTIVE ;  /* 0x000000000000791b */ /* 0x003fea0003800000 */
.L_x_959:
[----:B------:R-:W-:Y:S01]  /*1260*/  HFMA2 R22, -RZ, RZ, 0, 4.76837158203125e-07 ;  /* 0x00000008ff167431 */ /* 0x000fe200000001ff */
[----:B------:R-:W-:-:S05]  /*1270*/  MOV R5, R37 ;  /* 0x0000002500057202 */ /* 0x000fca0000000f00 */
[----:B------:R-:W-:-:S05]  /*1280*/  FADD.FTZ R32, R30, R5 ;  /* 0x000000051e207221 */ /* 0x000fca0000010000 */
[----:B------:R-:W-:-:S07]  /*1290*/  MOV R36, R32 ;  /* 0x0000002000247202 */ /* 0x000fce0000000f00 */
[----:B------:R-:W-:Y:S05]  /*12a0*/  WARPSYNC.COLLECTIVE R6, `(.L_x_960) ;  /* 0x0000000006087348 */ /* 0x000fea0003c00000 */
[----:B------:R0:W1:Y:S02]  /*12b0*/  SHFL.BFLY P5, R37, R36, R22, R7 ;  /* 0x0c00001624257389 */ /* 0x00006400000a0007 */
[----:B01----:R-:W-:Y:S05]  /*12c0*/  ENDCOLLECTIVE ;  /* 0x000000000000791b */ /* 0x003fea0003800000 */
.L_x_960:
        /* <DEDUP_REMOVED lines=8> */
.L_x_961:
        /* <DEDUP_REMOVED lines=27> */
.L_x_962:
[----:B------:R-:W-:Y:S01]  /*1500*/  HFMA2 R22, -RZ, RZ, 0, 1.1920928955078125e-07 ;  /* 0x00000002ff167431 */ /* 0x000fe200000001ff */
[----:B------:R-:W-:-:S05]  /*1510*/  MOV R23, R37 ;  /* 0x0000002500177202 */ /* 0x000fca0000000f00 */
[----:B------:R-:W-:-:S05]  /*1520*/  FADD.FTZ R23, R4, R23 ;  /* 0x0000001704177221 */ /* 0x000fca0000010000 */
[----:B------:R-:W-:-:S07]  /*1530*/  MOV R36, R23 ;  /* 0x0000001700247202 */ /* 0x000fce0000000f00 */
[----:B------:R-:W-:Y:S05]  /*1540*/  WARPSYNC.COLLECTIVE R6, `(.L_x_963) ;  /* 0x0000000006087348 */ /* 0x000fea0003c00000 */
[----:B------:R0:W1:Y:S02]  /*1550*/  SHFL.BFLY P5, R37, R36, R22, R7 ;  /* 0x0c00001624257389 */ /* 0x00006400000a0007 */
[----:B01----:R-:W-:Y:S05]  /*1560*/  ENDCOLLECTIVE ;  /* 0x000000000000791b */ /* 0x003fea0003800000 */
.L_x_963:
[----:B------:R-:W-:Y:S01]  /*1570*/  HFMA2 R22, -RZ, RZ, 0, 2.384185791015625e-07 ;  /* 0x00000004ff167431 */ /* 0x000fe200000001ff */
[----:B------:R-:W-:-:S05]  /*1580*/  MOV R30, R37 ;  /* 0x00000025001e7202 */ /* 0x000fca0000000f00 */
[----:B------:R-:W-:-:S05]  /*1590*/  FADD.FTZ R30, R23, R30 ;  /* 0x0000001e171e7221 */ /* 0x000fca0000010000 */
[----:B------:R-:W-:-:S07]  /*15a0*/  MOV R36, R30 ;  /* 0x0000001e00247202 */ /* 0x000fce0000000f00 */
[----:B------:R-:W-:Y:S05]  /*15b0*/  WARPSYNC.COLLECTIVE R6, `(.L_x_964) ;  /* 0x0000000006087348 */ /* 0x000fea0003c00000 */
[----:B------:R0:W1:Y:S02]  /*15c0*/  SHFL.BFLY P5, R37, R36, R22, R7 ;  /* 0x0c00001624257389 */ /* 0x00006400000a0007 */
[----:B01----:R-:W-:Y:S05]  /*15d0*/  ENDCOLLECTIVE ;  /* 0x000000000000791b */ /* 0x003fea0003800000 */
.L_x_964:
[----:B------:R-:W-:Y:S01]  /*15e0*/  HFMA2 R22, -RZ, RZ, 0, 4.76837158203125e-07 ;  /* 0x00000008ff167431 */ /* 0x000fe200000001ff */
[----:B------:R-:W-:-:S05]  /*15f0*/  MOV R35, R37 ;  /* 0x0000002500237202 */ /* 0x000fca0000000f00 */
[----:B------:R-:W-:-:S05]  /*1600*/  FADD.FTZ R35, R30, R35 ;  /* 0x000000231e237221 */ /* 0x000fca0000010000 */
[----:B------:R-:W-:-:S07]  /*1610*/  MOV R36, R35 ;  /* 0x0000002300247202 */ /* 0x000fce0000000f00 */
[----:B------:R-:W-:Y:S05]  /*1620*/  WARPSYNC.COLLECTIVE R6, `(.L_x_965) ;  /* 0x0000000006087348 */ /* 0x000fea0003c00000 */
[----:B------:R0:W1:Y:S02]  /*1630*/  SHFL.BFLY P5, R37, R36, R22, R7 ;  /* 0x0c00001624257389 */ /* 0x00006400000a0007 */
[----:B01----:R-:W-:Y:S05]  /*1640*/  ENDCOLLECTIVE ;  /* 0x000000000000791b */ /* 0x003fea0003800000 */
.L_x_965:
[----:B------:R-:W-:Y:S01]  /*1650*/  HFMA2 R22, -RZ, RZ, 0, 9.5367431640625e-07 ;  /* 0x00000010ff167431 */ /* 0x000fe200000001ff */
[----:B------:R-:W-:-:S05]  /*1660*/  MOV R32, R37 ;  /* 0x0000002500207202 */ /* 0x000fca0000000f00 */
[----:B------:R-:W-:-:S05]  /*1670*/  FADD.FTZ R32, R35, R32 ;  /* 0x0000002023207221 */ /* 0x000fca0000010000 */
[----:B------:R-:W-:-:S07]  /*1680*/  MOV R36, R32 ;  /* 0x0000002000247202 */ /* 0x000fce0000000f00 */
[----:B------:R-:W-:Y:S05]  /*1690*/  WARPSYNC.COLLECTIVE R6, `(.L_x_966) ;  /* 0x0000000006087348 */ /* 0x000fea0003c00000 */
[----:B------:R0:W1:Y:S02]  /*16a0*/  SHFL.BFLY P5, R37, R36, R22, R7 ;  /* 0x0c00001624257389 */ /* 0x00006400000a0007 */
[----:B01----:R-:W-:Y:S05]  /*16b0*/  ENDCOLLECTIVE ;  /* 0x000000000000791b */ /* 0x003fea0003800000 */
.L_x_966:
[----:B------:R-:W-:Y:S05]  /*16c0*/  BRA `(.L_x_967) ;  /* 0xfffffff400707947 */ /* 0x000fea000383ffff */
.L_x_968:
        /* <DEDUP_REMOVED lines=11> */
.L_x_9055:


//--------------------- .text._ZN10layer_norm13ln_fwd_kernelINS_13Kernel_traitsI6__halfS2_S2_S2_fjLj256ELj1ELj4ELj1ELj16ENS_18Kernel_traits_baseILj256ES2_S2_S2_S2_fjLj128EEEEELb0ELb1ELb0ELb1EEEvNS_9FwdParamsE --------------------------
	.section	.text._ZN10layer_norm13ln_fwd_kernelINS_13Kernel_traitsI6__halfS2_S2_S2_fjLj256ELj1ELj4ELj1ELj16ENS_18Kernel_traits_baseILj256ES2_S2_S2_S2_fjLj128EEEEELb0ELb1ELb0ELb1EEEvNS_9FwdParamsE,"ax",@progbits
	.align	128
        .global         _ZN10layer_norm13ln_fwd_kernelINS_13Kernel_traitsI6__halfS2_S2_S2_fjLj256ELj1ELj4ELj1ELj16ENS_18Kernel_traits_baseILj256ES2_S2_S2_S2_fjLj128EEEEELb0ELb1ELb0ELb1EEEvNS_9FwdParamsE
        .type           _ZN10layer_norm13ln_fwd_kernelINS_13Kernel_traitsI6__halfS2_S2_S2_fjLj256ELj1ELj4ELj1ELj16ENS_18Kernel_traits_baseILj256ES2_S2_S2_S2_fjLj128EEEEELb0ELb1ELb0ELb1EEEvNS_9FwdParamsE,@function
        .size           _ZN10layer_norm13ln_fwd_kernelINS_13Kernel_traitsI6__halfS2_S2_S2_fjLj256ELj1ELj4ELj1ELj16ENS_18Kernel_traits_baseILj256ES2_S2_S2_S2_fjLj128EEEEELb0ELb1ELb0ELb1EEEvNS_9FwdParamsE,(.L_x_9056 - _ZN10layer_norm13ln_fwd_kernelINS_13Kernel_traitsI6__halfS2_S2_S2_fjLj256ELj1ELj4ELj1ELj16ENS_18Kernel_traits_baseILj256ES2_S2_S2_S2_fjLj128EEEEELb0ELb1ELb0ELb1EEEvNS_9FwdParamsE)
        .other          _ZN10layer_norm13ln_fwd_kernelINS_13Kernel_traitsI6__halfS2_S2_S2_fjLj256ELj1ELj4ELj1ELj16ENS_18Kernel_traits_baseILj256ES2_S2_S2_S2_fjLj128EEEEELb0ELb1ELb0ELb1EEEvNS_9FwdParamsE,@"STO_CUDA_ENTRY STV_DEFAULT"
_ZN10layer_norm13ln_fwd_kernelINS_13Kernel_traitsI6__halfS2_S2_S2_fjLj256ELj1ELj4ELj1ELj16ENS_18Kernel_traits_baseILj256ES2_S2_S2_S2_fjLj128EEEEELb0ELb1ELb0ELb1EEEvNS_9FwdParamsE:
.text._ZN10layer_norm13ln_fwd_kernelINS_13Kernel_traitsI6__halfS2_S2_S2_fjLj256ELj1ELj4ELj1ELj16ENS_18Kernel_traits_baseILj256ES2_S2_S2_S2_fjLj128EEEEELb0ELb1ELb0ELb1EEEvNS_9FwdParamsE:
        /* <DEDUP_REMOVED lines=31> */
[----:B------:R-:W-:-:S09]  /*01f0*/  UISETP.NE.AND.EX UP0, UPT, UR5, URZ, UPT, UP0 ;  /* 0x000000ff0500728c */ /* 0x000fd2000bf05300 */
[----:B---3--:R-:W-:Y:S05]  /*0200*/  BRA.U UP0, `(.L_x_969) ;  /* 0x0000000900a87547 */ /* 0x008fea000b800000 */
[----:B------:R-:W1:Y:S01]  /*0210*/  LDCU.64 UR4, c[0x0][0x3e0] ;  /* 0x00007c00ff0477ac */ /* 0x000e620008000a00 */
[----:B-----5:R-:W-:Y:S02]  /*0220*/  HADD2.F32 R0, -RZ, R8.H0_H0 ;  /* 0x20000008ff007230 */ /* 0x020fe40000004100 */
[----:B0-----:R-:W-:Y:S01]  /*0230*/  HADD2.F32 R4, -RZ, R9.H0_H0 ;  /* 0x20000009ff047230 */ /* 0x001fe20000004100 */
[----:B------:R-:W0:Y:S01]  /*0240*/  LDCU UR9, c[0x0][0x388] ;  /* 0x00007100ff0977ac */ /* 0x000e220008000800 */
[----:B------:R-:W-:Y:S02]  /*0250*/  HADD2.F32 R5, -RZ, R10.H0_H0 ;  /* 0x2000000aff057230 */ /* 0x000fe40000004100 */
[----:B------:R-:W-:Y:S02]  /*0260*/  HADD2.F32 R6, -RZ, R11.H0_H0 ;  /* 0x2000000bff067230 */ /* 0x000fe40000004100 */
[--C-:B------:R-:W-:Y:S02]  /*0270*/  HADD2.F32 R30, -RZ, R18.reuse.H0_H0 ;  /* 0x20000012ff1e7230 */ /* 0x100fe40000004100 */
[----:B------:R-:W-:-:S02]  /*0280*/  HADD2.F32 R32, -RZ, R18.H1_H1 ;  /* 0x30000012ff207230 */ /* 0x000fc40000004100 */
[----:B------:R-:W-:Y:S02]  /*0290*/  HADD2.F32 R8, -RZ, R8.H1_H1 ;  /* 0x30000008ff087230 */ /* 0x000fe40000004100 */
[----:B------:R-:W-:Y:S02]  /*02a0*/  HADD2.F32 R9, -RZ, R9.H1_H1 ;  /* 0x30000009ff097230 */ /* 0x000fe40000004100 */
[----:B------:R-:W-:Y:S01]  /*02b0*/  HADD2.F32 R10, -RZ, R10.H1_H1 ;  /* 0x3000000aff0a7230 */ /* 0x000fe20000004100 */
[----:B-1----:R-:W-:Y:S01]  /*02c0*/  ISETP.NE.U32.AND P0, PT, RZ, UR4, PT ;  /* 0x00000004ff007c0c */ /* 0x002fe2000bf05070 */
[----:B------:R-:W-:Y:S01]  /*02d0*/  HADD2.F32 R11, -RZ, R11.H1_H1 ;  /* 0x3000000bff0b7230 */ /* 0x000fe20000004100 */
[----:B------:R-:W1:Y:S01]  /*02e0*/  LDCU UR4, c[0x0][0x448] ;  /* 0x00008900ff0477ac */ /* 0x000e620008000800 */
[--C-:B------:R-:W-:Y:S01]  /*02f0*/  HADD2.F32 R7, -RZ, R12.reuse.H0_H0 ;  /* 0x2000000cff077230 */ /* 0x100fe20000004100 */
[----:B------:R-:W-:Y:S01]  /*0300*/  ISETP.NE.AND.EX P0, PT, RZ, UR5, PT, P0 ;  /* 0x00000005ff007c0c */ /* 0x000fe2000bf05300 */
[----:B------:R-:W-:-:S02]  /*0310*/  HADD2.F32 R21, -RZ, R12.H1_H1 ;  /* 0x3000000cff157230 */ /* 0x000fc40000004100 */
[--C-:B------:R-:W-:Y:S02]  /*0320*/  HADD2.F32 R20, -RZ, R13.reuse.H0_H0 ;  /* 0x2000000dff147230 */ /* 0x100fe40000004100 */
[----:B------:R-:W-:Y:S02]  /*0330*/  HADD2.F32 R23, -RZ, R13.H1_H1 ;  /* 0x3000000dff177230 */ /* 0x000fe40000004100 */
[--C-:B------:R-:W-:Y:S02]  /*0340*/  HADD2.F32 R22, -RZ, R14.reuse.H0_H0 ;  /* 0x2000000eff167230 */ /* 0x100fe40000004100 */
[----:B------:R-:W-:Y:S02]  /*0350*/  HADD2.F32 R25, -RZ, R14.H1_H1 ;  /* 0x3000000eff197230 */ /* 0x000fe40000004100 */
[--C-:B------:R-:W-:Y:S02]  /*0360*/  HADD2.F32 R24, -RZ, R15.reuse.H0_H0 ;  /* 0x2000000fff187230 */ /* 0x100fe40000004100 */
[----:B------:R-:W-:-:S02]  /*0370*/  HADD2.F32 R27, -RZ, R15.H1_H1 ;  /* 0x3000000fff1b7230 */ /* 0x000fc40000004100 */
[--C-:B------:R-:W-:Y:S02]  /*0380*/  HADD2.F32 R26, -RZ, R16.reuse.H0_H0 ;  /* 0x20000010ff1a7230 */ /* 0x100fe40000004100 */
[----:B------:R-:W-:Y:S02]  /*0390*/  HADD2.F32 R29, -RZ, R16.H1_H1 ;  /* 0x30000010ff1d7230 */ /* 0x000fe40000004100 */
[--C-:B------:R-:W-:Y:S02]  /*03a0*/  HADD2.F32 R28, -RZ, R17.reuse.H0_H0 ;  /* 0x20000011ff1c7230 */ /* 0x100fe40000004100 */
[----:B------:R-:W-:Y:S02]  /*03b0*/  HADD2.F32 R31, -RZ, R17.H1_H1 ;  /* 0x30000011ff1f7230 */ /* 0x000fe40000004100 */
[--C-:B------:R-:W-:Y:S02]  /*03c0*/  HADD2.F32 R18, -RZ, R19.reuse.H0_H0 ;  /* 0x20000013ff127230 */ /* 0x100fe40000004100 */
[----:B01----:R-:W-:-:S07]  /*03d0*/  HADD2.F32 R33, -RZ, R19.H1_H1 ;  /* 0x30000013ff217230 */ /* 0x003fce0000004100 */
.L_x_971:
[----:B------:R-:W0:Y:S01]  /*03e0*/  @P0 LDC.64 R14, c[0x0][0x3e0] ;  /* 0x0000f800ff0e0b82 */ /* 0x000e220000000a00 */
[----:B------:R-:W-:-:S05]  /*03f0*/  IMAD R16, R3, UR9, RZ ;  /* 0x0000000903107c24 */ /* 0x000fca000f8e02ff */
[----:B------:R-:W-:Y:S02]  /*0400*/  SHF.R.S32.HI R17, RZ, 0x1f, R16 ;  /* 0x0000001fff117819 */ /* 0x000fe40000011410 */
[----:B------:R-:W1:Y:S02]  /*0410*/  LDC.64 R12, c[0x0][0x390] ;  /* 0x0000e400ff0c7b82 */ /* 0x000e640000000a00 */
[----:B------:R-:W-:-:S04]  /*0420*/  LEA.HI R17, R17, R16, RZ, 0x3 ;  /* 0x0000001011117211 */ /* 0x000fc800078f18ff */
[----:B------:R-:W-:Y:S02]  /*0430*/  LEA.HI.SX32 R19, R17, R2, 0x1d ;  /* 0x0000000211137211 */ /* 0x000fe400078feaff */
[----:B------:R-:W2:Y:S01]  /*0440*/  LDC.64 R42, c[0x0][0x3a8] ;  /* 0x0000ea00ff2a7b82 */ /* 0x000ea20000000a00 */
[----:B0-----:R-:W-:-:S05]  /*0450*/  @P0 IMAD.WIDE R14, R3, 0x2, R14 ;  /* 0x00000002030e0825 */ /* 0x001fca00078e020e */
[----:B------:R-:W3:Y:S01]  /*0460*/  @P0 LDG.E.U16 R17, desc[UR6][R14.64] ;  /* 0x000000060e110981 */ /* 0x000ee2000c1e1500 */
[----:B-1----:R-:W-:-:S06]  /*0470*/  IMAD.WIDE.U32 R12, R19, 0x10, R12 ;  /* 0x00000010130c7825 */ /* 0x002fcc00078e000c */
[----:B------:R-:W4:Y:S01]  /*0480*/  LDG.E.128 R12, desc[UR6][R12.64] ;  /* 0x000000060c0c7981 */ /* 0x000f22000c1e1d00 */
[----:B------:R-:W-:Y:S02]  /*0490*/  HFMA2 R16, -RZ, RZ, 1.875, 0 ;  /* 0x3f800000ff107431 */ /* 0x000fe400000001ff */
[----:B--2---:R-:W-:Y:S01]  /*04a0*/  IMAD.WIDE.U32 R42, R19, 0x10, R42 ;  /* 0x00000010132a7825 */ /* 0x004fe200078e002a */
[----:B------:R-:W-:Y:S01]  /*04b0*/  UMOV UR5, 0xffffffff ;  /* 0xffffffff00057882 */ /* 0x000fe20000000000 */
[----:B------:R-:W-:Y:S02]  /*04c0*/  ISETP.NE.AND P1, PT, R2, RZ, PT ;  /* 0x000000ff0200720c */ /* 0x000fe40003f25270 */
[----:B---3--:R-:W-:Y:S02]  /*04d0*/  @P0 HADD2.F32 R16, -RZ, R17.H0_H0 ;  /* 0x20000011ff100230 */ /* 0x008fe40000004100 */
[--C-:B----4-:R-:W-:Y:S02]  /*04e0*/  HADD2.F32 R17, -RZ, R12.reuse.H0_H0 ;  /* 0x2000000cff117230 */ /* 0x110fe40000004100 */
[----:B------:R-:W-:-:S02]  /*04f0*/  HADD2.F32 R35, -RZ, R12.H1_H1 ;  /* 0x3000000cff237230 */ /* 0x000fc40000004100 */
[--C-:B------:R-:W-:Y:S02]  /*0500*/  HADD2.F32 R37, -RZ, R13.reuse.H0_H0 ;  /* 0x2000000dff257230 */ /* 0x100fe40000004100 */
[----:B------:R-:W-:Y:S02]  /*0510*/  HADD2.F32 R39, -RZ, R13.H1_H1 ;  /* 0x3000000dff277230 */ /* 0x000fe40000004100 */
[--C-:B------:R-:W-:Y:S02]  /*0520*/  HADD2.F32 R45, -RZ, R14.reuse.H0_H0 ;  /* 0x2000000eff2d7230 */ /* 0x100fe40000004100 */
[----:B------:R-:W-:Y:S02]  /*0530*/  HADD2.F32 R34, -RZ, R14.H1_H1 ;  /* 0x3000000eff227230 */ /* 0x000fe40000004100 */
[--C-:B------:R-:W-:Y:S02]  /*0540*/  HADD2.F32 R36, -RZ, R15.reuse.H0_H0 ;  /* 0x2000000fff247230 */ /* 0x100fe40000004100 */
[----:B------:R-:W-:-:S02]  /*0550*/  HADD2.F32 R38, -RZ, R15.H1_H1 ;  /* 0x3000000fff267230 */ /* 0x000fc40000004100 */
[-C--:B------:R-:W-:Y:S01]  /*0560*/  FMUL.FTZ R41, R17, R16.reuse ;  /* 0x0000001011297220 */ /* 0x080fe20000410000 */
        /* <DEDUP_REMOVED lines=16> */
[----:B------:R-:W-:-:S02]  /*0670*/  F2FP.F16.F32.PACK_AB R15, R37, R38 ;  /* 0x00000026250f723e */ /* 0x000fc400000000ff */
[----:B------:R-:W-:Y:S01]  /*0680*/  F2FP.F16.F32.PACK_AB R14, R36, R39 ;  /* 0x00000027240e723e */ /* 0x000fe200000000ff */
[----:B------:R-:W-:Y:S01]  /*0690*/  FADD.FTZ R45, R17, R16 ;  /* 0x00000010112d7221 */ /* 0x000fe20000010000 */
[----:B------:R-:W-:Y:S02]  /*06a0*/  F2FP.F16.F32.PACK_AB R13, R35, R40 ;  /* 0x00000028230d723e */ /* 0x000fe400000000ff */
[----:B------:R-:W-:Y:S01]  /*06b0*/  F2FP.F16.F32.PACK_AB R12, R17, R41 ;  /* 0x00000029110c723e */ /* 0x000fe200000000ff */
        /* <DEDUP_REMOVED lines=45> */
.L_x_988:
[----:B------:R-:W-:Y:S01]  /*0990*/  FMUL.FTZ R12, R34, R34 ;  /* 0x00000022220c7220 */ /* 0x000fe20000410000 */
[----:B------:R-:W-:Y:S01]  /*09a0*/  ISETP.NE.AND P2, PT, RZ, UR8, PT ;  /* 0x00000008ff007c0c */ /* 0x000fe2000bf45270 */
[----:B01----:R-:W-:-:S03]  /*09b0*/  FADD.FTZ R45, R45, R16 ;  /* 0x000000102d2d7221 */ /* 0x003fc60000010000 */
[----:B------:R-:W-:Y:S01]  /*09c0*/  FSEL R13, R12, RZ, P2 ;  /* 0x000000ff0c0d7208 */ /* 0x000fe20001000000 */
[----:B------:R-:W-:Y:S01]  /*09d0*/  FFMA.FTZ R42, R45, R42, UR4 ;  /* 0x000000042d2a7e23 */ /* 0x000fe2000801002a */
[----:B------:R-:W-:Y:S01]  /*09e0*/  FSEL R12, R34, RZ, !P2 ;  /* 0x000000ff220c7208 */ /* 0x000fe20005000000 */
[----:B------:R-:W0:Y:S02]  /*09f0*/  @!P1 LDC.64 R44, c[0x0][0x3c0] ;  /* 0x0000f000ff2c9b82 */ /* 0x000e240000000a00 */
[----:B------:R-:W-:Y:S02]  /*0a00*/  FADD.FTZ R42, R42, R13 ;  /* 0x0000000d2a2a7221 */ /* 0x000fe40000010000 */
[--C-:B------:R-:W-:Y:S01]  /*0a10*/  FADD.FTZ R39, R39, -R12.reuse ;  /* 0x8000000c27277221 */ /* 0x100fe20000010000 */
[--C-:B------:R-:W-:Y:S01]  /*0a20*/  FADD.FTZ R15, R38, -R12.reuse ;  /* 0x8000000c260f7221 */ /* 0x100fe20000010000 */
[--C-:B------:R-:W-:Y:S01]  /*0a30*/  FADD.FTZ R37, R37, -R12.reuse ;  /* 0x8000000c25257221 */ /* 0x100fe20000010000 */
[--C-:B------:R-:W-:Y:S01]  /*0a40*/  FADD.FTZ R13, R36, -R12.reuse ;  /* 0x8000000c240d7221 */ /* 0x100fe20000010000 */
[----:B------:R-:W1:Y:S01]  /*0a50*/  MUFU.RSQ R42, R42 ;  /* 0x0000002a002a7308 */ /* 0x000e620000001400 */
[--C-:B------:R-:W-:Y:S01]  /*0a60*/  FADD.FTZ R17, R17, -R12.reuse ;  /* 0x8000000c11117221 */ /* 0x100fe20000010000 */
[--C-:B------:R-:W-:Y:S01]  /*0a70*/  FADD.FTZ R35, R35, -R12.reuse ;  /* 0x8000000c23237221 */ /* 0x100fe20000010000 */
[----:B------:R-:W-:Y:S01]  /*0a80*/  FADD.FTZ R41, R41, -R12 ;  /* 0x8000000c29297221 */ /* 0x000fe20000010000 */
[----:B0-----:R-:W-:-:S04]  /*0a90*/  @!P1 IMAD.WIDE R44, R3, 0x4, R44 ;  /* 0x00000004032c9825 */ /* 0x001fc800078e022c */
        /* <DEDUP_REMOVED lines=8> */
[----:B------:R-:W0:Y:S01]  /*0b20*/  @!P1 LDC.64 R38, c[0x0][0x3c8] ;  /* 0x0000f200ff269b82 */ /* 0x000e220000000a00 */
[----:B------:R-:W-:Y:S01]  /*0b30*/  FADD.FTZ R13, R40, -R12 ;  /* 0x8000000c280d7221 */ /* 0x000fe20000010000 */
[----:B------:R-:W-:Y:S01]  /*0b40*/  FMUL.FTZ R12, R42, R35 ;  /* 0x000000232a0c7220 */ /* 0x000fe20000410000 */
[----:B------:R-:W-:Y:S01]  /*0b50*/  F2FP.F16.F32.PACK_AB R15, R16, R15 ;  /* 0x0000000f100f723e */ /* 0x000fe200000000ff */
[C---:B------:R-:W-:Y:S01]  /*0b60*/  FMUL.FTZ R16, R42.reuse, R17 ;  /* 0x000000112a107220 */ /* 0x040fe20000410000 */
[----:B------:R-:W-:Y:S01]  /*0b70*/  F2FP.F16.F32.PACK_AB R14, R37, R14 ;  /* 0x0000000e250e723e */ /* 0x000fe200000000ff */
[----:B------:R-:W-:Y:S01]  /*0b80*/  FMUL.FTZ R13, R42, R13 ;  /* 0x0000000d2a0d7220 */ /* 0x000fe20000410000 */
[----:B------:R-:W-:Y:S01]  /*0b90*/  FFMA.FTZ R12, R12, R23, R31 ;  /* 0x000000170c0c7223 */ /* 0x000fe2000001001f */
[----:B------:R-:W1:Y:S01]  /*0ba0*/  LDC.64 R36, c[0x0][0x428] ;  /* 0x00010a00ff247b82 */ /* 0x000e620000000a00 */
[----:B------:R-:W-:Y:S01]  /*0bb0*/  FFMA.FTZ R35, R16, R21, R29 ;  /* 0x0000001510237223 */ /* 0x000fe2000001001d */
[----:B------:R-:W-:Y:S01]  /*0bc0*/  FFMA.FTZ R13, R13, R20, R28 ;  /* 0x000000140d0d7223 */ /* 0x000fe2000001001c */
[----:B------:R-:W-:Y:S01]  /*0bd0*/  FMUL.FTZ R41, R42, R41 ;  /* 0x000000292a297220 */ /* 0x000fe20000410000 */
[----:B------:R2:W-:Y:S03]  /*0be0*/  @!P1 STG.E desc[UR6][R44.64], R34 ;  /* 0x000000222c009986 */ /* 0x0005e6000c101906 */
[----:B------:R-:W-:Y:S01]  /*0bf0*/  F2FP.F16.F32.PACK_AB R13, R12, R13 ;  /* 0x0000000d0c0d723e */ /* 0x000fe200000000ff */
[----:B------:R-:W3:Y:S01]  /*0c00*/  LDC.64 R16, c[0x0][0x380] ;  /* 0x0000e000ff107b82 */ /* 0x000ee20000000a00 */
[----:B------:R-:W-:-:S05]  /*0c10*/  FFMA.FTZ R12, R41, R7, R26 ;  /* 0x00000007290c7223 */ /* 0x000fca000001001a */
[----:B------:R-:W-:Y:S01]  /*0c20*/  F2FP.F16.F32.PACK_AB R12, R35, R12 ;  /* 0x0000000c230c723e */ /* 0x000fe200000000ff */
        /* <DEDUP_REMOVED lines=8> */
.L_x_969:
[----:B------:R-:W1:Y:S02]  /*0cb0*/  LDCU.64 UR4, c[0x0][0x3e0] ;  /* 0x00007c00ff0477ac */ /* 0x000e640008000a00 */
[----:B-1----:R-:W-:-:S04]  /*0cc0*/  UISETP.NE.U32.AND UP0, UPT, UR4, URZ, UPT ;  /* 0x000000ff0400728c */ /* 0x002fc8000bf05070 */
[----:B------:R-:W-:-:S09]  /*0cd0*/  UISETP.NE.AND.EX UP0, UPT, UR5, URZ, UPT, UP0 ;  /* 0x000000ff0500728c */ /* 0x000fd2000bf05300 */
[----:B------:R-:W-:Y:S05]  /*0ce0*/  BRA.U !UP0, `(.L_x_972) ;  /* 0x0000000908c47547 */ /* 0x000fea000b800000 */
[----:B-----5:R-:W-:Y:S01]  /*0cf0*/  HADD2.F32 R0, -RZ, R8.H0_H0 ;  /* 0x20000008ff007230 */ /* 0x020fe20000004100 */
[----:B------:R-:W1:Y:S01]  /*0d00*/  LDCU UR4, c[0x0][0x388] ;  /* 0x00007100ff0477ac */ /* 0x000e620008000800 */
[----:B0-----:R-:W-:Y:S02]  /*0d10*/  HADD2.F32 R4, -RZ, R9.H0_H0 ;  /* 0x20000009ff047230 */ /* 0x001fe40000004100 */
[----:B------:R-:W-:Y:S01]  /*0d20*/  HADD2.F32 R5, -RZ, R10.H0_H0 ;  /* 0x2000000aff057230 */ /* 0x000fe20000004100 */
[----:B------:R-:W0:Y:S01]  /*0d30*/  LDCU UR5, c[0x0][0x448] ;  /* 0x00008900ff0577ac */ /* 0x000e220008000800 */
[----:B------:R-:W-:Y:S02]  /*0d40*/  HADD2.F32 R6, -RZ, R11.H0_H0 ;  /* 0x2000000bff067230 */ /* 0x000fe40000004100 */
[----:B------:R-:W-:Y:S02]  /*0d50*/  HADD2.F32 R8, -RZ, R8.H1_H1 ;  /* 0x30000008ff087230 */ /* 0x000fe40000004100 */
[----:B------:R-:W-:-:S02]  /*0d60*/  HADD2.F32 R9, -RZ, R9.H1_H1 ;  /* 0x30000009ff097230 */ /* 0x000fc40000004100 */
[----:B------:R-:W-:Y:S02]  /*0d70*/  HADD2.F32 R10, -RZ, R10.H1_H1 ;  /* 0x3000000aff0a7230 */ /* 0x000fe40000004100 */
        /* <DEDUP_REMOVED lines=17> */
.L_x_974:
        /* <DEDUP_REMOVED lines=14> */
[----:B------:R-:W-:Y:S01]  /*0f70*/  ISETP.NE.AND P0, PT, R2, RZ, PT ;  /* 0x000000ff0200720c */ /* 0x000fe20003f05270 */
[----:B---3--:R-:W-:Y:S02]  /*0f80*/  HADD2.F32 R36, -RZ, R36.H0_H0 ;  /* 0x20000024ff247230 */ /* 0x008fe40000004100 */
[----:B----4-:R-:W-:Y:S02]  /*0f90*/  HADD2.F32 R38, -RZ, R12.H0_H0 ;  /* 0x2000000cff267230 */ /* 0x010fe40000004100 */
[----:B------:R-:W-:Y:S02]  /*0fa0*/  HADD2.F32 R43, -RZ, R15.H1_H1 ;  /* 0x3000000fff2b7230 */ /* 0x000fe40000004100 */
[----:B------:R-:W-:Y:S02]  /*0fb0*/  HADD2.F32 R37, -RZ, R13.H0_H0 ;  /* 0x2000000dff257230 */ /* 0x000fe40000004100 */
[----:B------:R-:W-:Y:S01]  /*0fc0*/  FMUL.FTZ R42, R36, R38 ;  /* 0x00000026242a7220 */ /* 0x000fe20000410000 */
[----:B--2---:R-:W-:-:S02]  /*0fd0*/  HADD2.F32 R41, -RZ, R19.H0_H0 ;  /* 0x20000013ff297230 */ /* 0x004fc40000004100 */
[C---:B------:R-:W-:Y:S01]  /*0fe0*/  FMUL.FTZ R38, R36.reuse, R43 ;  /* 0x0000002b24267220 */ /* 0x040fe20000410000 */
[----:B------:R-:W-:Y:S02]  /*0ff0*/  HADD2.F32 R19, -RZ, R19.H1_H1 ;  /* 0x30000013ff137230 */ /* 0x000fe40000004100 */
[----:B------:R-:W-:Y:S02]  /*1000*/  HADD2.F32 R39, -RZ, R13.H1_H1 ;  /* 0x3000000dff277230 */ /* 0x000fe40000004100 */
[----:B------:R-:W-:Y:S02]  /*1010*/  HADD2.F32 R40, -RZ, R15.H0_H0 ;  /* 0x2000000fff287230 */ /* 0x000fe40000004100 */
[----:B------:R-:W-:Y:S01]  /*1020*/  FFMA.FTZ R38, R11, R38, R19 ;  /* 0x000000260b267223 */ /* 0x000fe20000010013 */
[----:B------:R-:W-:Y:S02]  /*1030*/  HADD2.F32 R13, -RZ, R14.H0_H0 ;  /* 0x2000000eff0d7230 */ /* 0x000fe40000004100 */
[----:B------:R-:W-:Y:S01]  /*1040*/  FMUL.FTZ R44, R36, R37 ;  /* 0x00000025242c7220 */ /* 0x000fe20000410000 */
[----:B------:R-:W-:-:S02]  /*1050*/  HADD2.F32 R12, -RZ, R12.H1_H1 ;  /* 0x3000000cff0c7230 */ /* 0x000fc40000004100 */
[----:B------:R-:W-:Y:S02]  /*1060*/  HADD2.F32 R14, -RZ, R14.H1_H1 ;  /* 0x3000000eff0e7230 */ /* 0x000fe40000004100 */
[C---:B------:R-:W-:Y:S01]  /*1070*/  FMUL.FTZ R15, R36.reuse, R39 ;  /* 0x00000027240f7220 */ /* 0x040fe20000410000 */
[----:B------:R-:W-:Y:S02]  /*1080*/  HADD2.F32 R19, -RZ, R17.H0_H0 ;  /* 0x20000011ff137230 */ /* 0x000fe40000004100 */
[C---:B------:R-:W-:Y:S01]  /*1090*/  FMUL.FTZ R39, R36.reuse, R40 ;  /* 0x0000002824277220 */ /* 0x040fe20000410000 */
[C---:B------:R-:W-:Y:S01]  /*10a0*/  FMUL.FTZ R40, R36.reuse, R13 ;  /* 0x0000000d24287220 */ /* 0x040fe20000410000 */
[C---:B------:R-:W-:Y:S01]  /*10b0*/  FMUL.FTZ R12, R36.reuse, R12 ;  /* 0x0000000c240c7220 */ /* 0x040fe20000410000 */
[----:B------:R-:W-:Y:S01]  /*10c0*/  FMUL.FTZ R13, R36, R14 ;  /* 0x0000000e240d7220 */ /* 0x000fe20000410000 */
[----:B------:R-:W-:Y:S02]  /*10d0*/  FFMA.FTZ R36, R4, R44, R19 ;  /* 0x0000002c04247223 */ /* 0x000fe40000010013 */
[----:B------:R-:W0:Y:S01]  /*10e0*/  LDC.64 R44, c[0x0][0x3a8] ;  /* 0x0000ea00ff2c7b82 */ /* 0x000e220000000a00 */
[----:B------:R-:W-:-:S02]  /*10f0*/  HADD2.F32 R14, -RZ, R18.H0_H0 ;  /* 0x20000012ff0e7230 */ /* 0x000fc40000004100 */
[----:B------:R-:W-:Y:S01]  /*1100*/  FFMA.FTZ R39, R6, R39, R41 ;  /* 0x0000002706277223 */ /* 0x000fe20000010029 */
[----:B------:R-:W-:Y:S02]  /*1110*/  HADD2.F32 R37, -RZ, R16.H0_H0 ;  /* 0x20000010ff257230 */ /* 0x000fe40000004100 */
[----:B------:R-:W-:Y:S02]  /*1120*/  HADD2.F32 R43, -RZ, R18.H1_H1 ;  /* 0x30000012ff2b7230 */ /* 0x000fe40000004100 */
[----:B------:R-:W-:Y:S01]  /*1130*/  FFMA.FTZ R19, R5, R40, R14 ;  /* 0x0000002805137223 */ /* 0x000fe2000001000e */
[----:B------:R-:W-:Y:S02]  /*1140*/  HADD2.F32 R40, -RZ, R17.H1_H1 ;  /* 0x30000011ff287230 */ /* 0x000fe40000004100 */
[----:B------:R-:W-:Y:S02]  /*1150*/  HADD2.F32 R41, -RZ, R16.H1_H1 ;  /* 0x30000010ff297230 */ /* 0x000fe40000004100 */
[----:B------:R-:W-:Y:S01]  /*1160*/  FFMA.FTZ R37, R0, R42, R37 ;  /* 0x0000002a00257223 */ /* 0x000fe20000010025 */
[----:B------:R-:W-:Y:S01]  /*1170*/  FFMA.FTZ R17, R10, R13, R43 ;  /* 0x0000000d0a117223 */ /* 0x000fe2000001002b */
[----:B------:R-:W-:Y:S01]  /*1180*/  FFMA.FTZ R40, R9, R15, R40 ;  /* 0x0000000f09287223 */ /* 0x000fe20000010028 */
[----:B------:R-:W-:Y:S01]  /*1190*/  FFMA.FTZ R41, R8, R12, R41 ;  /* 0x0000000c08297223 */ /* 0x000fe20000010029 */
[----:B------:R-:W-:Y:S01]  /*11a0*/  FADD.FTZ R16, RZ, R37 ;  /* 0x00000025ff107221 */ /* 0x000fe20000010000 */
[----:B------:R-:W-:-:S02]  /*11b0*/  F2FP.F16.F32.PACK_AB R15, R38, R39 ;  /* 0x00000027260f723e */ /* 0x000fc400000000ff */
[----:B------:R-:W-:Y:S02]  /*11c0*/  F2FP.F16.F32.PACK_AB R14, R17, R19 ;  /* 0x00000013110e723e */ /* 0x000fe400000000ff */
[----:B------:R-:W-:Y:S02]  /*11d0*/  F2FP.F16.F32.PACK_AB R13, R40, R36 ;  /* 0x00000024280d723e */ /* 0x000fe400000000ff */
[----:B------:R-:W-:Y:S01]  /*11e0*/  F2FP.F16.F32.PACK_AB R12, R41, R37 ;  /* 0x00000025290c723e */ /* 0x000fe200000000ff */
[----:B0-----:R-:W-:-:S04]  /*11f0*/  IMAD.WIDE.U32 R42, R35, 0x10, R44 ;  /* 0x00000010232a7825 */ /* 0x001fc800078e002c */
[----:B------:R-:W-:Y:S01]  /*1200*/  FADD.FTZ R45, R41, R16 ;  /* 0x00000010292d7221 */ /* 0x000fe20000010000 */
[----:B------:R0:W-:Y:S03]  /*1210*/  STG.E.128 desc[UR6][R42.64], R12 ;  /* 0x0000000c2a007986 */ /* 0x0001e6000c101d06 */
[----:B------:R-:W-:-:S04]  /*1220*/  FADD.FTZ R45, R36, R45 ;  /* 0x0000002d242d7221 */ /* 0x000fc80000010000 */
        /* <DEDUP_REMOVED lines=43> */
.L_x_1000:
        /* <DEDUP_REMOVED lines=12> */
[----:B------:R-:W-:Y:S01]  /*15a0*/  FADD.FTZ R39, R39, -R14 ;  /* 0x8000000e27277221 */ /* 0x000fe20000010000 */
[C---:B0-----:R-:W-:Y:S01]  /*15b0*/  FMUL.FTZ R19, R42.reuse, R19 ;  /* 0x000000132a137220 */ /* 0x041fe20000410000 */
[C---:B------:R-:W-:Y:S01]  /*15c0*/  FMUL.FTZ R17, R42.reuse, R17 ;  /* 0x000000112a117220 */ /* 0x040fe20000410000 */
[C---:B------:R-:W-:Y:S01]  /*15d0*/  FMUL.FTZ R13, R42.reuse, R13 ;  /* 0x0000000d2a0d7220 */ /* 0x040fe20000410000 */
[----:B------:R-:W-:Y:S01]  /*15e0*/  FMUL.FTZ R39, R42, R39 ;  /* 0x000000272a277220 */ /* 0x000fe20000410000 */
[----:B------:R-:W-:Y:S01]  /*15f0*/  FFMA.FTZ R16, R22, R19, R30 ;  /* 0x0000001316107223 */ /* 0x000fe2000001001e */
[----:B------:R-:W-:Y:S01]  /*1600*/  FFMA.FTZ R37, R24, R17, R33 ;  /* 0x0000001118257223 */ /* 0x000fe20000010021 */
[----:B------:R-:W-:Y:S01]  /*1610*/  FFMA.FTZ R38, R26, R13, R34 ;  /* 0x0000000d1a267223 */ /* 0x000fe20000010022 */
[--C-:B------:R-:W-:Y:S01]  /*1620*/  FADD.FTZ R13, R36, -R14.reuse ;  /* 0x8000000e240d7221 */ /* 0x100fe20000010000 */
[--C-:B------:R-:W-:Y:S01]  /*1630*/  FADD.FTZ R19, R40, -R14.reuse ;  /* 0x8000000e28137221 */ /* 0x100fe20000010000 */
[----:B------:R-:W-:Y:S01]  /*1640*/  FADD.FTZ R17, R41, -R14 ;  /* 0x8000000e29117221 */ /* 0x000fe20000010000 */
[----:B------:R-:W-:Y:S01]  /*1650*/  F2FP.F16.F32.PACK_AB R14, R37, R16 ;  /* 0x00000010250e723e */ /* 0x000fe200000000ff */
[C---:B------:R-:W-:Y:S01]  /*1660*/  FMUL.FTZ R13, R42.reuse, R13 ;  /* 0x0000000d2a0d7220 */ /* 0x040fe20000410000 */
[----:B------:R-:W-:Y:S01]  /*1670*/  FMUL.FTZ R16, R42, R19 ;  /* 0x000000132a107220 */ /* 0x000fe20000410000 */
[----:B------:R-:W-:Y:S01]  /*1680*/  FFMA.FTZ R15, R25, R39, R32 ;  /* 0x00000027190f7223 */ /* 0x000fe20000010020 */
[----:B------:R-:W0:Y:S01]  /*1690*/  @!P0 LDC.64 R40, c[0x0][0x3c0] ;  /* 0x0000f000ff288b82 */ /* 0x000e220000000a00 */
[----:B------:R-:W-:Y:S01]  /*16a0*/  FFMA.FTZ R13, R20, R13, R28 ;  /* 0x0000000d140d7223 */ /* 0x000fe2000001001c */
[----:B------:R-:W-:Y:S01]  /*16b0*/  FFMA.FTZ R16, R23, R16, R31 ;  /* 0x0000001017107223 */ /* 0x000fe2000001001f */
[----:B------:R-:W-:Y:S01]  /*16c0*/  FMUL.FTZ R12, R42, R12 ;  /* 0x0000000c2a0c7220 */ /* 0x000fe20000410000 */
[----:B------:R-:W-:-:S03]  /*16d0*/  F2FP.F16.F32.PACK_AB R15, R38, R15 ;  /* 0x0000000f260f723e */ /* 0x000fc600000000ff */
[----:B------:R-:W-:Y:S01]  /*16e0*/  F2FP.F16.F32.PACK_AB R13, R16, R13 ;  /* 0x0000000d100d723e */ /* 0x000fe200000000ff */
[----:B------:R-:W1:Y:S01]  /*16f0*/  @!P0 LDC.64 R38, c[0x0][0x3c8] ;  /* 0x0000f200ff268b82 */ /* 0x000e620000000a00 */
[----:B------:R-:W-:Y:S01]  /*1700*/  FMUL.FTZ R16, R42, R17 ;  /* 0x000000112a107220 */ /* 0x000fe20000410000 */
[----:B------:R-:W-:-:S03]  /*1710*/  FFMA.FTZ R12, R7, R12, R27 ;  /* 0x0000000c070c7223 */ /* 0x000fc6000001001b */
[----:B------:R-:W-:-:S03]  /*1720*/  FFMA.FTZ R19, R21, R16, R29 ;  /* 0x0000001015137223 */ /* 0x000fc6000001001d */
[----:B------:R-:W2:Y:S02]  /*1730*/  LDC.64 R36, c[0x0][0x428] ;  /* 0x00010a00ff247b82 */ /* 0x000ea40000000a00 */
[----:B------:R-:W-:-:S06]  /*1740*/  F2FP.F16.F32.PACK_AB R12, R19, R12 ;  /* 0x0000000c130c723e */ /* 0x000fcc00000000ff */
        /* <DEDUP_REMOVED lines=11> */
.L_x_972:
[--C-:B-----5:R-:W-:Y:S01]  /*1800*/  HADD2.F32 R0, -RZ, R8.reuse.H0_H0 ;  /* 0x20000008ff007230 */ /* 0x120fe20000004100 */
[----:B------:R-:W1:Y:S01]  /*1810*/  LDCU UR4, c[0x0][0x388] ;  /* 0x00007100ff0477ac */ /* 0x000e620008000800 */
[----:B0-----:R-:W-:Y:S02]  /*1820*/  HADD2.F32 R5, -RZ, R8.H1_H1 ;  /* 0x30000008ff057230 */ /* 0x001fe40000004100 */
[--C-:B------:R-:W-:Y:S01]  /*1830*/  HADD2.F32 R4, -RZ, R9.reuse.H0_H0 ;  /* 0x20000009ff047230 */ /* 0x100fe20000004100 */
[----:B------:R-:W0:Y:S01]  /*1840*/  LDCU UR5, c[0x0][0x448] ;  /* 0x00008900ff0577ac */ /* 0x000e220008000800 */
[----:B------:R-:W-:Y:S02]  /*1850*/  HADD2.F32 R6, -RZ, R9.H1_H1 ;  /* 0x30000009ff067230 */ /* 0x000fe40000004100 */
[----:B------:R-:W-:Y:S02]  /*1860*/  HADD2.F32 R7, -RZ, R10.H0_H0 ;  /* 0x2000000aff077230 */ /* 0x000fe40000004100 */
[----:B------:R-:W-:-:S02]  /*1870*/  HADD2.F32 R8, -RZ, R11.H0_H0 ;  /* 0x2000000bff087230 */ /* 0x000fc40000004100 */
        /* <DEDUP_REMOVED lines=18> */
.L_x_976:
[----:B------:R-:W0:Y:S01]  /*19a0*/  LDC.64 R12, c[0x0][0x390] ;  /* 0x0000e400ff0c7b82 */ /* 0x000e220000000a00 */
[----:B------:R-:W-:-:S05]  /*19b0*/  IMAD R14, R3, UR4, RZ ;  /* 0x00000004030e7c24 */ /* 0x000fca000f8e02ff */
[----:B------:R-:W-:Y:S02]  /*19c0*/  SHF.R.S32.HI R15, RZ, 0x1f, R14 ;  /* 0x0000001fff0f7819 */ /* 0x000fe4000001140e */
[----:B------:R-:W1:Y:S02]  /*19d0*/  LDC.64 R16, c[0x0][0x3a0] ;  /* 0x0000e800ff107b82 */ /* 0x000e640000000a00 */
[----:B------:R-:W-:-:S04]  /*19e0*/  LEA.HI R15, R15, R14, RZ, 0x3 ;  /* 0x0000000e0f0f7211 */ /* 0x000fc800078f18ff */
[----:B------:R-:W-:Y:S02]  /*19f0*/  LEA.HI.SX32 R35, R15, R2, 0x1d ;  /* 0x000000020f237211 */ /* 0x000fe400078feaff */
[----:B------:R-:W2:Y:S03]  /*1a00*/  LDC.64 R42, c[0x0][0x3a8] ;  /* 0x0000ea00ff2a7b82 */ /* 0x000ea60000000a00 */
[----:B0-----:R-:W-:-:S06]  /*1a10*/  IMAD.WIDE.U32 R12, R35, 0x10, R12 ;  /* 0x00000010230c7825 */ /* 0x001fcc00078e000c */
[----:B------:R-:W3:Y:S01]  /*1a20*/  LDG.E.128 R12, desc[UR6][R12.64] ;  /* 0x000000060c0c7981 */ /* 0x000ee2000c1e1d00 */
[----:B-1----:R-:W-:-:S06]  /*1a30*/  IMAD.WIDE.U32 R16, R35, 0x10, R16 ;  /* 0x0000001023107825 */ /* 0x002fcc00078e0010 */
[----:B------:R-:W4:Y:S01]  /*1a40*/  LDG.E.128 R16, desc[UR6][R16.64] ;  /* 0x0000000610107981 */ /* 0x000f22000c1e1d00 */
[----:B--2---:R-:W-:Y:S01]  /*1a50*/  IMAD.WIDE.U32 R42, R35, 0x10, R42 ;  /* 0x00000010232a7825 */ /* 0x004fe200078e002a */
[----:B------:R-:W-:Y:S01]  /*1a60*/  UMOV UR9, 0xffffffff ;  /* 0xffffffff00097882 */ /* 0x000fe20000000000 */
[----:B------:R-:W-:Y:S02]  /*1a70*/  ISETP.NE.AND P0, PT, R2, RZ, PT ;  /* 0x000000ff0200720c */ /* 0x000fe40003f05270 */
[--C-:B---3--:R-:W-:Y:S02]  /*1a80*/  HADD2.F32 R37, -RZ, R15.reuse.H0_H0 ;  /* 0x2000000fff257230 */ /* 0x108fe40000004100 */
[----:B------:R-:W-:Y:S02]  /*1a90*/  HADD2.F32 R38, -RZ, R15.H1_H1 ;  /* 0x3000000fff267230 */ /* 0x000fe40000004100 */
[----:B------:R-:W-:Y:S02]  /*1aa0*/  HADD2.F32 R39, -RZ, R12.H0_H0 ;  /* 0x2000000cff277230 */ /* 0x000fe40000004100 */
[----:B----4-:R-:W-:-:S02]  /*1ab0*/  HADD2.F32 R41, -RZ, R19.H0_H0 ;  /* 0x20000013ff297230 */ /* 0x010fc40000004100 */
[----:B------:R-:W-:Y:S02]  /*1ac0*/  HADD2.F32 R15, -RZ, R16.H0_H0 ;  /* 0x20000010ff0f7230 */ /* 0x000fe40000004100 */
[----:B------:R-:W-:Y:S02]  /*1ad0*/  HADD2.F32 R40, -RZ, R19.H1_H1 ;  /* 0x30000013ff287230 */ /* 0x000fe40000004100 */
[----:B------:R-:W-:Y:S01]  /*1ae0*/  FFMA.FTZ R36, R8, R37, R41 ;  /* 0x0000002508247223 */ /* 0x000fe20000010029 */
[----:B------:R-:W-:Y:S02]  /*1af0*/  HADD2.F32 R37, -RZ, R17.H0_H0 ;  /* 0x20000011ff257230 */ /* 0x000fe40000004100 */
[----:B------:R-:W-:Y:S01]  /*1b00*/  FFMA.FTZ R39, R0, R39, R15 ;  /* 0x0000002700277223 */ /* 0x000fe2000001000f */
[----:B------:R-:W-:Y:S02]  /*1b10*/  HADD2.F32 R15, -RZ, R13.H0_H0 ;  /* 0x2000000dff0f7230 */ /* 0x000fe40000004100 */
[----:B------:R-:W-:Y:S01]  /*1b20*/  FFMA.FTZ R19, R11, R38, R40 ;  /* 0x000000260b137223 */ /* 0x000fe20000010028 */
[----:B------:R-:W-:-:S02]  /*1b30*/  HADD2.F32 R40, -RZ, R14.H0_H0 ;  /* 0x2000000eff287230 */ /* 0x000fc40000004100 */
[----:B------:R-:W-:Y:S02]  /*1b40*/  HADD2.F32 R44, -RZ, R18.H0_H0 ;  /* 0x20000012ff2c7230 */ /* 0x000fe40000004100 */
[----:B------:R-:W-:Y:S01]  /*1b50*/  FFMA.FTZ R38, R4, R15, R37 ;  /* 0x0000000f04267223 */ /* 0x000fe20000010025 */
[----:B------:R-:W-:Y:S02]  /*1b60*/  HADD2.F32 R13, -RZ, R13.H1_H1 ;  /* 0x3000000dff0d7230 */ /* 0x000fe40000004100 */
[----:B------:R-:W-:Y:S02]  /*1b70*/  HADD2.F32 R17, -RZ, R17.H1_H1 ;  /* 0x30000011ff117230 */ /* 0x000fe40000004100 */
[----:B------:R-:W-:Y:S02]  /*1b80*/  HADD2.F32 R12, -RZ, R12.H1_H1 ;  /* 0x3000000cff0c7230 */ /* 0x000fe40000004100 */
[----:B------:R-:W-:Y:S02]  /*1b90*/  HADD2.F32 R41, -RZ, R14.H1_H1 ;  /* 0x3000000eff297230 */ /* 0x000fe40000004100 */
[----:B------:R-:W-:-:S02]  /*1ba0*/  HADD2.F32 R15, -RZ, R18.H1_H1 ;  /* 0x30000012ff0f7230 */ /* 0x000fc40000004100 */
[----:B------:R-:W-:Y:S02]  /*1bb0*/  HADD2.F32 R16, -RZ, R16.H1_H1 ;  /* 0x30000010ff107230 */ /* 0x000fe40000004100 */
[----:B------:R-:W-:Y:S01]  /*1bc0*/  FFMA.FTZ R37, R7, R40, R44 ;  /* 0x0000002807257223 */ /* 0x000fe2000001002c */
[----:B------:R-:W-:Y:S01]  /*1bd0*/  FFMA.FTZ R40, R6, R13, R17 ;  /* 0x0000000d06287223 */ /* 0x000fe20000010011 */
[----:B------:R-:W-:Y:S01]  /*1be0*/  FFMA.FTZ R41, R10, R41, R15 ;  /* 0x000000290a297223 */ /* 0x000fe2000001000f */
[----:B------:R-:W-:Y:S01]  /*1bf0*/  FFMA.FTZ R17, R5, R12, R16 ;  /* 0x0000000c05117223 */ /* 0x000fe20000010010 */
[----:B------:R-:W-:Y:S01]  /*1c00*/  FADD.FTZ R16, RZ, R39 ;  /* 0x00000027ff107221 */ /* 0x000fe20000010000 */
[----:B------:R-:W-:Y:S02]  /*1c10*/  F2FP.F16.F32.PACK_AB R15, R19, R36 ;  /* 0x00000024130f723e */ /* 0x000fe400000000ff */
[----:B------:R-:W-:Y:S01]  /*1c20*/  F2FP.F16.F32.PACK_AB R14, R41, R37 ;  /* 0x00000025290e723e */ /* 0x000fe200000000ff */
[----:B------:R-:W-:Y:S01]  /*1c30*/  FADD.FTZ R45, R17, R16 ;  /* 0x00000010112d7221 */ /* 0x000fe20000010000 */
[----:B------:R-:W-:-:S02]  /*1c40*/  F2FP.F16.F32.PACK_AB R13, R40, R38 ;  /* 0x00000026280d723e */ /* 0x000fc400000000ff */
        /* <DEDUP_REMOVED lines=46> */
.L_x_1012:
        /* <DEDUP_REMOVED lines=22> */
[--C-:B------:R-:W-:Y:S01]  /*2090*/  FADD.FTZ R13, R38, -R14.reuse ;  /* 0x8000000e260d7221 */ /* 0x100fe20000010000 */
[----:B------:R-:W-:Y:S01]  /*20a0*/  FADD.FTZ R19, R40, -R14 ;  /* 0x8000000e28137221 */ /* 0x000fe20000010000 */
[----:B------:R-:W-:Y:S01]  /*20b0*/  F2FP.F16.F32.PACK_AB R14, R16, R37 ;  /* 0x00000025100e723e */ /* 0x000fe200000000ff */
[----:B------:R-:W0:Y:S01]  /*20c0*/  @!P0 LDC.64 R40, c[0x0][0x3c0] ;  /* 0x0000f000ff288b82 */ /* 0x000e220000000a00 */
[C---:B------:R-:W-:Y:S01]  /*20d0*/  FMUL.FTZ R13, R42.reuse, R13 ;  /* 0x0000000d2a0d7220 */ /* 0x040fe20000410000 */
[----:B------:R-:W-:Y:S01]  /*20e0*/  FMUL.FTZ R16, R42, R19 ;  /* 0x000000132a107220 */ /* 0x000fe20000410000 */
[----:B------:R-:W-:Y:S01]  /*20f0*/  F2FP.F16.F32.PACK_AB R15, R36, R15 ;  /* 0x0000000f240f723e */ /* 0x000fe200000000ff */
[----:B------:R-:W-:Y:S01]  /*2100*/  FMUL.FTZ R12, R42, R12 ;  /* 0x0000000c2a0c7220 */ /* 0x000fe20000410000 */
[----:B------:R-:W-:Y:S01]  /*2110*/  FFMA.FTZ R13, R20, R13, R28 ;  /* 0x0000000d140d7223 */ /* 0x000fe2000001001c */
[----:B------:R-:W-:-:S02]  /*2120*/  FFMA.FTZ R16, R23, R16, R31 ;  /* 0x0000001017107223 */ /* 0x000fc4000001001f */
[----:B------:R-:W1:Y:S01]  /*2130*/  @!P0 LDC.64 R38, c[0x0][0x3c8] ;  /* 0x0000f200ff268b82 */ /* 0x000e620000000a00 */
[----:B------:R-:W-:Y:S02]  /*2140*/  FFMA.FTZ R12, R9, R12, R26 ;  /* 0x0000000c090c7223 */ /* 0x000fe4000001001a */
[----:B------:R-:W-:Y:S01]  /*2150*/  F2FP.F16.F32.PACK_AB R13, R16, R13 ;  /* 0x0000000d100d723e */ /* 0x000fe200000000ff */
[----:B------:R-:W-:-:S04]  /*2160*/  FMUL.FTZ R16, R42, R17 ;  /* 0x000000112a107220 */ /* 0x000fc80000410000 */
[----:B------:R-:W2:Y:S01]  /*2170*/  LDC.64 R36, c[0x0][0x428] ;  /* 0x00010a00ff247b82 */ /* 0x000ea20000000a00 */
[----:B------:R-:W-:-:S05]  /*2180*/  FFMA.FTZ R19, R21, R16, R29 ;  /* 0x0000001015137223 */ /* 0x000fca000001001d */
[----:B------:R-:W-:Y:S02]  /*2190*/  F2FP.F16.F32.PACK_AB R12, R19, R12 ;  /* 0x0000000c130c723e */ /* 0x000fe400000000ff */
        /* <DEDUP_REMOVED lines=11> */
.L_x_970:
[----:B------:R-:W-:Y:S01]  /*2250*/  BSSY B0, `(.L_x_977) ;  /* 0x0000008000007945 */ /* 0x000fe20003800000 */
[----:B------:R-:W-:Y:S02]  /*2260*/  MOV R15, R34 ;  /* 0x00000022000f7202 */ /* 0x000fe40000000f00 */
[----:B------:R-:W-:Y:S02]  /*2270*/  MOV R14, 0x1 ;  /* 0x00000001000e7802 */ /* 0x000fe40000000f00 */
[----:B------:R-:W-:Y:S02]  /*2280*/  MOV R13, 0x1f ;  /* 0x0000001f000d7802 */ /* 0x000fe40000000f00 */
[----:B------:R-:W-:-:S07]  /*2290*/  MOV R12, 0xffffffff ;  /* 0xffffffff000c7802 */ /* 0x000fce0000000f00 */
[----:B------:R-:W-:Y:S05]  /*22a0*/  WARPSYNC.COLLECTIVE R12, `(.L_x_978) ;  /* 0x000000000c087348 */ /* 0x000fea0003c00000 */
[----:B------:R0:W1:Y:S02]  /*22b0*/  SHFL.BFLY P2, R16, R15, R14, R13 ;  /* 0x0c00000e0f107389 */ /* 0x000064000004000d */
[----:B01----:R-:W-:Y:S05]  /*22c0*/  ENDCOLLECTIVE ;  /* 0x000000000000791b */ /* 0x003fea0003800000 */
.L_x_978:
[----:B------:R-:W-:Y:S05]  /*22d0*/  BSYNC B0 ;  /* 0x0000000000007941 */ /* 0x000fea0003800000 */
.L_x_977:
        /* <DEDUP_REMOVED lines=8> */
.L_x_979:
[----:B------:R-:W-:Y:S02]  /*2360*/  HFMA2 R14, -RZ, RZ, 0, 2.384185791015625e-07 ;  /* 0x00000004ff0e7431 */ /* 0x000fe400000001ff */
[----:B------:R-:W-:-:S05]  /*2370*/  FADD.FTZ R43, R15, R16 ;  /* 0x000000100f2b7221 */ /* 0x000fca0000010000 */
[----:B------:R-:W-:-:S07]  /*2380*/  MOV R15, R43 ;  /* 0x0000002b000f7202 */ /* 0x000fce0000000f00 */
[----:B------:R-:W-:Y:S05]  /*2390*/  WARPSYNC.COLLECTIVE R12, `(.L_x_980) ;  /* 0x000000000c087348 */ /* 0x000fea0003c00000 */
[----:B------:R0:W1:Y:S02]  /*23a0*/  SHFL.BFLY P2, R16, R15, R14, R13 ;  /* 0x0c00000e0f107389 */ /* 0x000064000004000d */
[----:B01----:R-:W-:Y:S05]  /*23b0*/  ENDCOLLECTIVE ;  /* 0x000000000000791b */ /* 0x003fea0003800000 */
.L_x_980:
[----:B------:R-:W-:Y:S02]  /*23c0*/  HFMA2 R14, -RZ, RZ, 0, 4.76837158203125e-07 ;  /* 0x00000008ff0e7431 */ /* 0x000fe400000001ff */
[----:B------:R-:W-:-:S05]  /*23d0*/  FADD.FTZ R44, R43, R16 ;  /* 0x000000102b2c7221 */ /* 0x000fca0000010000 */
[----:B------:R-:W-:-:S07]  /*23e0*/  MOV R15, R44 ;  /* 0x0000002c000f7202 */ /* 0x000fce0000000f00 */
[----:B------:R-:W-:Y:S05]  /*23f0*/  WARPSYNC.COLLECTIVE R12, `(.L_x_981) ;  /* 0x000000000c087348 */ /* 0x000fea0003c00000 */
[----:B------:R0:W1:Y:S02]  /*2400*/  SHFL.BFLY P2, R16, R15, R14, R13 ;  /* 0x0c00000e0f107389 */ /* 0x000064000004000d */
[----:B01----:R-:W-:Y:S05]  /*2410*/  ENDCOLLECTIVE ;  /* 0x000000000000791b */ /* 0x003fea0003800000 */
.L_x_981:
[----:B------:R-:W-:Y:S02]  /*2420*/  HFMA2 R14, -RZ, RZ, 0, 9.5367431640625e-07 ;  /* 0x00000010ff0e7431 */ /* 0x000fe400000001ff */
[----:B------:R-:W-:-:S05]  /*2430*/  FADD.FTZ R45, R44, R16 ;  /* 0x000000102c2d7221 */ /* 0x000fca0000010000 */
[----:B------:R-:W-:-:S07]  /*2440*/  MOV R15, R45 ;  /* 0x0000002d000f7202 */ /* 0x000fce0000000f00 */
[----:B------:R-:W-:Y:S05]  /*2450*/  WARPSYNC.COLLECTIVE R12, `(.L_x_982) ;  /* 0x000000000c087348 */ /* 0x000fea0003c00000 */
[----:B------:R0:W1:Y:S02]  /*2460*/  SHFL.BFLY P2, R16, R15, R14, R13 ;  /* 0x0c00000e0f107389 */ /* 0x000064000004000d */
[----:B01----:R-:W-:Y:S05]  /*2470*/  ENDCOLLECTIVE ;  /* 0x000000000000791b */ /* 0x003fea0003800000 */
.L_x_982:
        /* <DEDUP_REMOVED lines=23> */
.L_x_983:
[----:B------:R-:W-:Y:S02]  /*25f0*/  HFMA2 R14, -RZ, RZ, 0, 1.1920928955078125e-07 ;  /* 0x00000002ff0e7431 */ /* 0x000fe400000001ff */
[----:B------:R-:W-:-:S05]  /*2600*/  FADD.FTZ R43, R15, R16 ;  /* 0x000000100f2b7221 */ /* 0x000fca0000010000 */
[----:B------:R-:W-:-:S07]  /*2610*/  MOV R15, R43 ;  /* 0x0000002b000f7202 */ /* 0x000fce0000000f00 */
[----:B------:R-:W-:Y:S05]  /*2620*/  WARPSYNC.COLLECTIVE R12, `(.L_x_984) ;  /* 0x000000000c087348 */ /* 0x000fea0003c00000 */
[----:B------:R0:W1:Y:S02]  /*2630*/  SHFL.BFLY P2, R16, R15, R14, R13 ;  /* 0x0c00000e0f107389 */ /* 0x000064000004000d */
[----:B01----:R-:W-:Y:S05]  /*2640*/  ENDCOLLECTIVE ;  /* 0x000000000000791b */ /* 0x003fea0003800000 */
.L_x_984:
[----:B------:R-:W-:Y:S02]  /*2650*/  HFMA2 R14, -RZ, RZ, 0, 2.384185791015625e-07 ;  /* 0x00000004ff0e7431 */ /* 0x000fe400000001ff */
[----:B------:R-:W-:-:S05]  /*2660*/  FADD.FTZ R44, R43, R16 ;  /* 0x000000102b2c7221 */ /* 0x000fca0000010000 */
[----:B------:R-:W-:-:S07]  /*2670*/  MOV R15, R44 ;  /* 0x0000002c000f7202 */ /* 0x000fce0000000f00 */
[----:B------:R-:W-:Y:S05]  /*2680*/  WARPSYNC.COLLECTIVE R12, `(.L_x_985) ;  /* 0x000000000c087348 */ /* 0x000fea0003c00000 */
[----:B------:R0:W1:Y:S02]  /*2690*/  SHFL.BFLY P2, R16, R15, R14, R13 ;  /* 0x0c00000e0f107389 */ /* 0x000064000004000d */
[----:B01----:R-:W-:Y:S05]  /*26a0*/  ENDCOLLECTIVE ;  /* 0x000000000000791b */ /* 0x003fea0003800000 */
.L_x_985:
[----:B------:R-:W-:Y:S02]  /*26b0*/  HFMA2 R14, -RZ, RZ, 0, 4.76837158203125e-07 ;  /* 0x00000008ff0e7431 */ /* 0x000fe400000001ff */
[----:B------:R-:W-:-:S05]  /*26c0*/  FADD.FTZ R45, R44, R16 ;  /* 0x000000102c2d7221 */ /* 0x000fca0000010000 */
[----:B------:R-:W-:-:S07]  /*26d0*/  MOV R15, R45 ;  /* 0x0000002d000f7202 */ /* 0x000fce0000000f00 */
[----:B------:R-:W-:Y:S05]  /*26e0*/  WARPSYNC.COLLECTIVE R12, `(.L_x_986) ;  /* 0x000000000c087348 */ /* 0x000fea0003c00000 */
[----:B------:R0:W1:Y:S02]  /*26f0*/  SHFL.BFLY P2, R16, R15, R14, R13 ;  /* 0x0c00000e0f107389 */ /* 0x000064000004000d */
[----:B01----:R-:W-:Y:S05]  /*2700*/  ENDCOLLECTIVE ;  /* 0x000000000000791b */ /* 0x003fea0003800000 */
.L_x_986:
[----:B------:R-:W-:Y:S02]  /*2710*/  HFMA2 R14, -RZ, RZ, 0, 9.5367431640625e-07 ;  /* 0x00000010ff0e7431 */ /* 0x000fe400000001ff */
[----:B------:R-:W-:-:S05]  /*2720*/  FADD.FTZ R45, R45, R16 ;  /* 0x000000102d2d7221 */ /* 0x000fca0000010000 */
[----:B------:R-:W-:-:S07]  /*2730*/  MOV R15, R45 ;  /* 0x0000002d000f7202 */ /* 0x000fce0000000f00 */
[----:B------:R-:W-:Y:S05]  /*2740*/  WARPSYNC.COLLECTIVE R12, `(.L_x_987) ;  /* 0x000000000c087348 */ /* 0x000fea0003c00000 */
[----:B------:R0:W1:Y:S02]  /*2750*/  SHFL.BFLY P2, R16, R15, R14, R13 ;  /* 0x0c00000e0f107389 */ /* 0x000064000004000d */
[----:B01----:R-:W-:Y:S05]  /*2760*/  ENDCOLLECTIVE ;  /* 0x000000000000791b */ /* 0x003fea0003800000 */
.L_x_987:
[----:B------:R-:W-:Y:S05]  /*2770*/  BRA `(.L_x_988) ;  /* 0xffffffe000847947 */ /* 0x000fea000383ffff */
.L_x_973:
        /* <DEDUP_REMOVED lines=8> */
.L_x_990:
[----:B------:R-:W-:Y:S05]  /*2800*/  BSYNC B0 ;  /* 0x0000000000007941 */ /* 0x000fea0003800000 */
.L_x_989:
        /* <DEDUP_REMOVED lines=8> */
.L_x_991:
[----:B------:R-:W-:Y:S02]  /*2890*/  HFMA2 R14, -RZ, RZ, 0, 2.384185791015625e-07 ;  /* 0x00000004ff0e7431 */ /* 0x000fe400000001ff */
[----:B------:R-:W-:-:S05]  /*28a0*/  FADD.FTZ R43, R15, R16 ;  /* 0x000000100f2b7221 */ /* 0x000fca0000010000 */
[----:B------:R-:W-:-:S07]  /*28b0*/  MOV R15, R43 ;  /* 0x0000002b000f7202 */ /* 0x000fce0000000f00 */
[----:B------:R-:W-:Y:S05]  /*28c0*/  WARPSYNC.COLLECTIVE R12, `(.L_x_992) ;  /* 0x000000000c087348 */ /* 0x000fea0003c00000 */
[----:B------:R0:W1:Y:S02]  /*28d0*/  SHFL.BFLY P2, R16, R15, R14, R13 ;  /* 0x0c00000e0f107389 */ /* 0x000064000004000d */
[----:B01----:R-:W-:Y:S05]  /*28e0*/  ENDCOLLECTIVE ;  /* 0x000000000000791b */ /* 0x003fea0003800000 */
.L_x_992:
[----:B------:R-:W-:Y:S02]  /*28f0*/  HFMA2 R14, -RZ, RZ, 0, 4.76837158203125e-07 ;  /* 0x00000008ff0e7431 */ /* 0x000fe400000001ff */
[----:B------:R-:W-:-:S05]  /*2900*/  FADD.FTZ R44, R43, R16 ;  /* 0x000000102b2c7221 */ /* 0x000fca0000010000 */
[----:B------:R-:W-:-:S07]  /*2910*/  MOV R15, R44 ;  /* 0x0000002c000f7202 */ /* 0x000fce0000000f00 */
[----:B------:R-:W-:Y:S05]  /*2920*/  WARPSYNC.COLLECTIVE R12, `(.L_x_993) ;  /* 0x000000000c087348 */ /* 0x000fea0003c00000 */
[----:B------:R0:W1:Y:S02]  /*2930*/  SHFL.BFLY P2, R16, R15, R14, R13 ;  /* 0x0c00000e0f107389 */ /* 0x000064000004000d */
[----:B01----:R-:W-:Y:S05]  /*2940*/  ENDCOLLECTIVE ;  /* 0x000000000000791b */ /* 0x003fea0003800000 */
.L_x_993:
[----:B------:R-:W-:Y:S02]  /*2950*/  HFMA2 R14, -RZ, RZ, 0, 9.5367431640625e-07 ;  /* 0x00000010ff0e7431 */ /* 0x000fe400000001ff */
[----:B------:R-:W-:-:S05]  /*2960*/  FADD.FTZ R44, R44, R16 ;  /* 0x000000102c2c7221 */ /* 0x000fca0000010000 */
[----:B------:R-:W-:-:S07]  /*2970*/  MOV R15, R44 ;  /* 0x0000002c000f7202 */ /* 0x000fce0000000f00 */
[----:B------:R-:W-:Y:S05]  /*2980*/  WARPSYNC.COLLECTIVE R12, `(.L_x_994) ;  /* 0x000000000c087348 */ /* 0x000fea0003c00000 */
[----:B------:R0:W1:Y:S02]  /*2990*/  SHFL.BFLY P2, R16, R15, R14, R13 ;  /* 0x0c00000e0f107389 */ /* 0x000064000004000d */
[----:B01----:R-:W-:Y:S05]  /*29a0*/  ENDCOLLECTIVE ;  /* 0x000000000000791b */ /* 0x003fea0003800000 */
.L_x_994:
        /* <DEDUP_REMOVED lines=23> */
.L_x_995:
[----:B------:R-:W-:Y:S02]  /*2b20*/  HFMA2 R14, -RZ, RZ, 0, 1.1920928955078125e-07 ;  /* 0x00000002ff0e7431 */ /* 0x000fe400000001ff */
[----:B------:R-:W-:-:S05]  /*2b30*/  FADD.FTZ R43, R15, R16 ;  /* 0x000000100f2b7221 */ /* 0x000fca0000010000 */
[----:B------:R-:W-:-:S07]  /*2b40*/  MOV R15, R43 ;  /* 0x0000002b000f7202 */ /* 0x000fce0000000f00 */
[----:B------:R-:W-:Y:S05]  /*2b50*/  WARPSYNC.COLLECTIVE R12, `(.L_x_996) ;  /* 0x000000000c087348 */ /* 0x000fea0003c00000 */
[----:B------:R0:W1:Y:S02]  /*2b60*/  SHFL.BFLY P2, R16, R15, R14, R13 ;  /* 0x0c00000e0f107389 */ /* 0x000064000004000d */
[----:B01----:R-:W-:Y:S05]  /*2b70*/  ENDCOLLECTIVE ;  /* 0x000000000000791b */ /* 0x003fea0003800000 */
.L_x_996:
[----:B------:R-:W-:Y:S02]  /*2b80*/  HFMA2 R14, -RZ, RZ, 0, 2.384185791015625e-07 ;  /* 0x00000004ff0e7431 */ /* 0x000fe400000001ff */
[----:B------:R-:W-:-:S05]  /*2b90*/  FADD.FTZ R44, R43, R16 ;  /* 0x000000102b2c7221 */ /* 0x000fca0000010000 */
[----:B------:R-:W-:-:S07]  /*2ba0*/  MOV R15, R44 ;  /* 0x0000002c000f7202 */ /* 0x000fce0000000f00 */
[----:B------:R-:W-:Y:S05]  /*2bb0*/  WARPSYNC.COLLECTIVE R12, `(.L_x_997) ;  /* 0x000000000c087348 */ /* 0x000fea0003c00000 */
[----:B------:R0:W1:Y:S02]  /*2bc0*/  SHFL.BFLY P2, R16, R15, R14, R13 ;  /* 0x0c00000e0f107389 */ /* 0x000064000004000d */
[----:B01----:R-:W-:Y:S05]  /*2bd0*/  ENDCOLLECTIVE ;  /* 0x000000000000791b */ /* 0x003fea0003800000 */
.L_x_997:
[----:B------:R-:W-:Y:S02]  /*2be0*/  HFMA2 R14, -RZ, RZ, 0, 4.76837158203125e-07 ;  /* 0x00000008ff0e7431 */ /* 0x000fe400000001ff */
[----:B------:R-:W-:-:S05]  /*2bf0*/  FADD.FTZ R45, R44, R16 ;  /* 0x000000102c2d7221 */ /* 0x000fca0000010000 */
[----:B------:R-:W-:-:S07]  /*2c00*/  MOV R15, R45 ;  /* 0x0000002d000f7202 */ /* 0x000fce0000000f00 */
[----:B------:R-:W-:Y:S05]  /*2c10*/  WARPSYNC.COLLECTIVE R12, `(.L_x_998) ;  /* 0x000000000c087348 */ /* 0x000fea0003c00000 */
[----:B------:R0:W1:Y:S02]  /*2c20*/  SHFL.BFLY P2, R16, R15, R14, R13 ;  /* 0x0c00000e0f107389 */ /* 0x000064000004000d */
[----:B01----:R-:W-:Y:S05]  /*2c30*/  ENDCOLLECTIVE ;  /* 0x000000000000791b */ /* 0x003fea0003800000 */
.L_x_998:
[----:B------:R-:W-:Y:S02]  /*2c40*/  HFMA2 R14, -RZ, RZ, 0, 9.5367431640625e-07 ;  /* 0x00000010ff0e7431 */ /* 0x000fe400000001ff */
[----:B------:R-:W-:-:S05]  /*2c50*/  FADD.FTZ R45, R45, R16 ;  /* 0x000000102d2d7221 */ /* 0x000fca0000010000 */
[----:B------:R-:W-:-:S07]  /*2c60*/  MOV R15, R45 ;  /* 0x0000002d000f7202 */ /* 0x000fce0000000f00 */
[----:B------:R-:W-:Y:S05]  /*2c70*/  WARPSYNC.COLLECTIVE R12, `(.L_x_999) ;  /* 0x000000000c087348 */ /* 0x000fea0003c00000 */
[----:B------:R0:W1:Y:S02]  /*2c80*/  SHFL.BFLY P2, R16, R15, R14, R13 ;  /* 0x0c00000e0f107389 */ /* 0x000064000004000d */
[----:B01----:R-:W-:Y:S05]  /*2c90*/  ENDCOLLECTIVE ;  /* 0x000000000000791b */ /* 0x003fea0003800000 */
.L_x_999:
[----:B------:R-:W-:Y:S05]  /*2ca0*/  BRA `(.L_x_1000) ;  /* 0xffffffe8000c7947 */ /* 0x000fea000383ffff */
.L_x_975:
        /* <DEDUP_REMOVED lines=8> */
.L_x_1002:
[----:B------:R-:W-:Y:S05]  /*2d30*/  BSYNC B0 ;  /* 0x0000000000007941 */ /* 0x000fea0003800000 */
.L_x_1001:
        /* <DEDUP_REMOVED lines=8> */
.L_x_1003:
[----:B------:R-:W-:Y:S02]  /*2dc0*/  HFMA2 R14, -RZ, RZ, 0, 2.384185791015625e-07 ;  /* 0x00000004ff0e7431 */ /* 0x000fe400000001ff */
[----:B------:R-:W-:-:S05]  /*2dd0*/  FADD.FTZ R43, R15, R16 ;  /* 0x000000100f2b7221 */ /* 0x000fca0000010000 */
[----:B------:R-:W-:-:S07]  /*2de0*/  MOV R15, R43 ;  /* 0x0000002b000f7202 */ /* 0x000fce0000000f00 */
[----:B------:R-:W-:Y:S05]  /*2df0*/  WARPSYNC.COLLECTIVE R12, `(.L_x_1004) ;  /* 0x000000000c087348 */ /* 0x000fea0003c00000 */
[----:B------:R0:W1:Y:S02]  /*2e00*/  SHFL.BFLY P2, R16, R15, R14, R13 ;  /* 0x0c00000e0f107389 */ /* 0x000064000004000d */
[----:B01----:R-:W-:Y:S05]  /*2e10*/  ENDCOLLECTIVE ;  /* 0x000000000000791b */ /* 0x003fea0003800000 */
.L_x_1004:
[----:B------:R-:W-:Y:S02]  /*2e20*/  HFMA2 R14, -RZ, RZ, 0, 4.76837158203125e-07 ;  /* 0x00000008ff0e7431 */ /* 0x000fe400000001ff */
[----:B------:R-:W-:-:S05]  /*2e30*/  FADD.FTZ R44, R43, R16 ;  /* 0x000000102b2c7221 */ /* 0x000fca0000010000 */
[----:B------:R-:W-:-:S07]  /*2e40*/  MOV R15, R44 ;  /* 0x0000002c000f7202 */ /* 0x000fce0000000f00 */
[----:B------:R-:W-:Y:S05]  /*2e50*/  WARPSYNC.COLLECTIVE R12, `(.L_x_1005) ;  /* 0x000000000c087348 */ /* 0x000fea0003c00000 */
[----:B------:R0:W1:Y:S02]  /*2e60*/  SHFL.BFLY P2, R16, R15, R14, R13 ;  /* 0x0c00000e0f107389 */ /* 0x000064000004000d */
[----:B01----:R-:W-:Y:S05]  /*2e70*/  ENDCOLLECTIVE ;  /* 0x000000000000791b */ /* 0x003fea0003800000 */
.L_x_1005:
[----:B------:R-:W-:Y:S02]  /*2e80*/  HFMA2 R14, -RZ, RZ, 0, 9.5367431640625e-07 ;  /* 0x00000010ff0e7431 */ /* 0x000fe400000001ff */
[----:B------:R-:W-:-:S05]  /*2e90*/  FADD.FTZ R45, R44, R16 ;  /* 0x000000102c2d7221 */ /* 0x000fca0000010000 */
[----:B------:R-:W-:-:S07]  /*2ea0*/  MOV R15, R45 ;  /* 0x0000002d000f7202 */ /* 0x000fce0000000f00 */
[----:B------:R-:W-:Y:S05]  /*2eb0*/  WARPSYNC.COLLECTIVE R12, `(.L_x_1006) ;  /* 0x000000000c087348 */ /* 0x000fea0003c00000 */
[----:B------:R0:W1:Y:S02]  /*2ec0*/  SHFL.BFLY P2, R16, R15, R14, R13 ;  /* 0x0c00000e0f107389 */ /* 0x000064000004000d */
[----:B01----:R-:W-:Y:S05]  /*2ed0*/  ENDCOLLECTIVE ;  /* 0x000000000000791b */ /* 0x003fea0003800000 */
.L_x_1006:
        /* <DEDUP_REMOVED lines=23> */
.L_x_1007:
[----:B------:R-:W-:Y:S02]  /*3050*/  HFMA2 R14, -RZ, RZ, 0, 1.1920928955078125e-07 ;  /* 0x00000002ff0e7431 */ /* 0x000fe400000001ff */
[----:B------:R-:W-:-:S05]  /*3060*/  FADD.FTZ R43, R15, R16 ;  /* 0x000000100f2b7221 */ /* 0x000fca0000010000 */
[----:B------:R-:W-:-:S07]  /*3070*/  MOV R15, R43 ;  /* 0x0000002b000f7202 */ /* 0x000fce0000000f00 */
[----:B------:R-:W-:Y:S05]  /*3080*/  WARPSYNC.COLLECTIVE R12, `(.L_x_1008) ;  /* 0x000000000c087348 */ /* 0x000fea0003c00000 */
[----:B------:R0:W1:Y:S02]  /*3090*/  SHFL.BFLY P2, R16, R15, R14, R13 ;  /* 0x0c00000e0f107389 */ /* 0x000064000004000d */
[----:B01----:R-:W-:Y:S05]  /*30a0*/  ENDCOLLECTIVE ;  /* 0x000000000000791b */ /* 0x003fea0003800000 */
.L_x_1008:
[----:B------:R-:W-:Y:S02]  /*30b0*/  HFMA2 R14, -RZ, RZ, 0, 2.384185791015625e-07 ;  /* 0x00000004ff0e7431 */ /* 0x000fe400000001ff */
[----:B------:R-:W-:-:S05]  /*30c0*/  FADD.FTZ R44, R43, R16 ;  /* 0x000000102b2c7221 */ /* 0x000fca0000010000 */
[----:B------:R-:W-:-:S07]  /*30d0*/  MOV R15, R44 ;  /* 0x0000002c000f7202 */ /* 0x000fce0000000f00 */
[----:B------:R-:W-:Y:S05]  /*30e0*/  WARPSYNC.COLLECTIVE R12, `(.L_x_1009) ;  /* 0x000000000c087348 */ /* 0x000fea0003c00000 */
[----:B------:R0:W1:Y:S02]  /*30f0*/  SHFL.BFLY P2, R16, R15, R14, R13 ;  /* 0x0c00000e0f107389 */ /* 0x000064000004000d */
[----:B01----:R-:W-:Y:S05]  /*3100*/  ENDCOLLECTIVE ;  /* 0x000000000000791b */ /* 0x003fea0003800000 */
.L_x_1009:
[----:B------:R-:W-:Y:S02]  /*3110*/  HFMA2 R14, -RZ, RZ, 0, 4.76837158203125e-07 ;  /* 0x00000008ff0e7431 */ /* 0x000fe400000001ff */
[----:B------:R-:W-:-:S05]  /*3120*/  FADD.FTZ R45, R44, R16 ;  /* 0x000000102c2d7221 */ /* 0x000fca0000010000 */
[----:B------:R-:W-:-:S07]  /*3130*/  MOV R15, R45 ;  /* 0x0000002d000f7202 */ /* 0x000fce0000000f00 */
[----:B------:R-:W-:Y:S05]  /*3140*/  WARPSYNC.COLLECTIVE R12, `(.L_x_1010) ;  /* 0x000000000c087348 */ /* 0x000fea0003c00000 */
[----:B------:R0:W1:Y:S02]  /*3150*/  SHFL.BFLY P2, R16, R15, R14, R13 ;  /* 0x0c00000e0f107389 */ /* 0x000064000004000d */
[----:B01----:R-:W-:Y:S05]  /*3160*/  ENDCOLLECTIVE ;  /* 0x000000000000791b */ /* 0x003fea0003800000 */
.L_x_1010:
[----:B------:R-:W-:Y:S02]  /*3170*/  HFMA2 R14, -RZ, RZ, 0, 9.5367431640625e-07 ;  /* 0x00000010ff0e7431 */ /* 0x000fe400000001ff */
[----:B------:R-:W-:-:S05]  /*3180*/  FADD.FTZ R45, R45, R16 ;  /* 0x000000102d2d7221 */ /* 0x000fca0000010000 */
[----:B------:R-:W-:-:S07]  /*3190*/  MOV R15, R45 ;  /* 0x0000002d000f7202 */ /* 0x000fce0000000f00 */
[----:B------:R-:W-:Y:S05]  /*31a0*/  WARPSYNC.COLLECTIVE R12, `(.L_x_1011) ;  /* 0x000000000c087348 */ /* 0x000fea0003c00000 */
[----:B------:R0:W1:Y:S02]  /*31b0*/  SHFL.BFLY P2, R16, R15, R14, R13 ;  /* 0x0c00000e0f107389 */ /* 0x000064000004000d */
[----:B01----:R-:W-:Y:S05]  /*31c0*/  ENDCOLLECTIVE ;  /* 0x000000000000791b */ /* 0x003fea0003800000 */
.L_x_1011:
[----:B------:R-:W-:Y:S05]  /*31d0*/  BRA `(.L_x_1012) ;  /* 0xffffffec00547947 */ /* 0x000fea000383ffff */
.L_x_1013:
        /* <DEDUP_REMOVED lines=10> */
.L_x_9056:


//--------------------- .text._ZN10layer_norm13ln_fwd_kernelINS_13Kernel_traitsI6__halfS2_S2_S2_fjLj256ELj1ELj4ELj1ELj16ENS_18Kernel_traits_baseILj256ES2_S2_S2_S2_fjLj128EEEEELb0ELb1ELb1ELb0EEEvNS_9FwdParamsE --------------------------
	.section	.text._ZN10layer_norm13ln_fwd_kernelINS_13Kernel_traitsI6__halfS2_S2_S2_fjLj256ELj1ELj4ELj1ELj16ENS_18Kernel_traits_baseILj256ES2_S2_S2_S2_fjLj128EEEEELb0ELb1ELb1ELb0EEEvNS_9FwdParamsE,"ax",@progbits
	.align	128
        .global         _ZN10layer_norm13ln_fwd_kernelINS_13Kernel_traitsI6__halfS2_S2_S2_fjLj256ELj1ELj4ELj1ELj16ENS_18Kernel_traits_baseILj256ES2_S2_S2_S2_fjLj128EEEEELb0ELb1ELb1ELb0EEEvNS_9FwdParamsE
        .type           _ZN10layer_norm13ln_fwd_kernelINS_13Kernel_traitsI6__halfS2_S2_S2_fjLj256ELj1ELj4ELj1ELj16ENS_18Kernel_traits_baseILj256ES2_S2_S2_S2_fjLj128EEEEELb0ELb1ELb1ELb0EEEvNS_9FwdParamsE,@function
        .size           _ZN10layer_norm13ln_fwd_kernelINS_13Kernel_traitsI6__halfS2_S2_S2_fjLj256ELj1ELj4ELj1ELj16ENS_18Kernel_traits_baseILj256ES2_S2_S2_S2_fjLj128EEEEELb0ELb1ELb1ELb0EEEvNS_9FwdParamsE,(.L_x_9057 - _ZN10layer_norm13ln_fwd_kernelINS_13Kernel_traitsI6__halfS2_S2_S2_fjLj256ELj1ELj4ELj1ELj16ENS_18Kernel_traits_baseILj256ES2_S2_S2_S2_fjLj128EEEEELb0ELb1ELb1ELb0EEEvNS_9FwdParamsE)
        .other          _ZN10layer_norm13ln_fwd_kernelINS_13Kernel_traitsI6__halfS2_S2_S2_fjLj256ELj1ELj4ELj1ELj16ENS_18Kernel_traits_baseILj256ES2_S2_S2_S2_fjLj128EEEEELb0ELb1ELb1ELb0EEEvNS_9FwdParamsE,@"STO_CUDA_ENTRY STV_DEFAULT"
_ZN10layer_norm13ln_fwd_kernelINS_13Kernel_traitsI6__halfS2_S2_S2_fjLj256ELj1ELj4ELj1ELj16ENS_18Kernel_traits_baseILj256ES2_S2_S2_S2_fjLj128EEEEELb0ELb1ELb1ELb0EEEvNS_9FwdParamsE:
.text._ZN10layer_norm13ln_fwd_kernelINS_13Kernel_traitsI6__halfS2_S2_S2_fjLj256ELj1ELj4ELj1ELj16ENS_18Kernel_traits_baseILj256ES2_S2_S2_S2_fjLj128EEEEELb0ELb1ELb1ELb0EEEvNS_9FwdParamsE:
        /* <DEDUP_REMOVED lines=30> */
.L_x_1015:
[----:B------:R-:W-:Y:S05]  /*01e0*/  BSYNC.RECONVERGENT B0 ;  /* 0x0000000000007941 */ /* 0x000fea0003800200 */
.L_x_1014:
        /* <DEDUP_REMOVED lines=11> */
.L_x_1022:
[----:B------:R-:W0:Y:S08]  /*02a0*/  LDC.64 R32, c[0x0][0x3f0] ;  /* 0x0000fc00ff207b82 */ /* 0x000e300000000a00 */
[----:B------:R-:W1:Y:S08]  /*02b0*/  LDC.64 R26, c[0x0][0x3f8] ;  /* 0x0000fe00ff1a7b82 */ /* 0x000e700000000a00 */
[----:B------:R-:W2:Y:S01]  /*02c0*/  LDC R34, c[0x0][0x388] ;  /* 0x0000e200ff227b82 */ /* 0x000ea20000000800 */
[----:B0-----:R-:W-:-:S06]  /*02d0*/  IMAD.WIDE R32, R3, 0x4, R32 ;  /* 0x0000000403207825 */ /* 0x001fcc00078e0220 */
[----:B------:R-:W3:Y:S01]  /*02e0*/  LDG.E R32, desc[UR6][R32.64] ;  /* 0x0000000620207981 */ /* 0x000ee2000c1e1900 */
[----:B-1----:R-:W-:-:S05]  /*02f0*/  IMAD.WIDE R26, R3, 0x4, R26 ;  /* 0x00000004031a7825 */ /* 0x002fca00078e021a */
[----:B-----5:R0:W5:Y:S01]  /*0300*/  LDG.E R30, desc[UR6][R26.64] ;  /* 0x000000061a1e7981 */ /* 0x020162000c1e1900 */
[----:B------:R-:W-:Y:S01]  /*0310*/  ISETP.GT.U32.AND P2, PT, R2, -0x21, PT ;  /* 0xffffffdf0200780c */ /* 0x000fe20003f44070 */
[----:B------:R-:W-:Y:S01]  /*0320*/  BSSY.RECONVERGENT B0, `(.L_x_1017) ;  /* 0x000004d000007945 */ /* 0x000fe20003800200 */
[----:B--2---:R-:W-:-:S05]  /*0330*/  IMAD R35, R3, R34, RZ ;  /* 0x0000002203237224 */ /* 0x004fca00078e02ff */
[----:B------:R-:W-:-:S04]  /*0340*/  SHF.R.S32.HI R38, RZ, 0x1f, R35 ;  /* 0x0000001fff267819 */ /* 0x000fc80000011423 */
[----:B------:R-:W-:-:S04]  /*0350*/  LEA.HI R35, R38, R35, RZ, 0x3 ;  /* 0x0000002326237211 */ /* 0x000fc800078f18ff */
[----:B------:R-:W-:Y:S02]  /*0360*/  LEA.HI.SX32 R35, R35, R0, 0x1d ;  /* 0x0000000023237211 */ /* 0x000fe400078feaff */
[----:B---3--:R-:W-:-:S13]  /*0370*/  ISETP.GE.AND P1, PT, R32, 0x1, PT ;  /* 0x000000012000780c */ /* 0x008fda0003f26270 */
[----:B------:R-:W-:-:S05]  /*0380*/  @P1 IADD3 R25, PT, PT, R32, -0x1, RZ ;  /* 0xffffffff20191810 */ /* 0x000fca0007ffe0ff */
[----:B------:R-:W-:-:S05]  /*0390*/  @P1 IMAD R25, R25, R34, RZ ;  /* 0x0000002219191224 */ /* 0x000fca00078e02ff */
[----:B------:R-:W-:-:S04]  /*03a0*/  @P1 SHF.R.S32.HI R24, RZ, 0x1f, R25 ;  /* 0x0000001fff181819 */ /* 0x000fc80000011419 */
[----:B------:R-:W-:Y:S02]  /*03b0*/  @P1 LEA.HI R37, R24, R25, RZ, 0x3 ;  /* 0x0000001918251211 */ /* 0x000fe400078f18ff */
[----:B------:R-:W-:Y:S02]  /*03c0*/  CS2R R24, SRZ ;  /* 0x0000000000187805 */ /* 0x000fe4000001ff00 */
[----:B------:R-:W-:Y:S02]  /*03d0*/  @P1 MOV R25, RZ ;  /* 0x000000ff00191202 */ /* 0x000fe40000000f00 */
[----:B------:R-:W-:Y:S01]  /*03e0*/  @P1 LEA.HI.SX32 R24, R37, R0, 0x1d ;  /* 0x0000000025181211 */ /* 0x000fe200078feaff */
[----:B0-----:R-:W-:Y:S06]  /*03f0*/  @P2 BRA `(.L_x_1018) ;  /* 0x0000000000fc2947 */ /* 0x001fec0003800000 */
[----:B------:R-:W0:Y:S08]  /*0400*/  @P1 LDC.64 R6, c[0x0][0x390] ;  /* 0x0000e400ff061b82 */ /* 0x000e300000000a00 */
[----:B------:R-:W1:Y:S08]  /*0410*/  LDC.64 R4, c[0x0][0x3a0] ;  /* 0x0000e800ff047b82 */ /* 0x000e700000000a00 */
[----:B------:R-:W2:Y:S01]  /*0420*/  @P1 LDC R28, c[0x0][0x40c] ;  /* 0x00010300ff1c1b82 */ /* 0x000ea20000000800 */
[----:B0-----:R-:W-:-:S04]  /*0430*/  @P1 LEA R6, P0, R24, R6, 0x4 ;  /* 0x0000000618061211 */ /* 0x001fc800078020ff */
[----:B------:R-:W-:Y:S01]  /*0440*/  @P1 LEA.HI.X R7, R24, R7, R25, 0x4, P0 ;  /* 0x0000000718071211 */ /* 0x000fe200000f2419 */
[----:B-1----:R-:W-:-:S04]  /*0450*/  IMAD.WIDE.U32 R24, R35, 0x10, R4 ;  /* 0x0000001023187825 */ /* 0x002fc800078e0004 */
[----:B------:R0:W3:Y:S04]  /*0460*/  @P1 LDG.E.128 R20, desc[UR6][R6.64] ;  /* 0x0000000606141981 */ /* 0x0000e8000c1e1d00 */
[----:B------:R-:W4:Y:S01]  /*0470*/  LDG.E.128 R24, desc[UR6][R24.64] ;  /* 0x0000000618187981 */ /* 0x000f22000c1e1d00 */
[----:B------:R-:W-:Y:S01]  /*0480*/  ISETP.GT.AND P0, PT, R32, RZ, PT ;  /* 0x000000ff2000720c */ /* 0x000fe20003f04270 */
[----:B------:R-:W-:-:S12]  /*0490*/  @P1 HADD2.F32 R29, -RZ, R16.H0_H0 ;  /* 0x20000010ff1d1230 */ /* 0x000fd80000004100 */
[----:B------:R-:W1:Y:S01]  /*04a0*/  @P0 LDC R31, c[0x0][0x40c] ;  /* 0x00010300ff1f0b82 */ /* 0x000e620000000800 */
[----:B0-----:R-:W-:Y:S02]  /*04b0*/  @P0 HADD2.F32 R7, -RZ, R16.H1_H1 ;  /* 0x30000010ff070230 */ /* 0x001fe40000004100 */
[----:B------:R-:W-:-:S05]  /*04c0*/  @P0 HADD2.F32 R39, -RZ, R17.H1_H1 ;  /* 0x30000011ff270230 */ /* 0x000fca0000004100 */
[----:B------:R-:W0:Y:S08]  /*04d0*/  @P0 LDC R32, c[0x0][0x40c] ;  /* 0x00010300ff200b82 */ /* 0x000e300000000800 */
[----:B------:R-:W0:Y:S08]  /*04e0*/  @P0 LDC R36, c[0x0][0x40c] ;  /* 0x00010300ff240b82 */ /* 0x000e300000000800 */
[----:B------:R-:W0:Y:S08]  /*04f0*/  @P0 LDC R37, c[0x0][0x40c] ;  /* 0x00010300ff250b82 */ /* 0x000e300000000800 */
[----:B------:R-:W0:Y:S01]  /*0500*/  @P0 LDC R38, c[0x0][0x40c] ;  /* 0x00010300ff260b82 */ /* 0x000e220000000800 */
[----:B---3--:R-:W-:-:S02]  /*0510*/  @P1 HADD2.F32 R5, -RZ, R20.H0_H0 ;  /* 0x20000014ff051230 */ /* 0x008fc40000004100 */
[----:B------:R-:W-:Y:S02]  /*0520*/  @P0 HADD2.F32 R6, -RZ, R20.H1_H1 ;  /* 0x30000014ff060230 */ /* 0x000fe40000004100 */
[----:B------:R-:W-:Y:S02]  /*0530*/  @P0 HADD2.F32 R41, -RZ, R22.H1_H1 ;  /* 0x30000016ff290230 */ /* 0x000fe40000004100 */
[----:B--2---:R-:W-:Y:S01]  /*0540*/  @P1 FMUL.FTZ R5, R5, R28 ;  /* 0x0000001c05051220 */ /* 0x004fe20000410000 */
[--C-:B----4-:R-:W-:Y:S01]  /*0550*/  HADD2.F32 R4, -RZ, R24.reuse.H0_H0 ;  /* 0x20000018ff047230 */ /* 0x110fe20000004100 */
[----:B------:R-:W2:Y:S01]  /*0560*/  @P0 LDC R28, c[0x0][0x40c] ;  /* 0x00010300ff1c0b82 */ /* 0x000ea20000000800 */
[----:B-1----:R-:W-:Y:S01]  /*0570*/  @P0 FMUL.FTZ R6, R6, R31 ;  /* 0x0000001f06060220 */ /* 0x002fe20000410000 */
[----:B------:R-:W-:Y:S02]  /*0580*/  @P0 HADD2.F32 R31, -RZ, R21.H1_H1 ;  /* 0x30000015ff1f0230 */ /* 0x000fe40000004100 */
[----:B------:R-:W-:Y:S01]  /*0590*/  @P1 FFMA.FTZ R4, R5, R29, R4 ;  /* 0x0000001d05041223 */ /* 0x000fe20000010004 */
[----:B------:R-:W-:-:S02]  /*05a0*/  HADD2.F32 R5, -RZ, R24.H1_H1 ;  /* 0x30000018ff057230 */ /* 0x000fc40000004100 */
[----:B------:R-:W-:Y:S01]  /*05b0*/  @P0 HADD2.F32 R29, -RZ, R21.H0_H0 ;  /* 0x20000015ff1d0230 */ /* 0x000fe20000004100 */
[----:B------:R-:W1:Y:S01]  /*05c0*/  @P0 LDC R24, c[0x0][0x40c] ;  /* 0x00010300ff180b82 */ /* 0x000e620000000800 */
[----:B0-----:R-:W-:Y:S01]  /*05d0*/  @P0 FMUL.FTZ R36, R31, R36 ;  /* 0x000000241f240220 */ /* 0x001fe20000410000 */
[----:B------:R-:W-:Y:S01]  /*05e0*/  @P0 FFMA.FTZ R5, R6, R7, R5 ;  /* 0x0000000706050223 */ /* 0x000fe20000010005 */
[--C-:B------:R-:W-:Y:S02]  /*05f0*/  HADD2.F32 R6, -RZ, R25.reuse.H0_H0 ;  /* 0x20000019ff067230 */ /* 0x100fe40000004100 */
[----:B------:R-:W-:Y:S01]  /*0600*/  @P0 FMUL.FTZ R29, R29, R32 ;  /* 0x000000201d1d0220 */ /* 0x000fe20000410000 */
[----:B------:R-:W-:Y:S02]  /*0610*/  HADD2.F32 R7, -RZ, R25.H1_H1 ;  /* 0x30000019ff077230 */ /* 0x000fe40000004100 */
[----:B------:R-:W-:Y:S01]  /*0620*/  @P0 HADD2.F32 R25, -RZ, R22.H0_H0 ;  /* 0x20000016ff190230 */ /* 0x000fe20000004100 */
[----:B------:R-:W0:Y:S01]  /*0630*/  LDC.64 R32, c[0x0][0x3a8] ;  /* 0x0000ea00ff207b82 */ /* 0x000e220000000a00 */
[----:B------:R-:W-:-:S02]  /*0640*/  @P0 HADD2.F32 R31, -RZ, R17.H0_H0 ;  /* 0x20000011ff1f0230 */ /* 0x000fc40000004100 */
[----:B------:R-:W-:Y:S01]  /*0650*/  @P0 FFMA.FTZ R7, R36, R39, R7 ;  /* 0x0000002724070223 */ /* 0x000fe20000010007 */
[----:B------:R-:W-:Y:S02]  /*0660*/  @P0 HADD2.F32 R39, -RZ, R18.H0_H0 ;  /* 0x20000012ff270230 */ /* 0x000fe40000004100 */
[----:B------:R-:W-:Y:S02]  /*0670*/  HADD2.F32 R36, -RZ, R27.H1_H1 ;  /* 0x3000001bff247230 */ /* 0x000fe40000004100 */
[----:B------:R-:W-:Y:S01]  /*0680*/  @P0 FFMA.FTZ R6, R29, R31, R6 ;  /* 0x0000001f1d060223 */ /* 0x000fe20000010006 */
[--C-:B------:R-:W-:Y:S02]  /*0690*/  HADD2.F32 R31, -RZ, R26.reuse.H1_H1 ;  /* 0x3000001aff1f7230 */ /* 0x100fe40000004100 */
[----:B--2---:R-:W-:Y:S01]  /*06a0*/  @P0 FMUL.FTZ R25, R25, R28 ;  /* 0x0000001c19190220 */ /* 0x004fe20000410000 */
[----:B------:R-:W-:Y:S02]  /*06b0*/  HADD2.F32 R28, -RZ, R26.H0_H0 ;  /* 0x2000001aff1c7230 */ /* 0x000fe40000004100 */
[----:B------:R-:W-:-:S02]  /*06c0*/  @P0 HADD2.F32 R26, -RZ, R23.H0_H0 ;  /* 0x20000017ff1a0230 */ /* 0x000fc40000004100 */
[----:B------:R-:W-:Y:S02]  /*06d0*/  HADD2.F32 R29, -RZ, R27.H0_H0 ;  /* 0x2000001bff1d7230 */ /* 0x000fe40000004100 */
[----:B------:R-:W-:Y:S01]  /*06e0*/  @P0 FFMA.FTZ R28, R25, R39, R28 ;  /* 0x00000027191c0223 */ /* 0x000fe2000001001c */
[----:B------:R-:W-:Y:S02]  /*06f0*/  @P0 HADD2.F32 R39, -RZ, R23.H1_H1 ;  /* 0x30000017ff270230 */ /* 0x000fe40000004100 */
[----:B------:R-:W-:Y:S01]  /*0700*/  @P0 FMUL.FTZ R26, R26, R37 ;  /* 0x000000251a1a0220 */ /* 0x000fe20000410000 */
[----:B------:R-:W-:Y:S02]  /*0710*/  @P0 HADD2.F32 R25, -RZ, R18.H1_H1 ;  /* 0x30000012ff190230 */ /* 0x000fe40000004100 */
[----:B-1----:R-:W-:Y:S01]  /*0720*/  @P0 FMUL.FTZ R24, R41, R24 ;  /* 0x0000001829180220 */ /* 0x002fe20000410000 */
[--C-:B------:R-:W-:Y:S02]  /*0730*/  @P0 HADD2.F32 R27, -RZ, R19.reuse.H0_H0 ;  /* 0x20000013ff1b0230 */ /* 0x100fe40000004100 */
[----:B------:R-:W-:Y:S01]  /*0740*/  @P0 FMUL.FTZ R39, R39, R38 ;  /* 0x0000002627270220 */ /* 0x000fe20000410000 */
[----:B------:R-:W-:-:S02]  /*0750*/  @P0 HADD2.F32 R37, -RZ, R19.H1_H1 ;  /* 0x30000013ff250230 */ /* 0x000fc40000004100 */
[----:B------:R-:W-:Y:S01]  /*0760*/  @P0 FFMA.FTZ R31, R24, R25, R31 ;  /* 0x00000019181f0223 */ /* 0x000fe2000001001f */
[----:B------:R-:W-:Y:S01]  /*0770*/  F2FP.F16.F32.PACK_AB R24, R5, R4 ;  /* 0x000000040518723e */ /* 0x000fe200000000ff */
[----:B------:R-:W-:Y:S01]  /*0780*/  @P0 FFMA.FTZ R29, R26, R27, R29 ;  /* 0x0000001b1a1d0223 */ /* 0x000fe2000001001d */
[----:B0-----:R-:W-:-:S04]  /*0790*/  IMAD.WIDE.U32 R32, R35, 0x10, R32 ;  /* 0x0000001023207825 */ /* 0x001fc800078e0020 */
[----:B------:R-:W-:Y:S01]  /*07a0*/  @P0 FFMA.FTZ R36, R39, R37, R36 ;  /* 0x0000002527240223 */ /* 0x000fe20000010024 */
[----:B------:R-:W-:Y:S02]  /*07b0*/  F2FP.F16.F32.PACK_AB R25, R7, R6 ;  /* 0x000000060719723e */ /* 0x000fe400000000ff */
[----:B------:R-:W-:Y:S02]  /*07c0*/  F2FP.F16.F32.PACK_AB R26, R31, R28 ;  /* 0x0000001c1f1a723e */ /* 0x000fe400000000ff */
[----:B------:R-:W-:-:S05]  /*07d0*/  F2FP.F16.F32.PACK_AB R27, R36, R29 ;  /* 0x0000001d241b723e */ /* 0x000fca00000000ff */
[----:B------:R0:W-:Y:S02]  /*07e0*/  STG.E.128 desc[UR6][R32.64], R24 ;  /* 0x0000001820007986 */ /* 0x0001e4000c101d06 */
.L_x_1018:
[----:B------:R-:W-:Y:S05]  /*07f0*/  BSYNC.RECONVERGENT B0 ;  /* 0x0000000000007941 */ /* 0x000fea0003800200 */
.L_x_1017:
        /* <DEDUP_REMOVED lines=43> */
[----:B------:R-:W-:-:S05]  /*0ab0*/  FSEL R32, R24, RZ, P4 ;  /* 0x000000ff18207208 */ /* 0x000fca0002000000 */
        /* <DEDUP_REMOVED lines=10> */
.L_x_1039:
        /* <DEDUP_REMOVED lines=18> */
[----:B------:R-:W-:Y:S02]  /*0c80*/  HADD2.F32 R37, -RZ, R12.H0_H0 ;  /* 0x2000000cff257230 */ /* 0x000fe40000004100 */
[----:B------:R-:W-:Y:S02]  /*0c90*/  HADD2.F32 R25, -RZ, R8.H0_H0 ;  /* 0x20000008ff197230 */ /* 0x000fe40000004100 */
[--C-:B------:R-:W-:Y:S01]  /*0ca0*/  FADD.FTZ R24, R4, -R33.reuse ;  /* 0x8000002104187221 */ /* 0x100fe20000010000 */
[--C-:B------:R-:W-:Y:S01]  /*0cb0*/  FADD.FTZ R32, R7, -R33.reuse ;  /* 0x8000002107207221 */ /* 0x100fe20000010000 */
[----:B------:R-:W-:Y:S01]  /*0cc0*/  FADD.FTZ R26, R6, -R33 ;  /* 0x80000021061a7221 */ /* 0x000fe20000010000 */
[----:B------:R-:W-:Y:S02]  /*0cd0*/  HADD2.F32 R41, -RZ, R13.H1_H1 ;  /* 0x3000000dff297230 */ /* 0x000fe40000004100 */
[----:B------:R-:W-:Y:S01]  /*0ce0*/  FMUL.FTZ R24, R35, R24 ;  /* 0x0000001823187220 */ /* 0x000fe20000410000 */
[----:B------:R-:W-:-:S02]  /*0cf0*/  HADD2.F32 R43, -RZ, R9.H1_H1 ;  /* 0x30000009ff2b7230 */ /* 0x000fc40000004100 */
[C---:B------:R-:W-:Y:S01]  /*0d00*/  FMUL.FTZ R32, R35.reuse, R32 ;  /* 0x0000002023207220 */ /* 0x040fe20000410000 */
[----:B------:R-:W-:Y:S02]  /*0d10*/  HADD2.F32 R39, -RZ, R13.H0_H0 ;  /* 0x2000000dff277230 */ /* 0x000fe40000004100 */
[----:B------:R-:W-:Y:S01]  /*0d20*/  FMUL.FTZ R26, R35, R26 ;  /* 0x0000001a231a7220 */ /* 0x000fe20000410000 */
[----:B------:R-:W-:Y:S02]  /*0d30*/  HADD2.F32 R27, -RZ, R9.H0_H0 ;  /* 0x20000009ff1b7230 */ /* 0x000fe40000004100 */
[----:B------:R-:W-:Y:S01]  /*0d40*/  FFMA.FTZ R37, R24, R37, R25 ;  /* 0x0000002518257223 */ /* 0x000fe20000010019 */
[----:B------:R-:W-:Y:S01]  /*0d50*/  FADD.FTZ R24, R28, -R33 ;  /* 0x800000211c187221 */ /* 0x000fe20000010000 */
[----:B------:R-:W-:Y:S01]  /*0d60*/  FFMA.FTZ R38, R32, R41, R43 ;  /* 0x0000002920267223 */ /* 0x000fe2000001002b */
[----:B------:R-:W-:Y:S02]  /*0d70*/  HADD2.F32 R41, -RZ, R14.H0_H0 ;  /* 0x2000000eff297230 */ /* 0x000fe40000004100 */
[----:B------:R-:W-:Y:S01]  /*0d80*/  FFMA.FTZ R39, R26, R39, R27 ;  /* 0x000000271a277223 */ /* 0x000fe2000001001b */
[----:B------:R-:W-:-:S02]  /*0d90*/  HADD2.F32 R25, -RZ, R10.H0_H0 ;  /* 0x2000000aff197230 */ /* 0x000fc40000004100 */
[----:B------:R-:W-:Y:S01]  /*0da0*/  FADD.FTZ R26, R31, -R33 ;  /* 0x800000211f1a7221 */ /* 0x000fe20000010000 */
[C---:B------:R-:W-:Y:S01]  /*0db0*/  FMUL.FTZ R24, R35.reuse, R24 ;  /* 0x0000001823187220 */ /* 0x040fe20000410000 */
[----:B------:R-:W-:Y:S02]  /*0dc0*/  HADD2.F32 R27, -RZ, R14.H1_H1 ;  /* 0x3000000eff1b7230 */ /* 0x000fe40000004100 */
[----:B------:R-:W-:Y:S02]  /*0dd0*/  HADD2.F32 R43, -RZ, R10.H1_H1 ;  /* 0x3000000aff2b7230 */ /* 0x000fe40000004100 */
[----:B------:R-:W-:Y:S01]  /*0de0*/  FMUL.FTZ R26, R35, R26 ;  /* 0x0000001a231a7220 */ /* 0x000fe20000410000 */
[----:B------:R-:W-:Y:S01]  /*0df0*/  FFMA.FTZ R41, R24, R41, R25 ;  /* 0x0000002918297223 */ /* 0x000fe20000010019 */
[----:B------:R-:W-:Y:S01]  /*0e00*/  FADD.FTZ R24, R29, -R33 ;  /* 0x800000211d187221 */ /* 0x000fe20000010000 */
[----:B------:R-:W-:Y:S02]  /*0e10*/  HADD2.F32 R25, -RZ, R11.H0_H0 ;  /* 0x2000000bff197230 */ /* 0x000fe40000004100 */
[----:B------:R-:W-:Y:S01]  /*0e20*/  FFMA.FTZ R26, R26, R27, R43 ;  /* 0x0000001b1a1a7223 */ /* 0x000fe2000001002b */
[----:B------:R-:W-:-:S02]  /*0e30*/  HADD2.F32 R27, -RZ, R15.H0_H0 ;  /* 0x2000000fff1b7230 */ /* 0x000fc40000004100 */
[----:B------:R-:W-:Y:S01]  /*0e40*/  FMUL.FTZ R24, R35, R24 ;  /* 0x0000001823187220 */ /* 0x000fe20000410000 */
[----:B------:R-:W-:Y:S01]  /*0e50*/  IADD3 R43, PT, PT, R30, -0x1, RZ ;  /* 0xffffffff1e2b7810 */ /* 0x000fe20007ffe0ff */
[----:B------:R-:W-:Y:S01]  /*0e60*/  FADD.FTZ R30, R36, -R33 ;  /* 0x80000021241e7221 */ /* 0x000fe20000010000 */
[----:B------:R-:W-:Y:S02]  /*0e70*/  HADD2.F32 R45, -RZ, R15.H1_H1 ;  /* 0x3000000fff2d7230 */ /* 0x000fe40000004100 */
[----:B------:R-:W-:Y:S01]  /*0e80*/  FFMA.FTZ R27, R24, R27, R25 ;  /* 0x0000001b181b7223 */ /* 0x000fe20000010019 */
[----:B------:R-:W-:Y:S01]  /*0e90*/  HADD2.F32 R32, -RZ, R11.H1_H1 ;  /* 0x3000000bff207230 */ /* 0x000fe20000004100 */
[----:B------:R-:W0:Y:S01]  /*0ea0*/  LDC.64 R24, c[0x0][0x428] ;  /* 0x00010a00ff187b82 */ /* 0x000e220000000a00 */
[----:B------:R-:W-:Y:S02]  /*0eb0*/  IMAD R43, R43, R34, RZ ;  /* 0x000000222b2b7224 */ /* 0x000fe400078e02ff */
[----:B------:R-:W-:Y:S01]  /*0ec0*/  FMUL.FTZ R30, R35, R30 ;  /* 0x0000001e231e7220 */ /* 0x000fe20000410000 */
[----:B------:R-:W-:Y:S01]  /*0ed0*/  FADD.FTZ R34, R5, -R33 ;  /* 0x8000002105227221 */ /* 0x000fe20000010000 */
[----:B------:R-:W-:Y:S01]  /*0ee0*/  HADD2.F32 R33, -RZ, R12.H1_H1 ;  /* 0x3000000cff217230 */ /* 0x000fe20000004100 */
[----:B------:R-:W-:Y:S01]  /*0ef0*/  F2FP.F16.F32.PACK_AB R26, R26, R41 ;  /* 0x000000291a1a723e */ /* 0x000fe200000000ff */
[----:B------:R-:W-:Y:S01]  /*0f00*/  FFMA.FTZ R30, R30, R45, R32 ;  /* 0x0000002d1e1e7223 */ /* 0x000fe20000010020 */
[----:B------:R-:W-:Y:S01]  /*0f10*/  SHF.R.S32.HI R32, RZ, 0x1f, R43 ;  /* 0x0000001fff207819 */ /* 0x000fe2000001142b */
[----:B------:R-:W-:Y:S01]  /*0f20*/  FMUL.FTZ R34, R35, R34 ;  /* 0x0000002223227220 */ /* 0x000fe20000410000 */
[----:B------:R-:W-:-:S02]  /*0f30*/  HADD2.F32 R35, -RZ, R8.H1_H1 ;  /* 0x30000008ff237230 */ /* 0x000fc40000004100 */
[----:B------:R-:W-:Y:S02]  /*0f40*/  LEA.HI R43, R32, R43, RZ, 0x3 ;  /* 0x0000002b202b7211 */ /* 0x000fe400078f18ff */
[----:B------:R-:W-:Y:S01]  /*0f50*/  F2FP.F16.F32.PACK_AB R27, R30, R27 ;  /* 0x0000001b1e1b723e */ /* 0x000fe200000000ff */
[----:B------:R-:W-:Y:S01]  /*0f60*/  FFMA.FTZ R34, R34, R33, R35 ;  /* 0x0000002122227223 */ /* 0x000fe20000010023 */
[----:B------:R-:W-:-:S05]  /*0f70*/  LEA.HI.SX32 R43, R43, R0, 0x1d ;  /* 0x000000002b2b7211 */ /* 0x000fca00078feaff */
[----:B0-----:R-:W-:Y:S01]  /*0f80*/  IMAD.WIDE.U32 R32, R43, 0x10, R24 ;  /* 0x000000102b207825 */ /* 0x001fe200078e0018 */
[----:B------:R-:W-:Y:S02]  /*0f90*/  F2FP.F16.F32.PACK_AB R25, R38, R39 ;  /* 0x000000272619723e */ /* 0x000fe400000000ff */
[----:B------:R-:W-:-:S05]  /*0fa0*/  F2FP.F16.F32.PACK_AB R24, R34, R37 ;  /* 0x000000252218723e */ /* 0x000fca00000000ff */
[----:B------:R0:W-:Y:S02]  /*0fb0*/  STG.E.128 desc[UR6][R32.64], R24 ;  /* 0x0000001820007986 */ /* 0x0001e4000c101d06 */
.L_x_1021:
[----:B------:R-:W-:Y:S05]  /*0fc0*/  BSYNC.RECONVERGENT B0 ;  /* 0x0000000000007941 */ /* 0x000fea0003800200 */
.L_x_1020:
[----:B0-----:R-:W0:Y:S02]  /*0fd0*/  LDC.64 R24, c[0x0][0x380] ;  /* 0x0000e000ff187b82 */ /* 0x001e240000000a00 */
[----:B0-----:R-:W-:-:S04]  /*0fe0*/  LEA R3, R24, R3, 0x2 ;  /* 0x0000000318037211 */ /* 0x001fc800078e10ff */
[----:B------:R-:W-:-:S13]  /*0ff0*/  ISETP.GE.AND P0, PT, R3, R25, PT ;  /* 0x000000190300720c */ /* 0x000fda0003f06270 */
[----:B------:R-:W-:Y:S05]  /*1000*/  @!P0 BRA `(.L_x_1022) ;  /* 0xfffffff000a48947 */ /* 0x000fea000383ffff */
[----:B------:R-:W-:Y:S05]  /*1010*/  EXIT ;  /* 0x000000000000794d */ /* 0x000fea0003800000 */
.L_x_1016:
[----:B------:R-:W0:Y:S08]  /*1020*/  LDC.64 R4, c[0x0][0x3f0] ;  /* 0x0000fc00ff047b82 */ /* 0x000e300000000a00 */
[----:B------:R-:W1:Y:S01]  /*1030*/  LDC.64 R38, c[0x0][0x3f8] ;  /* 0x0000fe00ff267b82 */ /* 0x000e620000000a00 */
[----:B0-----:R-:W-:-:S06]  /*1040*/  IMAD.WIDE R4, R3, 0x4, R4 ;  /* 0x0000000403047825 */ /* 0x001fcc00078e0204 */
[----:B------:R-:W2:Y:S01]  /*1050*/  LDG.E R4, desc[UR6][R4.64] ;  /* 0x0000000604047981 */ /* 0x000ea2000c1e1900 */
[----:B-1----:R-:W-:-:S06]  /*1060*/  IMAD.WIDE R38, R3, 0x4, R38 ;  /* 0x0000000403267825 */ /* 0x002fcc00078e0226 */
[----:B-----5:R0:W5:Y:S01]  /*1070*/  LDG.E R38, desc[UR6][R38.64] ;  /* 0x0000000626267981 */ /* 0x020162000c1e1900 */
[----:B------:R-:W-:Y:S01]  /*1080*/  ISETP.GT.U32.AND P0, PT, R2, -0x21, PT ;  /* 0xffffffdf0200780c */ /* 0x000fe20003f04070 */
[----:B------:R-:W-:Y:S01]  /*1090*/  BSSY.RECONVERGENT B0, `(.L_x_1023) ;  /* 0x0000048000007945 */ /* 0x000fe20003800200 */
[----:B--2---:R-:W-:-:S13]  /*10a0*/  ISETP.GE.AND P1, PT, R4, 0x1, PT ;  /* 0x000000010400780c */ /* 0x004fda0003f26270 */
[----:B------:R-:W1:Y:S01]  /*10b0*/  @P1 LDC R21, c[0x0][0x388] ;  /* 0x0000e200ff151b82 */ /* 0x000e620000000800 */
[----:B------:R-:W-:Y:S02]  /*10c0*/  @P1 IADD3 R20, PT, PT, R4, -0x1, RZ ;  /* 0xffffffff04141810 */ /* 0x000fe40007ffe0ff */
[----:B------:R-:W-:Y:S02]  /*10d0*/  CS2R R4, SRZ ;  /* 0x0000000000047805 */ /* 0x000fe4000001ff00 */
[----:B------:R-:W-:Y:S01]  /*10e0*/  @P1 MOV R5, RZ ;  /* 0x000000ff00051202 */ /* 0x000fe20000000f00 */
[----:B-1----:R-:W-:-:S05]  /*10f0*/  @P1 IMAD R20, R20, R21, RZ ;  /* 0x0000001514141224 */ /* 0x002fca00078e02ff */
[----:B------:R-:W-:-:S04]  /*1100*/  @P1 SHF.R.S32.HI R21, RZ, 0x1f, R20 ;  /* 0x0000001fff151819 */ /* 0x000fc80000011414 */
[----:B------:R-:W-:-:S04]  /*1110*/  @P1 LEA.HI R21, R21, R20, RZ, 0x3 ;  /* 0x0000001415151211 */ /* 0x000fc800078f18ff */
        /* <DEDUP_REMOVED lines=10> */
[----:B------:R1:W4:Y:S01]  /*11c0*/  @P1 LDG.E.64 R6, desc[UR6][R20.64+0x8] ;  /* 0x0000080614061981 */ /* 0x000322000c1e1b00 */
[--C-:B------:R-:W-:Y:S01]  /*11d0*/  @P1 HADD2.F32 R33, -RZ, R16.reuse.H0_H0 ;  /* 0x20000010ff211230 */ /* 0x100fe20000004100 */
[----:B------:R-:W-:Y:S01]  /*11e0*/  CS2R R30, SRZ ;  /* 0x00000000001e7805 */ /* 0x000fe2000001ff00 */
[----:B------:R-:W-:Y:S02]  /*11f0*/  @P1 HADD2.F32 R34, -RZ, R16.H1_H1 ;  /* 0x30000010ff221230 */ /* 0x000fe40000004100 */
[----:B------:R-:W-:Y:S02]  /*1200*/  @P1 HADD2.F32 R35, -RZ, R17.H0_H0 ;  /* 0x20000011ff231230 */ /* 0x000fe40000004100 */
[----:B------:R-:W-:Y:S01]  /*1210*/  @P1 HADD2.F32 R39, -RZ, R19.H1_H1 ;  /* 0x30000013ff271230 */ /* 0x000fe20000004100 */
[----:B-1----:R-:W1:Y:S01]  /*1220*/  @P1 LDC R20, c[0x0][0x40c] ;  /* 0x00010300ff141b82 */ /* 0x002e620000000800 */
[----:B------:R-:W-:-:S05]  /*1230*/  IMAD R21, R3, UR11, RZ ;  /* 0x0000000b03157c24 */ /* 0x000fca000f8e02ff */
[----:B------:R-:W-:-:S04]  /*1240*/  SHF.R.S32.HI R32, RZ, 0x1f, R21 ;  /* 0x0000001fff207819 */ /* 0x000fc80000011415 */
[----:B------:R-:W-:-:S04]  /*1250*/  LEA.HI R21, R32, R21, RZ, 0x3 ;  /* 0x0000001520157211 */ /* 0x000fc800078f18ff */
[----:B------:R-:W-:Y:S01]  /*1260*/  LEA.HI.SX32 R21, R21, R0, 0x1d ;  /* 0x0000000015157211 */ /* 0x000fe200078feaff */
[--C-:B---3--:R-:W-:Y:S02]  /*1270*/  @P1 HADD2.F32 R4, -RZ, R28.reuse.H0_H0 ;  /* 0x2000001cff041230 */ /* 0x108fe40000004100 */
[--C-:B------:R-:W-:Y:S02]  /*1280*/  @P1 HADD2.F32 R22, -RZ, R29.reuse.H0_H0 ;  /* 0x2000001dff161230 */ /* 0x100fe40000004100 */
[----:B------:R-:W-:Y:S02]  /*1290*/  @P1 HADD2.F32 R5, -RZ, R28.H1_H1 ;  /* 0x3000001cff051230 */ /* 0x000fe40000004100 */
[----:B------:R-:W-:Y:S01]  /*12a0*/  @P1 FMUL.FTZ R4, R4, R23 ;  /* 0x0000001704041220 */ /* 0x000fe20000410000 */
[----:B------:R-:W-:Y:S02]  /*12b0*/  @P1 HADD2.F32 R27, -RZ, R29.H1_H1 ;  /* 0x3000001dff1b1230 */ /* 0x000fe40000004100 */
[----:B--2---:R-:W-:Y:S01]  /*12c0*/  @P1 FMUL.FTZ R26, R22, R25 ;  /* 0x00000019161a1220 */ /* 0x004fe20000410000 */
[----:B------:R-:W2:Y:S01]  /*12d0*/  @P1 LDC R23, c[0x0][0x40c] ;  /* 0x00010300ff171b82 */ /* 0x000ea20000000800 */
[----:B0-----:R-:W-:Y:S01]  /*12e0*/  @P1 FMUL.FTZ R5, R5, R24 ;  /* 0x0000001805051220 */ /* 0x001fe20000410000 */
[----:B------:R-:W-:-:S02]  /*12f0*/  HFMA2 R24, -RZ, RZ, 0, 0 ;  /* 0x00000000ff187431 */ /* 0x000fc400000001ff */
[----:B------:R-:W-:Y:S01]  /*1300*/  @P1 FMUL.FTZ R24, R33, R4 ;  /* 0x0000000421181220 */ /* 0x000fe20000410000 */
[----:B------:R-:W-:Y:S01]  /*1310*/  @P1 FMUL.FTZ R30, R26, R35 ;  /* 0x000000231a1e1220 */ /* 0x000fe20000410000 */
[----:B------:R-:W-:Y:S01]  /*1320*/  @P1 FMUL.FTZ R31, R5, R34 ;  /* 0x00000022051f1220 */ /* 0x000fe20000410000 */
[----:B------:R-:W-:Y:S02]  /*1330*/  @P1 HADD2.F32 R34, -RZ, R17.H1_H1 ;  /* 0x30000011ff221230 */ /* 0x000fe40000004100 */
[----:B----4-:R-:W-:Y:S01]  /*1340*/  @P1 FMUL.FTZ R27, R27, R36 ;  /* 0x000000241b1b1220 */ /* 0x010fe20000410000 */
[----:B------:R-:W0:Y:S01]  /*1350*/  @P1 LDC R25, c[0x0][0x40c] ;  /* 0x00010300ff191b82 */ /* 0x000e220000000800 */
[--C-:B------:R-:W-:Y:S01]  /*1360*/  @P1 HADD2.F32 R26, -RZ, R6.reuse.H0_H0 ;  /* 0x20000006ff1a1230 */ /* 0x100fe20000004100 */
[----:B------:R-:W-:Y:S01]  /*1370*/  MOV R33, RZ ;  /* 0x000000ff00217202 */ /* 0x000fe20000000f00 */
[----:B------:R-:W-:Y:S02]  /*1380*/  @P1 HADD2.F32 R32, -RZ, R6.H1_H1 ;  /* 0x30000006ff201230 */ /* 0x000fe40000004100 */
[----:B------:R-:W-:Y:S01]  /*1390*/  @P1 FMUL.FTZ R33, R27, R34 ;  /* 0x000000221b211220 */ /* 0x000fe20000410000 */
[----:B------:R-:W-:-:S02]  /*13a0*/  @P1 HADD2.F32 R35, -RZ, R7.H0_H0 ;  /* 0x20000007ff231230 */ /* 0x000fc40000004100 */
[----:B------:R-:W-:Y:S01]  /*13b0*/  @P1 HADD2.F32 R37, -RZ, R7.H1_H1 ;  /* 0x30000007ff251230 */ /* 0x000fe20000004100 */
[----:B------:R-:W3:Y:S01]  /*13c0*/  @P1 LDC R22, c[0x0][0x40c] ;  /* 0x00010300ff161b82 */ /* 0x000ee20000000800 */
[----:B------:R-:W-:-:S03]  /*13d0*/  @P1 HADD2.F32 R27, -RZ, R19.H0_H0 ;  /* 0x20000013ff1b1230 */ /* 0x000fc60000004100 */
[----:B-1----:R-:W-:Y:S01]  /*13e0*/  @P1 FMUL.FTZ R20, R37, R20 ;  /* 0x0000001425141220 */ /* 0x002fe20000410000 */
[----:B------:R-:W-:-:S03]  /*13f0*/  CS2R R36, SRZ ;  /* 0x0000000000247805 */ /* 0x000fc6000001ff00 */
[----:B------:R-:W1:Y:S01]  /*1400*/  LDC.64 R4, c[0x0][0x3a8] ;  /* 0x0000ea00ff047b82 */ /* 0x000e620000000a00 */
[----:B--2---:R-:W-:Y:S01]  /*1410*/  @P1 FMUL.FTZ R23, R32, R23 ;  /* 0x0000001720171220 */ /* 0x004fe20000410000 */
[--C-:B------:R-:W-:Y:S02]  /*1420*/  @P1 HADD2.F32 R32, -RZ, R18.reuse.H1_H1 ;  /* 0x30000012ff201230 */ /* 0x100fe40000004100 */
[----:B------:R-:W-:Y:S01]  /*1430*/  @P1 FMUL.FTZ R37, R20, R39 ;  /* 0x0000002714251220 */ /* 0x000fe20000410000 */
[----:B------:R-:W-:Y:S01]  /*1440*/  F2FP.F16.F32.PACK_AB R20, R31, R24 ;  /* 0x000000181f14723e */ /* 0x000fe200000000ff */
[----:B0-----:R-:W-:Y:S01]  /*1450*/  @P1 FMUL.FTZ R25, R26, R25 ;  /* 0x000000191a191220 */ /* 0x001fe20000410000 */
[----:B------:R-:W-:Y:S02]  /*1460*/  @P1 HADD2.F32 R26, -RZ, R18.H0_H0 ;  /* 0x20000012ff1a1230 */ /* 0x000fe40000004100 */
[----:B---3--:R-:W-:Y:S01]  /*1470*/  @P1 FMUL.FTZ R22, R35, R22 ;  /* 0x0000001623161220 */ /* 0x008fe20000410000 */
[----:B------:R-:W-:-:S02]  /*1480*/  CS2R R34, SRZ ;  /* 0x0000000000227805 */ /* 0x000fc4000001ff00 */
[----:B------:R-:W-:Y:S01]  /*1490*/  @P1 FMUL.FTZ R34, R25, R26 ;  /* 0x0000001a19221220 */ /* 0x000fe20000410000 */
[----:B------:R-:W-:Y:S01]  /*14a0*/  @P1 FMUL.FTZ R35, R23, R32 ;  /* 0x0000002017231220 */ /* 0x000fe20000410000 */
[----:B------:R-:W-:Y:S01]  /*14b0*/  @P1 FMUL.FTZ R36, R22, R27 ;  /* 0x0000001b16241220 */ /* 0x000fe20000410000 */
[----:B-1----:R-:W-:Y:S01]  /*14c0*/  IMAD.WIDE.U32 R4, R21, 0x10, R4 ;  /* 0x0000001015047825 */ /* 0x002fe200078e0004 */
[----:B------:R-:W-:Y:S02]  /*14d0*/  F2FP.F16.F32.PACK_AB R21, R33, R30 ;  /* 0x0000001e2115723e */ /* 0x000fe400000000ff */
[----:B------:R-:W-:Y:S02]  /*14e0*/  F2FP.F16.F32.PACK_AB R22, R35, R34 ;  /* 0x000000222316723e */ /* 0x000fe400000000ff */
[----:B------:R-:W-:-:S05]  /*14f0*/  F2FP.F16.F32.PACK_AB R23, R37, R36 ;  /* 0x000000242517723e */ /* 0x000fca00000000ff */
[----:B------:R0:W-:Y:S02]  /*1500*/  STG.E.128 desc[UR6][R4.64], R20 ;  /* 0x0000001404007986 */ /* 0x0001e4000c101d06 */
.L_x_1024:
[----:B------:R-:W-:Y:S05]  /*1510*/  BSYNC.RECONVERGENT B0 ;  /* 0x0000000000007941 */ /* 0x000fea0003800200 */
.L_x_1023:
[----:B0-----:R-:W-:Y:S01]  /*1520*/  FADD.FTZ R4, RZ, R24 ;  /* 0x00000018ff047221 */ /* 0x001fe20000010000 */
        /* <DEDUP_REMOVED lines=40> */
[----:B------:R-:W-:Y:S01]  /*17b0*/  FFMA.FTZ R4, R5, R5, R4 ;  /* 0x0000000505047223 */ /* 0x000fe20000010004 */
[----:B------:R-:W-:-:S04]  /*17c0*/  FADD.FTZ R5, R37, -R23 ;  /* 0x8000001725057221 */ /* 0x000fc80000010000 */
        /* <DEDUP_REMOVED lines=11> */
.L_x_1051:
[----:B------:R-:W-:Y:S01]  /*1880*/  FMUL.FTZ R25, R23, R23 ;  /* 0x0000001717197220 */ /* 0x000fe20000410000 */
[----:B------:R-:W-:Y:S01]  /*1890*/  ISETP.NE.AND P2, PT, RZ, UR8, PT ;  /* 0x00000008ff007c0c */ /* 0x000fe2000bf45270 */
[----:B-1----:R-:W-:Y:S01]  /*18a0*/  FADD.FTZ R39, R21, R39 ;  /* 0x0000002715277221 */ /* 0x002fe20000010000 */
[----:B------:R-:W1:Y:S01]  /*18b0*/  @!P3 LDC.64 R4, c[0x0][0x3c8] ;  /* 0x0000f200ff04bb82 */ /* 0x000e620000000a00 */
[----:B-----5:R-:W-:Y:S01]  /*18c0*/  ISETP.GE.AND P0, PT, R38, 0x1, PT ;  /* 0x000000012600780c */ /* 0x020fe20003f06270 */
[----:B------:R-:W-:Y:S01]  /*18d0*/  BSSY.RECONVERGENT B0, `(.L_x_1026) ;  /* 0x0000041000007945 */ /* 0x000fe20003800200 */
[----:B------:R-:W-:Y:S01]  /*18e0*/  FSEL R25, R25, RZ, P2 ;  /* 0x000000ff19197208 */ /* 0x000fe20001000000 */
[----:B------:R-:W-:-:S04]  /*18f0*/  FFMA.FTZ R22, R39, R22, UR10 ;  /* 0x0000000a27167e23 */ /* 0x000fc80008010016 */
[----:B0-----:R-:W0:Y:S01]  /*1900*/  @!P3 LDC.64 R20, c[0x0][0x3c0] ;  /* 0x0000f000ff14bb82 */ /* 0x001e220000000a00 */
[----:B------:R-:W-:-:S06]  /*1910*/  FADD.FTZ R25, R22, R25 ;  /* 0x0000001916197221 */ /* 0x000fcc0000010000 */
[----:B------:R-:W2:Y:S01]  /*1920*/  MUFU.RSQ R25, R25 ;  /* 0x0000001900197308 */ /* 0x000ea20000001400 */
[----:B-1----:R-:W-:-:S04]  /*1930*/  @!P3 IMAD.WIDE R4, R3, 0x4, R4 ;  /* 0x000000040304b825 */ /* 0x002fc800078e0204 */
[----:B0-----:R-:W-:-:S05]  /*1940*/  @!P3 IMAD.WIDE R20, R3, 0x4, R20 ;  /* 0x000000040314b825 */ /* 0x001fca00078e0214 */
[----:B------:R0:W-:Y:S04]  /*1950*/  @!P3 STG.E desc[UR6][R20.64], R23 ;  /* 0x000000171400b986 */ /* 0x0001e8000c101906 */
        /* <DEDUP_REMOVED lines=9> */
[----:B------:R-:W-:Y:S02]  /*19f0*/  HADD2.F32 R40, -RZ, R14.H0_H0 ;  /* 0x2000000eff287230 */ /* 0x000fe40000004100 */
[----:B------:R-:W-:Y:S01]  /*1a00*/  FADD.FTZ R22, R33, -R23 ;  /* 0x8000001721167221 */ /* 0x000fe20000010000 */
[----:B------:R-:W-:Y:S01]  /*1a10*/  FMUL.FTZ R4, R25, R4 ;  /* 0x0000000419047220 */ /* 0x000fe20000410000 */
[----:B------:R-:W-:-:S02]  /*1a20*/  HADD2.F32 R5, -RZ, R13.H0_H0 ;  /* 0x2000000dff057230 */ /* 0x000fc40000004100 */
[----:B------:R-:W-:Y:S02]  /*1a30*/  HADD2.F32 R26, -RZ, R9.H0_H0 ;  /* 0x20000009ff1a7230 */ /* 0x000fe40000004100 */
[----:B------:R-:W-:Y:S01]  /*1a40*/  FFMA.FTZ R20, R4, R21, R27 ;  /* 0x0000001504147223 */ /* 0x000fe2000001001b */
[----:B------:R-:W-:Y:S01]  /*1a50*/  FADD.FTZ R4, R30, -R23 ;  /* 0x800000171e047221 */ /* 0x000fe20000010000 */
[C---:B------:R-:W-:Y:S01]  /*1a60*/  FMUL.FTZ R27, R25.reuse, R32 ;  /* 0x00000020191b7220 */ /* 0x040fe20000410000 */
[----:B------:R-:W-:Y:S02]  /*1a70*/  HADD2.F32 R39, -RZ, R13.H1_H1 ;  /* 0x3000000dff277230 */ /* 0x000fe40000004100 */
[C---:B------:R-:W-:Y:S01]  /*1a80*/  FMUL.FTZ R22, R25.reuse, R22 ;  /* 0x0000001619167220 */ /* 0x040fe20000410000 */
[----:B------:R-:W-:Y:S01]  /*1a90*/  FMUL.FTZ R21, R25, R4 ;  /* 0x0000000419157220 */ /* 0x000fe20000410000 */
[----:B------:R-:W-:Y:S02]  /*1aa0*/  HADD2.F32 R4, -RZ, R10.H0_H0 ;  /* 0x2000000aff047230 */ /* 0x000fe40000004100 */
[----:B------:R-:W-:-:S02]  /*1ab0*/  HADD2.F32 R41, -RZ, R9.H1_H1 ;  /* 0x30000009ff297230 */ /* 0x000fc40000004100 */
[----:B------:R-:W-:Y:S01]  /*1ac0*/  FFMA.FTZ R26, R21, R5, R26 ;  /* 0x00000005151a7223 */ /* 0x000fe2000001001a */
[----:B------:R-:W-:Y:S02]  /*1ad0*/  HADD2.F32 R5, -RZ, R14.H1_H1 ;  /* 0x3000000eff057230 */ /* 0x000fe40000004100 */
[----:B------:R-:W-:Y:S01]  /*1ae0*/  FFMA.FTZ R27, R27, R40, R4 ;  /* 0x000000281b1b7223 */ /* 0x000fe20000010004 */
[----:B------:R-:W-:Y:S01]  /*1af0*/  FADD.FTZ R4, R35, -R23 ;  /* 0x8000001723047221 */ /* 0x000fe20000010000 */
[----:B------:R-:W-:Y:S01]  /*1b00*/  FFMA.FTZ R21, R22, R39, R41 ;  /* 0x0000002716157223 */ /* 0x000fe20000010029 */
[----:B------:R-:W-:Y:S02]  /*1b10*/  HADD2.F32 R39, -RZ, R10.H1_H1 ;  /* 0x3000000aff277230 */ /* 0x000fe40000004100 */
[--C-:B------:R-:W-:Y:S01]  /*1b20*/  FADD.FTZ R22, R36, -R23.reuse ;  /* 0x8000001724167221 */ /* 0x100fe20000010000 */
[----:B------:R-:W-:Y:S01]  /*1b30*/  FMUL.FTZ R4, R25, R4 ;  /* 0x0000000419047220 */ /* 0x000fe20000410000 */
[----:B------:R-:W-:Y:S01]  /*1b40*/  FADD.FTZ R40, R37, -R23 ;  /* 0x8000001725287221 */ /* 0x000fe20000010000 */
[----:B------:R-:W-:-:S02]  /*1b50*/  HADD2.F32 R41, -RZ, R15.H0_H0 ;  /* 0x2000000fff297230 */ /* 0x000fc40000004100 */
[C---:B------:R-:W-:Y:S01]  /*1b60*/  FMUL.FTZ R32, R25.reuse, R22 ;  /* 0x0000001619207220 */ /* 0x040fe20000410000 */
[----:B------:R-:W-:Y:S01]  /*1b70*/  FFMA.FTZ R22, R4, R5, R39 ;  /* 0x0000000504167223 */ /* 0x000fe20000010027 */
[----:B------:R-:W-:Y:S01]  /*1b80*/  FMUL.FTZ R39, R25, R40 ;  /* 0x0000002819277220 */ /* 0x000fe20000410000 */
[----:B------:R-:W0:Y:S01]  /*1b90*/  LDC.64 R4, c[0x0][0x428] ;  /* 0x00010a00ff047b82 */ /* 0x000e220000000a00 */
[----:B------:R-:W-:Y:S01]  /*1ba0*/  HADD2.F32 R43, -RZ, R11.H0_H0 ;  /* 0x2000000bff2b7230 */ /* 0x000fe20000004100 */
[----:B------:R-:W-:Y:S01]  /*1bb0*/  F2FP.F16.F32.PACK_AB R21, R21, R26 ;  /* 0x0000001a1515723e */ /* 0x000fe200000000ff */
[----:B------:R-:W-:Y:S01]  /*1bc0*/  HADD2.F32 R40, -RZ, R15.H1_H1 ;  /* 0x3000000fff287230 */ /* 0x000fe20000004100 */
[----:B------:R-:W-:Y:S01]  /*1bd0*/  F2FP.F16.F32.PACK_AB R22, R22, R27 ;  /* 0x0000001b1616723e */ /* 0x000fe200000000ff */
[----:B------:R-:W-:Y:S02]  /*1be0*/  HADD2.F32 R42, -RZ, R11.H1_H1 ;  /* 0x3000000bff2a7230 */ /* 0x000fe40000004100 */
[----:B------:R-:W-:Y:S01]  /*1bf0*/  FFMA.FTZ R32, R32, R41, R43 ;  /* 0x0000002920207223 */ /* 0x000fe2000001002b */
[----:B------:R-:W-:-:S02]  /*1c00*/  IMAD R38, R38, UR11, RZ ;  /* 0x0000000b26267c24 */ /* 0x000fc4000f8e02ff */
[----:B------:R-:W-:Y:S01]  /*1c10*/  FFMA.FTZ R39, R39, R40, R42 ;  /* 0x0000002827277223 */ /* 0x000fe2000001002a */
[----:B------:R-:W-:Y:S02]  /*1c20*/  FADD.FTZ R40, R31, -R23 ;  /* 0x800000171f287221 */ /* 0x000fe40000010000 */
[----:B------:R-:W-:Y:S02]  /*1c30*/  SHF.R.S32.HI R41, RZ, 0x1f, R38 ;  /* 0x0000001fff297819 */ /* 0x000fe40000011426 */
[----:B------:R-:W-:Y:S02]  /*1c40*/  FMUL.FTZ R40, R25, R40 ;  /* 0x0000002819287220 */ /* 0x000fe40000410000 */
[----:B------:R-:W-:Y:S01]  /*1c50*/  LEA.HI R23, R41, R38, RZ, 0x3 ;  /* 0x0000002629177211 */ /* 0x000fe200078f18ff */
[----:B------:R-:W-:Y:S02]  /*1c60*/  HADD2.F32 R25, -RZ, R12.H1_H1 ;  /* 0x3000000cff197230 */ /* 0x000fe40000004100 */
[----:B------:R-:W-:Y:S01]  /*1c70*/  HADD2.F32 R41, -RZ, R8.H1_H1 ;  /* 0x30000008ff297230 */ /* 0x000fe20000004100 */
[----:B------:R-:W-:-:S04]  /*1c80*/  LEA.HI.SX32 R23, R23, R0, 0x1d ;  /* 0x0000000017177211 */ /* 0x000fc800078feaff */
[----:B------:R-:W-:Y:S01]  /*1c90*/  FFMA.FTZ R25, R40, R25, R41 ;  /* 0x0000001928197223 */ /* 0x000fe20000010029 */
[----:B0-----:R-:W-:Y:S01]  /*1ca0*/  IMAD.WIDE.U32 R4, R23, 0x10, R4 ;  /* 0x0000001017047825 */ /* 0x001fe200078e0004 */
[----:B------:R-:W-:-:S03]  /*1cb0*/  F2FP.F16.F32.PACK_AB R23, R39, R32 ;  /* 0x000000202717723e */ /* 0x000fc600000000ff */
[----:B------:R-:W-:-:S05]  /*1cc0*/  F2FP.F16.F32.PACK_AB R20, R25, R20 ;  /* 0x000000141914723e */ /* 0x000fca00000000ff */
[----:B------:R1:W-:Y:S02]  /*1cd0*/  STG.E.128 desc[UR6][R4.64], R20 ;  /* 0x0000001404007986 */ /* 0x0003e4000c101d06 */
.L_x_1027:
[----:B------:R-:W-:Y:S05]  /*1ce0*/  BSYNC.RECONVERGENT B0 ;  /* 0x0000000000007941 */ /* 0x000fea0003800200 */
.L_x_1026:
[----:B01----:R-:W0:Y:S02]  /*1cf0*/  LDC.64 R4, c[0x0][0x380] ;  /* 0x0000e000ff047b82 */ /* 0x003e240000000a00 */
[----:B0-----:R-:W-:-:S04]  /*1d00*/  LEA R3, R4, R3, 0x2 ;  /* 0x0000000304037211 */ /* 0x001fc800078e10ff */
[----:B------:R-:W-:-:S13]  /*1d10*/  ISETP.GE.AND P0, PT, R3, R5, PT ;  /* 0x000000050300720c */ /* 0x000fda0003f06270 */
[----:B------:R-:W-:Y:S05]  /*1d20*/  @!P0 BRA `(.L_x_1016) ;  /* 0xfffffff000bc8947 */ /* 0x000fea000383ffff */
[----:B------:R-:W-:Y:S05]  /*1d30*/  EXIT ;  /* 0x000000000000794d */ /* 0x000fea0003800000 */
.L_x_1019:
[----:B------:R-:W-:Y:S01]  /*1d40*/  HFMA2 R27, -RZ, RZ, 0, 5.9604644775390625e-08 ;  /* 0x00000001ff1b7431 */ /* 0x000fe200000001ff */
[----:B------:R-:W-:Y:S01]  /*1d50*/  BSSY B0, `(.L_x_1028) ;  /* 0x0000006000007945 */ /* 0x000fe20003800000 */
[----:B------:R-:W-:Y:S02]  /*1d60*/  MOV R26, 0x1f ;  /* 0x0000001f001a7802 */ /* 0x000fe40000000f00 */
[----:B------:R-:W-:-:S07]  /*1d70*/  MOV R25, 0xffffffff ;  /* 0xffffffff00197802 */ /* 0x000fce0000000f00 */
[----:B-----5:R-:W-:Y:S05]  /*1d80*/  WARPSYNC.COLLECTIVE R25, `(.L_x_1029) ;  /* 0x0000000019087348 */ /* 0x020fea0003c00000 */
[----:B------:R0:W1:Y:S02]  /*1d90*/  SHFL.BFLY P0, R39, R32, R27, R26 ;  /* 0x0c00001b20277389 */ /* 0x000064000000001a */
[----:B01---5:R-:W-:Y:S05]  /*1da0*/  ENDCOLLECTIVE ;  /* 0x000000000000791b */ /* 0x023fea0003800000 */
.L_x_1029:
[----:B------:R-:W-:Y:S05]  /*1db0*/  BSYNC B0 ;  /* 0x0000000000007941 */ /* 0x000fea0003800000 */
.L_x_1028:
        /* <DEDUP_REMOVED lines=8> */
.L_x_1030:
[----:B------:R-:W-:Y:S02]  /*1e40*/  HFMA2 R27, -RZ, RZ, 0, 2.384185791015625e-07 ;  /* 0x00000004ff1b7431 */ /* 0x000fe400000001ff */
[----:B------:R-:W-:-:S05]  /*1e50*/  FADD.FTZ R37, R32, R39 ;  /* 0x0000002720257221 */ /* 0x000fca0000010000 */
[----:B------:R-:W-:-:S07]  /*1e60*/  MOV R32, R37 ;  /* 0x0000002500207202 */ /* 0x000fce0000000f00 */
[----:B------:R-:W-:Y:S05]  /*1e70*/  WARPSYNC.COLLECTIVE R25, `(.L_x_1031) ;  /* 0x0000000019087348 */ /* 0x000fea0003c00000 */
[----:B------:R0:W1:Y:S02]  /*1e80*/  SHFL.BFLY P0, R39, R32, R27, R26 ;  /* 0x0c00001b20277389 */ /* 0x000064000000001a */
[----:B01----:R-:W-:Y:S05]  /*1e90*/  ENDCOLLECTIVE ;  /* 0x000000000000791b */ /* 0x003fea0003800000 */
.L_x_1031:
[----:B------:R-:W-:Y:S02]  /*1ea0*/  HFMA2 R27, -RZ, RZ, 0, 4.76837158203125e-07 ;  /* 0x00000008ff1b7431 */ /* 0x000fe400000001ff */
[----:B------:R-:W-:-:S05]  /*1eb0*/  FADD.FTZ R38, R37, R39 ;  /* 0x0000002725267221 */ /* 0x000fca0000010000 */
[----:B------:R-:W-:-:S07]  /*1ec0*/  MOV R32, R38 ;  /* 0x0000002600207202 */ /* 0x000fce0000000f00 */
[----:B------:R-:W-:Y:S05]  /*1ed0*/  WARPSYNC.COLLECTIVE R25, `(.L_x_1032) ;  /* 0x0000000019087348 */ /* 0x000fea0003c00000 */
[----:B------:R0:W1:Y:S02]  /*1ee0*/  SHFL.BFLY P0, R39, R32, R27, R26 ;  /* 0x0c00001b20277389 */ /* 0x000064000000001a */
[----:B01----:R-:W-:Y:S05]  /*1ef0*/  ENDCOLLECTIVE ;  /* 0x000000000000791b */ /* 0x003fea0003800000 */
.L_x_1032:
[----:B------:R-:W-:Y:S02]  /*1f00*/  HFMA2 R27, -RZ, RZ, 0, 9.5367431640625e-07 ;  /* 0x00000010ff1b7431 */ /* 0x000fe400000001ff */
[----:B------:R-:W-:-:S05]  /*1f10*/  FADD.FTZ R40, R38, R39 ;  /* 0x0000002726287221 */ /* 0x000fca0000010000 */
[----:B------:R-:W-:-:S07]  /*1f20*/  MOV R32, R40 ;  /* 0x0000002800207202 */ /* 0x000fce0000000f00 */
[----:B------:R-:W-:Y:S05]  /*1f30*/  WARPSYNC.COLLECTIVE R25, `(.L_x_1033) ;  /* 0x0000000019087348 */ /* 0x000fea0003c00000 */
[----:B------:R0:W1:Y:S02]  /*1f40*/  SHFL.BFLY P0, R39, R32, R27, R26 ;  /* 0x0c00001b20277389 */ /* 0x000064000000001a */
[----:B01----:R-:W-:Y:S05]  /*1f50*/  ENDCOLLECTIVE ;  /* 0x000000000000791b */ /* 0x003fea0003800000 */
.L_x_1033:
[----:B------:R-:W-:Y:S01]  /*1f60*/  MOV R27, 0x1 ;  /* 0x00000001001b7802 */ /* 0x000fe20000000f00 */
        /* <DEDUP_REMOVED lines=17> */
[----:B------:R-:W-:-:S05]  /*2080*/  FSEL R32, R24, RZ, P4 ;  /* 0x000000ff18207208 */ /* 0x000fca0002000000 */
[----:B------:R-:W-:Y:S01]  /*2090*/  @!P3 FFMA.FTZ R32, R25, R25, R32 ;  /* 0x000000191920b223 */ /* 0x000fe20000010020 */
[----:B------:R-:W-:-:S07]  /*20a0*/  MOV R25, 0xffffffff ;  /* 0xffffffff00197802 */ /* 0x000fce0000000f00 */
[----:B------:R-:W-:Y:S05]  /*20b0*/  WARPSYNC.COLLECTIVE R25, `(.L_x_1034) ;  /* 0x0000000019087348 */ /* 0x000fea0003c00000 */
[----:B------:R0:W1:Y:S02]  /*20c0*/  SHFL.BFLY P0, R39, R32, R27, R26 ;  /* 0x0c00001b20277389 */ /* 0x000064000000001a */
[----:B01----:R-:W-:Y:S05]  /*20d0*/  ENDCOLLECTIVE ;  /* 0x000000000000791b */ /* 0x003fea0003800000 */
.L_x_1034:
[----:B------:R-:W-:Y:S02]  /*20e0*/  HFMA2 R27, -RZ, RZ, 0, 1.1920928955078125e-07 ;  /* 0x00000002ff1b7431 */ /* 0x000fe400000001ff */
[----:B------:R-:W-:-:S05]  /*20f0*/  FADD.FTZ R24, R32, R39 ;  /* 0x0000002720187221 */ /* 0x000fca0000010000 */
[----:B------:R-:W-:-:S07]  /*2100*/  MOV R32, R24 ;  /* 0x0000001800207202 */ /* 0x000fce0000000f00 */
[----:B------:R-:W-:Y:S05]  /*2110*/  WARPSYNC.COLLECTIVE R25, `(.L_x_1035) ;  /* 0x0000000019087348 */ /* 0x000fea0003c00000 */
[----:B------:R0:W1:Y:S02]  /*2120*/  SHFL.BFLY P0, R39, R32, R27, R26 ;  /* 0x0c00001b20277389 */ /* 0x000064000000001a */
[----:B01----:R-:W-:Y:S05]  /*2130*/  ENDCOLLECTIVE ;  /* 0x000000000000791b */ /* 0x003fea0003800000 */
.L_x_1035:
[----:B------:R-:W-:Y:S02]  /*2140*/  HFMA2 R27, -RZ, RZ, 0, 2.384185791015625e-07 ;  /* 0x00000004ff1b7431 */ /* 0x000fe400000001ff */
[----:B------:R-:W-:-:S05]  /*2150*/  FADD.FTZ R37, R24, R39 ;  /* 0x0000002718257221 */ /* 0x000fca0000010000 */
[----:B------:R-:W-:-:S07]  /*2160*/  MOV R32, R37 ;  /* 0x0000002500207202 */ /* 0x000fce0000000f00 */
[----:B------:R-:W-:Y:S05]  /*2170*/  WARPSYNC.COLLECTIVE R25, `(.L_x_1036) ;  /* 0x0000000019087348 */ /* 0x000fea0003c00000 */
[----:B------:R0:W1:Y:S02]  /*2180*/  SHFL.BFLY P0, R39, R32, R27, R26 ;  /* 0x0c00001b20277389 */ /* 0x000064000000001a */
[----:B01----:R-:W-:Y:S05]  /*2190*/  ENDCOLLECTIVE ;  /* 0x000000000000791b */ /* 0x003fea0003800000 */
.L_x_1036:
[----:B------:R-:W-:Y:S02]  /*21a0*/  HFMA2 R27, -RZ, RZ, 0, 4.76837158203125e-07 ;  /* 0x00000008ff1b7431 */ /* 0x000fe400000001ff */
[----:B------:R-:W-:-:S05]  /*21b0*/  FADD.FTZ R38, R37, R39 ;  /* 0x0000002725267221 */ /* 0x000fca0000010000 */
[----:B------:R-:W-:-:S07]  /*21c0*/  MOV R32, R38 ;  /* 0x0000002600207202 */ /* 0x000fce0000000f00 */
[----:B------:R-:W-:Y:S05]  /*21d0*/  WARPSYNC.COLLECTIVE R25, `(.L_x_1037) ;  /* 0x0000000019087348 */ /* 0x000fea0003c00000 */
[----:B------:R0:W1:Y:S02]  /*21e0*/  SHFL.BFLY P0, R39, R32, R27, R26 ;  /* 0x0c00001b20277389 */ /* 0x000064000000001a */
[----:B01----:R-:W-:Y:S05]  /*21f0*/  ENDCOLLECTIVE ;  /* 0x000000000000791b */ /* 0x003fea0003800000 */
.L_x_1037:
[----:B------:R-:W-:Y:S02]  /*2200*/  HFMA2 R27, -RZ, RZ, 0, 9.5367431640625e-07 ;  /* 0x00000010ff1b7431 */ /* 0x000fe400000001ff */
[----:B------:R-:W-:-:S05]  /*2210*/  FADD.FTZ R40, R38, R39 ;  /* 0x0000002726287221 */ /* 0x000fca0000010000 */
[----:B------:R-:W-:-:S07]  /*2220*/  MOV R32, R40 ;  /* 0x0000002800207202 */ /* 0x000fce0000000f00 */
[----:B------:R-:W-:Y:S05]  /*2230*/  WARPSYNC.COLLECTIVE R25, `(.L_x_1038) ;  /* 0x0000000019087348 */ /* 0x000fea0003c00000 */
[----:B------:R0:W1:Y:S02]  /*2240*/  SHFL.BFLY P0, R39, R32, R27, R26 ;  /* 0x0c00001b20277389 */ /* 0x000064000000001a */
[----:B01----:R-:W-:Y:S05]  /*2250*/  ENDCOLLECTIVE ;  /* 0x000000000000791b */ /* 0x003fea0003800000 */
.L_x_1038:
[----:B------:R-:W-:Y:S05]  /*2260*/  BRA `(.L_x_1039) ;  /* 0xffffffe8003c7947 */ /* 0x000fea000383ffff */
.L_x_1025:
[----:B------:R-:W-:Y:S01]  /*2270*/  HFMA2 R26, -RZ, RZ, 0, 1.847743988037109375e-06 ;  /* 0x0000001fff1a7431 */ /* 0x000fe200000001ff */
[----:B------:R-:W-:Y:S01]  /*2280*/  BSSY B0, `(.L_x_1040) ;  /* 0x0000006000007945 */ /* 0x000fe20003800000 */
[----:B------:R-:W-:Y:S02]  /*2290*/  MOV R27, 0x1 ;  /* 0x00000001001b7802 */ /* 0x000fe40000000f00 */
[----:B------:R-:W-:-:S07]  /*22a0*/  MOV R25, 0xffffffff ;  /* 0xffffffff00197802 */ /* 0x000fce0000000f00 */
[----:B-----5:R-:W-:Y:S05]  /*22b0*/  WARPSYNC.COLLECTIVE R25, `(.L_x_1041) ;  /* 0x0000000019087348 */ /* 0x020fea0003c00000 */
[----:B------:R0:W1:Y:S02]  /*22c0*/  SHFL.BFLY P0, R39, R32, R27, R26 ;  /* 0x0c00001b20277389 */ /* 0x000064000000001a */
[----:B01---5:R-:W-:Y:S05]  /*22d0*/  ENDCOLLECTIVE ;  /* 0x000000000000791b */ /* 0x023fea0003800000 */
.L_x_1041:
[----:B------:R-:W-:Y:S05]  /*22e0*/  BSYNC B0 ;  /* 0x0000000000007941 */ /* 0x000fea0003800000 */
.L_x_1040:
        /* <DEDUP_REMOVED lines=8> */
.L_x_1042:
[----:B------:R-:W-:Y:S02]  /*2370*/  HFMA2 R27, -RZ, RZ, 0, 2.384185791015625e-07 ;  /* 0x00000004ff1b7431 */ /* 0x000fe400000001ff */
[----:B------:R-:W-:-:S05]  /*2380*/  FADD.FTZ R5, R32, R39 ;  /* 0x0000002720057221 */ /* 0x000fca0000010000 */
[----:B------:R-:W-:-:S07]  /*2390*/  MOV R32, R5 ;  /* 0x0000000500207202 */ /* 0x000fce0000000f00 */
[----:B------:R-:W-:Y:S05]  /*23a0*/  WARPSYNC.COLLECTIVE R25, `(.L_x_1043) ;  /* 0x0000000019087348 */ /* 0x000fea0003c00000 */
[----:B------:R0:W1:Y:S02]  /*23b0*/  SHFL.BFLY P0, R39, R32, R27, R26 ;  /* 0x0c00001b20277389 */ /* 0x000064000000001a */
[----:B01----:R-:W-:Y:S05]  /*23c0*/  ENDCOLLECTIVE ;  /* 0x000000000000791b */ /* 0x003fea0003800000 */
.L_x_1043:
[----:B------:R-:W-:Y:S02]  /*23d0*/  HFMA2 R27, -RZ, RZ, 0, 4.76837158203125e-07 ;  /* 0x00000008ff1b7431 */ /* 0x000fe400000001ff */
[----:B------:R-:W-:-:S05]  /*23e0*/  FADD.FTZ R20, R5, R39 ;  /* 0x0000002705147221 */ /* 0x000fca0000010000 */
[----:B------:R-:W-:-:S07]  /*23f0*/  MOV R32, R20 ;  /* 0x0000001400207202 */ /* 0x000fce0000000f00 */
[----:B------:R-:W-:Y:S05]  /*2400*/  WARPSYNC.COLLECTIVE R25, `(.L_x_1044) ;  /* 0x0000000019087348 */ /* 0x000fea0003c00000 */
[----:B------:R0:W1:Y:S02]  /*2410*/  SHFL.BFLY P0, R39, R32, R27, R26 ;  /* 0x0c00001b20277389 */ /* 0x000064000000001a */
[----:B01----:R-:W-:Y:S05]  /*2420*/  ENDCOLLECTIVE ;  /* 0x000000000000791b */ /* 0x003fea0003800000 */
.L_x_1044:
[----:B------:R-:W-:Y:S02]  /*2430*/  HFMA2 R27, -RZ, RZ, 0, 9.5367431640625e-07 ;  /* 0x00000010ff1b7431 */ /* 0x000fe400000001ff */
[----:B------:R-:W-:-:S05]  /*2440*/  FADD.FTZ R21, R20, R39 ;  /* 0x0000002714157221 */ /* 0x000fca0000010000 */
[----:B------:R-:W-:-:S07]  /*2450*/  MOV R32, R21 ;  /* 0x0000001500207202 */ /* 0x000fce0000000f00 */
[----:B------:R-:W-:Y:S05]  /*2460*/  WARPSYNC.COLLECTIVE R25, `(.L_x_1045) ;  /* 0x0000000019087348 */ /* 0x000fea0003c00000 */
[----:B------:R0:W1:Y:S02]  /*2470*/  SHFL.BFLY P0, R39, R32, R27, R26 ;  /* 0x0c00001b20277389 */ /* 0x000064000000001a */
[----:B01----:R-:W-:Y:S05]  /*2480*/  ENDCOLLECTIVE ;  /* 0x000000000000791b */ /* 0x003fea0003800000 */
.L_x_1045:
        /* <DEDUP_REMOVED lines=19> */
[----:B------:R-:W-:-:S07]  /*25c0*/  @!P1 FFMA.FTZ R32, R5, R5, R32 ;  /* 0x0000000505209223 */ /* 0x000fce0000010020 */
[----:B------:R-:W-:Y:S05]  /*25d0*/  WARPSYNC.COLLECTIVE R25, `(.L_x_1046) ;  /* 0x0000000019087348 */ /* 0x000fea0003c00000 */
[----:B------:R0:W1:Y:S02]  /*25e0*/  SHFL.BFLY P0, R39, R32, R27, R26 ;  /* 0x0c00001b20277389 */ /* 0x000064000000001a */
[----:B01----:R-:W-:Y:S05]  /*25f0*/  ENDCOLLECTIVE ;  /* 0x000000000000791b */ /* 0x003fea0003800000 */
.L_x_1046:
[----:B------:R-:W-:Y:S02]  /*2600*/  HFMA2 R27, -RZ, RZ, 0, 1.1920928955078125e-07 ;  /* 0x00000002ff1b7431 */ /* 0x000fe400000001ff */
[----:B------:R-:W-:-:S05]  /*2610*/  FADD.FTZ R4, R32, R39 ;  /* 0x0000002720047221 */ /* 0x000fca0000010000 */
[----:B------:R-:W-:-:S07]  /*2620*/  MOV R32, R4 ;  /* 0x0000000400207202 */ /* 0x000fce0000000f00 */
[----:B------:R-:W-:Y:S05]  /*2630*/  WARPSYNC.COLLECTIVE R25, `(.L_x_1047) ;  /* 0x0000000019087348 */ /* 0x000fea0003c00000 */
[----:B------:R0:W1:Y:S02]  /*2640*/  SHFL.BFLY P0, R39, R32, R27, R26 ;  /* 0x0c00001b20277389 */ /* 0x000064000000001a */
[----:B01----:R-:W-:Y:S05]  /*2650*/  ENDCOLLECTIVE ;  /* 0x000000000000791b */ /* 0x003fea0003800000 */
.L_x_1047:
[----:B------:R-:W-:Y:S02]  /*2660*/  HFMA2 R27, -RZ, RZ, 0, 2.384185791015625e-07 ;  /* 0x00000004ff1b7431 */ /* 0x000fe400000001ff */
[----:B------:R-:W-:-:S05]  /*2670*/  FADD.FTZ R5, R4, R39 ;  /* 0x0000002704057221 */ /* 0x000fca0000010000 */
[----:B------:R-:W-:-:S07]  /*2680*/  MOV R32, R5 ;  /* 0x0000000500207202 */ /* 0x000fce0000000f00 */
[----:B------:R-:W-:Y:S05]  /*2690*/  WARPSYNC.COLLECTIVE R25, `(.L_x_1048) ;  /* 0x0000000019087348 */ /* 0x000fea0003c00000 */
[----:B------:R0:W1:Y:S02]  /*26a0*/  SHFL.BFLY P0, R39, R32, R27, R26 ;  /* 0x0c00001b20277389 */ /* 0x000064000000001a */
[----:B01----:R-:W-:Y:S05]  /*26b0*/  ENDCOLLECTIVE ;  /* 0x000000000000791b */ /* 0x003fea0003800000 */
.L_x_1048:
[----:B------:R-:W-:Y:S02]  /*26c0*/  HFMA2 R27, -RZ, RZ, 0, 4.76837158203125e-07 ;  /* 0x00000008ff1b7431 */ /* 0x000fe400000001ff */
[----:B------:R-:W-:-:S05]  /*26d0*/  FADD.FTZ R20, R5, R39 ;  /* 0x0000002705147221 */ /* 0x000fca0000010000 */
[----:B------:R-:W-:-:S07]  /*26e0*/  MOV R32, R20 ;  /* 0x0000001400207202 */ /* 0x000fce0000000f00 */
[----:B------:R-:W-:Y:S05]  /*26f0*/  WARPSYNC.COLLECTIVE R25, `(.L_x_1049) ;  /* 0x0000000019087348 */ /* 0x000fea0003c00000 */
[----:B------:R0:W1:Y:S02]  /*2700*/  SHFL.BFLY P0, R39, R32, R27, R26 ;  /* 0x0c00001b20277389 */ /* 0x000064000000001a */
[----:B01----:R-:W-:Y:S05]  /*2710*/  ENDCOLLECTIVE ;  /* 0x000000000000791b */ /* 0x003fea0003800000 */
.L_x_1049:
[----:B------:R-:W-:Y:S02]  /*2720*/  HFMA2 R27, -RZ, RZ, 0, 9.5367431640625e-07 ;  /* 0x00000010ff1b7431 */ /* 0x000fe400000001ff */
[----:B------:R-:W-:-:S05]  /*2730*/  FADD.FTZ R21, R20, R39 ;  /* 0x0000002714157221 */ /* 0x000fca0000010000 */
[----:B------:R-:W-:-:S07]  /*2740*/  MOV R32, R21 ;  /* 0x0000001500207202 */ /* 0x000fce0000000f00 */
[----:B------:R-:W-:Y:S05]  /*2750*/  WARPSYNC.COLLECTIVE R25, `(.L_x_1050) ;  /* 0x0000000019087348 */ /* 0x000fea0003c00000 */
[----:B------:R0:W1:Y:S02]  /*2760*/  SHFL.BFLY P0, R39, R32, R27, R26 ;  /* 0x0c00001b20277389 */ /* 0x000064000000001a */
[----:B01----:R-:W-:Y:S05]  /*2770*/  ENDCOLLECTIVE ;  /* 0x000000000000791b */ /* 0x003fea0003800000 */
.L_x_1050:
[----:B------:R-:W-:Y:S05]  /*2780*/  BRA `(.L_x_1051) ;  /* 0xfffffff0003c7947 */ /* 0x000fea000383ffff */
.L_x_1052:
        /* <DEDUP_REMOVED lines=15> */
.L_x_9057:


//--------------------- .text._ZN10layer_norm13ln_fwd_kernelINS_13Kernel_traitsI6__halfS2_S2_S2_fjLj256ELj1ELj4ELj1ELj16ENS_18Kernel_traits_baseILj256ES2_S2_S2_S2_fjLj128EEEEELb0ELb1ELb1ELb1EEEvNS_9FwdParamsE --------------------------
	.section	.text._ZN10layer_norm13ln_fwd_kernelINS_13Kernel_traitsI6__halfS2_S2_S2_fjLj256ELj1ELj4ELj1ELj16ENS_18Kernel_traits_baseILj256ES2_S2_S2_S2_fjLj128EEEEELb0ELb1ELb1ELb1EEEvNS_9FwdParamsE,"ax",@progbits
	.align	128
        .global         _ZN10layer_norm13ln_fwd_kernelINS_13Kernel_traitsI6__halfS2_S2_S2_fjLj256ELj1ELj4ELj1ELj16ENS_18Kernel_traits_baseILj256ES2_S2_S2_S2_fjLj128EEEEELb0ELb1ELb1ELb1EEEvNS_9FwdParamsE
        .type           _ZN10layer_norm13ln_fwd_kernelINS_13Kernel_traitsI6__halfS2_S2_S2_fjLj256ELj1ELj4ELj1ELj16ENS_18Kernel_traits_baseILj256ES2_S2_S2_S2_fjLj128EEEEELb0ELb1ELb1ELb1EEEvNS_9FwdParamsE,@function
        .size           _ZN10layer_norm13ln_fwd_kernelINS_13Kernel_traitsI6__halfS2_S2_S2_fjLj256ELj1ELj4ELj1ELj16ENS_18Kernel_traits_baseILj256ES2_S2_S2_S2_fjLj128EEEEELb0ELb1ELb1ELb1EEEvNS_9FwdParamsE,(.L_x_9058 - _ZN10layer_norm13ln_fwd_kernelINS_13Kernel_traitsI6__halfS2_S2_S2_fjLj256ELj1ELj4ELj1ELj16ENS_18Kernel_traits_baseILj256ES2_S2_S2_S2_fjLj128EEEEELb0ELb1ELb1ELb1EEEvNS_9FwdParamsE)
        .other          _ZN10layer_norm13ln_fwd_kernelINS_13Kernel_traitsI6__halfS2_S2_S2_fjLj256ELj1ELj4ELj1ELj16ENS_18Kernel_traits_baseILj256ES2_S2_S2_S2_fjLj128EEEEELb0ELb1ELb1ELb1EEEvNS_9FwdParamsE,@"STO_CUDA_ENTRY STV_DEFAULT"
_ZN10layer_norm13ln_fwd_kernelINS_13Kernel_traitsI6__halfS2_S2_S2_fjLj256ELj1ELj4ELj1ELj16ENS_18Kernel_traits_baseILj256ES2_S2_S2_S2_fjLj128EEEEELb0ELb1ELb1ELb1EEEvNS_9FwdParamsE:
.text._ZN10layer_norm13ln_fwd_kernelINS_13Kernel_traitsI6__halfS2_S2_S2_fjLj256ELj1ELj4ELj1ELj16ENS_18Kernel_traits_baseILj256ES2_S2_S2_S2_fjLj128EEEEELb0ELb1ELb1ELb1EEEvNS_9FwdParamsE:
        /* <DEDUP_REMOVED lines=28> */
[----:B------:R-:W4:Y:S01]  /*01c0*/  LDCU UR9, c[0x0][0x448] ;  /* 0x00008900ff0977ac */ /* 0x000f220008000800 */
[----:B------:R-:W0:Y:S01]  /*01d0*/  LDCU UR10, c[0x0][0x448] ;  /* 0x00008900ff0a77ac */ /* 0x000e220008000800 */
[----:B-1----:R-:W-:-:S06]  /*01e0*/  IMAD.WIDE.U32 R8, R0, 0x10, R8 ;  /* 0x0000001000087825 */ /* 0x002fcc00078e0008 */
[----:B------:R-:W5:Y:S01]  /*01f0*/  LDG.E.128 R8, desc[UR6][R8.64] ;  /* 0x0000000608087981 */ /* 0x000f62000c1e1d00 */
[----:B--2---:R-:W-:-:S04]  /*0200*/  UISETP.NE.U32.AND UP0, UPT, UR4, URZ, UPT ;  /* 0x000000ff0400728c */ /* 0x004fc8000bf05070 */
[----:B------:R-:W-:-:S09]  /*0210*/  UISETP.NE.AND.EX UP0, UPT, UR5, URZ, UPT, UP0 ;  /* 0x000000ff0500728c */ /* 0x000fd2000bf05300 */
[----:B0--34-:R-:W-:Y:S05]  /*0220*/  BRA.U !UP0, `(.L_x_1053) ;  /* 0x0000000d08347547 */ /* 0x019fea000b800000 */
.L_x_1057:
[----:B0-----:R-:W0:Y:S08]  /*0230*/  LDC.64 R28, c[0x0][0x3f0] ;  /* 0x0000fc00ff1c7b82 */ /* 0x001e300000000a00 */
[----:B------:R-:W1:Y:S01]  /*0240*/  LDC R25, c[0x0][0x388] ;  /* 0x0000e200ff197b82 */ /* 0x000e620000000800 */
[----:B0-----:R-:W-:-:S05]  /*0250*/  IMAD.WIDE R28, R2, 0x4, R28 ;  /* 0x00000004021c7825 */ /* 0x001fca00078e021c */
[----:B------:R0:W2:Y:S01]  /*0260*/  LDG.E R3, desc[UR6][R28.64] ;  /* 0x000000061c037981 */ /* 0x0000a2000c1e1900 */
[----:B-1----:R-:W-:-:S05]  /*0270*/  IMAD R24, R2, R25, RZ ;  /* 0x0000001902187224 */ /* 0x002fca00078e02ff */
[----:B0-----:R-:W-:-:S04]  /*0280*/  SHF.R.S32.HI R29, RZ, 0x1f, R24 ;  /* 0x0000001fff1d7819 */ /* 0x001fc80000011418 */
[----:B------:R-:W-:-:S04]  /*0290*/  LEA.HI R29, R29, R24, RZ, 0x3 ;  /* 0x000000181d1d7211 */ /* 0x000fc800078f18ff */
[----:B------:R-:W-:Y:S02]  /*02a0*/  LEA.HI.SX32 R33, R29, R0, 0x1d ;  /* 0x000000001d217211 */ /* 0x000fe400078feaff */
[----:B--2---:R-:W-:-:S13]  /*02b0*/  ISETP.GE.AND P0, PT, R3, 0x1, PT ;  /* 0x000000010300780c */ /* 0x004fda0003f06270 */
[----:B------:R-:W0:Y:S01]  /*02c0*/  @P0 LDC.64 R26, c[0x0][0x390] ;  /* 0x0000e400ff1a0b82 */ /* 0x000e220000000a00 */
[----:B------:R-:W-:-:S05]  /*02d0*/  @P0 IADD3 R20, PT, PT, R3, -0x1, RZ ;  /* 0xffffffff03140810 */ /* 0x000fca0007ffe0ff */
[----:B------:R-:W-:Y:S02]  /*02e0*/  @P0 IMAD R22, R20, R25, RZ ;  /* 0x0000001914160224 */ /* 0x000fe400078e02ff */
[----:B------:R-:W1:Y:S03]  /*02f0*/  LDC.64 R20, c[0x0][0x3a0] ;  /* 0x0000e800ff147b82 */ /* 0x000e660000000a00 */
        /* <DEDUP_REMOVED lines=8> */
[----:B------:R-:W-:Y:S01]  /*0380*/  @P0 LEA.HI.X R27, R22, R27, R23, 0x4, P1 ;  /* 0x0000001b161b0211 */ /* 0x000fe200008f2417 */
[----:B-1----:R-:W-:-:S04]  /*0390*/  IMAD.WIDE.U32 R20, R33, 0x10, R20 ;  /* 0x0000001021147825 */ /* 0x002fc800078e0014 */
[----:B------:R1:W3:Y:S04]  /*03a0*/  @P0 LDG.E.128 R4, desc[UR6][R26.64] ;  /* 0x000000061a040981 */ /* 0x0002e8000c1e1d00 */
[----:B------:R-:W4:Y:S01]  /*03b0*/  LDG.E.128 R20, desc[UR6][R20.64] ;  /* 0x0000000614147981 */ /* 0x000f22000c1e1d00 */
[----:B------:R-:W-:Y:S01]  /*03c0*/  ISETP.GT.AND P1, PT, R3, RZ, PT ;  /* 0x000000ff0300720c */ /* 0x000fe20003f24270 */
[----:B0-----:R-:W-:-:S12]  /*03d0*/  IMAD.WIDE R30, R2, 0x4, R30 ;  /* 0x00000004021e7825 */ /* 0x001fd800078e021e */
[----:B------:R-:W0:Y:S01]  /*03e0*/  @P1 LDC R35, c[0x0][0x40c] ;  /* 0x00010300ff231b82 */ /* 0x000e220000000800 */
[----:B-----5:R2:W5:Y:S01]  /*03f0*/  LDG.E R24, desc[UR6][R30.64] ;  /* 0x000000061e187981 */ /* 0x020562000c1e1900 */
[----:B------:R-:W-:-:S06]  /*0400*/  UMOV UR4, 0xffffffff ;  /* 0xffffffff00047882 */ /* 0x000fcc0000000000 */
[----:B------:R-:W4:Y:S08]  /*0410*/  @P1 LDC R29, c[0x0][0x40c] ;  /* 0x00010300ff1d1b82 */ /* 0x000f300000000800 */
[----:B-1----:R-:W1:Y:S01]  /*0420*/  @P1 LDC R27, c[0x0][0x40c] ;  /* 0x00010300ff1b1b82 */ /* 0x002e620000000800 */
[--C-:B---3--:R-:W-:Y:S02]  /*0430*/  @P0 HADD2.F32 R3, -RZ, R4.reuse.H0_H0 ;  /* 0x20000004ff030230 */ /* 0x108fe40000004100 */
[----:B------:R-:W-:-:S02]  /*0440*/  @P1 HADD2.F32 R32, -RZ, R4.H1_H1 ;  /* 0x30000004ff201230 */ /* 0x000fc40000004100 */
[--C-:B--2---:R-:W-:Y:S02]  /*0450*/  @P1 HADD2.F32 R30, -RZ, R5.reuse.H0_H0 ;  /* 0x20000005ff1e1230 */ /* 0x104fe40000004100 */
[----:B------:R-:W-:Y:S01]  /*0460*/  @P0 FMUL.FTZ R26, R3, R28 ;  /* 0x0000001c031a0220 */ /* 0x000fe20000410000 */
[----:B------:R-:W-:Y:S02]  /*0470*/  @P0 HADD2.F32 R28, -RZ, R8.H0_H0 ;  /* 0x20000008ff1c0230 */ /* 0x000fe40000004100 */
[----:B0-----:R-:W-:Y:S01]  /*0480*/  @P1 FMUL.FTZ R31, R32, R35 ;  /* 0x00000023201f1220 */ /* 0x001fe20000410000 */
[----:B----4-:R-:W-:Y:S02]  /*0490*/  HADD2.F32 R3, -RZ, R20.H0_H0 ;  /* 0x20000014ff037230 */ /* 0x010fe40000004100 */
[----:B------:R-:W-:Y:S01]  /*04a0*/  @P1 FMUL.FTZ R29, R30, R29 ;  /* 0x0000001d1e1d1220 */ /* 0x000fe20000410000 */
[----:B------:R-:W-:Y:S01]  /*04b0*/  @P1 HADD2.F32 R32, -RZ, R5.H1_H1 ;  /* 0x30000005ff201230 */ /* 0x000fe20000004100 */
[----:B------:R-:W0:Y:S01]  /*04c0*/  @P1 LDC R30, c[0x0][0x40c] ;  /* 0x00010300ff1e1b82 */ /* 0x000e220000000800 */
[----:B------:R-:W-:-:S02]  /*04d0*/  @P1 HADD2.F32 R35, -RZ, R6.H1_H1 ;  /* 0x30000006ff231230 */ /* 0x000fc40000004100 */
[----:B------:R-:W-:Y:S01]  /*04e0*/  @P0 FFMA.FTZ R3, R26, R28, R3 ;  /* 0x0000001c1a030223 */ /* 0x000fe20000010003 */
[----:B------:R-:W-:Y:S02]  /*04f0*/  HADD2.F32 R28, -RZ, R20.H1_H1 ;  /* 0x30000014ff1c7230 */ /* 0x000fe40000004100 */
[----:B-1----:R-:W-:Y:S01]  /*0500*/  @P1 FMUL.FTZ R32, R32, R27 ;  /* 0x0000001b20201220 */ /* 0x002fe20000410000 */
[----:B------:R-:W-:Y:S02]  /*0510*/  @P1 HADD2.F32 R26, -RZ, R8.H1_H1 ;  /* 0x30000008ff1a1230 */ /* 0x000fe40000004100 */
[----:B------:R-:W-:Y:S01]  /*0520*/  @P1 HADD2.F32 R27, -RZ, R6.H0_H0 ;  /* 0x20000006ff1b1230 */ /* 0x000fe20000004100 */
[----:B------:R-:W1:Y:S02]  /*0530*/  @P1 LDC R20, c[0x0][0x40c] ;  /* 0x00010300ff141b82 */ /* 0x000e640000000800 */
[----:B------:R-:W-:Y:S01]  /*0540*/  @P1 FFMA.FTZ R28, R31, R26, R28 ;  /* 0x0000001a1f1c1223 */ /* 0x000fe2000001001c */
[----:B------:R-:W-:-:S02]  /*0550*/  @P1 HADD2.F32 R31, -RZ, R9.H0_H0 ;  /* 0x20000009ff1f1230 */ /* 0x000fc40000004100 */
[----:B------:R-:W-:-:S05]  /*0560*/  HADD2.F32 R26, -RZ, R21.H0_H0 ;  /* 0x20000015ff1a7230 */ /* 0x000fca0000004100 */
[----:B------:R-:W-:Y:S01]  /*0570*/  @P1 FFMA.FTZ R26, R29, R31, R26 ;  /* 0x0000001f1d1a1223 */ /* 0x000fe2000001001a */
[----:B------:R-:W-:Y:S02]  /*0580*/  HADD2.F32 R29, -RZ, R21.H1_H1 ;  /* 0x30000015ff1d7230 */ /* 0x000fe40000004100 */
[----:B------:R-:W-:Y:S02]  /*0590*/  @P1 HADD2.F32 R21, -RZ, R9.H1_H1 ;  /* 0x30000009ff151230 */ /* 0x000fe40000004100 */
[--C-:B------:R-:W-:Y:S02]  /*05a0*/  @P1 HADD2.F32 R31, -RZ, R10.reuse.H0_H0 ;  /* 0x2000000aff1f1230 */ /* 0x100fe40000004100 */
[----:B0-----:R-:W-:Y:S01]  /*05b0*/  @P1 FMUL.FTZ R35, R35, R30 ;  /* 0x0000001e23231220 */ /* 0x001fe20000410000 */
[----:B------:R-:W-:Y:S02]  /*05c0*/  @P1 HADD2.F32 R30, -RZ, R10.H1_H1 ;  /* 0x3000000aff1e1230 */ /* 0x000fe40000004100 */
[----:B------:R-:W-:Y:S01]  /*05d0*/  @P1 FFMA.FTZ R29, R32, R21, R29 ;  /* 0x00000015201d1223 */ /* 0x000fe2000001001d */
[--C-:B------:R-:W-:Y:S01]  /*05e0*/  HADD2.F32 R32, -RZ, R22.reuse.H1_H1 ;  /* 0x30000016ff207230 */ /* 0x100fe20000004100 */
[----:B------:R-:W0:Y:S01]  /*05f0*/  @P1 LDC R21, c[0x0][0x40c] ;  /* 0x00010300ff151b82 */ /* 0x000e220000000800 */
[----:B-1----:R-:W-:Y:S01]  /*0600*/  @P1 FMUL.FTZ R20, R27, R20 ;  /* 0x000000141b141220 */ /* 0x002fe20000410000 */
[----:B------:R-:W-:-:S02]  /*0610*/  HADD2.F32 R27, -RZ, R22.H0_H0 ;  /* 0x20000016ff1b7230 */ /* 0x000fc40000004100 */
[----:B------:R-:W-:Y:S01]  /*0620*/  @P1 FFMA.FTZ R32, R35, R30, R32 ;  /* 0x0000001e23201223 */ /* 0x000fe20000010020 */
[----:B------:R-:W-:-:S03]  /*0630*/  @P1 HADD2.F32 R22, -RZ, R7.H0_H0 ;  /* 0x20000007ff161230 */ /* 0x000fc60000004100 */
[----:B------:R-:W1:Y:S01]  /*0640*/  LDC.64 R34, c[0x0][0x3a8] ;  /* 0x0000ea00ff227b82 */ /* 0x000e620000000a00 */
[--C-:B------:R-:W-:Y:S02]  /*0650*/  HADD2.F32 R30, -RZ, R23.reuse.H0_H0 ;  /* 0x20000017ff1e7230 */ /* 0x100fe40000004100 */
[----:B------:R-:W-:Y:S01]  /*0660*/  @P1 FFMA.FTZ R27, R20, R31, R27 ;  /* 0x0000001f141b1223 */ /* 0x000fe2000001001b */
[----:B------:R-:W-:-:S04]  /*0670*/  HADD2.F32 R31, -RZ, R23.H1_H1 ;  /* 0x30000017ff1f7230 */ /* 0x000fc80000004100 */
[----:B------:R-:W2:Y:S01]  /*0680*/  @P1 LDC R20, c[0x0][0x40c] ;  /* 0x00010300ff141b82 */ /* 0x000ea20000000800 */
[----:B0-----:R-:W-:Y:S01]  /*0690*/  @P1 FMUL.FTZ R21, R22, R21 ;  /* 0x0000001516151220 */ /* 0x001fe20000410000 */
[----:B------:R-:W-:-:S05]  /*06a0*/  @P1 HADD2.F32 R22, -RZ, R11.H0_H0 ;  /* 0x2000000bff161230 */ /* 0x000fca0000004100 */
[----:B------:R-:W-:Y:S01]  /*06b0*/  @P1 FFMA.FTZ R30, R21, R22, R30 ;  /* 0x00000016151e1223 */ /* 0x000fe2000001001e */
[----:B------:R-:W-:Y:S01]  /*06c0*/  @P1 HADD2.F32 R21, -RZ, R7.H1_H1 ;  /* 0x30000007ff151230 */ /* 0x000fe20000004100 */
[----:B------:R-:W-:Y:S01]  /*06d0*/  F2FP.F16.F32.PACK_AB R22, R32, R27 ;  /* 0x0000001b2016723e */ /* 0x000fe200000000ff */
[----:B-1----:R-:W-:-:S04]  /*06e0*/  IMAD.WIDE.U32 R34, R33, 0x10, R34 ;  /* 0x0000001021227825 */ /* 0x002fc800078e0022 */
[----:B------:R-:W-:-:S04]  /*06f0*/  FADD.FTZ R33, RZ, R3 ;  /* 0x00000003ff217221 */ /* 0x000fc80000010000 */
[----:B------:R-:W-:Y:S01]  /*0700*/  FADD.FTZ R33, R33, R28 ;  /* 0x0000001c21217221 */ /* 0x000fe20000010000 */
[----:B--2---:R-:W-:Y:S01]  /*0710*/  @P1 FMUL.FTZ R20, R21, R20 ;  /* 0x0000001415141220 */ /* 0x004fe20000410000 */
[----:B------:R-:W-:Y:S02]  /*0720*/  @P1 HADD2.F32 R21, -RZ, R11.H1_H1 ;  /* 0x3000000bff151230 */ /* 0x000fe40000004100 */
[----:B------:R-:W-:-:S03]  /*0730*/  FADD.FTZ R36, R33, R26 ;  /* 0x0000001a21247221 */ /* 0x000fc60000010000 */
[----:B------:R-:W-:Y:S01]  /*0740*/  @P1 FFMA.FTZ R31, R20, R21, R31 ;  /* 0x00000015141f1223 */ /* 0x000fe2000001001f */
[----:B------:R-:W-:Y:S01]  /*0750*/  F2FP.F16.F32.PACK_AB R20, R28, R3 ;  /* 0x000000031c14723e */ /* 0x000fe200000000ff */
[----:B------:R-:W-:Y:S01]  /*0760*/  FADD.FTZ R36, R36, R29 ;  /* 0x0000001d24247221 */ /* 0x000fe20000010000 */
[----:B------:R-:W-:Y:S02]  /*0770*/  F2FP.F16.F32.PACK_AB R21, R29, R26 ;  /* 0x0000001a1d15723e */ /* 0x000fe400000000ff */
[----:B------:R-:W-:Y:S01]  /*0780*/  F2FP.F16.F32.PACK_AB R23, R31, R30 ;  /* 0x0000001e1f17723e */ /* 0x000fe200000000ff */
[----:B------:R-:W-:Y:S01]  /*0790*/  FADD.FTZ R33, R36, R27 ;  /* 0x0000001b24217221 */ /* 0x000fe20000010000 */
[----:B------:R-:W-:-:S03]  /*07a0*/  ISETP.NE.AND P1, PT, R0, RZ, PT ;  /* 0x000000ff0000720c */ /* 0x000fc60003f25270 */
[----:B------:R0:W-:Y:S01]  /*07b0*/  STG.E.128 desc[UR6][R34.64], R20 ;  /* 0x0000001422007986 */ /* 0x0001e2000c101d06 */
        /* <DEDUP_REMOVED lines=41> */
.L_x_1072:
        /* <DEDUP_REMOVED lines=22> */
[----:B------:R-:W-:Y:S02]  /*0bb0*/  HADD2.F32 R26, -RZ, R13.H0_H0 ;  /* 0x2000000dff1a7230 */ /* 0x000fe40000004100 */
[----:B------:R-:W-:Y:S01]  /*0bc0*/  FADD.FTZ R29, -R33, R29 ;  /* 0x0000001d211d7221 */ /* 0x000fe20000010100 */
[C---:B------:R-:W-:Y:S01]  /*0bd0*/  FMUL.FTZ R3, R34.reuse, R3 ;  /* 0x0000000322037220 */ /* 0x040fe20000410000 */
[----:B------:R-:W-:Y:S01]  /*0be0*/  FMUL.FTZ R21, R34, R21 ;  /* 0x0000001522157220 */ /* 0x000fe20000410000 */
[----:B------:R-:W-:-:S02]  /*0bf0*/  IMAD R25, R24, R25, RZ ;  /* 0x0000001918197224 */ /* 0x000fc400078e02ff */
[----:B------:R-:W-:Y:S01]  /*0c00*/  FMUL.FTZ R29, R34, R29 ;  /* 0x0000001d221d7220 */ /* 0x000fe20000410000 */
[----:B------:R-:W-:Y:S01]  /*0c10*/  FFMA.FTZ R3, R3, R20, R22 ;  /* 0x0000001403037223 */ /* 0x000fe20000010016 */
[--C-:B------:R-:W-:Y:S02]  /*0c20*/  HADD2.F32 R20, -RZ, R17.reuse.H0_H0 ;  /* 0x20000011ff147230 */ /* 0x100fe40000004100 */
[C---:B------:R-:W-:Y:S01]  /*0c30*/  FADD.FTZ R37, -R33.reuse, R31 ;  /* 0x0000001f21257221 */ /* 0x040fe20000010100 */
[----:B------:R-:W-:Y:S02]  /*0c40*/  HADD2.F32 R22, -RZ, R17.H1_H1 ;  /* 0x30000011ff167230 */ /* 0x000fe40000004100 */
[----:B------:R-:W-:Y:S01]  /*0c50*/  FADD.FTZ R35, -R33, R30 ;  /* 0x0000001e21237221 */ /* 0x000fe20000010100 */
[----:B------:R-:W-:Y:S02]  /*0c60*/  HADD2.F32 R30, -RZ, R15.H1_H1 ;  /* 0x3000000fff1e7230 */ /* 0x000fe40000004100 */
[----:B------:R-:W-:Y:S01]  /*0c70*/  FFMA.FTZ R26, R21, R26, R20 ;  /* 0x0000001a151a7223 */ /* 0x000fe20000010014 */
[----:B------:R-:W-:-:S02]  /*0c80*/  HADD2.F32 R20, -RZ, R13.H1_H1 ;  /* 0x3000000dff147230 */ /* 0x000fc40000004100 */
[C---:B------:R-:W-:Y:S01]  /*0c90*/  FADD.FTZ R21, -R33.reuse, R27 ;  /* 0x0000001b21157221 */ /* 0x040fe20000010100 */
[C---:B------:R-:W-:Y:S01]  /*0ca0*/  FMUL.FTZ R37, R34.reuse, R37 ;  /* 0x0000002522257220 */ /* 0x040fe20000410000 */
[----:B------:R-:W-:Y:S01]  /*0cb0*/  SHF.R.S32.HI R24, RZ, 0x1f, R25 ;  /* 0x0000001fff187819 */ /* 0x000fe20000011419 */
[----:B------:R-:W-:Y:S01]  /*0cc0*/  FADD.FTZ R23, -R33, R28 ;  /* 0x0000001c21177221 */ /* 0x000fe20000010100 */
[----:B------:R-:W-:Y:S01]  /*0cd0*/  FFMA.FTZ R27, R29, R20, R22 ;  /* 0x000000141d1b7223 */ /* 0x000fe20000010016 */
[----:B------:R-:W-:Y:S02]  /*0ce0*/  HADD2.F32 R22, -RZ, R14.H0_H0 ;  /* 0x2000000eff167230 */ /* 0x000fe40000004100 */
[----:B------:R-:W-:Y:S01]  /*0cf0*/  FMUL.FTZ R21, R34, R21 ;  /* 0x0000001522157220 */ /* 0x000fe20000410000 */
[----:B------:R-:W-:Y:S01]  /*0d00*/  HADD2.F32 R20, -RZ, R18.H0_H0 ;  /* 0x20000012ff147230 */ /* 0x000fe20000004100 */
[----:B------:R-:W-:Y:S01]  /*0d10*/  LEA.HI R25, R24, R25, RZ, 0x3 ;  /* 0x0000001918197211 */ /* 0x000fe200078f18ff */
[----:B------:R-:W-:-:S02]  /*0d20*/  HADD2.F32 R31, -RZ, R15.H0_H0 ;  /* 0x2000000fff1f7230 */ /* 0x000fc40000004100 */
[C---:B------:R-:W-:Y:S01]  /*0d30*/  FMUL.FTZ R28, R34.reuse, R35 ;  /* 0x00000023221c7220 */ /* 0x040fe20000410000 */
[----:B------:R-:W-:Y:S02]  /*0d40*/  HADD2.F32 R24, -RZ, R12.H1_H1 ;  /* 0x3000000cff187230 */ /* 0x000fe40000004100 */
[----:B------:R-:W-:Y:S01]  /*0d50*/  FFMA.FTZ R22, R21, R22, R20 ;  /* 0x0000001615167223 */ /* 0x000fe20000010014 */
[----:B------:R-:W-:Y:S01]  /*0d60*/  FADD.FTZ R21, -R33, R32 ;  /* 0x0000002021157221 */ /* 0x000fe20000010100 */
[----:B------:R-:W-:Y:S02]  /*0d70*/  HADD2.F32 R20, -RZ, R14.H1_H1 ;  /* 0x3000000eff147230 */ /* 0x000fe40000004100 */
[C---:B------:R-:W-:Y:S01]  /*0d80*/  FMUL.FTZ R23, R34.reuse, R23 ;  /* 0x0000001722177220 */ /* 0x040fe20000410000 */
[----:B------:R-:W-:Y:S02]  /*0d90*/  HADD2.F32 R32, -RZ, R18.H1_H1 ;  /* 0x30000012ff207230 */ /* 0x000fe40000004100 */
[----:B------:R-:W-:Y:S01]  /*0da0*/  FMUL.FTZ R21, R34, R21 ;  /* 0x0000001522157220 */ /* 0x000fe20000410000 */
[----:B------:R-:W-:Y:S01]  /*0db0*/  HADD2.F32 R33, -RZ, R19.H0_H0 ;  /* 0x20000013ff217230 */ /* 0x000fe20000004100 */
[----:B------:R-:W-:-:S02]  /*0dc0*/  LEA.HI.SX32 R25, R25, R0, 0x1d ;  /* 0x0000000019197211 */ /* 0x000fc400078feaff */
[----:B------:R-:W-:Y:S01]  /*0dd0*/  FFMA.FTZ R29, R21, R20, R32 ;  /* 0x00000014151d7223 */ /* 0x000fe20000010020 */
[----:B------:R-:W-:Y:S01]  /*0de0*/  HADD2.F32 R32, -RZ, R19.H1_H1 ;  /* 0x30000013ff207230 */ /* 0x000fe20000004100 */
[----:B------:R-:W1:Y:S01]  /*0df0*/  LDC.64 R20, c[0x0][0x428] ;  /* 0x00010a00ff147b82 */ /* 0x000e620000000a00 */
[----:B------:R-:W-:Y:S02]  /*0e00*/  FFMA.FTZ R28, R28, R31, R33 ;  /* 0x0000001f1c1c7223 */ /* 0x000fe40000010021 */
[----:B------:R-:W-:Y:S01]  /*0e10*/  F2FP.F16.F32.PACK_AB R22, R29, R22 ;  /* 0x000000161d16723e */ /* 0x000fe200000000ff */
[----:B------:R-:W-:Y:S01]  /*0e20*/  FFMA.FTZ R37, R37, R30, R32 ;  /* 0x0000001e25257223 */ /* 0x000fe20000010020 */
[----:B------:R-:W-:-:S05]  /*0e30*/  HADD2.F32 R30, -RZ, R16.H1_H1 ;  /* 0x30000010ff1e7230 */ /* 0x000fca0000004100 */
[----:B------:R-:W-:Y:S01]  /*0e40*/  FFMA.FTZ R30, R23, R24, R30 ;  /* 0x00000018171e7223 */ /* 0x000fe2000001001e */
[----:B------:R-:W-:Y:S01]  /*0e50*/  F2FP.F16.F32.PACK_AB R23, R37, R28 ;  /* 0x0000001c2517723e */ /* 0x000fe200000000ff */
[----:B-1----:R-:W-:Y:S01]  /*0e60*/  IMAD.WIDE.U32 R24, R25, 0x10, R20 ;  /* 0x0000001019187825 */ /* 0x002fe200078e0014 */
[----:B------:R-:W-:Y:S02]  /*0e70*/  F2FP.F16.F32.PACK_AB R21, R27, R26 ;  /* 0x0000001a1b15723e */ /* 0x000fe400000000ff */
[----:B------:R-:W-:-:S05]  /*0e80*/  F2FP.F16.F32.PACK_AB R20, R30, R3 ;  /* 0x000000031e14723e */ /* 0x000fca00000000ff */
[----:B------:R1:W-:Y:S02]  /*0e90*/  STG.E.128 desc[UR6][R24.64], R20 ;  /* 0x0000001418007986 */ /* 0x0003e4000c101d06 */
.L_x_1056:
[----:B------:R-:W-:Y:S05]  /*0ea0*/  BSYNC.RECONVERGENT B0 ;  /* 0x0000000000007941 */ /* 0x000fea0003800200 */
.L_x_1055:
[----:B-1----:R-:W1:Y:S02]  /*0eb0*/  LDC.64 R20, c[0x0][0x380] ;  /* 0x0000e000ff147b82 */ /* 0x002e640000000a00 */
[----:B-1----:R-:W-:-:S04]  /*0ec0*/  LEA R2, R20, R2, 0x2 ;  /* 0x0000000214027211 */ /* 0x002fc800078e10ff */
[----:B------:R-:W-:-:S13]  /*0ed0*/  ISETP.GE.AND P0, PT, R2, R21, PT ;  /* 0x000000150200720c */ /* 0x000fda0003f06270 */
[----:B------:R-:W-:Y:S05]  /*0ee0*/  @!P0 BRA `(.L_x_1057) ;  /* 0xfffffff000d08947 */ /* 0x000fea000383ffff */
[----:B------:R-:W-:Y:S05]  /*0ef0*/  EXIT ;  /* 0x000000000000794d */ /* 0x000fea0003800000 */
.L_x_1053:
[----:B0-----:R-:W0:Y:S08]  /*0f00*/  LDC.64 R4, c[0x0][0x3f0] ;  /* 0x0000fc00ff047b82 */ /* 0x001e300000000a00 */
[----:B-1----:R-:W1:Y:S08]  /*0f10*/  LDC R3, c[0x0][0x388] ;  /* 0x0000e200ff037b82 */ /* 0x002e700000000800 */
[----:B------:R-:W2:Y:S01]  /*0f20*/  LDC.64 R34, c[0x0][0x3a8] ;  /* 0x0000ea00ff227b82 */ /* 0x000ea20000000a00 */
[----:B0-----:R-:W-:-:S06]  /*0f30*/  IMAD.WIDE R4, R2, 0x4, R4 ;  /* 0x0000000402047825 */ /* 0x001fcc00078e0204 */
[----:B------:R-:W3:Y:S02]  /*0f40*/  LDG.E R4, desc[UR6][R4.64] ;  /* 0x0000000604047981 */ /* 0x000ee4000c1e1900 */
[----:B---3--:R-:W-:-:S13]  /*0f50*/  ISETP.GE.AND P0, PT, R4, 0x1, PT ;  /* 0x000000010400780c */ /* 0x008fda0003f06270 */
[----:B------:R-:W0:Y:S01]  /*0f60*/  @P0 LDC.64 R22, c[0x0][0x390] ;  /* 0x0000e400ff160b82 */ /* 0x000e220000000a00 */
[----:B------:R-:W-:-:S05]  /*0f70*/  @P0 IADD3 R6, PT, PT, R4, -0x1, RZ ;  /* 0xffffffff04060810 */ /* 0x000fca0007ffe0ff */
[----:B-1----:R-:W-:Y:S02]  /*0f80*/  @P0 IMAD R6, R6, R3, RZ ;  /* 0x0000000306060224 */ /* 0x002fe400078e02ff */
[----:B------:R-:W1:Y:S03]  /*0f90*/  @P0 LDC R30, c[0x0][0x40c] ;  /* 0x00010300ff1e0b82 */ /* 0x000e660000000800 */
        /* <DEDUP_REMOVED lines=10> */
[----:B------:R-:W2:Y:S03]  /*1040*/  LDC.64 R6, c[0x0][0x3f8] ;  /* 0x0000fe00ff067b82 */ /* 0x000ea60000000a00 */
[----:B------:R1:W3:Y:S05]  /*1050*/  @P0 LDG.E.64 R28, desc[UR6][R20.64+0x8] ;  /* 0x00000806141c0981 */ /* 0x0002ea000c1e1b00 */
[----:B------:R-:W0:Y:S08]  /*1060*/  @P0 LDC R22, c[0x0][0x40c] ;  /* 0x00010300ff160b82 */ /* 0x000e300000000800 */
[----:B------:R-:W0:Y:S08]  /*1070*/  @P0 LDC R23, c[0x0][0x40c] ;  /* 0x00010300ff170b82 */ /* 0x000e300000000800 */
[----:B-1----:R-:W1:Y:S01]  /*1080*/  @P0 LDC R20, c[0x0][0x40c] ;  /* 0x00010300ff140b82 */ /* 0x002e620000000800 */
[----:B--2---:R-:W-:-:S05]  /*1090*/  IMAD.WIDE R6, R2, 0x4, R6 ;  /* 0x0000000402067825 */ /* 0x004fca00078e0206 */
[----:B-----5:R2:W5:Y:S01]  /*10a0*/  LDG.E R4, desc[UR6][R6.64] ;  /* 0x0000000606047981 */ /* 0x020562000c1e1900 */
[----:B------:R-:W-:Y:S01]  /*10b0*/  @P0 HADD2.F32 R31, -RZ, R9.H0_H0 ;  /* 0x20000009ff1f0230 */ /* 0x000fe20000004100 */
[----:B------:R-:W-:Y:S01]  /*10c0*/  UMOV UR4, 0xffffffff ;  /* 0xffffffff00047882 */ /* 0x000fe20000000000 */
[----:B------:R-:W-:Y:S01]  /*10d0*/  @P0 HADD2.F32 R33, -RZ, R10.H0_H0 ;  /* 0x2000000aff210230 */ /* 0x000fe20000004100 */
[----:B------:R-:W-:Y:S02]  /*10e0*/  ISETP.NE.AND P1, PT, R0, RZ, PT ;  /* 0x000000ff0000720c */ /* 0x000fe40003f25270 */
[----:B--2---:R-:W-:Y:S01]  /*10f0*/  MOV R6, RZ ;  /* 0x000000ff00067202 */ /* 0x004fe20000000f00 */
[--C-:B----4-:R-:W-:Y:S02]  /*1100*/  @P0 HADD2.F32 R5, -RZ, R26.reuse.H0_H0 ;  /* 0x2000001aff050230 */ /* 0x110fe40000004100 */
[----:B------:R-:W-:Y:S02]  /*1110*/  @P0 HADD2.F32 R24, -RZ, R26.H1_H1 ;  /* 0x3000001aff180230 */ /* 0x000fe40000004100 */
[----:B------:R-:W-:-:S02]  /*1120*/  @P0 HADD2.F32 R7, -RZ, R27.H0_H0 ;  /* 0x2000001bff070230 */ /* 0x000fc40000004100 */
[----:B------:R-:W-:Y:S01]  /*1130*/  @P0 FMUL.FTZ R21, R5, R30 ;  /* 0x0000001e05150220 */ /* 0x000fe20000410000 */
[--C-:B------:R-:W-:Y:S02]  /*1140*/  @P0 HADD2.F32 R30, -RZ, R8.reuse.H0_H0 ;  /* 0x20000008ff1e0230 */ /* 0x100fe40000004100 */
[----:B---3--:R-:W-:Y:S01]  /*1150*/  @P0 FMUL.FTZ R24, R24, R25 ;  /* 0x0000001918180220 */ /* 0x008fe20000410000 */
[----:B------:R-:W-:Y:S02]  /*1160*/  HFMA2 R5, -RZ, RZ, 0, 0 ;  /* 0x00000000ff057431 */ /* 0x000fe400000001ff */
[----:B------:R-:W-:Y:S02]  /*1170*/  @P0 HADD2.F32 R25, -RZ, R8.H1_H1 ;  /* 0x30000008ff190230 */ /* 0x000fe40000004100 */
[----:B------:R-:W-:Y:S01]  /*1180*/  @P0 FMUL.FTZ R5, R30, R21 ;  /* 0x000000151e050220 */ /* 0x000fe20000410000 */
[----:B------:R-:W-:Y:S01]  /*1190*/  @P0 HADD2.F32 R30, -RZ, R27.H1_H1 ;  /* 0x3000001bff1e0230 */ /* 0x000fe20000004100 */
[----:B------:R-:W2:Y:S01]  /*11a0*/  @P0 LDC R21, c[0x0][0x40c] ;  /* 0x00010300ff150b82 */ /* 0x000ea20000000800 */
[----:B------:R-:W-:Y:S01]  /*11b0*/  @P0 FMUL.FTZ R6, R24, R25 ;  /* 0x0000001918060220 */ /* 0x000fe20000410000 */
[----:B0-----:R-:W-:Y:S01]  /*11c0*/  @P0 FMUL.FTZ R24, R7, R32 ;  /* 0x0000002007180220 */ /* 0x001fe20000410000 */
[----:B------:R-:W-:-:S02]  /*11d0*/  HFMA2 R7, -RZ, RZ, 0, 0 ;  /* 0x00000000ff077431 */ /* 0x000fc400000001ff */
[--C-:B------:R-:W-:Y:S02]  /*11e0*/  @P0 HADD2.F32 R25, -RZ, R28.reuse.H0_H0 ;  /* 0x2000001cff190230 */ /* 0x100fe40000004100 */
[----:B------:R-:W-:Y:S01]  /*11f0*/  @P0 FMUL.FTZ R23, R30, R23 ;  /* 0x000000171e170220 */ /* 0x000fe20000410000 */
[----:B------:R-:W-:Y:S01]  /*1200*/  @P0 FMUL.FTZ R7, R24, R31 ;  /* 0x0000001f18070220 */ /* 0x000fe20000410000 */
[----:B------:R-:W-:Y:S02]  /*1210*/  @P0 HADD2.F32 R31, -RZ, R28.H1_H1 ;  /* 0x3000001cff1f0230 */ /* 0x000fe40000004100 */
[----:B------:R-:W-:Y:S01]  /*1220*/  @P0 FMUL.FTZ R22, R25, R22 ;  /* 0x0000001619160220 */ /* 0x000fe20000410000 */
[----:B------:R-:W-:Y:S01]  /*1230*/  CS2R R24, SRZ ;  /* 0x0000000000187805 */ /* 0x000fe2000001ff00 */
[----:B------:R-:W-:Y:S02]  /*1240*/  @P0 HADD2.F32 R30, -RZ, R9.H1_H1 ;  /* 0x30000009ff1e0230 */ /* 0x000fe40000004100 */
[----:B-1----:R-:W-:Y:S01]  /*1250*/  @P0 FMUL.FTZ R31, R31, R20 ;  /* 0x000000141f1f0220 */ /* 0x002fe20000410000 */
[----:B------:R-:W-:Y:S01]  /*1260*/  @P0 FMUL.FTZ R25, R22, R33 ;  /* 0x0000002116190220 */ /* 0x000fe20000410000 */
[----:B------:R-:W0:Y:S01]  /*1270*/  @P0 LDC R20, c[0x0][0x40c] ;  /* 0x00010300ff140b82 */ /* 0x000e220000000800 */
[----:B------:R-:W-:-:S02]  /*1280*/  @P0 HADD2.F32 R32, -RZ, R10.H1_H1 ;  /* 0x3000000aff200230 */ /* 0x000fc40000004100 */
[----:B------:R-:W-:Y:S01]  /*1290*/  @P0 FMUL.FTZ R24, R23, R30 ;  /* 0x0000001e17180220 */ /* 0x000fe20000410000 */
[----:B------:R-:W-:Y:S01]  /*12a0*/  @P0 HADD2.F32 R22, -RZ, R29.H0_H0 ;  /* 0x2000001dff160230 */ /* 0x000fe20000004100 */
[----:B------:R-:W-:Y:S01]  /*12b0*/  MOV R30, RZ ;  /* 0x000000ff001e7202 */ /* 0x000fe20000000f00 */
[----:B------:R-:W-:Y:S01]  /*12c0*/  FADD.FTZ R33, RZ, R5 ;  /* 0x00000005ff217221 */ /* 0x000fe20000010000 */
[----:B------:R-:W-:Y:S01]  /*12d0*/  @P0 FMUL.FTZ R30, R31, R32 ;  /* 0x000000201f1e0220 */ /* 0x000fe20000410000 */
[----:B------:R-:W-:Y:S02]  /*12e0*/  @P0 HADD2.F32 R32, -RZ, R11.H0_H0 ;  /* 0x2000000bff200230 */ /* 0x000fe40000004100 */
[----:B------:R-:W-:Y:S02]  /*12f0*/  HFMA2 R31, -RZ, RZ, 0, 0 ;  /* 0x00000000ff1f7431 */ /* 0x000fe400000001ff */
[----:B------:R-:W-:Y:S01]  /*1300*/  FADD.FTZ R36, R33, R6 ;  /* 0x0000000621247221 */ /* 0x000fe20000010000 */
[----:B--2---:R-:W-:Y:S01]  /*1310*/  @P0 FMUL.FTZ R21, R22, R21 ;  /* 0x0000001516150220 */ /* 0x004fe20000410000 */
[----:B------:R-:W-:-:S02]  /*1320*/  IMAD R22, R2, R3, RZ ;  /* 0x0000000302167224 */ /* 0x000fc400078e02ff */
[----:B------:R-:W-:Y:S01]  /*1330*/  FADD.FTZ R33, R36, R7 ;  /* 0x0000000724217221 */ /* 0x000fe20000010000 */
[----:B------:R-:W-:Y:S01]  /*1340*/  @P0 FMUL.FTZ R31, R21, R32 ;  /* 0x00000020151f0220 */ /* 0x000fe20000410000 */
[----:B------:R-:W-:Y:S02]  /*1350*/  MOV R32, RZ ;  /* 0x000000ff00207202 */ /* 0x000fe40000000f00 */
[----:B------:R-:W-:Y:S01]  /*1360*/  SHF.R.S32.HI R21, RZ, 0x1f, R22 ;  /* 0x0000001fff157819 */ /* 0x000fe20000011416 */
[----:B------:R-:W-:-:S03]  /*1370*/  FADD.FTZ R36, R33, R24 ;  /* 0x0000001821247221 */ /* 0x000fc60000010000 */
[----:B------:R-:W-:Y:S01]  /*1380*/  LEA.HI R23, R21, R22, RZ, 0x3 ;  /* 0x0000001615177211 */ /* 0x000fe200078f18ff */
[----:B------:R-:W-:Y:S01]  /*1390*/  @P0 HADD2.F32 R21, -RZ, R29.H1_H1 ;  /* 0x3000001dff150230 */ /* 0x000fe20000004100 */
[----:B------:R-:W-:Y:S01]  /*13a0*/  F2FP.F16.F32.PACK_AB R22, R30, R25 ;  /* 0x000000191e16723e */ /* 0x000fe200000000ff */
[----:B------:R-:W-:Y:S01]  /*13b0*/  FADD.FTZ R33, R36, R25 ;  /* 0x0000001924217221 */ /* 0x000fe20000010000 */
[----:B------:R-:W-:Y:S02]  /*13c0*/  LEA.HI.SX32 R23, R23, R0, 0x1d ;  /* 0x0000000017177211 */ /* 0x000fe400078feaff */
[----:B0-----:R-:W-:Y:S01]  /*13d0*/  @P0 FMUL.FTZ R20, R21, R20 ;  /* 0x0000001415140220 */ /* 0x001fe20000410000 */
[----:B------:R-:W-:Y:S02]  /*13e0*/  @P0 HADD2.F32 R21, -RZ, R11.H1_H1 ;  /* 0x3000000bff150230 */ /* 0x000fe40000004100 */
[----:B------:R-:W-:Y:S01]  /*13f0*/  FADD.FTZ R36, R33, R30 ;  /* 0x0000001e21247221 */ /* 0x000fe20000010000 */
[----:B------:R-:W-:-:S04]  /*1400*/  IMAD.WIDE.U32 R34, R23, 0x10, R34 ;  /* 0x0000001017227825 */ /* 0x000fc800078e0022 */
[----:B------:R-:W-:Y:S01]  /*1410*/  @P0 FMUL.FTZ R32, R20, R21 ;  /* 0x0000001514200220 */ /* 0x000fe20000410000 */
[----:B------:R-:W-:Y:S01]  /*1420*/  F2FP.F16.F32.PACK_AB R20, R6, R5 ;  /* 0x000000050614723e */ /* 0x000fe200000000ff */
[----:B------:R-:W-:Y:S01]  /*1430*/  FADD.FTZ R33, R36, R31 ;  /* 0x0000001f24217221 */ /* 0x000fe20000010000 */
[----:B------:R-:W-:Y:S02]  /*1440*/  F2FP.F16.F32.PACK_AB R21, R24, R7 ;  /* 0x000000071815723e */ /* 0x000fe400000000ff */
[----:B------:R-:W-:Y:S01]  /*1450*/  F2FP.F16.F32.PACK_AB R23, R32, R31 ;  /* 0x0000001f2017723e */ /* 0x000fe200000000ff */
[----:B------:R-:W-:-:S04]  /*1460*/  FADD.FTZ R33, R33, R32 ;  /* 0x0000002021217221 */ /* 0x000fc80000010000 */
        /* <DEDUP_REMOVED lines=39> */
.L_x_1084:
        /* <DEDUP_REMOVED lines=23> */
[----:B0-----:R-:W-:Y:S02]  /*1850*/  HADD2.F32 R36, -RZ, R17.H0_H0 ;  /* 0x20000011ff247230 */ /* 0x001fe40000004100 */
[----:B------:R-:W-:Y:S01]  /*1860*/  FADD.FTZ R25, -R33, R25 ;  /* 0x0000001921197221 */ /* 0x000fe20000010100 */
[C---:B------:R-:W-:Y:S01]  /*1870*/  FMUL.FTZ R5, R34.reuse, R5 ;  /* 0x0000000522057220 */ /* 0x040fe20000410000 */
[----:B------:R-:W-:Y:S01]  /*1880*/  FMUL.FTZ R7, R34, R7 ;  /* 0x0000000722077220 */ /* 0x000fe20000410000 */
[----:B------:R-:W-:-:S02]  /*1890*/  IMAD R3, R4, R3, RZ ;  /* 0x0000000304037224 */ /* 0x000fc400078e02ff */
[----:B------:R-:W-:Y:S01]  /*18a0*/  FMUL.FTZ R23, R34, R25 ;  /* 0x0000001922177220 */ /* 0x000fe20000410000 */
[----:B------:R-:W-:Y:S01]  /*18b0*/  FFMA.FTZ R20, R5, R20, R22 ;  /* 0x0000001405147223 */ /* 0x000fe20000010016 */
[----:B------:R-:W-:Y:S02]  /*18c0*/  HADD2.F32 R22, -RZ, R13.H0_H0 ;  /* 0x2000000dff167230 */ /* 0x000fe40000004100 */
[C---:B------:R-:W-:Y:S01]  /*18d0*/  FADD.FTZ R5, -R33.reuse, R24 ;  /* 0x0000001821057221 */ /* 0x040fe20000010100 */
[----:B------:R-:W-:Y:S02]  /*18e0*/  HADD2.F32 R24, -RZ, R17.H1_H1 ;  /* 0x30000011ff187230 */ /* 0x000fe40000004100 */
[----:B------:R-:W-:Y:S01]  /*18f0*/  FADD.FTZ R31, -R33, R31 ;  /* 0x0000001f211f7221 */ /* 0x000fe20000010100 */
[----:B------:R-:W-:Y:S02]  /*1900*/  HADD2.F32 R25, -RZ, R16.H1_H1 ;  /* 0x30000010ff197230 */ /* 0x000fe40000004100 */
[----:B------:R-:W-:Y:S01]  /*1910*/  FFMA.FTZ R21, R7, R22, R36 ;  /* 0x0000001607157223 */ /* 0x000fe20000010024 */
[----:B------:R-:W-:-:S02]  /*1920*/  HADD2.F32 R22, -RZ, R13.H1_H1 ;  /* 0x3000000dff167230 */ /* 0x000fc40000004100 */
[C---:B------:R-:W-:Y:S01]  /*1930*/  FMUL.FTZ R5, R34.reuse, R5 ;  /* 0x0000000522057220 */ /* 0x040fe20000410000 */
[----:B------:R-:W-:Y:S02]  /*1940*/  HADD2.F32 R36, -RZ, R18.H0_H0 ;  /* 0x20000012ff247230 */ /* 0x000fe40000004100 */
[----:B------:R-:W-:Y:S01]  /*1950*/  FADD.FTZ R7, -R33, R6 ;  /* 0x0000000621077221 */ /* 0x000fe20000010100 */
[----:B------:R-:W-:Y:S01]  /*1960*/  FMUL.FTZ R31, R34, R31 ;  /* 0x0000001f221f7220 */ /* 0x000fe20000410000 */
[----:B------:R-:W-:Y:S01]  /*1970*/  FFMA.FTZ R22, R5, R22, R24 ;  /* 0x0000001605167223 */ /* 0x000fe20000010018 */
[--C-:B------:R-:W-:Y:S02]  /*1980*/  HADD2.F32 R24, -RZ, R14.reuse.H0_H0 ;  /* 0x2000000eff187230 */ /* 0x100fe40000004100 */
[C---:B------:R-:W-:Y:S01]  /*1990*/  FADD.FTZ R5, -R33.reuse, R30 ;  /* 0x0000001e21057221 */ /* 0x040fe20000010100 */
[----:B------:R-:W-:Y:S02]  /*19a0*/  HADD2.F32 R30, -RZ, R14.H1_H1 ;  /* 0x3000000eff1e7230 */ /* 0x000fe40000004100 */
[----:B------:R-:W-:Y:S01]  /*19b0*/  FADD.FTZ R33, -R33, R32 ;  /* 0x0000002021217221 */ /* 0x000fe20000010100 */
[----:B------:R-:W-:-:S02]  /*19c0*/  HADD2.F32 R32, -RZ, R19.H0_H0 ;  /* 0x20000013ff207230 */ /* 0x000fc40000004100 */
[----:B------:R-:W-:Y:S01]  /*19d0*/  FFMA.FTZ R23, R23, R24, R36 ;  /* 0x0000001817177223 */ /* 0x000fe20000010024 */
[----:B------:R-:W-:Y:S02]  /*19e0*/  HADD2.F32 R24, -RZ, R18.H1_H1 ;  /* 0x30000012ff187230 */ /* 0x000fe40000004100 */
[C---:B------:R-:W-:Y:S01]  /*19f0*/  FMUL.FTZ R5, R34.reuse, R5 ;  /* 0x0000000522057220 */ /* 0x040fe20000410000 */
[C---:B------:R-:W-:Y:S01]  /*1a00*/  FMUL.FTZ R6, R34.reuse, R7 ;  /* 0x0000000722067220 */ /* 0x040fe20000410000 */
[----:B------:R-:W-:Y:S01]  /*1a10*/  FMUL.FTZ R33, R34, R33 ;  /* 0x0000002122217220 */ /* 0x000fe20000410000 */
[----:B------:R-:W-:Y:S02]  /*1a20*/  HADD2.F32 R34, -RZ, R19.H1_H1 ;  /* 0x30000013ff227230 */ /* 0x000fe40000004100 */
[----:B------:R-:W-:Y:S01]  /*1a30*/  FFMA.FTZ R30, R5, R30, R24 ;  /* 0x0000001e051e7223 */ /* 0x000fe20000010018 */
[--C-:B------:R-:W-:Y:S01]  /*1a40*/  HADD2.F32 R24, -RZ, R15.reuse.H0_H0 ;  /* 0x2000000fff187230 */ /* 0x100fe20000004100 */
[----:B------:R-:W0:Y:S04]  /*1a50*/  LDC.64 R4, c[0x0][0x428] ;  /* 0x00010a00ff047b82 */ /* 0x000e280000000a00 */
[----:B------:R-:W-:Y:S01]  /*1a60*/  FFMA.FTZ R7, R31, R24, R32 ;  /* 0x000000181f077223 */ /* 0x000fe20000010020 */
[----:B------:R-:W-:Y:S01]  /*1a70*/  SHF.R.S32.HI R24, RZ, 0x1f, R3 ;  /* 0x0000001fff187819 */ /* 0x000fe20000011403 */
[----:B------:R-:W-:-:S02]  /*1a80*/  HADD2.F32 R32, -RZ, R15.H1_H1 ;  /* 0x3000000fff207230 */ /* 0x000fc40000004100 */
[----:B------:R-:W-:Y:S01]  /*1a90*/  HADD2.F32 R31, -RZ, R12.H1_H1 ;  /* 0x3000000cff1f7230 */ /* 0x000fe20000004100 */
[----:B------:R-:W-:Y:S02]  /*1aa0*/  LEA.HI R3, R24, R3, RZ, 0x3 ;  /* 0x0000000318037211 */ /* 0x000fe400078f18ff */
[----:B------:R-:W-:Y:S02]  /*1ab0*/  FFMA.FTZ R32, R33, R32, R34 ;  /* 0x0000002021207223 */ /* 0x000fe40000010022 */
[----:B------:R-:W-:Y:S01]  /*1ac0*/  LEA.HI.SX32 R3, R3, R0, 0x1d ;  /* 0x0000000003037211 */ /* 0x000fe200078feaff */
[----:B------:R-:W-:Y:S01]  /*1ad0*/  FFMA.FTZ R31, R6, R31, R25 ;  /* 0x0000001f061f7223 */ /* 0x000fe20000010019 */
[----:B------:R-:W-:Y:S02]  /*1ae0*/  F2FP.F16.F32.PACK_AB R6, R30, R23 ;  /* 0x000000171e06723e */ /* 0x000fe400000000ff */
[----:B------:R-:W-:Y:S01]  /*1af0*/  F2FP.F16.F32.PACK_AB R7, R32, R7 ;  /* 0x000000072007723e */ /* 0x000fe200000000ff */
[----:B0-----:R-:W-:Y:S01]  /*1b00*/  IMAD.WIDE.U32 R24, R3, 0x10, R4 ;  /* 0x0000001003187825 */ /* 0x001fe200078e0004 */
[----:B------:R-:W-:-:S02]  /*1b10*/  F2FP.F16.F32.PACK_AB R5, R22, R21 ;  /* 0x000000151605723e */ /* 0x000fc400000000ff */
[----:B------:R-:W-:-:S05]  /*1b20*/  F2FP.F16.F32.PACK_AB R4, R31, R20 ;  /* 0x000000141f04723e */ /* 0x000fca00000000ff */
[----:B------:R2:W-:Y:S02]  /*1b30*/  STG.E.128 desc[UR6][R24.64], R4 ;  /* 0x0000000418007986 */ /* 0x0005e4000c101d06 */
.L_x_1060:
[----:B------:R-:W-:Y:S05]  /*1b40*/  BSYNC.RECONVERGENT B0 ;  /* 0x0000000000007941 */ /* 0x000fea0003800200 */
.L_x_1059:
[----:B--2---:R-:W2:Y:S02]  /*1b50*/  LDC.64 R4, c[0x0][0x380] ;  /* 0x0000e000ff047b82 */ /* 0x004ea40000000a00 */
[----:B--2---:R-:W-:-:S04]  /*1b60*/  LEA R2, R4, R2, 0x2 ;  /* 0x0000000204027211 */ /* 0x004fc800078e10ff */
[----:B------:R-:W-:-:S13]  /*1b70*/  ISETP.GE.AND P0, PT, R2, R5, PT ;  /* 0x000000050200720c */ /* 0x000fda0003f06270 */
[----:B------:R-:W-:Y:S05]  /*1b80*/  @!P0 BRA `(.L_x_1053) ;  /* 0xfffffff000dc8947 */ /* 0x000fea000383ffff */
[----:B------:R-:W-:Y:S05]  /*1b90*/  EXIT ;  /* 0x000000000000794d */ /* 0x000fea0003800000 */
.L_x_1054:
        /* <DEDUP_REMOVED lines=8> */
.L_x_1062:
[----:B------:R-:W-:Y:S05]  /*1c20*/  BSYNC B0 ;  /* 0x0000000000007941 */ /* 0x000fea0003800000 */
.L_x_1061:
        /* <DEDUP_REMOVED lines=8> */
.L_x_1063:
[----:B------:R-:W-:Y:S02]  /*1cb0*/  HFMA2 R21, -RZ, RZ, 0, 2.384185791015625e-07 ;  /* 0x00000004ff157431 */ /* 0x000fe400000001ff */
[----:B------:R-:W-:-:S05]  /*1cc0*/  FADD.FTZ R37, R20, R34 ;  /* 0x0000002214257221 */ /* 0x000fca0000010000 */
[----:B------:R-:W-:-:S07]  /*1cd0*/  MOV R20, R37 ;  /* 0x0000002500147202 */ /* 0x000fce0000000f00 */
[----:B------:R-:W-:Y:S05]  /*1ce0*/  WARPSYNC.COLLECTIVE R23, `(.L_x_1064) ;  /* 0x0000000017087348 */ /* 0x000fea0003c00000 */
[----:B------:R0:W1:Y:S02]  /*1cf0*/  SHFL.BFLY P0, R34, R20, R21, R22 ;  /* 0x0c00001514227389 */ /* 0x0000640000000016 */
[----:B01----:R-:W-:Y:S05]  /*1d00*/  ENDCOLLECTIVE ;  /* 0x000000000000791b */ /* 0x003fea0003800000 */
.L_x_1064:
[----:B------:R-:W-:Y:S02]  /*1d10*/  HFMA2 R21, -RZ, RZ, 0, 4.76837158203125e-07 ;  /* 0x00000008ff157431 */ /* 0x000fe400000001ff */
[----:B------:R-:W-:-:S05]  /*1d20*/  FADD.FTZ R37, R37, R34 ;  /* 0x0000002225257221 */ /* 0x000fca0000010000 */
[----:B------:R-:W-:-:S07]  /*1d30*/  MOV R20, R37 ;  /* 0x0000002500147202 */ /* 0x000fce0000000f00 */
[----:B------:R-:W-:Y:S05]  /*1d40*/  WARPSYNC.COLLECTIVE R23, `(.L_x_1065) ;  /* 0x0000000017087348 */ /* 0x000fea0003c00000 */
[----:B------:R0:W1:Y:S02]  /*1d50*/  SHFL.BFLY P0, R34, R20, R21, R22 ;  /* 0x0c00001514227389 */ /* 0x0000640000000016 */
[----:B01----:R-:W-:Y:S05]  /*1d60*/  ENDCOLLECTIVE ;  /* 0x000000000000791b */ /* 0x003fea0003800000 */
.L_x_1065:
[----:B------:R-:W-:Y:S02]  /*1d70*/  HFMA2 R21, -RZ, RZ, 0, 9.5367431640625e-07 ;  /* 0x00000010ff157431 */ /* 0x000fe400000001ff */
[----:B------:R-:W-:-:S05]  /*1d80*/  FADD.FTZ R33, R37, R34 ;  /* 0x0000002225217221 */ /* 0x000fca0000010000 */
[----:B------:R-:W-:-:S07]  /*1d90*/  MOV R20, R33 ;  /* 0x0000002100147202 */ /* 0x000fce0000000f00 */
[----:B------:R-:W-:Y:S05]  /*1da0*/  WARPSYNC.COLLECTIVE R23, `(.L_x_1066) ;  /* 0x0000000017087348 */ /* 0x000fea0003c00000 */
[----:B------:R0:W1:Y:S02]  /*1db0*/  SHFL.BFLY P0, R34, R20, R21, R22 ;  /* 0x0c00001514227389 */ /* 0x0000640000000016 */
[----:B01----:R-:W-:Y:S05]  /*1dc0*/  ENDCOLLECTIVE ;  /* 0x000000000000791b */ /* 0x003fea0003800000 */
.L_x_1066:
        /* <DEDUP_REMOVED lines=22> */
.L_x_1067:
[----:B------:R-:W-:Y:S02]  /*1f30*/  HFMA2 R21, -RZ, RZ, 0, 1.1920928955078125e-07 ;  /* 0x00000002ff157431 */ /* 0x000fe400000001ff */
[----:B------:R-:W-:-:S05]  /*1f40*/  FADD.FTZ R36, R20, R34 ;  /* 0x0000002214247221 */ /* 0x000fca0000010000 */
[----:B------:R-:W-:-:S07]  /*1f50*/  MOV R20, R36 ;  /* 0x0000002400147202 */ /* 0x000fce0000000f00 */
[----:B------:R-:W-:Y:S05]  /*1f60*/  WARPSYNC.COLLECTIVE R23, `(.L_x_1068) ;  /* 0x0000000017087348 */ /* 0x000fea0003c00000 */
[----:B------:R0:W1:Y:S02]  /*1f70*/  SHFL.BFLY P0, R34, R20, R21, R22 ;  /* 0x0c00001514227389 */ /* 0x0000640000000016 */
[----:B01----:R-:W-:Y:S05]  /*1f80*/  ENDCOLLECTIVE ;  /* 0x000000000000791b */ /* 0x003fea0003800000 */
.L_x_1068:
[----:B------:R-:W-:Y:S02]  /*1f90*/  HFMA2 R21, -RZ, RZ, 0, 2.384185791015625e-07 ;  /* 0x00000004ff157431 */ /* 0x000fe400000001ff */
[----:B------:R-:W-:-:S05]  /*1fa0*/  FADD.FTZ R37, R36, R34 ;  /* 0x0000002224257221 */ /* 0x000fca0000010000 */
[----:B------:R-:W-:-:S07]  /*1fb0*/  MOV R20, R37 ;  /* 0x0000002500147202 */ /* 0x000fce0000000f00 */
[----:B------:R-:W-:Y:S05]  /*1fc0*/  WARPSYNC.COLLECTIVE R23, `(.L_x_1069) ;  /* 0x0000000017087348 */ /* 0x000fea0003c00000 */
[----:B------:R0:W1:Y:S02]  /*1fd0*/  SHFL.BFLY P0, R34, R20, R21, R22 ;  /* 0x0c00001514227389 */ /* 0x0000640000000016 */
[----:B01----:R-:W-:Y:S05]  /*1fe0*/  ENDCOLLECTIVE ;  /* 0x000000000000791b */ /* 0x003fea0003800000 */
.L_x_1069:
[----:B------:R-:W-:Y:S02]  /*1ff0*/  HFMA2 R21, -RZ, RZ, 0, 4.76837158203125e-07 ;  /* 0x00000008ff157431 */ /* 0x000fe400000001ff */
[----:B------:R-:W-:-:S05]  /*2000*/  FADD.FTZ R37, R37, R34 ;  /* 0x0000002225257221 */ /* 0x000fca0000010000 */
[----:B------:R-:W-:-:S07]  /*2010*/  MOV R20, R37 ;  /* 0x0000002500147202 */ /* 0x000fce0000000f00 */
[----:B------:R-:W-:Y:S05]  /*2020*/  WARPSYNC.COLLECTIVE R23, `(.L_x_1070) ;  /* 0x0000000017087348 */ /* 0x000fea0003c00000 */
[----:B------:R0:W1:Y:S02]  /*2030*/  SHFL.BFLY P0, R34, R20, R21, R22 ;  /* 0x0c00001514227389 */ /* 0x0000640000000016 */
[----:B01----:R-:W-:Y:S05]  /*2040*/  ENDCOLLECTIVE ;  /* 0x000000000000791b */ /* 0x003fea0003800000 */
.L_x_1070:
[----:B------:R-:W-:Y:S02]  /*2050*/  HFMA2 R21, -RZ, RZ, 0, 9.5367431640625e-07 ;  /* 0x00000010ff157431 */ /* 0x000fe400000001ff */
[----:B------:R-:W-:-:S05]  /*2060*/  FADD.FTZ R36, R37, R34 ;  /* 0x0000002225247221 */ /* 0x000fca0000010000 */
[----:B------:R-:W-:-:S07]  /*2070*/  MOV R20, R36 ;  /* 0x0000002400147202 */ /* 0x000fce0000000f00 */
[----:B------:R-:W-:Y:S05]  /*2080*/  WARPSYNC.COLLECTIVE R23, `(.L_x_1071) ;  /* 0x0000000017087348 */ /* 0x000fea0003c00000 */
[----:B------:R0:W1:Y:S02]  /*2090*/  SHFL.BFLY P0, R34, R20, R21, R22 ;  /* 0x0c00001514227389 */ /* 0x0000640000000016 */
[----:B01----:R-:W-:Y:S05]  /*20a0*/  ENDCOLLECTIVE ;  /* 0x000000000000791b */ /* 0x003fea0003800000 */
.L_x_1071:
[----:B------:R-:W-:Y:S05]  /*20b0*/  BRA `(.L_x_1072) ;  /* 0xffffffe800647947 */ /* 0x000fea000383ffff */
.L_x_1058:
        /* <DEDUP_REMOVED lines=8> */
.L_x_1074:
[----:B------:R-:W-:Y:S05]  /*2140*/  BSYNC B0 ;  /* 0x0000000000007941 */ /* 0x000fea0003800000 */
.L_x_1073:
        /* <DEDUP_REMOVED lines=8> */
.L_x_1075:
[----:B------:R-:W-:Y:S02]  /*21d0*/  HFMA2 R21, -RZ, RZ, 0, 2.384185791015625e-07 ;  /* 0x00000004ff157431 */ /* 0x000fe400000001ff */
[----:B------:R-:W-:-:S05]  /*21e0*/  FADD.FTZ R36, R20, R34 ;  /* 0x0000002214247221 */ /* 0x000fca0000010000 */
[----:B------:R-:W-:-:S07]  /*21f0*/  MOV R20, R36 ;  /* 0x0000002400147202 */ /* 0x000fce0000000f00 */
[----:B------:R-:W-:Y:S05]  /*2200*/  WARPSYNC.COLLECTIVE R23, `(.L_x_1076) ;  /* 0x0000000017087348 */ /* 0x000fea0003c00000 */
[----:B------:R0:W1:Y:S02]  /*2210*/  SHFL.BFLY P0, R34, R20, R21, R22 ;  /* 0x0c00001514227389 */ /* 0x0000640000000016 */
[----:B01----:R-:W-:Y:S05]  /*2220*/  ENDCOLLECTIVE ;  /* 0x000000000000791b */ /* 0x003fea0003800000 */
.L_x_1076:
[----:B------:R-:W-:Y:S02]  /*2230*/  HFMA2 R21, -RZ, RZ, 0, 4.76837158203125e-07 ;  /* 0x00000008ff157431 */ /* 0x000fe400000001ff */
[----:B------:R-:W-:-:S05]  /*2240*/  FADD.FTZ R37, R36, R34 ;  /* 0x0000002224257221 */ /* 0x000fca0000010000 */
[----:B------:R-:W-:-:S07]  /*2250*/  MOV R20, R37 ;  /* 0x0000002500147202 */ /* 0x000fce0000000f00 */
[----:B------:R-:W-:Y:S05]  /*2260*/  WARPSYNC.COLLECTIVE R23, `(.L_x_1077) ;  /* 0x0000000017087348 */ /* 0x000fea0003c00000 */
[----:B------:R0:W1:Y:S02]  /*2270*/  SHFL.BFLY P0, R34, R20, R21, R22 ;  /* 0x0c00001514227389 */ /* 0x0000640000000016 */
[----:B01----:R-:W-:Y:S05]  /*2280*/  ENDCOLLECTIVE ;  /* 0x000000000000791b */ /* 0x003fea0003800000 */
.L_x_1077:
[----:B------:R-:W-:Y:S02]  /*2290*/  HFMA2 R21, -RZ, RZ, 0, 9.5367431640625e-07 ;  /* 0x00000010ff157431 */ /* 0x000fe400000001ff */
[----:B------:R-:W-:-:S05]  /*22a0*/  FADD.FTZ R37, R37, R34 ;  /* 0x0000002225257221 */ /* 0x000fca0000010000 */
[----:B------:R-:W-:-:S07]  /*22b0*/  MOV R20, R37 ;  /* 0x0000002500147202 */ /* 0x000fce0000000f00 */
[----:B------:R-:W-:Y:S05]  /*22c0*/  WARPSYNC.COLLECTIVE R23, `(.L_x_1078) ;  /* 0x0000000017087348 */ /* 0x000fea0003c00000 */
[----:B------:R0:W1:Y:S02]  /*22d0*/  SHFL.BFLY P0, R34, R20, R21, R22 ;  /* 0x0c00001514227389 */ /* 0x0000640000000016 */
[----:B01----:R-:W-:Y:S05]  /*22e0*/  ENDCOLLECTIVE ;  /* 0x000000000000791b */ /* 0x003fea0003800000 */
.L_x_1078:
        /* <DEDUP_REMOVED lines=22> */
.L_x_1079:
[----:B------:R-:W-:Y:S02]  /*2450*/  HFMA2 R21, -RZ, RZ, 0, 1.1920928955078125e-07 ;  /* 0x00000002ff157431 */ /* 0x000fe400000001ff */
[----:B------:R-:W-:-:S05]  /*2460*/  FADD.FTZ R36, R20, R34 ;  /* 0x0000002214247221 */ /* 0x000fca0000010000 */
[----:B------:R-:W-:-:S07]  /*2470*/  MOV R20, R36 ;  /* 0x0000002400147202 */ /* 0x000fce0000000f00 */
[----:B------:R-:W-:Y:S05]  /*2480*/  WARPSYNC.COLLECTIVE R23, `(.L_x_1080) ;  /* 0x0000000017087348 */ /* 0x000fea0003c00000 */
[----:B------:R0:W1:Y:S02]  /*2490*/  SHFL.BFLY P0, R34, R20, R21, R22 ;  /* 0x0c00001514227389 */ /* 0x0000640000000016 */
[----:B01----:R-:W-:Y:S05]  /*24a0*/  ENDCOLLECTIVE ;  /* 0x000000000000791b */ /* 0x003fea0003800000 */
.L_x_1080:
[----:B------:R-:W-:Y:S02]  /*24b0*/  HFMA2 R21, -RZ, RZ, 0, 2.384185791015625e-07 ;  /* 0x00000004ff157431 */ /* 0x000fe400000001ff */
[----:B------:R-:W-:-:S05]  /*24c0*/  FADD.FTZ R37, R36, R34 ;  /* 0x0000002224257221 */ /* 0x000fca0000010000 */
[----:B------:R-:W-:-:S07]  /*24d0*/  MOV R20, R37 ;  /* 0x0000002500147202 */ /* 0x000fce0000000f00 */
[----:B------:R-:W-:Y:S05]  /*24e0*/  WARPSYNC.COLLECTIVE R23, `(.L_x_1081) ;  /* 0x0000000017087348 */ /* 0x000fea0003c00000 */
[----:B------:R0:W1:Y:S02]  /*24f0*/  SHFL.BFLY P0, R34, R20, R21, R22 ;  /* 0x0c00001514227389 */ /* 0x0000640000000016 */
[----:B01----:R-:W-:Y:S05]  /*2500*/  ENDCOLLECTIVE ;  /* 0x000000000000791b */ /* 0x003fea0003800000 */
.L_x_1081:
[----:B------:R-:W-:Y:S02]  /*2510*/  HFMA2 R21, -RZ, RZ, 0, 4.76837158203125e-07 ;  /* 0x00000008ff157431 */ /* 0x000fe400000001ff */
[----:B------:R-:W-:-:S05]  /*2520*/  FADD.FTZ R37, R37, R34 ;  /* 0x0000002225257221 */ /* 0x000fca0000010000 */
[----:B------:R-:W-:-:S07]  /*2530*/  MOV R20, R37 ;  /* 0x0000002500147202 */ /* 0x000fce0000000f00 */
[----:B------:R-:W-:Y:S05]  /*2540*/  WARPSYNC.COLLECTIVE R23, `(.L_x_1082) ;  /* 0x0000000017087348 */ /* 0x000fea0003c00000 */
[----:B------:R0:W1:Y:S02]  /*2550*/  SHFL.BFLY P0, R34, R20, R21, R22 ;  /* 0x0c00001514227389 */ /* 0x0000640000000016 */
[----:B01----:R-:W-:Y:S05]  /*2560*/  ENDCOLLECTIVE ;  /* 0x000000000000791b */ /* 0x003fea0003800000 */
.L_x_1082:
[----:B------:R-:W-:Y:S02]  /*2570*/  HFMA2 R21, -RZ, RZ, 0, 9.5367431640625e-07 ;  /* 0x00000010ff157431 */ /* 0x000fe400000001ff */
[----:B------:R-:W-:-:S05]  /*2580*/  FADD.FTZ R36, R37, R34 ;  /* 0x0000002225247221 */ /* 0x000fca0000010000 */
[----:B------:R-:W-:-:S07]  /*2590*/  MOV R20, R36 ;  /* 0x0000002400147202 */ /* 0x000fce0000000f00 */
[----:B------:R-:W-:Y:S05]  /*25a0*/  WARPSYNC.COLLECTIVE R23, `(.L_x_1083) ;  /* 0x0000000017087348 */ /* 0x000fea0003c00000 */
[----:B------:R0:W1:Y:S02]  /*25b0*/  SHFL.BFLY P0, R34, R20, R21, R22 ;  /* 0x0c00001514227389 */ /* 0x0000640000000016 */
[----:B01----:R-:W-:Y:S05]  /*25c0*/  ENDCOLLECTIVE ;  /* 0x000000000000791b */ /* 0x003fea0003800000 */
.L_x_1083:
[----:B------:R-:W-:Y:S05]  /*25d0*/  BRA `(.L_x_1084) ;  /* 0xfffffff000407947 */ /* 0x000fea000383ffff */
.L_x_1085:
        /* <DEDUP_REMOVED lines=10> */
.L_x_9058:


//--------------------- .text._ZN10layer_norm13ln_fwd_kernelINS_13Kernel_traitsI6__halfS2_S2_S2_fjLj256ELj1ELj4ELj1ELj16ENS_18Kernel_traits_baseILj256ES2_S2_S2_S2_fjLj128EEEEELb1ELb0ELb0ELb0EEEvNS_9FwdParamsE --------------------------
	.section	.text._ZN10layer_norm13ln_fwd_kernelINS_13Kernel_traitsI6__halfS2_S2_S2_fjLj256ELj1ELj4ELj1ELj16ENS_18Kernel_traits_baseILj256ES2_S2_S2_S2_fjLj128EEEEELb1ELb0ELb0ELb0EEEvNS_9FwdParamsE,"ax",@progbits
	.align	128
        .global         _ZN10layer_norm13ln_fwd_kernelINS_13Kernel_traitsI6__halfS2_S2_S2_fjLj256ELj1ELj4ELj1ELj16ENS_18Kernel_traits_baseILj256ES2_S2_S2_S2_fjLj128EEEEELb1ELb0ELb0ELb0EEEvNS_9FwdParamsE
        .type           _ZN10layer_norm13ln_fwd_kernelINS_13Kernel_traitsI6__halfS2_S2_S2_fjLj256ELj1ELj4ELj1ELj16ENS_18Kernel_traits_baseILj256ES2_S2_S2_S2_fjLj128EEEEELb1ELb0ELb0ELb0EEEvNS_9FwdParamsE,@function
        .size           _ZN10layer_norm13ln_fwd_kernelINS_13Kernel_traitsI6__halfS2_S2_S2_fjLj256ELj1ELj4ELj1ELj16ENS_18Kernel_traits_baseILj256ES2_S2_S2_S2_fjLj128EEEEELb1ELb0ELb0ELb0EEEvNS_9FwdParamsE,(.L_x_9059 - _ZN10layer_norm13ln_fwd_kernelINS_13Kernel_traitsI6__halfS2_S2_S2_fjLj256ELj1ELj4ELj1ELj16ENS_18Kernel_traits_baseILj256ES2_S2_S2_S2_fjLj128EEEEELb1ELb0ELb0ELb0EEEvNS_9FwdParamsE)
        .other          _ZN10layer_norm13ln_fwd_kernelINS_13Kernel_traitsI6__halfS2_S2_S2_fjLj256ELj1ELj4ELj1ELj16ENS_18Kernel_traits_baseILj256ES2_S2_S2_S2_fjLj128EEEEELb1ELb0ELb0ELb0EEEvNS_9FwdParamsE,@"STO_CUDA_ENTRY STV_DEFAULT"
_ZN10layer_norm13ln_fwd_kernelINS_13Kernel_traitsI6__halfS2_S2_S2_fjLj256ELj1ELj4ELj1ELj16ENS_18Kernel_traits_baseILj256ES2_S2_S2_S2_fjLj128EEEEELb1ELb0ELb0ELb0EEEvNS_9FwdParamsE:
.text._ZN10layer_norm13ln_fwd_kernelINS_13Kernel_traitsI6__halfS2_S2_S2_fjLj256ELj1ELj4ELj1ELj16ENS_18Kernel_traits_baseILj256ES2_S2_S2_S2_fjLj128EEEEELb1ELb0ELb0ELb0EEEvNS_9FwdParamsE:
[----:B------:R-:W-:Y:S01]  /*0000*/  LDC R1, c[0x0][0x37c] ;  /* 0x0000df00ff017b82 */ /* 0x000fe20000000800 */
[----:B------:R-:W0:Y:S01]  /*0010*/  LDCU.U8 UR4, c[0x0][0x464] ;  /* 0x00008c80ff0477ac */ /* 0x000e220008000000 */
[----:B------:R-:W1:Y:S01]  /*0020*/  LDCU.64 UR6, c[0x0][0x450] ;  /* 0x00008a00ff0677ac */ /* 0x000e620008000a00 */
[----:B------:R-:W2:Y:S05]  /*0030*/  LDCU.64 UR8, c[0x0][0x358] ;  /* 0x00006b00ff0877ac */ /* 0x000eaa0008000a00 */
[----:B------:R-:W3:Y:S08]  /*0040*/  LDC R0, c[0x0][0x458] ;  /* 0x00011600ff007b82 */ /* 0x000ef00000000800 */
[----:B------:R-:W4:Y:S01]  /*0050*/  LDC R17, c[0x0][0x45c] ;  /* 0x00011700ff117b82 */ /* 0x000f220000000800 */
[----:B0-----:R-:W-:-:S02]  /*0060*/  ISETP.NE.AND P1, PT, RZ, UR4, PT ;  /* 0x00000004ff007c0c */ /* 0x001fc4000bf25270 */
[----:B-1----:R-:W-:Y:S01]  /*0070*/  MOV R4, UR6 ;  /* 0x0000000600047c02 */ /* 0x002fe20008000f00 */
        /* <DEDUP_REMOVED lines=8> */
[----:B-1----:R-:W-:Y:S01]  /*0100*/  SHF.R.S32.HI R6, RZ, 0x1f, R7 ;  /* 0x0000001fff067819 */ /* 0x002fe20000011407 */
[----:B------:R-:W-:Y:S03]  /*0110*/  BSSY.RECONVERGENT B0, `(.L_x_1086) ;  /* 0x0000020000007945 */ /* 0x000fe60003800200 */
[----:B------:R-:W-:-:S03]  /*0120*/  LEA.HI R6, R6, R7, RZ, 0x3 ;  /* 0x0000000706067211 */ /* 0x000fc600078f18ff */
        /* <DEDUP_REMOVED lines=30> */
.L_x_1087:
[----:B------:R-:W-:Y:S05]  /*0310*/  BSYNC.RECONVERGENT B0 ;  /* 0x0000000000007941 */ /* 0x000fea0003800200 */
.L_x_1086:
        /* <DEDUP_REMOVED lines=18> */
[----:B------:R-:W-:Y:S01]  /*0440*/  IMAD.HI.U32 R3, R25, -0x326172a9, RZ ;  /* 0xcd9e8d5719037827 */ /* 0x000fe200078e00ff */
[----:B------:R-:W-:Y:S01]  /*0450*/  SHF.R.U32.HI R6, RZ, 0x2, R17 ;  /* 0x00000002ff067819 */ /* 0x000fe20000011611 */
[----:B------:R-:W1:Y:S01]  /*0460*/  LDCU.64 UR10, c[0x0][0x3e0] ;  /* 0x00007c00ff0a77ac */ /* 0x000e620008000a00 */
[----:B------:R-:W-:Y:S01]  /*0470*/  BSSY B1, `(.L_x_1088) ;  /* 0x0000379000017945 */ /* 0x000fe20003800000 */
[C---:B------:R-:W-:Y:S01]  /*0480*/  IMAD.HI.U32 R2, R7.reuse, -0x2daee0ad, RZ ;  /* 0xd2511f5307027827 */ /* 0x040fe200078e00ff */
[----:B------:R-:W-:Y:S01]  /*0490*/  LOP3.LUT R3, R6, UR6, R3, 0x96, !PT ;  /* 0x0000000606037c12 */ /* 0x000fe2000f8e9603 */
[----:B------:R-:W2:Y:S01]  /*04a0*/  LDCU.U8 UR4, c[0x0][0x410] ;  /* 0x00008200ff0477ac */ /* 0x000ea20008000000 */
[----:B------:R-:W-:Y:S01]  /*04b0*/  LOP3.LUT R33, R0, 0x3, RZ, 0xc0, !PT ;  /* 0x0000000300217812 */ /* 0x000fe200078ec0ff */
[----:B------:R-:W-:Y:S01]  /*04c0*/  IMAD R17, R7, -0x2daee0ad, RZ ;  /* 0xd2511f5307117824 */ /* 0x000fe200078e02ff */
[----:B------:R-:W-:Y:S01]  /*04d0*/  LOP3.LUT R2, R2, UR7, RZ, 0x3c, !PT ;  /* 0x0000000702027c12 */ /* 0x000fe2000f8e3cff */
[----:B------:R-:W-:Y:S01]  /*04e0*/  IMAD.HI.U32 R16, R3, -0x2daee0ad, RZ ;  /* 0xd2511f5303107827 */ /* 0x000fe200078e00ff */
[----:B------:R-:W3:Y:S03]  /*04f0*/  LDCU UR33, c[0x0][0x388] ;  /* 0x00007100ff2177ac */ /* 0x000ee60008000800 */
[----:B0-----:R-:W-:Y:S01]  /*0500*/  IMAD R5, R25, -0x326172a9, RZ ;  /* 0xcd9e8d5719057824 */ /* 0x001fe200078e02ff */
[----:B------:R-:W-:Y:S01]  /*0510*/  LOP3.LUT R16, R17, UR16, R16, 0x96, !PT ;  /* 0x0000001011107c12 */ /* 0x000fe2000f8e9610 */
[C---:B------:R-:W-:Y:S01]  /*0520*/  IMAD.HI.U32 R4, R2.reuse, -0x326172a9, RZ ;  /* 0xcd9e8d5702047827 */ /* 0x040fe200078e00ff */
[----:B------:R-:W0:Y:S03]  /*0530*/  LDCU UR14, c[0x0][0x448] ;  /* 0x00008900ff0e77ac */ /* 0x000e260008000800 */
[----:B------:R-:W-:Y:S01]  /*0540*/  IMAD R18, R3, -0x2daee0ad, RZ ;  /* 0xd2511f5303127824 */ /* 0x000fe200078e02ff */
[----:B------:R-:W-:Y:S01]  /*0550*/  LOP3.LUT R4, R5, UR15, R4, 0x96, !PT ;  /* 0x0000000f05047c12 */ /* 0x000fe2000f8e9604 */
[----:B------:R-:W-:Y:S01]  /*0560*/  IMAD R5, R2, -0x326172a9, RZ ;  /* 0xcd9e8d5702057824 */ /* 0x000fe200078e02ff */
[----:B-1----:R-:W-:Y:S01]  /*0570*/  UISETP.NE.U32.AND UP0, UPT, UR10, URZ, UPT ;  /* 0x000000ff0a00728c */ /* 0x002fe2000bf05070 */
[----:B------:R-:W-:Y:S01]  /*0580*/  IMAD.HI.U32 R2, R16, -0x326172a9, RZ ;  /* 0xcd9e8d5710027827 */ /* 0x000fe200078e00ff */
[----:B------:R-:W1:Y:S03]  /*0590*/  LDCU.64 UR12, c[0x0][0x3a0] ;  /* 0x00007400ff0c77ac */ /* 0x000e660008000a00 */
[----:B------:R-:W-:Y:S01]  /*05a0*/  IMAD.HI.U32 R3, R4, -0x2daee0ad, RZ ;  /* 0xd2511f5304037827 */ /* 0x000fe200078e00ff */
[----:B------:R-:W-:Y:S01]  /*05b0*/  LOP3.LUT R2, R5, UR17, R2, 0x96, !PT ;  /* 0x0000001105027c12 */ /* 0x000fe2000f8e9602 */
[----:B------:R-:W-:-:S02]  /*05c0*/  UISETP.NE.AND.EX UP0, UPT, UR11, URZ, UPT, UP0 ;  /* 0x000000ff0b00728c */ /* 0x000fc4000bf05300 */
[----:B------:R-:W-:Y:S01]  /*05d0*/  IMAD R5, R16, -0x326172a9, RZ ;  /* 0xcd9e8d5710057824 */ /* 0x000fe200078e02ff */
[----:B------:R-:W-:Y:S01]  /*05e0*/  LOP3.LUT R3, R18, UR18, R3, 0x96, !PT ;  /* 0x0000001212037c12 */ /* 0x000fe2000f8e9603 */
[----:B------:R-:W-:Y:S01]  /*05f0*/  IMAD R18, R4, -0x2daee0ad, RZ ;  /* 0xd2511f5304127824 */ /* 0x000fe200078e02ff */
[----:B--2---:R-:W-:Y:S01]  /*0600*/  UISETP.NE.AND UP1, UPT, UR4, URZ, UPT ;  /* 0x000000ff0400728c */ /* 0x004fe2000bf25270 */
        /* <DEDUP_REMOVED lines=41> */
[----:B------:R-:W-:Y:S02]  /*08a0*/  IMAD.MOV.U32 R3, RZ, RZ, RZ ;  /* 0x000000ffff037224 */ /* 0x000fe400078e00ff */
[----:B01-3--:R-:W-:-:S07]  /*08b0*/  IMAD R2, R18, -0x2daee0ad, RZ ;  /* 0xd2511f5312027824 */ /* 0x00bfce00078e02ff */
.L_x_1134:
[----:B0-----:R-:W0:Y:S01]  /*08c0*/  @UP0 LDCU.64 UR4, c[0x0][0x3e0] ;  /* 0x00007c00ff0407ac */ /* 0x001e220008000a00 */
[----:B------:R-:W-:Y:S01]  /*08d0*/  PLOP3.LUT P0, PT, PT, PT, UP0, 0x80, 0x8 ;  /* 0x000000000008781c */ /* 0x000fe20003f0f008 */
[----:B------:R-:W-:Y:S01]  /*08e0*/  HFMA2 R21, -RZ, RZ, 0, 1.1920928955078125e-07 ;  /* 0x00000002ff157431 */ /* 0x000fe200000001ff */
[----:B------:R-:W-:-:S11]  /*08f0*/  PLOP3.LUT P1, PT, PT, PT, UP0, 0x80, 0x8 ;  /* 0x000000000008781c */ /* 0x000fd60003f2f008 */
[----:B0-----:R-:W-:-:S06]  /*0900*/  @P0 IMAD.WIDE R20, R24, R21, UR4 ;  /* 0x0000000418140e25 */ /* 0x001fcc000f8e0215 */
[----:B------:R-:W2:Y:S01]  /*0910*/  @P1 LDG.E.U16 R20, desc[UR8][R20.64] ;  /* 0x0000000814141981 */ /* 0x000ea2000c1e1500 */
[----:B------:R-:W-:Y:S01]  /*0920*/  ISETP.GT.U32.AND P0, PT, R26, -0x21, PT ;  /* 0xffffffdf1a00780c */ /* 0x000fe20003f04070 */
[----:B------:R-:W-:Y:S01]  /*0930*/  IMAD R22, R24, UR33, RZ ;  /* 0x0000002118167c24 */ /* 0x000fe2000f8e02ff */
[----:B------:R-:W-:Y:S01]  /*0940*/  PLOP3.LUT P1, PT, PT, PT, UP0, 0x80, 0x8 ;  /* 0x000000000008781c */ /* 0x000fe20003f2f008 */
[----:B------:R-:W-:Y:S01]  /*0950*/  BSSY.RECONVERGENT B0, `(.L_x_1089) ;  /* 0x00002b0000007945 */ /* 0x000fe20003800200 */
[----:B------:R-:W-:Y:S02]  /*0960*/  IMAD.MOV.U32 R37, RZ, RZ, 0x3f800000 ;  /* 0x3f800000ff257424 */ /* 0x000fe400078e00ff */
[----:B------:R-:W-:-:S04]  /*0970*/  SHF.R.S32.HI R23, RZ, 0x1f, R22 ;  /* 0x0000001fff177819 */ /* 0x000fc80000011416 */
[----:B------:R-:W-:-:S04]  /*0980*/  LEA.HI R34, R23, R22, RZ, 0x3 ;  /* 0x0000001617227211 */ /* 0x000fc800078f18ff */
[----:B------:R-:W-:Y:S01]  /*0990*/  LEA.HI.SX32 R34, R34, R27, 0x1d ;  /* 0x0000001b22227211 */ /* 0x000fe200078feaff */
[----:B--2---:R-:W-:Y:S01]  /*09a0*/  @P1 HADD2.F32 R37, -RZ, R20.H0_H0 ;  /* 0x20000014ff251230 */ /* 0x004fe20000004100 */
        /* <DEDUP_REMOVED lines=22> */
.L_x_1093:
        /* <DEDUP_REMOVED lines=13> */
.L_x_1095:
[----:B------:R-:W-:Y:S05]  /*0be0*/  BSYNC.RECONVERGENT B3 ;  /* 0x0000000000037941 */ /* 0x000fea0003800200 */
.L_x_1094:
        /* <DEDUP_REMOVED lines=43> */
.L_x_1092:
[----:B------:R-:W-:Y:S05]  /*0ea0*/  BSYNC.RECONVERGENT B2 ;  /* 0x0000000000027941 */ /* 0x000fea0003800200 */
.L_x_1091:
[----:B------:R-:W0:Y:S01]  /*0eb0*/  LDC R38, c[0x0][0x408] ;  /* 0x00010200ff267b82 */ /* 0x000e220000000800 */
[----:B------:R-:W-:Y:S01]  /*0ec0*/  I2FP.F32.U32 R29, R31 ;  /* 0x0000001f001d7245 */ /* 0x000fe20000201000 */
[----:B------:R-:W-:Y:S01]  /*0ed0*/  IMAD.MOV.U32 R40, RZ, RZ, 0x2f800000 ;  /* 0x2f800000ff287424 */ /* 0x000fe200078e00ff */
[----:B------:R-:W-:Y:S01]  /*0ee0*/  ISETP.NE.AND P2, PT, R30, 0x1, PT ;  /* 0x000000011e00780c */ /* 0x000fe20003f45270 */
[----:B-----5:R-:W-:Y:S01]  /*0ef0*/  HADD2.F32 R28, -RZ, R20.H0_H0 ;  /* 0x20000014ff1c7230 */ /* 0x020fe20000004100 */
[----:B------:R-:W-:Y:S01]  /*0f00*/  BSSY.RECONVERGENT B2, `(.L_x_1096) ;  /* 0x000004e000027945 */ /* 0x000fe20003800200 */
[----:B------:R-:W-:Y:S01]  /*0f10*/  FFMA.FTZ R32, R29, R40, 1.1641532182693481445e-10 ;  /* 0x2f0000001d207423 */ /* 0x000fe20000010028 */
[----:B------:R-:W-:Y:S01]  /*0f20*/  @P1 HADD2.F32 R31, -RZ, R16.H0_H0 ;  /* 0x20000010ff1f1230 */ /* 0x000fe20000004100 */
[----:B------:R-:W1:Y:S01]  /*0f30*/  LDC R39, c[0x0][0x404] ;  /* 0x00010100ff277b82 */ /* 0x000e620000000800 */
[----:B------:R-:W-:-:S04]  /*0f40*/  FMUL.FTZ R29, R28, R37 ;  /* 0x000000251c1d7220 */ /* 0x000fc80000410000 */
[----:B0-----:R-:W-:Y:S01]  /*0f50*/  FMUL.FTZ R29, R29, R38 ;  /* 0x000000261d1d7220 */ /* 0x001fe20000410000 */
[----:B-1----:R-:W-:Y:S02]  /*0f60*/  FSETP.GTU.FTZ.AND P3, PT, R32, R39, PT ;  /* 0x000000272000720b */ /* 0x002fe40003f7c000 */
[----:B------:R-:W-:Y:S02]  /*0f70*/  MOV R32, 0x2 ;  /* 0x0000000200207802 */ /* 0x000fe40000000f00 */
[----:B------:R-:W-:Y:S01]  /*0f80*/  FSEL R28, R29, RZ, !P3 ;  /* 0x000000ff1d1c7208 */ /* 0x000fe20005800000 */
[----:B------:R-:W-:Y:S01]  /*0f90*/  IMAD.MOV.U32 R29, RZ, RZ, R0 ;  /* 0x000000ffff1d7224 */ /* 0x000fe200078e0000 */
[----:B------:R-:W-:-:S03]  /*0fa0*/  P2R R41, PR, RZ, 0x8 ;  /* 0x00000008ff297803 */ /* 0x000fc60000000000 */
        /* <DEDUP_REMOVED lines=10> */
.L_x_1098:
        /* <DEDUP_REMOVED lines=13> */
.L_x_1100:
[----:B------:R-:W-:Y:S05]  /*1120*/  BSYNC.RECONVERGENT B3 ;  /* 0x0000000000037941 */ /* 0x000fea0003800200 */
.L_x_1099:
        /* <DEDUP_REMOVED lines=43> */
.L_x_1097:
[----:B------:R-:W-:Y:S05]  /*13e0*/  BSYNC.RECONVERGENT B2 ;  /* 0x0000000000027941 */ /* 0x000fea0003800200 */
.L_x_1096:
[----:B------:R-:W-:Y:S01]  /*13f0*/  I2FP.F32.U32 R29, R29 ;  /* 0x0000001d001d7245 */ /* 0x000fe20000201000 */
[----:B------:R-:W-:Y:S01]  /*1400*/  HADD2.F32 R20, -RZ, R20.H1_H1 ;  /* 0x30000014ff147230 */ /* 0x000fe20000004100 */
[----:B------:R-:W-:Y:S01]  /*1410*/  ISETP.NE.AND P2, PT, R32, 0x1, PT ;  /* 0x000000012000780c */ /* 0x000fe20003f45270 */
[----:B------:R-:W-:Y:S02]  /*1420*/  BSSY.RECONVERGENT B2, `(.L_x_1101) ;  /* 0x000004d000027945 */ /* 0x000fe40003800200 */
[----:B------:R-:W-:Y:S01]  /*1430*/  FFMA.FTZ R30, R29, R40, 1.1641532182693481445e-10 ;  /* 0x2f0000001d1e7423 */ /* 0x000fe20000010028 */
[----:B------:R-:W-:Y:S01]  /*1440*/  FMUL.FTZ R29, R20, R37 ;  /* 0x00000025141d7220 */ /* 0x000fe20000410000 */
[----:B------:R-:W-:-:S03]  /*1450*/  @P1 HADD2.F32 R20, -RZ, R16.H1_H1 ;  /* 0x30000010ff141230 */ /* 0x000fc60000004100 */
[----:B------:R-:W-:Y:S01]  /*1460*/  FMUL.FTZ R29, R29, R38 ;  /* 0x000000261d1d7220 */ /* 0x000fe20000410000 */
[----:B------:R-:W-:Y:S01]  /*1470*/  FSETP.GTU.FTZ.AND P3, PT, R30, R39, PT ;  /* 0x000000271e00720b */ /* 0x000fe20003f7c000 */
[----:B------:R-:W-:-:S03]  /*1480*/  IMAD.MOV.U32 R30, RZ, RZ, 0x2 ;  /* 0x00000002ff1e7424 */ /* 0x000fc600078e00ff */
[----:B------:R-:W-:Y:S02]  /*1490*/  FSEL R31, R29, RZ, !P3 ;  /* 0x000000ff1d1f7208 */ /* 0x000fe40005800000 */
[----:B------:R-:W-:-:S03]  /*14a0*/  P2R R43, PR, RZ, 0x8 ;  /* 0x00000008ff2b7803 */ /* 0x000fc60000000000 */
[----:B------:R-:W-:Y:S01]  /*14b0*/  @P1 FADD.FTZ R31, R20, R31 ;  /* 0x0000001f141f1221 */ /* 0x000fe20000010000 */
[----:B------:R-:W-:Y:S01]  /*14c0*/  MOV R20, R0 ;  /* 0x0000000000147202 */ /* 0x000fe20000000f00 */
[----:B------:R-:W-:Y:S06]  /*14d0*/  @!P2 BRA `(.L_x_1102) ;  /* 0x000000040004a947 */ /* 0x000fec0003800000 */
[----:B------:R-:W-:-:S13]  /*14e0*/  ISETP.NE.AND P2, PT, R32, 0x3, PT ;  /* 0x000000032000780c */ /* 0x000fda0003f45270 */
[----:B------:R-:W-:Y:S05]  /*14f0*/  @!P2 BRA `(.L_x_1103) ;  /* 0x000000000018a947 */ /* 0x000fea0003800000 */
[----:B------:R-:W-:-:S13]  /*1500*/  ISETP.NE.AND P2, PT, R32, 0x2, PT ;  /* 0x000000022000780c */ /* 0x000fda0003f45270 */
[----:B------:R-:W-:Y:S01]  /*1510*/  @!P2 MOV R30, 0x3 ;  /* 0x00000003001ea802 */ /* 0x000fe20000000f00 */
[----:B------:R-:W-:Y:S01]  /*1520*/  @!P2 IMAD.MOV.U32 R20, RZ, RZ, R5 ;  /* 0x000000ffff14a224 */ /* 0x000fe200078e0005 */
[----:B------:R-:W-:Y:S02]  /*1530*/  @P2 IADD3 R30, PT, PT, R32, 0x1, RZ ;  /* 0x00000001201e2810 */ /* 0x000fe40007ffe0ff */
[----:B------:R-:W-:Y:S01]  /*1540*/  @P2 MOV R20, R4 ;  /* 0x0000000400142202 */ /* 0x000fe20000000f00 */
[----:B------:R-:W-:Y:S06]  /*1550*/  BRA `(.L_x_1102) ;  /* 0x0000000000e47947 */ /* 0x000fec0003800000 */
.L_x_1103:
[----:B------:R-:W-:Y:S01]  /*1560*/  VIADD R7, R7, 0x1 ;  /* 0x0000000107077836 */ /* 0x000fe20000000000 */
[----:B------:R-:W-:Y:S03]  /*1570*/  BSSY.RECONVERGENT B3, `(.L_x_1104) ;  /* 0x000000c000037945 */ /* 0x000fe60003800200 */
[C---:B------:R-:W-:Y:S01]  /*1580*/  IMAD.WIDE.U32 R44, R7.reuse, -0x2daee0ad, RZ ;  /* 0xd2511f53072c7825 */ /* 0x040fe200078e00ff */
[----:B------:R-:W-:-:S13]  /*1590*/  ISETP.NE.AND P2, PT, R7, RZ, PT ;  /* 0x000000ff0700720c */ /* 0x000fda0003f45270 */
[----:B------:R-:W-:Y:S05]  /*15a0*/  @P2 BRA `(.L_x_1105) ;  /* 0x0000000000202947 */ /* 0x000fea0003800000 */
[----:B------:R-:W-:-:S04]  /*15b0*/  IADD3 R6, PT, PT, R6, 0x1, RZ ;  /* 0x0000000106067810 */ /* 0x000fc80007ffe0ff */
[----:B------:R-:W-:-:S13]  /*15c0*/  ISETP.NE.AND P2, PT, R6, RZ, PT ;  /* 0x000000ff0600720c */ /* 0x000fda0003f45270 */
[----:B------:R-:W-:Y:S01]  /*15d0*/  @!P2 IADD3 R25, PT, PT, R25, 0x1, RZ ;  /* 0x000000011919a810 */ /* 0x000fe20007ffe0ff */
[----:B------:R-:W-:Y:S01]  /*15e0*/  @!P2 VIADD R0, R3, 0x1 ;  /* 0x000000010300a836 */ /* 0x000fe20000000000 */
[----:B------:R-:W-:Y:S02]  /*15f0*/  @!P2 MOV R6, RZ ;  /* 0x000000ff0006a202 */ /* 0x000fe40000000f00 */
[----:B------:R-:W-:-:S13]  /*1600*/  ISETP.NE.AND P3, PT, R25, RZ, !P2 ;  /* 0x000000ff1900720c */ /* 0x000fda0005765270 */
[----:B------:R-:W-:-:S05]  /*1610*/  @P3 IADD3 R0, PT, PT, R3, RZ, RZ ;  /* 0x000000ff03003210 */ /* 0x000fca0007ffe0ff */
[----:B------:R-:W-:-:S07]  /*1620*/  @!P2 IMAD.MOV.U32 R3, RZ, RZ, R0 ;  /* 0x000000ffff03a224 */ /* 0x000fce00078e0000 */
.L_x_1105:
[----:B------:R-:W-:Y:S05]  /*1630*/  BSYNC.RECONVERGENT B3 ;  /* 0x0000000000037941 */ /* 0x000fea0003800200 */
.L_x_1104:
[----:B------:R-:W-:Y:S01]  /*1640*/  IMAD.WIDE.U32 R4, R25, -0x326172a9, RZ ;  /* 0xcd9e8d5719047825 */ /* 0x000fe200078e00ff */
[----:B------:R-:W-:-:S03]  /*1650*/  LOP3.LUT R32, R3, UR7, R45, 0x96, !PT ;  /* 0x0000000703207c12 */ /* 0x000fc6000f8e962d */
[----:B------:R-:W-:Y:S01]  /*1660*/  HFMA2 R30, -RZ, RZ, 0, 0 ;  /* 0x00000000ff1e7431 */ /* 0x000fe200000001ff */
        /* <DEDUP_REMOVED lines=39> */
[----:B------:R-:W-:-:S07]  /*18e0*/  LOP3.LUT R5, R44, UR32, R33, 0x96, !PT ;  /* 0x000000202c057c12 */ /* 0x000fce000f8e9621 */
.L_x_1102:
[----:B------:R-:W-:Y:S05]  /*18f0*/  BSYNC.RECONVERGENT B2 ;  /* 0x0000000000027941 */ /* 0x000fea0003800200 */
.L_x_1101:
[----:B------:R-:W-:Y:S01]  /*1900*/  I2FP.F32.U32 R29, R20 ;  /* 0x00000014001d7245 */ /* 0x000fe20000201000 */
[----:B------:R-:W-:Y:S01]  /*1910*/  HADD2.F32 R20, -RZ, R21.H0_H0 ;  /* 0x20000015ff147230 */ /* 0x000fe20000004100 */
[----:B------:R-:W-:Y:S01]  /*1920*/  ISETP.NE.AND P2, PT, R30, 0x1, PT ;  /* 0x000000011e00780c */ /* 0x000fe20003f45270 */
[----:B------:R-:W-:Y:S01]  /*1930*/  BSSY.RECONVERGENT B2, `(.L_x_1106) ;  /* 0x000004d000027945 */ /* 0x000fe20003800200 */
[----:B------:R-:W-:Y:S01]  /*1940*/  MOV R35, 0x2 ;  /* 0x0000000200237802 */ /* 0x000fe20000000f00 */
[----:B------:R-:W-:Y:S01]  /*1950*/  FFMA.FTZ R32, R29, R40, 1.1641532182693481445e-10 ;  /* 0x2f0000001d207423 */ /* 0x000fe20000010028 */
[----:B------:R-:W-:Y:S01]  /*1960*/  FMUL.FTZ R29, R20, R37 ;  /* 0x00000025141d7220 */ /* 0x000fe20000410000 */
[----:B------:R-:W-:-:S03]  /*1970*/  @P1 HADD2.F32 R20, -RZ, R17.H0_H0 ;  /* 0x20000011ff141230 */ /* 0x000fc60000004100 */
[----:B------:R-:W-:Y:S01]  /*1980*/  FMUL.FTZ R29, R29, R38 ;  /* 0x000000261d1d7220 */ /* 0x000fe20000410000 */
[----:B------:R-:W-:-:S04]  /*1990*/  FSETP.GTU.FTZ.AND P3, PT, R32, R39, PT ;  /* 0x000000272000720b */ /* 0x000fc80003f7c000 */
[----:B------:R-:W-:Y:S02]  /*19a0*/  FSEL R29, R29, RZ, !P3 ;  /* 0x000000ff1d1d7208 */ /* 0x000fe40005800000 */
[----:B------:R-:W-:-:S03]  /*19b0*/  P2R R42, PR, RZ, 0x8 ;  /* 0x00000008ff2a7803 */ /* 0x000fc60000000000 */
[----:B------:R-:W-:Y:S01]  /*19c0*/  @P1 FADD.FTZ R29, R20, R29 ;  /* 0x0000001d141d1221 */ /* 0x000fe20000010000 */
[----:B------:R-:W-:Y:S01]  /*19d0*/  IMAD.MOV.U32 R20, RZ, RZ, R0 ;  /* 0x000000ffff147224 */ /* 0x000fe200078e0000 */
[----:B------:R-:W-:Y:S06]  /*19e0*/  @!P2 BRA `(.L_x_1107) ;  /* 0x000000040004a947 */ /* 0x000fec0003800000 */
[----:B------:R-:W-:-:S13]  /*19f0*/  ISETP.NE.AND P2, PT, R30, 0x3, PT ;  /* 0x000000031e00780c */ /* 0x000fda0003f45270 */
[----:B------:R-:W-:Y:S05]  /*1a00*/  @!P2 BRA `(.L_x_1108) ;  /* 0x000000000018a947 */ /* 0x000fea0003800000 */
[----:B------:R-:W-:-:S13]  /*1a10*/  ISETP.NE.AND P2, PT, R30, 0x2, PT ;  /* 0x000000021e00780c */ /* 0x000fda0003f45270 */
[----:B------:R-:W-:Y:S01]  /*1a20*/  @!P2 MOV R35, 0x3 ;  /* 0x000000030023a802 */ /* 0x000fe20000000f00 */
[----:B------:R-:W-:Y:S01]  /*1a30*/  @P2 VIADD R35, R30, 0x1 ;  /* 0x000000011e232836 */ /* 0x000fe20000000000 */
[----:B------:R-:W-:Y:S02]  /*1a40*/  @!P2 MOV R20, R5 ;  /* 0x000000050014a202 */ /* 0x000fe40000000f00 */
[----:B------:R-:W-:Y:S01]  /*1a50*/  @P2 MOV R20, R4 ;  /* 0x0000000400142202 */ /* 0x000fe20000000f00 */
[----:B------:R-:W-:Y:S06]  /*1a60*/  BRA `(.L_x_1107) ;  /* 0x0000000000e47947 */ /* 0x000fec0003800000 */
.L_x_1108:
[----:B------:R-:W-:Y:S01]  /*1a70*/  IADD3 R7, PT, PT, R7, 0x1, RZ ;  /* 0x0000000107077810 */ /* 0x000fe20007ffe0ff */
[----:B------:R-:W-:Y:S03]  /*1a80*/  BSSY.RECONVERGENT B3, `(.L_x_1109) ;  /* 0x000000c000037945 */ /* 0x000fe60003800200 */
[C---:B------:R-:W-:Y:S01]  /*1a90*/  ISETP.NE.AND P2, PT, R7.reuse, RZ, PT ;  /* 0x000000ff0700720c */ /* 0x040fe20003f45270 */
[----:B------:R-:W-:-:S12]  /*1aa0*/  IMAD.WIDE.U32 R44, R7, -0x2daee0ad, RZ ;  /* 0xd2511f53072c7825 */ /* 0x000fd800078e00ff */
[----:B------:R-:W-:Y:S05]  /*1ab0*/  @P2 BRA `(.L_x_1110) ;  /* 0x0000000000202947 */ /* 0x000fea0003800000 */
[----:B------:R-:W-:-:S05]  /*1ac0*/  VIADD R6, R6, 0x1 ;  /* 0x0000000106067836 */ /* 0x000fca0000000000 */
[----:B------:R-:W-:-:S13]  /*1ad0*/  ISETP.NE.AND P2, PT, R6, RZ, PT ;  /* 0x000000ff0600720c */ /* 0x000fda0003f45270 */
[----:B------:R-:W-:Y:S02]  /*1ae0*/  @!P2 IADD3 R25, PT, PT, R25, 0x1, RZ ;  /* 0x000000011919a810 */ /* 0x000fe40007ffe0ff */
[----:B------:R-:W-:Y:S02]  /*1af0*/  @!P2 IADD3 R0, PT, PT, R3, 0x1, RZ ;  /* 0x000000010300a810 */ /* 0x000fe40007ffe0ff */
[----:B------:R-:W-:Y:S02]  /*1b00*/  ISETP.NE.AND P3, PT, R25, RZ, !P2 ;  /* 0x000000ff1900720c */ /* 0x000fe40005765270 */
[----:B------:R-:W-:-:S11]  /*1b10*/  @!P2 MOV R6, RZ ;  /* 0x000000ff0006a202 */ /* 0x000fd60000000f00 */
[----:B------:R-:W-:-:S05]  /*1b20*/  @P3 IMAD.MOV R0, RZ, RZ, R3 ;  /* 0x000000ffff003224 */ /* 0x000fca00078e0203 */
[----:B------:R-:W-:-:S07]  /*1b30*/  @!P2 MOV R3, R0 ;  /* 0x000000000003a202 */ /* 0x000fce0000000f00 */
.L_x_1110:
[----:B------:R-:W-:Y:S05]  /*1b40*/  BSYNC.RECONVERGENT B3 ;  /* 0x0000000000037941 */ /* 0x000fea0003800200 */
.L_x_1109:
[----:B------:R-:W-:Y:S01]  /*1b50*/  IMAD.WIDE.U32 R4, R25, -0x326172a9, RZ ;  /* 0xcd9e8d5719047825 */ /* 0x000fe200078e00ff */
[----:B------:R-:W-:Y:S02]  /*1b60*/  LOP3.LUT R32, R3, UR7, R45, 0x96, !PT ;  /* 0x0000000703207c12 */ /* 0x000fe4000f8e962d */
[----:B------:R-:W-:Y:S01]  /*1b70*/  MOV R20, R2 ;  /* 0x0000000200147202 */ /* 0x000fe20000000f00 */
        /* <DEDUP_REMOVED lines=39> */
[----:B------:R-:W-:-:S07]  /*1df0*/  MOV R2, R32 ;  /* 0x0000002000027202 */ /* 0x000fce0000000f00 */
.L_x_1107:
[----:B------:R-:W-:Y:S05]  /*1e00*/  BSYNC.RECONVERGENT B2 ;  /* 0x0000000000027941 */ /* 0x000fea0003800200 */
.L_x_1106:
[----:B------:R-:W-:Y:S01]  /*1e10*/  I2FP.F32.U32 R33, R20 ;  /* 0x0000001400217245 */ /* 0x000fe20000201000 */
[----:B------:R-:W-:Y:S01]  /*1e20*/  HADD2.F32 R20, -RZ, R21.H1_H1 ;  /* 0x30000015ff147230 */ /* 0x000fe20000004100 */
[----:B------:R-:W-:Y:S01]  /*1e30*/  ISETP.NE.AND P3, PT, R35, 0x1, PT ;  /* 0x000000012300780c */ /* 0x000fe20003f65270 */
[----:B------:R-:W-:Y:S01]  /*1e40*/  BSSY.RECONVERGENT B2, `(.L_x_1111) ;  /* 0x000004c000027945 */ /* 0x000fe20003800200 */
[----:B------:R-:W-:Y:S02]  /*1e50*/  HFMA2 R36, -RZ, RZ, 0, 1.1920928955078125e-07 ;  /* 0x00000002ff247431 */ /* 0x000fe400000001ff */
[----:B------:R-:W-:Y:S01]  /*1e60*/  FFMA.FTZ R30, R33, R40, 1.1641532182693481445e-10 ;  /* 0x2f000000211e7423 */ /* 0x000fe20000010028 */
[----:B------:R-:W-:Y:S01]  /*1e70*/  FMUL.FTZ R21, R20, R37 ;  /* 0x0000002514157220 */ /* 0x000fe20000410000 */
[----:B------:R-:W-:-:S03]  /*1e80*/  @P1 HADD2.F32 R33, -RZ, R17.H1_H1 ;  /* 0x30000011ff211230 */ /* 0x000fc60000004100 */
[----:B------:R-:W-:Y:S01]  /*1e90*/  FMUL.FTZ R21, R21, R38 ;  /* 0x0000002615157220 */ /* 0x000fe20000410000 */
[----:B------:R-:W-:-:S04]  /*1ea0*/  FSETP.GTU.FTZ.AND P2, PT, R30, R39, PT ;  /* 0x000000271e00720b */ /* 0x000fc80003f5c000 */
        /* <DEDUP_REMOVED lines=9> */
[----:B------:R-:W-:Y:S01]  /*1f40*/  @P3 IMAD.MOV.U32 R21, RZ, RZ, R4 ;  /* 0x000000ffff153224 */ /* 0x000fe200078e0004 */
[----:B------:R-:W-:Y:S01]  /*1f50*/  @P3 IADD3 R36, PT, PT, R35, 0x1, RZ ;  /* 0x0000000123243810 */ /* 0x000fe20007ffe0ff */
[----:B------:R-:W-:Y:S06]  /*1f60*/  BRA `(.L_x_1112) ;  /* 0x0000000000e47947 */ /* 0x000fec0003800000 */
.L_x_1113:
[----:B------:R-:W-:Y:S01]  /*1f70*/  IADD3 R7, PT, PT, R7, 0x1, RZ ;  /* 0x0000000107077810 */ /* 0x000fe20007ffe0ff */
[----:B------:R-:W-:Y:S03]  /*1f80*/  BSSY.RECONVERGENT B3, `(.L_x_1114) ;  /* 0x000000c000037945 */ /* 0x000fe60003800200 */
[C---:B------:R-:W-:Y:S01]  /*1f90*/  ISETP.NE.AND P3, PT, R7.reuse, RZ, PT ;  /* 0x000000ff0700720c */ /* 0x040fe20003f65270 */
[----:B------:R-:W-:-:S12]  /*1fa0*/  IMAD.WIDE.U32 R44, R7, -0x2daee0ad, RZ ;  /* 0xd2511f53072c7825 */ /* 0x000fd800078e00ff */
[----:B------:R-:W-:Y:S05]  /*1fb0*/  @P3 BRA `(.L_x_1115) ;  /* 0x0000000000203947 */ /* 0x000fea0003800000 */
[----:B------:R-:W-:-:S04]  /*1fc0*/  IADD3 R6, PT, PT, R6, 0x1, RZ ;  /* 0x0000000106067810 */ /* 0x000fc80007ffe0ff */
[----:B------:R-:W-:-:S13]  /*1fd0*/  ISETP.NE.AND P3, PT, R6, RZ, PT ;  /* 0x000000ff0600720c */ /* 0x000fda0003f65270 */
[----:B------:R-:W-:Y:S01]  /*1fe0*/  @!P3 VIADD R25, R25, 0x1 ;  /* 0x000000011919b836 */ /* 0x000fe20000000000 */
[----:B------:R-:W-:Y:S02]  /*1ff0*/  @!P3 IADD3 R0, PT, PT, R3, 0x1, RZ ;  /* 0x000000010300b810 */ /* 0x000fe40007ffe0ff */
[----:B------:R-:W-:Y:S02]  /*2000*/  @!P3 MOV R6, RZ ;  /* 0x000000ff0006b202 */ /* 0x000fe40000000f00 */
[----:B------:R-:W-:-:S13]  /*2010*/  ISETP.NE.AND P4, PT, R25, RZ, !P3 ;  /* 0x000000ff1900720c */ /* 0x000fda0005f85270 */
[----:B------:R-:W-:-:S05]  /*2020*/  @P4 IADD3 R0, PT, PT, R3, RZ, RZ ;  /* 0x000000ff03004210 */ /* 0x000fca0007ffe0ff */
[----:B------:R-:W-:-:S07]  /*2030*/  @!P3 IMAD.MOV.U32 R3, RZ, RZ, R0 ;  /* 0x000000ffff03b224 */ /* 0x000fce00078e0000 */
.L_x_1115:
[----:B------:R-:W-:Y:S05]  /*2040*/  BSYNC.RECONVERGENT B3 ;  /* 0x0000000000037941 */ /* 0x000fea0003800200 */
.L_x_1114:
        /* <DEDUP_REMOVED lines=43> */
.L_x_1112:
[----:B------:R-:W-:Y:S05]  /*2300*/  BSYNC.RECONVERGENT B2 ;  /* 0x0000000000027941 */ /* 0x000fea0003800200 */
.L_x_1111:
[----:B------:R-:W-:Y:S01]  /*2310*/  I2FP.F32.U32 R21, R21 ;  /* 0x0000001500157245 */ /* 0x000fe20000201000 */
[----:B------:R-:W-:Y:S01]  /*2320*/  HADD2.F32 R20, -RZ, R22.H0_H0 ;  /* 0x20000016ff147230 */ /* 0x000fe20000004100 */
[----:B------:R-:W-:Y:S01]  /*2330*/  ISETP.NE.AND P4, PT, R36, 0x1, PT ;  /* 0x000000012400780c */ /* 0x000fe20003f85270 */
[----:B------:R-:W-:Y:S01]  /*2340*/  @P1 HADD2.F32 R33, -RZ, R18.H0_H0 ;  /* 0x20000012ff211230 */ /* 0x000fe20000004100 */
[----:B------:R-:W-:Y:S01]  /*2350*/  BSSY.RECONVERGENT B2, `(.L_x_1116) ;  /* 0x000004b000027945 */ /* 0x000fe20003800200 */
[----:B------:R-:W-:Y:S01]  /*2360*/  FFMA.FTZ R30, R21, R40, 1.1641532182693481445e-10 ;  /* 0x2f000000151e7423 */ /* 0x000fe20000010028 */
[----:B------:R-:W-:Y:S01]  /*2370*/  FMUL.FTZ R21, R20, R37 ;  /* 0x0000002514157220 */ /* 0x000fe20000410000 */
[----:B------:R-:W-:-:S03]  /*2380*/  IMAD.MOV.U32 R20, RZ, RZ, 0x2 ;  /* 0x00000002ff147424 */ /* 0x000fc600078e00ff */
        /* <DEDUP_REMOVED lines=14> */
.L_x_1118:
        /* <DEDUP_REMOVED lines=13> */
.L_x_1120:
[----:B------:R-:W-:Y:S05]  /*2540*/  BSYNC.RECONVERGENT B3 ;  /* 0x0000000000037941 */ /* 0x000fea0003800200 */
.L_x_1119:
        /* <DEDUP_REMOVED lines=39> */
[----:B------:R-:W-:Y:S02]  /*27c0*/  LOP3.LUT R5, R44, UR32, R21, 0x96, !PT ;  /* 0x000000202c057c12 */ /* 0x000fe4000f8e9615 */
[----:B------:R-:W-:Y:S01]  /*27d0*/  MOV R21, R2 ;  /* 0x0000000200157202 */ /* 0x000fe20000000f00 */
[----:B------:R-:W-:Y:S02]  /*27e0*/  IMAD.MOV.U32 R2, RZ, RZ, R20 ;  /* 0x000000ffff027224 */ /* 0x000fe400078e0014 */
[----:B------:R-:W-:-:S07]  /*27f0*/  HFMA2 R20, -RZ, RZ, 0, 0 ;  /* 0x00000000ff147431 */ /* 0x000fce00000001ff */
.L_x_1117:
[----:B------:R-:W-:Y:S05]  /*2800*/  BSYNC.RECONVERGENT B2 ;  /* 0x0000000000027941 */ /* 0x000fea0003800200 */
.L_x_1116:
[----:B------:R-:W-:Y:S01]  /*2810*/  I2FP.F32.U32 R21, R21 ;  /* 0x0000001500157245 */ /* 0x000fe20000201000 */
[----:B------:R-:W-:Y:S01]  /*2820*/  HADD2.F32 R22, -RZ, R22.H1_H1 ;  /* 0x30000016ff167230 */ /* 0x000fe20000004100 */
[----:B------:R-:W-:Y:S01]  /*2830*/  ISETP.NE.AND P5, PT, R20, 0x1, PT ;  /* 0x000000011400780c */ /* 0x000fe20003fa5270 */
[----:B------:R-:W-:Y:S01]  /*2840*/  BSSY.RECONVERGENT B2, `(.L_x_1121) ;  /* 0x000004c000027945 */ /* 0x000fe20003800200 */
[----:B------:R-:W-:Y:S01]  /*2850*/  MOV R44, 0x2 ;  /* 0x00000002002c7802 */ /* 0x000fe20000000f00 */
[----:B------:R-:W-:Y:S01]  /*2860*/  FFMA.FTZ R36, R21, R40, 1.1641532182693481445e-10 ;  /* 0x2f00000015247423 */ /* 0x000fe20000010028 */
[----:B------:R-:W-:Y:S01]  /*2870*/  FMUL.FTZ R21, R22, R37 ;  /* 0x0000002516157220 */ /* 0x000fe20000410000 */
[----:B------:R-:W-:-:S03]  /*2880*/  @P1 HADD2.F32 R22, -RZ, R18.H1_H1 ;  /* 0x30000012ff161230 */ /* 0x000fc60000004100 */
[----:B------:R-:W-:Y:S01]  /*2890*/  FMUL.FTZ R21, R21, R38 ;  /* 0x0000002615157220 */ /* 0x000fe20000410000 */
[----:B------:R-:W-:-:S04]  /*28a0*/  FSETP.GTU.FTZ.AND P4, PT, R36, R39, PT ;  /* 0x000000272400720b */ /* 0x000fc80003f9c000 */
        /* <DEDUP_REMOVED lines=12> */
.L_x_1123:
        /* <DEDUP_REMOVED lines=13> */
.L_x_1125:
[----:B------:R-:W-:Y:S05]  /*2a40*/  BSYNC.RECONVERGENT B3 ;  /* 0x0000000000037941 */ /* 0x000fea0003800200 */
.L_x_1124:
        /* <DEDUP_REMOVED lines=40> */
[----:B------:R-:W-:Y:S01]  /*2cd0*/  IMAD.MOV.U32 R44, RZ, RZ, RZ ;  /* 0x000000ffff2c7224 */ /* 0x000fe200078e00ff */
[----:B------:R-:W-:Y:S02]  /*2ce0*/  MOV R21, R2 ;  /* 0x0000000200157202 */ /* 0x000fe40000000f00 */
[----:B------:R-:W-:-:S07]  /*2cf0*/  MOV R2, R20 ;  /* 0x0000001400027202 */ /* 0x000fce0000000f00 */
.L_x_1122:
[----:B------:R-:W-:Y:S05]  /*2d00*/  BSYNC.RECONVERGENT B2 ;  /* 0x0000000000027941 */ /* 0x000fea0003800200 */
.L_x_1121:
[----:B------:R-:W-:Y:S01]  /*2d10*/  I2FP.F32.U32 R21, R21 ;  /* 0x0000001500157245 */ /* 0x000fe20000201000 */
[----:B------:R-:W-:Y:S01]  /*2d20*/  HADD2.F32 R20, -RZ, R23.H0_H0 ;  /* 0x20000017ff147230 */ /* 0x000fe20000004100 */
[----:B------:R-:W-:Y:S01]  /*2d30*/  ISETP.NE.AND P6, PT, R44, 0x1, PT ;  /* 0x000000012c00780c */ /* 0x000fe20003fc5270 */
[----:B------:R-:W-:Y:S01]  /*2d40*/  @P1 HADD2.F32 R45, -RZ, R19.H0_H0 ;  /* 0x20000013ff2d1230 */ /* 0x000fe20000004100 */
[----:B------:R-:W-:Y:S01]  /*2d50*/  BSSY.RECONVERGENT B2, `(.L_x_1126) ;  /* 0x000004d000027945 */ /* 0x000fe20003800200 */
[----:B------:R-:W-:Y:S01]  /*2d60*/  FFMA.FTZ R22, R21, R40, 1.1641532182693481445e-10 ;  /* 0x2f00000015167423 */ /* 0x000fe20000010028 */
[----:B------:R-:W-:Y:S01]  /*2d70*/  FMUL.FTZ R21, R20, R37 ;  /* 0x0000002514157220 */ /* 0x000fe20000410000 */
[----:B------:R-:W-:-:S03]  /*2d80*/  HFMA2 R33, -RZ, RZ, 0, 1.1920928955078125e-07 ;  /* 0x00000002ff217431 */ /* 0x000fc600000001ff */
        /* <DEDUP_REMOVED lines=14> */
.L_x_1128:
[----:B------:R-:W-:Y:S01]  /*2e70*/  IADD3 R7, PT, PT, R7, 0x1, RZ ;  /* 0x0000000107077810 */ /* 0x000fe20007ffe0ff */
[----:B------:R-:W-:Y:S03]  /*2e80*/  BSSY.RECONVERGENT B3, `(.L_x_1129) ;  /* 0x000000e000037945 */ /* 0x000fe60003800200 */
[C---:B------:R-:W-:Y:S01]  /*2e90*/  ISETP.NE.AND P6, PT, R7.reuse, RZ, PT ;  /* 0x000000ff0700720c */ /* 0x040fe20003fc5270 */
[----:B------:R-:W-:-:S12]  /*2ea0*/  IMAD.WIDE.U32 R44, R7, -0x2daee0ad, RZ ;  /* 0xd2511f53072c7825 */ /* 0x000fd800078e00ff */
[----:B------:R-:W-:Y:S05]  /*2eb0*/  @P6 BRA `(.L_x_1130) ;  /* 0x0000000000286947 */ /* 0x000fea0003800000 */
[----:B------:R-:W-:Y:S02]  /*2ec0*/  IADD3 R6, PT, PT, R6, 0x1, RZ ;  /* 0x0000000106067810 */ /* 0x000fe40007ffe0ff */
[----:B------:R-:W-:Y:S02]  /*2ed0*/  P2R R0, PR, RZ, 0x1 ;  /* 0x00000001ff007803 */ /* 0x000fe40000000000 */
[----:B------:R-:W-:-:S13]  /*2ee0*/  ISETP.NE.AND P6, PT, R6, RZ, PT ;  /* 0x000000ff0600720c */ /* 0x000fda0003fc5270 */
[----:B------:R-:W-:Y:S01]  /*2ef0*/  @!P6 VIADD R25, R25, 0x1 ;  /* 0x000000011919e836 */ /* 0x000fe20000000000 */
[----:B------:R-:W-:Y:S01]  /*2f00*/  @!P6 IADD3 R4, PT, PT, R3, 0x1, RZ ;  /* 0x000000010304e810 */ /* 0x000fe20007ffe0ff */
[----:B------:R-:W-:-:S03]  /*2f10*/  @!P6 IMAD.MOV.U32 R6, RZ, RZ, RZ ;  /* 0x000000ffff06e224 */ /* 0x000fc600078e00ff */
[----:B------:R-:W-:-:S13]  /*2f20*/  ISETP.NE.AND P0, PT, R25, RZ, !P6 ;  /* 0x000000ff1900720c */ /* 0x000fda0007705270 */
[----:B------:R-:W-:Y:S02]  /*2f30*/  @P0 IADD3 R4, PT, PT, R3, RZ, RZ ;  /* 0x000000ff03040210 */ /* 0x000fe40007ffe0ff */
[----:B------:R-:W-:Y:S02]  /*2f40*/  ISETP.NE.AND P0, PT, R0, RZ, PT ;  /* 0x000000ff0000720c */ /* 0x000fe40003f05270 */
[----:B------:R-:W-:-:S11]  /*2f50*/  @!P6 MOV R3, R4 ;  /* 0x000000040003e202 */ /* 0x000fd60000000f00 */
.L_x_1130:
[----:B------:R-:W-:Y:S05]  /*2f60*/  BSYNC.RECONVERGENT B3 ;  /* 0x0000000000037941 */ /* 0x000fea0003800200 */
.L_x_1129:
        /* <DEDUP_REMOVED lines=43> */
.L_x_1127:
[----:B------:R-:W-:Y:S05]  /*3220*/  BSYNC.RECONVERGENT B2 ;  /* 0x0000000000027941 */ /* 0x000fea0003800200 */
.L_x_1126:
[----:B------:R-:W-:Y:S01]  /*3230*/  HADD2.F32 R20, -RZ, R23.H1_H1 ;  /* 0x30000017ff147230 */ /* 0x000fe20000004100 */
[----:B------:R-:W-:Y:S01]  /*3240*/  I2FP.F32.U32 R21, R21 ;  /* 0x0000001500157245 */ /* 0x000fe20000201000 */
[----:B------:R-:W0:Y:S01]  /*3250*/  LDC.64 R46, c[0x0][0x3b0] ;  /* 0x0000ec00ff2e7b82 */ /* 0x000e220000000a00 */
[----:B------:R-:W-:Y:S02]  /*3260*/  SEL R44, RZ, 0x100, P4 ;  /* 0x00000100ff2c7807 */ /* 0x000fe40002000000 */
[----:B------:R-:W-:Y:S01]  /*3270*/  FMUL.FTZ R37, R20, R37 ;  /* 0x0000002514257220 */ /* 0x000fe20000410000 */
[----:B------:R-:W-:Y:S01]  /*3280*/  FFMA.FTZ R40, R21, R40, 1.1641532182693481445e-10 ;  /* 0x2f00000015287423 */ /* 0x000fe20000010028 */
[----:B------:R-:W-:Y:S01]  /*3290*/  @P1 HADD2.F32 R20, -RZ, R19.H1_H1 ;  /* 0x30000013ff141230 */ /* 0x000fe20000004100 */
[----:B------:R-:W-:Y:S01]  /*32a0*/  ISETP.NE.AND P6, PT, R41, RZ, PT ;  /* 0x000000ff2900720c */ /* 0x000fe20003fc5270 */
[----:B------:R-:W-:Y:S01]  /*32b0*/  FMUL.FTZ R37, R37, R38 ;  /* 0x0000002625257220 */ /* 0x000fe20000410000 */
[----:B------:R-:W-:-:S02]  /*32c0*/  SEL R41, RZ, 0x10000, P5 ;  /* 0x00010000ff297807 */ /* 0x000fc40002800000 */
[----:B------:R-:W-:Y:S02]  /*32d0*/  FSETP.GTU.FTZ.AND P4, PT, R40, R39, PT ;  /* 0x000000272800720b */ /* 0x000fe40003f9c000 */
[----:B------:R-:W-:Y:S02]  /*32e0*/  ISETP.NE.AND P5, PT, R43, RZ, PT ;  /* 0x000000ff2b00720c */ /* 0x000fe40003fa5270 */
[----:B------:R-:W-:Y:S02]  /*32f0*/  FSEL R39, R37, RZ, !P4 ;  /* 0x000000ff25277208 */ /* 0x000fe40006000000 */
[----:B------:R-:W-:Y:S02]  /*3300*/  SEL R45, RZ, 0x1000000, P4 ;  /* 0x01000000ff2d7807 */ /* 0x000fe40002000000 */
[----:B------:R-:W-:Y:S01]  /*3310*/  SEL R38, RZ, 0x1000000, P2 ;  /* 0x01000000ff267807 */ /* 0x000fe20001000000 */
[----:B------:R-:W-:Y:S01]  /*3320*/  @P1 FADD.FTZ R39, R20, R39 ;  /* 0x0000002714271221 */ /* 0x000fe20000010000 */
[----:B------:R-:W-:-:S02]  /*3330*/  ISETP.NE.AND P1, PT, R42, RZ, PT ;  /* 0x000000ff2a00720c */ /* 0x000fc40003f25270 */
[----:B------:R-:W1:Y:S01]  /*3340*/  LDC.64 R42, c[0x0][0x3a8] ;  /* 0x0000ea00ff2a7b82 */ /* 0x000e620000000a00 */
[----:B------:R-:W-:Y:S01]  /*3350*/  SEL R40, RZ, 0x100, P5 ;  /* 0x00000100ff287807 */ /* 0x000fe20002800000 */
[----:B0-----:R-:W-:Y:S01]  /*3360*/  IMAD.WIDE.U32 R46, R34, 0x8, R46 ;  /* 0x00000008222e7825 */ /* 0x001fe200078e002e */
[----:B------:R-:W-:Y:S02]  /*3370*/  SEL R37, RZ, 0x10000, P1 ;  /* 0x00010000ff257807 */ /* 0x000fe40000800000 */
[----:B------:R-:W-:Y:S02]  /*3380*/  LOP3.LUT R44, R44, R45, R41, 0xfe, !PT ;  /* 0x0000002d2c2c7212 */ /* 0x000fe400078efe29 */
[----:B------:R-:W-:Y:S02]  /*3390*/  LOP3.LUT R40, R40, R38, R37, 0xfe, !PT ;  /* 0x0000002628287212 */ /* 0x000fe400078efe25 */
[----:B------:R-:W-:Y:S02]  /*33a0*/  SEL R41, RZ, 0x1, P6 ;  /* 0x00000001ff297807 */ /* 0x000fe40003000000 */
[----:B------:R-:W-:-:S02]  /*33b0*/  SEL R37, RZ, 0x1, P3 ;  /* 0x00000001ff257807 */ /* 0x000fc40001800000 */
[----:B------:R-:W-:Y:S02]  /*33c0*/  F2FP.F16.F32.PACK_AB R20, R31, R28 ;  /* 0x0000001c1f14723e */ /* 0x000fe400000000ff */
[----:B------:R-:W-:Y:S02]  /*33d0*/  F2FP.F16.F32.PACK_AB R21, R32, R29 ;  /* 0x0000001d2015723e */ /* 0x000fe400000000ff */
[----:B------:R-:W-:Y:S02]  /*33e0*/  F2FP.F16.F32.PACK_AB R22, R35, R30 ;  /* 0x0000001e2316723e */ /* 0x000fe400000000ff */
[----:B------:R-:W-:Y:S02]  /*33f0*/  F2FP.F16.F32.PACK_AB R23, R39, R36 ;  /* 0x000000242717723e */ /* 0x000fe400000000ff */
[----:B------:R-:W-:Y:S02]  /*3400*/  LOP3.LUT R40, R40, R41, RZ, 0xfc, !PT ;  /* 0x0000002928287212 */ /* 0x000fe400078efcff */
[----:B------:R-:W-:Y:S01]  /*3410*/  LOP3.LUT R41, R44, R37, RZ, 0xfc, !PT ;  /* 0x000000252c297212 */ /* 0x000fe200078efcff */
[----:B-1----:R-:W-:-:S05]  /*3420*/  IMAD.WIDE.U32 R42, R34, 0x10, R42 ;  /* 0x00000010222a7825 */ /* 0x002fca00078e002a */
[----:B------:R0:W-:Y:S04]  /*3430*/  STG.E.128 desc[UR8][R42.64], R20 ;  /* 0x000000142a007986 */ /* 0x0001e8000c101d08 */
[----:B------:R0:W-:Y:S02]  /*3440*/  STG.E.64 desc[UR8][R46.64], R40 ;  /* 0x000000282e007986 */ /* 0x0001e4000c101b08 */
.L_x_1090:
[----:B------:R-:W-:Y:S05]  /*3450*/  BSYNC.RECONVERGENT B0 ;  /* 0x0000000000007941 */ /* 0x000fea0003800200 */
.L_x_1089:
        /* <DEDUP_REMOVED lines=53> */
.L_x_1146:
[----:B-1----:R-:W-:Y:S01]  /*37b0*/  FADD.FTZ R20, R44, R20 ;  /* 0x000000142c147221 */ /* 0x002fe20000010000 */
[----:B------:R-:W-:Y:S01]  /*37c0*/  FMUL.FTZ R38, R41, R41 ;  /* 0x0000002929267220 */ /* 0x000fe20000410000 */
[----:B------:R-:W-:Y:S01]  /*37d0*/  PLOP3.LUT P1, PT, PT, PT, UP1, 0x40, 0x4 ;  /* 0x000000000004781c */ /* 0x000fe20003f2e818 */
[----:B------:R-:W1:Y:S01]  /*37e0*/  @!P2 LDC.64 R22, c[0x0][0x3c0] ;  /* 0x0000f000ff16ab82 */ /* 0x000e620000000a00 */
[----:B------:R-:W-:Y:S01]  /*37f0*/  FFMA.FTZ R37, R20, R21, UR14 ;  /* 0x0000000e14257e23 */ /* 0x000fe20008010015 */
[----:B------:R-:W-:Y:S01]  /*3800*/  BSSY.RECONVERGENT B0, `(.L_x_1132) ;  /* 0x000003b000007945 */ /* 0x000fe20003800200 */
[----:B------:R-:W-:-:S05]  /*3810*/  FSEL R38, R38, RZ, !P1 ;  /* 0x000000ff26267208 */ /* 0x000fca0004800000 */
        /* <DEDUP_REMOVED lines=8> */
[----:B------:R-:W-:Y:S01]  /*38a0*/  PLOP3.LUT P0, PT, PT, PT, UP1, 0x40, 0x4 ;  /* 0x000000000004781c */ /* 0x000fe20003f0e818 */
[----:B-1----:R-:W-:Y:S02]  /*38b0*/  HADD2.F32 R21, -RZ, R12.H0_H0 ;  /* 0x2000000cff157230 */ /* 0x002fe40000004100 */
[----:B------:R-:W-:Y:S01]  /*38c0*/  HADD2.F32 R23, -RZ, R8.H0_H0 ;  /* 0x20000008ff177230 */ /* 0x000fe20000004100 */
[----:B------:R-:W-:Y:S01]  /*38d0*/  FSEL R41, R41, RZ, P0 ;  /* 0x000000ff29297208 */ /* 0x000fe20000000000 */
[----:B------:R-:W-:Y:S02]  /*38e0*/  HADD2.F32 R43, -RZ, R12.H1_H1 ;  /* 0x3000000cff2b7230 */ /* 0x000fe40000004100 */
[----:B------:R-:W-:Y:S02]  /*38f0*/  HADD2.F32 R40, -RZ, R9.H1_H1 ;  /* 0x30000009ff287230 */ /* 0x000fe40000004100 */
[--C-:B------:R-:W-:Y:S01]  /*3900*/  FADD.FTZ R20, R28, -R41.reuse ;  /* 0x800000291c147221 */ /* 0x100fe20000010000 */
[--C-:B------:R-:W-:Y:S01]  /*3910*/  FADD.FTZ R22, R31, -R41.reuse ;  /* 0x800000291f167221 */ /* 0x100fe20000010000 */
[----:B------:R-:W-:Y:S01]  /*3920*/  FADD.FTZ R38, R29, -R41 ;  /* 0x800000291d267221 */ /* 0x000fe20000010000 */
[----:B------:R-:W-:-:S02]  /*3930*/  HADD2.F32 R45, -RZ, R10.H0_H0 ;  /* 0x2000000aff2d7230 */ /* 0x000fc40000004100 */
[C---:B------:R-:W-:Y:S01]  /*3940*/  FMUL.FTZ R20, R37.reuse, R20 ;  /* 0x0000001425147220 */ /* 0x040fe20000410000 */
[C---:B------:R-:W-:Y:S01]  /*3950*/  FMUL.FTZ R22, R37.reuse, R22 ;  /* 0x0000001625167220 */ /* 0x040fe20000410000 */
[----:B------:R-:W-:Y:S01]  /*3960*/  FMUL.FTZ R38, R37, R38 ;  /* 0x0000002625267220 */ /* 0x000fe20000410000 */
[----:B------:R-:W-:Y:S02]  /*3970*/  HADD2.F32 R42, -RZ, R11.H0_H0 ;  /* 0x2000000bff2a7230 */ /* 0x000fe40000004100 */
[----:B------:R-:W-:Y:S01]  /*3980*/  FFMA.FTZ R20, R20, R21, R23 ;  /* 0x0000001514147223 */ /* 0x000fe20000010017 */
[----:B------:R-:W-:Y:S02]  /*3990*/  HADD2.F32 R21, -RZ, R8.H1_H1 ;  /* 0x30000008ff157230 */ /* 0x000fe40000004100 */
[----:B------:R-:W-:-:S03]  /*39a0*/  HADD2.F32 R23, -RZ, R9.H0_H0 ;  /* 0x20000009ff177230 */ /* 0x000fc60000004100 */
[----:B------:R-:W-:Y:S01]  /*39b0*/  FFMA.FTZ R43, R22, R43, R21 ;  /* 0x0000002b162b7223 */ /* 0x000fe20000010015 */
[--C-:B------:R-:W-:Y:S02]  /*39c0*/  HADD2.F32 R21, -RZ, R13.reuse.H0_H0 ;  /* 0x2000000dff157230 */ /* 0x100fe40000004100 */
[----:B------:R-:W-:Y:S02]  /*39d0*/  FADD.FTZ R22, R32, -R41 ;  /* 0x8000002920167221 */ /* 0x000fe40000010000 */
[----:B------:R-:W-:Y:S01]  /*39e0*/  F2FP.F16.F32.PACK_AB R20, R43, R20 ;  /* 0x000000142b14723e */ /* 0x000fe200000000ff */
[----:B------:R-:W-:Y:S01]  /*39f0*/  FFMA.FTZ R38, R38, R21, R23 ;  /* 0x0000001526267223 */ /* 0x000fe20000010017 */
[----:B------:R-:W-:Y:S01]  /*3a00*/  FMUL.FTZ R21, R37, R22 ;  /* 0x0000001625157220 */ /* 0x000fe20000410000 */
[----:B------:R-:W-:Y:S02]  /*3a10*/  HADD2.F32 R22, -RZ, R13.H1_H1 ;  /* 0x3000000dff167230 */ /* 0x000fe40000004100 */
[----:B------:R-:W-:-:S03]  /*3a20*/  HADD2.F32 R23, -RZ, R14.H0_H0 ;  /* 0x2000000eff177230 */ /* 0x000fc60000004100 */
[----:B------:R-:W-:Y:S01]  /*3a30*/  FFMA.FTZ R21, R21, R22, R40 ;  /* 0x0000001615157223 */ /* 0x000fe20000010028 */
[--C-:B------:R-:W-:Y:S01]  /*3a40*/  FADD.FTZ R22, R30, -R41.reuse ;  /* 0x800000291e167221 */ /* 0x100fe20000010000 */
[----:B------:R-:W-:-:S03]  /*3a50*/  FADD.FTZ R40, R35, -R41 ;  /* 0x8000002923287221 */ /* 0x000fc60000010000 */
[C---:B------:R-:W-:Y:S01]  /*3a60*/  FMUL.FTZ R22, R37.reuse, R22 ;  /* 0x0000001625167220 */ /* 0x040fe20000410000 */
[----:B------:R-:W-:Y:S01]  /*3a70*/  FMUL.FTZ R40, R37, R40 ;  /* 0x0000002825287220 */ /* 0x000fe20000410000 */
        /* <DEDUP_REMOVED lines=14> */
[----:B------:R-:W-:-:S05]  /*3b60*/  FFMA.FTZ R40, R40, R37, R41 ;  /* 0x0000002528287223 */ /* 0x000fca0000010029 */
[----:B------:R-:W-:Y:S02]  /*3b70*/  F2FP.F16.F32.PACK_AB R23, R40, R23 ;  /* 0x000000172817723e */ /* 0x000fe400000000ff */
[----:B------:R-:W1:Y:S02]  /*3b80*/  LDC.64 R40, c[0x0][0x428] ;  /* 0x00010a00ff287b82 */ /* 0x000e640000000a00 */
[----:B-1----:R-:W-:-:S05]  /*3b90*/  IMAD.WIDE.U32 R40, R34, 0x10, R40 ;  /* 0x0000001022287825 */ /* 0x002fca00078e0028 */
[----:B------:R2:W-:Y:S02]  /*3ba0*/  STG.E.128 desc[UR8][R40.64], R20 ;  /* 0x0000001428007986 */ /* 0x0005e4000c101d08 */
.L_x_1133:
[----:B------:R-:W-:Y:S05]  /*3bb0*/  BSYNC.RECONVERGENT B0 ;  /* 0x0000000000007941 */ /* 0x000fea0003800200 */
.L_x_1132:
[----:B-12---:R-:W1:Y:S02]  /*3bc0*/  LDC.64 R20, c[0x0][0x380] ;  /* 0x0000e000ff147b82 */ /* 0x006e640000000a00 */
[----:B-1----:R-:W-:-:S05]  /*3bd0*/  IMAD R24, R20, 0x4, R24 ;  /* 0x0000000414187824 */ /* 0x002fca00078e0218 */
[----:B------:R-:W-:-:S13]  /*3be0*/  ISETP.GE.AND P0, PT, R24, R21, PT ;  /* 0x000000151800720c */ /* 0x000fda0003f06270 */
[----:B------:R-:W-:Y:S05]  /*3bf0*/  @!P0 BRA `(.L_x_1134) ;  /* 0xffffffcc00308947 */ /* 0x000fea000383ffff */
[----:B------:R-:W-:Y:S05]  /*3c00*/  BSYNC B1 ;  /* 0x0000000000017941 */ /* 0x000fea0003800000 */
.L_x_1088:
[----:B------:R-:W-:Y:S05]  /*3c10*/  EXIT ;  /* 0x000000000000794d */ /* 0x000fea0003800000 */
.L_x_1131:
[----:B------:R-:W-:Y:S01]  /*3c20*/  HFMA2 R37, -RZ, RZ, 0, 5.9604644775390625e-08 ;  /* 0x00000001ff257431 */ /* 0x000fe200000001ff */
[----:B------:R-:W-:Y:S01]  /*3c30*/  BSSY B0, `(.L_x_1135) ;  /* 0x0000006000007945 */ /* 0x000fe20003800000 */
[----:B------:R-:W-:Y:S01]  /*3c40*/  MOV R23, 0x1f ;  /* 0x0000001f00177802 */ /* 0x000fe20000000f00 */
[----:B------:R-:W-:-:S07]  /*3c50*/  IMAD.MOV.U32 R22, RZ, RZ, -0x1 ;  /* 0xffffffffff167424 */ /* 0x000fce00078e00ff */
[----:B------:R-:W-:Y:S05]  /*3c60*/  WARPSYNC.COLLECTIVE R22, `(.L_x_1136) ;  /* 0x0000000016087348 */ /* 0x000fea0003c00000 */
[----:B------:R0:W1:Y:S02]  /*3c70*/  SHFL.BFLY P3, R20, R38, R37, R23 ;  /* 0x0c00002526147389 */ /* 0x0000640000060017 */
[----:B01----:R-:W-:Y:S05]  /*3c80*/  ENDCOLLECTIVE ;  /* 0x000000000000791b */ /* 0x003fea0003800000 */
.L_x_1136:
[----:B------:R-:W-:Y:S05]  /*3c90*/  BSYNC B0 ;  /* 0x0000000000007941 */ /* 0x000fea0003800000 */
.L_x_1135:
[----:B------:R-:W-:Y:S01]  /*3ca0*/  FADD.FTZ R40, R38, R20 ;  /* 0x0000001426287221 */ /* 0x000fe20000010000 */
[----:B------:R-:W-:Y:S02]  /*3cb0*/  HFMA2 R37, -RZ, RZ, 0, 1.1920928955078125e-07 ;  /* 0x00000002ff257431 */ /* 0x000fe400000001ff */
[----:B------:R-:W-:Y:S01]  /*3cc0*/  IMAD.MOV.U32 R23, RZ, RZ, 0x1f ;  /* 0x0000001fff177424 */ /* 0x000fe200078e00ff */
[----:B------:R-:W-:Y:S01]  /*3cd0*/  MOV R22, 0xffffffff ;  /* 0xffffffff00167802 */ /* 0x000fe20000000f00 */
[----:B------:R-:W0:Y:S01]  /*3ce0*/  LDC R21, c[0x0][0x400] ;  /* 0x00010000ff157b82 */ /* 0x000e220000000800 */
[----:B------:R-:W-:-:S07]  /*3cf0*/  MOV R38, R40 ;  /* 0x0000002800267202 */ /* 0x000fce0000000f00 */
[----:B0-----:R-:W-:Y:S05]  /*3d00*/  WARPSYNC.COLLECTIVE R22, `(.L_x_1137) ;  /* 0x0000000016087348 */ /* 0x001fea0003c00000 */
[----:B------:R1:W2:Y:S02]  /*3d10*/  SHFL.BFLY P3, R20, R38, R37, R23 ;  /* 0x0c00002526147389 */ /* 0x0002a40000060017 */
[----:B012---:R-:W-:Y:S05]  /*3d20*/  ENDCOLLECTIVE ;  /* 0x000000000000791b */ /* 0x007fea0003800000 */
.L_x_1137:
[----:B------:R-:W-:Y:S02]  /*3d30*/  IMAD.MOV.U32 R37, RZ, RZ, 0x4 ;  /* 0x00000004ff257424 */ /* 0x000fe400078e00ff */
[----:B------:R-:W-:-:S05]  /*3d40*/  FADD.FTZ R42, R40, R20 ;  /* 0x00000014282a7221 */ /* 0x000fca0000010000 */
[----:B------:R-:W-:-:S07]  /*3d50*/  MOV R38, R42 ;  /* 0x0000002a00267202 */ /* 0x000fce0000000f00 */
[----:B------:R-:W-:Y:S05]  /*3d60*/  WARPSYNC.COLLECTIVE R22, `(.L_x_1138) ;  /* 0x0000000016087348 */ /* 0x000fea0003c00000 */
[----:B------:R0:W1:Y:S02]  /*3d70*/  SHFL.BFLY P3, R20, R38, R37, R23 ;  /* 0x0c00002526147389 */ /* 0x0000640000060017 */
[----:B01----:R-:W-:Y:S05]  /*3d80*/  ENDCOLLECTIVE ;  /* 0x000000000000791b */ /* 0x003fea0003800000 */
.L_x_1138:
[----:B------:R-:W-:Y:S02]  /*3d90*/  HFMA2 R37, -RZ, RZ, 0, 4.76837158203125e-07 ;  /* 0x00000008ff257431 */ /* 0x000fe400000001ff */
[----:B------:R-:W-:-:S05]  /*3da0*/  FADD.FTZ R43, R42, R20 ;  /* 0x000000142a2b7221 */ /* 0x000fca0000010000 */
[----:B------:R-:W-:-:S07]  /*3db0*/  MOV R38, R43 ;  /* 0x0000002b00267202 */ /* 0x000fce0000000f00 */
[----:B------:R-:W-:Y:S05]  /*3dc0*/  WARPSYNC.COLLECTIVE R22, `(.L_x_1139) ;  /* 0x0000000016087348 */ /* 0x000fea0003c00000 */
[----:B------:R0:W1:Y:S02]  /*3dd0*/  SHFL.BFLY P3, R20, R38, R37, R23 ;  /* 0x0c00002526147389 */ /* 0x0000640000060017 */
[----:B01----:R-:W-:Y:S05]  /*3de0*/  ENDCOLLECTIVE ;  /* 0x000000000000791b */ /* 0x003fea0003800000 */
.L_x_1139:
[----:B------:R-:W-:Y:S01]  /*3df0*/  MOV R37, 0x10 ;  /* 0x0000001000257802 */ /* 0x000fe20000000f00 */
[----:B------:R-:W-:-:S04]  /*3e00*/  FADD.FTZ R44, R43, R20 ;  /* 0x000000142b2c7221 */ /* 0x000fc80000010000 */
[----:B------:R-:W-:-:S07]  /*3e10*/  IMAD.MOV.U32 R38, RZ, RZ, R44 ;  /* 0x000000ffff267224 */ /* 0x000fce00078e002c */
[----:B------:R-:W-:Y:S05]  /*3e20*/  WARPSYNC.COLLECTIVE R22, `(.L_x_1140) ;  /* 0x0000000016087348 */ /* 0x000fea0003c00000 */
[----:B------:R0:W1:Y:S02]  /*3e30*/  SHFL.BFLY P3, R20, R38, R37, R23 ;  /* 0x0c00002526147389 */ /* 0x0000640000060017 */
[----:B01----:R-:W-:Y:S05]  /*3e40*/  ENDCOLLECTIVE ;  /* 0x000000000000791b */ /* 0x003fea0003800000 */
.L_x_1140:
        /* <DEDUP_REMOVED lines=25> */
.L_x_1141:
[----:B------:R-:W-:Y:S02]  /*3fe0*/  HFMA2 R37, -RZ, RZ, 0, 1.1920928955078125e-07 ;  /* 0x00000002ff257431 */ /* 0x000fe400000001ff */
[----:B------:R-:W-:-:S05]  /*3ff0*/  FADD.FTZ R40, R38, R20 ;  /* 0x0000001426287221 */ /* 0x000fca0000010000 */
[----:B------:R-:W-:-:S07]  /*4000*/  MOV R38, R40 ;  /* 0x0000002800267202 */ /* 0x000fce0000000f00 */
[----:B------:R-:W-:Y:S05]  /*4010*/  WARPSYNC.COLLECTIVE R22, `(.L_x_1142) ;  /* 0x0000000016087348 */ /* 0x000fea0003c00000 */
[----:B------:R0:W1:Y:S02]  /*4020*/  SHFL.BFLY P3, R20, R38, R37, R23 ;  /* 0x0c00002526147389 */ /* 0x0000640000060017 */
[----:B01----:R-:W-:Y:S05]  /*4030*/  ENDCOLLECTIVE ;  /* 0x000000000000791b */ /* 0x003fea0003800000 */
.L_x_1142:
[----:B------:R-:W-:Y:S01]  /*4040*/  MOV R37, 0x4 ;  /* 0x0000000400257802 */ /* 0x000fe20000000f00 */
[----:B------:R-:W-:-:S04]  /*4050*/  FADD.FTZ R42, R40, R20 ;  /* 0x00000014282a7221 */ /* 0x000fc80000010000 */
[----:B------:R-:W-:-:S07]  /*4060*/  IMAD.MOV.U32 R38, RZ, RZ, R42 ;  /* 0x000000ffff267224 */ /* 0x000fce00078e002a */
[----:B------:R-:W-:Y:S05]  /*4070*/  WARPSYNC.COLLECTIVE R22, `(.L_x_1143) ;  /* 0x0000000016087348 */ /* 0x000fea0003c00000 */
[----:B------:R0:W1:Y:S02]  /*4080*/  SHFL.BFLY P3, R20, R38, R37, R23 ;  /* 0x0c00002526147389 */ /* 0x0000640000060017 */
[----:B01----:R-:W-:Y:S05]  /*4090*/  ENDCOLLECTIVE ;  /* 0x000000000000791b */ /* 0x003fea0003800000 */
.L_x_1143:
[----:B------:R-:W-:Y:S02]  /*40a0*/  IMAD.MOV.U32 R37, RZ, RZ, 0x8 ;  /* 0x00000008ff257424 */ /* 0x000fe400078e00ff */
[----:B------:R-:W-:-:S05]  /*40b0*/  FADD.FTZ R43, R42, R20 ;  /* 0x000000142a2b7221 */ /* 0x000fca0000010000 */
[----:B------:R-:W-:-:S07]  /*40c0*/  MOV R38, R43 ;  /* 0x0000002b00267202 */ /* 0x000fce0000000f00 */
[----:B------:R-:W-:Y:S05]  /*40d0*/  WARPSYNC.COLLECTIVE R22, `(.L_x_1144) ;  /* 0x0000000016087348 */ /* 0x000fea0003c00000 */
[----:B------:R0:W1:Y:S02]  /*40e0*/  SHFL.BFLY P3, R20, R38, R37, R23 ;  /* 0x0c00002526147389 */ /* 0x0000640000060017 */
[----:B01----:R-:W-:Y:S05]  /*40f0*/  ENDCOLLECTIVE ;  /* 0x000000000000791b */ /* 0x003fea0003800000 */
.L_x_1144:
[----:B------:R-:W-:Y:S02]  /*4100*/  HFMA2 R37, -RZ, RZ, 0, 9.5367431640625e-07 ;  /* 0x00000010ff257431 */ /* 0x000fe400000001ff */
[----:B------:R-:W-:-:S05]  /*4110*/  FADD.FTZ R44, R43, R20 ;  /* 0x000000142b2c7221 */ /* 0x000fca0000010000 */
[----:B------:R-:W-:-:S07]  /*4120*/  MOV R38, R44 ;  /* 0x0000002c00267202 */ /* 0x000fce0000000f00 */
[----:B------:R-:W-:Y:S05]  /*4130*/  WARPSYNC.COLLECTIVE R22, `(.L_x_1145) ;  /* 0x0000000016087348 */ /* 0x000fea0003c00000 */
[----:B------:R0:W1:Y:S02]  /*4140*/  SHFL.BFLY P3, R20, R38, R37, R23 ;  /* 0x0c00002526147389 */ /* 0x0000640000060017 */
[----:B01----:R-:W-:Y:S05]  /*4150*/  ENDCOLLECTIVE ;  /* 0x000000000000791b */ /* 0x003fea0003800000 */
.L_x_1145:
[----:B------:R-:W-:Y:S05]  /*4160*/  BRA `(.L_x_1146) ;  /* 0xfffffff400907947 */ /* 0x000fea000383ffff */
.L_x_1147:
        /* <DEDUP_REMOVED lines=9> */
.L_x_9059:


//--------------------- .text._ZN10layer_norm13ln_fwd_kernelINS_13Kernel_traitsI6__halfS2_S2_S2_fjLj256ELj1ELj4ELj1ELj16ENS_18Kernel_traits_baseILj256ES2_S2_S2_S2_fjLj128EEEEELb1ELb0ELb0ELb1EEEvNS_9FwdParamsE --------------------------
	.section	.text._ZN10layer_norm13ln_fwd_kernelINS_13Kernel_traitsI6__halfS2_S2_S2_fjLj256ELj1ELj4ELj1ELj16ENS_18Kernel_traits_baseILj256ES2_S2_S2_S2_fjLj128EEEEELb1ELb0ELb0ELb1EEEvNS_9FwdParamsE,"ax",@progbits
	.align	128
        .global         _ZN10layer_norm13ln_fwd_kernelINS_13Kernel_traitsI6__halfS2_S2_S2_fjLj256ELj1ELj4ELj1ELj16ENS_18Kernel_traits_baseILj256ES2_S2_S2_S2_fjLj128EEEEELb1ELb0ELb0ELb1EEEvNS_9FwdParamsE
        .type           _ZN10layer_norm13ln_fwd_kernelINS_13Kernel_traitsI6__halfS2_S2_S2_fjLj256ELj1ELj4ELj1ELj16ENS_18Kernel_traits_baseILj256ES2_S2_S2_S2_fjLj128EEEEELb1ELb0ELb0ELb1EEEvNS_9FwdParamsE,@function
        .size           _ZN10layer_norm13ln_fwd_kernelINS_13Kernel_traitsI6__halfS2_S2_S2_fjLj256ELj1ELj4ELj1ELj16ENS_18Kernel_traits_baseILj256ES2_S2_S2_S2_fjLj128EEEEELb1ELb0ELb0ELb1EEEvNS_9FwdParamsE,(.L_x_9060 - _ZN10layer_norm13ln_fwd_kernelINS_13Kernel_traitsI6__halfS2_S2_S2_fjLj256ELj1ELj4ELj1ELj16ENS_18Kernel_traits_baseILj256ES2_S2_S2_S2_fjLj128EEEEELb1ELb0ELb0ELb1EEEvNS_9FwdParamsE)
        .other          _ZN10layer_norm13ln_fwd_kernelINS_13Kernel_traitsI6__halfS2_S2_S2_fjLj256ELj1ELj4ELj1ELj16ENS_18Kernel_traits_baseILj256ES2_S2_S2_S2_fjLj128EEEEELb1ELb0ELb0ELb1EEEvNS_9FwdParamsE,@"STO_CUDA_ENTRY STV_DEFAULT"
_ZN10layer_norm13ln_fwd_kernelINS_13Kernel_traitsI6__halfS2_S2_S2_fjLj256ELj1ELj4ELj1ELj16ENS_18Kernel_traits_baseILj256ES2_S2_S2_S2_fjLj128EEEEELb1ELb0ELb0ELb1EEEvNS_9FwdParamsE:
.text._ZN10layer_norm13ln_fwd_kernelINS_13Kernel_traitsI6__halfS2_S2_S2_fjLj256ELj1ELj4ELj1ELj16ENS_18Kernel_traits_baseILj256ES2_S2_S2_S2_fjLj128EEEEELb1ELb0ELb0ELb1EEEvNS_9FwdParamsE:
        /* <DEDUP_REMOVED lines=39> */
[----:B------:R-:W-:Y:S02]  /*0270*/  UIADD3 UR18, UPT, UPT, UR7, 0x32370b8f, URZ ;  /* 0x32370b8f07127890 */ /* 0x000fe4000fffe0ff */
[----:B------:R-:W-:Y:S02]  /*0280*/  UIADD3 UR17, UPT, UPT, UR6, -0x255992d5, URZ ;  /* 0xdaa66d2b06117890 */ /* 0x000fe4000fffe0ff */
[----:B------:R-:W-:Y:S01]  /*0290*/  UIADD3 UR19, UPT, UPT, UR6, 0x78dde6e4, URZ ;  /* 0x78dde6e406137890 */ /* 0x000fe2000fffe0ff */
[----:B0-----:R-:W-:Y:S01]  /*02a0*/  IMAD.WIDE.U32 R16, R5, 0x10, R16 ;  /* 0x0000001005107825 */ /* 0x001fe200078e0010 */
[----:B------:R-:W-:-:S02]  /*02b0*/  UIADD3 UR20, UPT, UPT, UR7, -0x126145ec, URZ ;  /* 0xed9eba1407147890 */ /* 0x000fc4000fffe0ff */
[----:B------:R-:W-:Y:S02]  /*02c0*/  UIADD3 UR22, UPT, UPT, UR7, -0x56f99767, URZ ;  /* 0xa906689907167890 */ /* 0x000fe4000fffe0ff */
[----:B------:R-:W-:Y:S01]  /*02d0*/  UIADD3 UR21, UPT, UPT, UR6, 0x1715609d, URZ ;  /* 0x1715609d06157890 */ /* 0x000fe2000fffe0ff */
[----:B------:R-:W2:Y:S01]  /*02e0*/  LDG.E.128 R16, desc[UR8][R16.64] ;  /* 0x0000000810107981 */ /* 0x000ea2000c1e1d00 */
[----:B------:R-:W-:Y:S01]  /*02f0*/  UIADD3 UR23, UPT, UPT, UR6, -0x4ab325aa, URZ ;  /* 0xb54cda5606177890 */ /* 0x000fe2000fffe0ff */
[----:B-1---5:R-:W-:Y:S01]  /*0300*/  @P1 IADD3 R38, P0, PT, R8, R3, RZ ;  /* 0x0000000308261210 */ /* 0x022fe20007f1e0ff */
[----:B------:R-:W-:Y:S01]  /*0310*/  UIADD3 UR24, UPT, UPT, UR7, 0x646e171e, URZ ;  /* 0x646e171e07187890 */ /* 0x000fe2000fffe0ff */
[----:B------:R-:W-:Y:S01]  /*0320*/  BSSY B0, `(.L_x_1148) ;  /* 0x0000377000007945 */ /* 0x000fe20003800000 */
[----:B------:R-:W-:Y:S01]  /*0330*/  UIADD3 UR26, UPT, UPT, UR7, 0x1fd5c5a3, URZ ;  /* 0x1fd5c5a3071a7890 */ /* 0x000fe2000fffe0ff */
[----:B------:R-:W-:Y:S01]  /*0340*/  @P1 IADD3.X R39, PT, PT, RZ, R9, RZ, P0, !PT ;  /* 0x00000009ff271210 */ /* 0x000fe200007fe4ff */
[----:B------:R-:W-:Y:S01]  /*0350*/  IMAD R9, R4, -0x326172a9, RZ ;  /* 0xcd9e8d5704097824 */ /* 0x000fe200078e02ff */
[----:B------:R-:W-:Y:S01]  /*0360*/  UIADD3 UR25, UPT, UPT, UR6, 0x5384540f, URZ ;  /* 0x5384540f06197890 */ /* 0x000fe2000fffe0ff */
[----:B------:R-:W-:Y:S01]  /*0370*/  HADD2.F32 R23, -RZ, R15.H1_H1 ;  /* 0x3000000fff177230 */ /* 0x000fe20000004100 */
[C-C-:B------:R-:W-:Y:S01]  /*0380*/  SHF.R.U64 R3, R38.reuse, 0x2, R39.reuse ;  /* 0x0000000226037819 */ /* 0x140fe20000001227 */
[----:B------:R-:W-:Y:S01]  /*0390*/  UIADD3 UR28, UPT, UPT, UR7, -0x24c28bd8, URZ ;  /* 0xdb3d7428071c7890 */ /* 0x000fe2000fffe0ff */
[----:B------:R-:W-:Y:S01]  /*03a0*/  SHF.R.U32.HI R2, RZ, 0x2, R39 ;  /* 0x00000002ff027819 */ /* 0x000fe20000011627 */
[----:B------:R-:W-:Y:S01]  /*03b0*/  UIADD3 UR27, UPT, UPT, UR6, -0xe443238, URZ ;  /* 0xf1bbcdc8061b7890 */ /* 0x000fe2000fffe0ff */
[----:B------:R-:W-:Y:S01]  /*03c0*/  LOP3.LUT R38, R38, 0x3, RZ, 0xc0, !PT ;  /* 0x0000000326267812 */ /* 0x000fe200078ec0ff */
[----:B------:R-:W-:Y:S01]  /*03d0*/  IMAD.HI.U32 R0, R3, -0x2daee0ad, RZ ;  /* 0xd2511f5303007827 */ /* 0x000fe200078e00ff */
[----:B------:R-:W-:Y:S01]  /*03e0*/  LOP3.LUT R7, R2, UR6, R7, 0x96, !PT ;  /* 0x0000000602077c12 */ /* 0x000fe2000f8e9607 */
[----:B------:R-:W-:-:S02]  /*03f0*/  UIADD3 UR29, UPT, UPT, UR6, -0x700cb87f, URZ ;  /* 0x8ff34781061d7890 */ /* 0x000fc4000fffe0ff */
[----:B------:R-:W-:Y:S01]  /*0400*/  IMAD R11, R3, -0x2daee0ad, RZ ;  /* 0xd2511f53030b7824 */ /* 0x000fe200078e02ff */
[----:B------:R-:W-:Y:S01]  /*0410*/  LOP3.LUT R0, R0, UR7, RZ, 0x3c, !PT ;  /* 0x0000000700007c12 */ /* 0x000fe2000f8e3cff */
[----:B------:R-:W-:Y:S01]  /*0420*/  IMAD.HI.U32 R10, R7, -0x2daee0ad, RZ ;  /* 0xd2511f53070a7827 */ /* 0x000fe200078e00ff */
[----:B------:R-:W-:Y:S01]  /*0430*/  UIADD3 UR30, UPT, UPT, UR7, -0x695add53, URZ ;  /* 0x96a522ad071e7890 */ /* 0x000fe2000fffe0ff */
[----:B------:R-:W0:Y:S02]  /*0440*/  LDCU UR12, c[0x0][0x388] ;  /* 0x00007100ff0c77ac */ /* 0x000e240008000800 */
[C---:B------:R-:W-:Y:S01]  /*0450*/  IMAD.HI.U32 R8, R0.reuse, -0x326172a9, RZ ;  /* 0xcd9e8d5700087827 */ /* 0x040fe200078e00ff */
[----:B------:R-:W-:Y:S01]  /*0460*/  LOP3.LUT R10, R11, UR14, R10, 0x96, !PT ;  /* 0x0000000e0b0a7c12 */ /* 0x000fe2000f8e960a */
[----:B------:R-:W1:Y:S02]  /*0470*/  LDCU UR13, c[0x0][0x448] ;  /* 0x00008900ff0d77ac */ /* 0x000e640008000800 */
        /* <DEDUP_REMOVED lines=23> */
[----:B------:R-:W-:Y:S01]  /*05f0*/  IMAD R10, R8, -0x2daee0ad, RZ ;  /* 0xd2511f53080a7824 */ /* 0x000fe200078e02ff */
[----:B------:R-:W-:Y:S01]  /*0600*/  LOP3.LUT R0, R9, UR20, R0, 0x96, !PT ;  /* 0x0000001409007c12 */ /* 0x000fe2000f8e9600 */
[----:B------:R-:W-:-:S04]  /*0610*/  IMAD.HI.U32 R9, R7, -0x2daee0ad, RZ ;  /* 0xd2511f5307097827 */ /* 0x000fc800078e00ff */
[----:B------:R-:W-:Y:S01]  /*0620*/  IMAD R11, R11, -0x326172a9, RZ ;  /* 0xcd9e8d570b0b7824 */ /* 0x000fe200078e02ff */
[----:B------:R-:W-:Y:S01]  /*0630*/  LOP3.LUT R9, R10, UR22, R9, 0x96, !PT ;  /* 0x000000160a097c12 */ /* 0x000fe2000f8e9609 */
[----:B------:R-:W-:Y:S01]  /*0640*/  IMAD.HI.U32 R8, R0, -0x326172a9, RZ ;  /* 0xcd9e8d5700087827 */ /* 0x000fe200078e00ff */
[----:B---3--:R-:W-:-:S03]  /*0650*/  UISETP.NE.AND UP1, UPT, UR4, URZ, UPT ;  /* 0x000000ff0400728c */ /* 0x008fc6000bf25270 */
        /* <DEDUP_REMOVED lines=12> */
[----:B------:R-:W-:Y:S01]  /*0720*/  HADD2.F32 R10, -RZ, R13.H1_H1 ;  /* 0x3000000dff0a7230 */ /* 0x000fe20000004100 */
        /* <DEDUP_REMOVED lines=8> */
[----:B------:R-:W-:Y:S02]  /*07b0*/  HADD2.F32 R7, -RZ, R13.H0_H0 ;  /* 0x2000000dff077230 */ /* 0x000fe40000004100 */
[----:B------:R-:W-:-:S04]  /*07c0*/  IMAD.HI.U32 R22, R33, -0x326172a9, RZ ;  /* 0xcd9e8d5721167827 */ /* 0x000fc800078e00ff */
[----:B------:R-:W-:Y:S01]  /*07d0*/  IMAD R13, R11, -0x2daee0ad, RZ ;  /* 0xd2511f530b0d7824 */ /* 0x000fe200078e02ff */
[----:B------:R-:W-:Y:S01]  /*07e0*/  LOP3.LUT R22, R21, UR29, R22, 0x96, !PT ;  /* 0x0000001d15167c12 */ /* 0x000fe2000f8e9616 */
[----:B------:R-:W-:-:S04]  /*07f0*/  IMAD.HI.U32 R24, R34, -0x2daee0ad, RZ ;  /* 0xd2511f5322187827 */ /* 0x000fc800078e00ff */
[--C-:B------:R-:W-:Y:S01]  /*0800*/  HADD2.F32 R0, -RZ, R12.reuse.H0_H0 ;  /* 0x2000000cff007230 */ /* 0x100fe20000004100 */
[----:B------:R-:W-:Y:S01]  /*0810*/  LOP3.LUT R24, R13, UR30, R24, 0x96, !PT ;  /* 0x0000001e0d187c12 */ /* 0x000fe2000f8e9618 */
[----:B------:R-:W-:Y:S02]  /*0820*/  HADD2.F32 R8, -RZ, R12.H1_H1 ;  /* 0x3000000cff087230 */ /* 0x000fe40000004100 */
[--C-:B------:R-:W-:Y:S02]  /*0830*/  HADD2.F32 R9, -RZ, R14.reuse.H0_H0 ;  /* 0x2000000eff097230 */ /* 0x100fe40000004100 */
[----:B------:R-:W-:Y:S02]  /*0840*/  HADD2.F32 R20, -RZ, R14.H1_H1 ;  /* 0x3000000eff147230 */ /* 0x000fe40000004100 */
[----:B------:R-:W-:Y:S02]  /*0850*/  HADD2.F32 R11, -RZ, R15.H0_H0 ;  /* 0x2000000fff0b7230 */ /* 0x000fe40000004100 */
[----:B------:R-:W-:-:S02]  /*0860*/  IMAD.MOV.U32 R35, RZ, RZ, RZ ;  /* 0x000000ffff237224 */ /* 0x000fc400078e00ff */
[----:B------:R-:W-:Y:S02]  /*0870*/  IMAD R34, R34, -0x2daee0ad, RZ ;  /* 0xd2511f5322227824 */ /* 0x000fe400078e02ff */
[----:B------:R-:W-:Y:S02]  /*0880*/  IMAD R33, R33, -0x326172a9, RZ ;  /* 0xcd9e8d5721217824 */ /* 0x000fe400078e02ff */
[--C-:B--2---:R-:W-:Y:S02]  /*0890*/  HADD2.F32 R21, -RZ, R16.reuse.H0_H0 ;  /* 0x20000010ff157230 */ /* 0x104fe40000004100 */
[----:B------:R-:W-:Y:S02]  /*08a0*/  HADD2.F32 R26, -RZ, R16.H1_H1 ;  /* 0x30000010ff1a7230 */ /* 0x000fe40000004100 */
[--C-:B------:R-:W-:Y:S02]  /*08b0*/  HADD2.F32 R25, -RZ, R17.reuse.H0_H0 ;  /* 0x20000011ff197230 */ /* 0x100fe40000004100 */
[----:B------:R-:W-:-:S02]  /*08c0*/  HADD2.F32 R28, -RZ, R17.H1_H1 ;  /* 0x30000011ff1c7230 */ /* 0x000fc40000004100 */
[--C-:B------:R-:W-:Y:S02]  /*08d0*/  HADD2.F32 R27, -RZ, R18.reuse.H0_H0 ;  /* 0x20000012ff1b7230 */ /* 0x100fe40000004100 */
[----:B------:R-:W-:Y:S02]  /*08e0*/  HADD2.F32 R32, -RZ, R18.H1_H1 ;  /* 0x30000012ff207230 */ /* 0x000fe40000004100 */
[--C-:B------:R-:W-:Y:S02]  /*08f0*/  HADD2.F32 R29, -RZ, R19.reuse.H0_H0 ;  /* 0x20000013ff1d7230 */ /* 0x100fe40000004100 */
[----:B01--4-:R-:W-:-:S07]  /*0900*/  HADD2.F32 R36, -RZ, R19.H1_H1 ;  /* 0x30000013ff247230 */ /* 0x013fce0000004100 */
.L_x_1190:
        /* <DEDUP_REMOVED lines=22> */
[----:B------:R-:W-:Y:S01]  /*0a70*/  MOV R39, UR6 ;  /* 0x0000000600277c02 */ /* 0x000fe20008000f00 */
[----:B------:R-:W-:Y:S01]  /*0a80*/  IMAD.MOV.U32 R40, RZ, RZ, 0x2 ;  /* 0x00000002ff287424 */ /* 0x000fe200078e00ff */
[----:B0-----:R-:W-:-:S09]  /*0a90*/  MOV R31, R33 ;  /* 0x00000021001f7202 */ /* 0x001fd20000000f00 */
[----:B---3--:R-:W-:Y:S01]  /*0aa0*/  @P2 HADD2.F32 R47, -RZ, R30.H0_H0 ;  /* 0x2000001eff2f2230 */ /* 0x008fe20000004100 */
[----:B------:R-:W-:Y:S01]  /*0ab0*/  IADD3 R30, PT, PT, R39, -0x61c88647, RZ ;  /* 0x9e3779b9271e7810 */ /* 0x000fe20007ffe0ff */
[----:B-1----:R-:W-:Y:S06]  /*0ac0*/  @!P1 BRA `(.L_x_1150) ;  /* 0x0000000400049947 */ /* 0x002fec0003800000 */
        /* <DEDUP_REMOVED lines=8> */
.L_x_1151:
        /* <DEDUP_REMOVED lines=8> */
[----:B------:R-:W-:Y:S01]  /*0bd0*/  @!P1 IADD3 R22, PT, PT, R35, 0x1, RZ ;  /* 0x0000000123169810 */ /* 0x000fe20007ffe0ff */
[----:B------:R-:W-:-:S03]  /*0be0*/  @!P1 IMAD.MOV.U32 R2, RZ, RZ, RZ ;  /* 0x000000ffff029224 */ /* 0x000fc600078e00ff */
[----:B------:R-:W-:-:S13]  /*0bf0*/  ISETP.NE.AND P2, PT, R4, RZ, !P1 ;  /* 0x000000ff0400720c */ /* 0x000fda0004f45270 */
[----:B------:R-:W-:-:S04]  /*0c00*/  @P2 IADD3 R22, PT, PT, R35, RZ, RZ ;  /* 0x000000ff23162210 */ /* 0x000fc80007ffe0ff */
[----:B------:R-:W-:-:S07]  /*0c10*/  @!P1 MOV R35, R22 ;  /* 0x0000001600239202 */ /* 0x000fce0000000f00 */
.L_x_1153:
[----:B------:R-:W-:Y:S05]  /*0c20*/  BSYNC.RECONVERGENT B2 ;  /* 0x0000000000027941 */ /* 0x000fea0003800200 */
.L_x_1152:
        /* <DEDUP_REMOVED lines=41> */
[----:B------:R-:W-:Y:S01]  /*0ec0*/  HFMA2 R40, -RZ, RZ, 0, 0 ;  /* 0x00000000ff287431 */ /* 0x000fe200000001ff */
[----:B------:R-:W-:-:S07]  /*0ed0*/  MOV R34, R38 ;  /* 0x0000002600227202 */ /* 0x000fce0000000f00 */
.L_x_1150:
[----:B------:R-:W-:Y:S05]  /*0ee0*/  BSYNC.RECONVERGENT B1 ;  /* 0x0000000000017941 */ /* 0x000fea0003800200 */
.L_x_1149:
[----:B------:R-:W0:Y:S01]  /*0ef0*/  LDC R48, c[0x0][0x408] ;  /* 0x00010200ff307b82 */ /* 0x000e220000000800 */
[----:B------:R-:W-:Y:S01]  /*0f00*/  I2FP.F32.U32 R31, R31 ;  /* 0x0000001f001f7245 */ /* 0x000fe20000201000 */
[----:B------:R-:W-:Y:S01]  /*0f10*/  IMAD.MOV.U32 R50, RZ, RZ, 0x2f800000 ;  /* 0x2f800000ff327424 */ /* 0x000fe200078e00ff */
[----:B------:R-:W-:Y:S01]  /*0f20*/  ISETP.NE.AND P1, PT, R40, 0x1, PT ;  /* 0x000000012800780c */ /* 0x000fe20003f25270 */
[----:B-----5:R-:W-:Y:S01]  /*0f30*/  HADD2.F32 R38, -RZ, R16.H0_H0 ;  /* 0x20000010ff267230 */ /* 0x020fe20000004100 */
[----:B------:R-:W-:Y:S01]  /*0f40*/  BSSY.RECONVERGENT B1, `(.L_x_1154) ;  /* 0x000004e000017945 */ /* 0x000fe20003800200 */
[----:B------:R-:W-:Y:S02]  /*0f50*/  FFMA.FTZ R42, R31, R50, 1.1641532182693481445e-10 ;  /* 0x2f0000001f2a7423 */ /* 0x000fe40000010032 */
[----:B------:R-:W1:Y:S01]  /*0f60*/  LDC R49, c[0x0][0x404] ;  /* 0x00010100ff317b82 */ /* 0x000e620000000800 */
[----:B------:R-:W-:Y:S01]  /*0f70*/  FMUL.FTZ R31, R38, R47 ;  /* 0x0000002f261f7220 */ /* 0x000fe20000410000 */
[----:B------:R-:W-:-:S03]  /*0f80*/  @P0 HADD2.F32 R38, -RZ, R12.H0_H0 ;  /* 0x2000000cff260230 */ /* 0x000fc60000004100 */
[----:B0-----:R-:W-:Y:S01]  /*0f90*/  FMUL.FTZ R31, R31, R48 ;  /* 0x000000301f1f7220 */ /* 0x001fe20000410000 */
[----:B-1----:R-:W-:Y:S02]  /*0fa0*/  FSETP.GTU.FTZ.AND P2, PT, R42, R49, PT ;  /* 0x000000312a00720b */ /* 0x002fe40003f5c000 */
[----:B------:R-:W-:Y:S02]  /*0fb0*/  MOV R42, 0x2 ;  /* 0x00000002002a7802 */ /* 0x000fe40000000f00 */
[----:B------:R-:W-:Y:S02]  /*0fc0*/  FSEL R39, R31, RZ, !P2 ;  /* 0x000000ff1f277208 */ /* 0x000fe40005000000 */
[----:B------:R-:W-:Y:S02]  /*0fd0*/  P2R R46, PR, RZ, 0x4 ;  /* 0x00000004ff2e7803 */ /* 0x000fe40000000000 */
[----:B------:R-:W-:Y:S01]  /*0fe0*/  MOV R31, R33 ;  /* 0x00000021001f7202 */ /* 0x000fe20000000f00 */
        /* <DEDUP_REMOVED lines=10> */
.L_x_1156:
        /* <DEDUP_REMOVED lines=13> */
.L_x_1158:
[----:B------:R-:W-:Y:S05]  /*1160*/  BSYNC.RECONVERGENT B2 ;  /* 0x0000000000027941 */ /* 0x000fea0003800200 */
.L_x_1157:
        /* <DEDUP_REMOVED lines=43> */
.L_x_1155:
[----:B------:R-:W-:Y:S05]  /*1420*/  BSYNC.RECONVERGENT B1 ;  /* 0x0000000000017941 */ /* 0x000fea0003800200 */
.L_x_1154:
[----:B------:R-:W-:Y:S01]  /*1430*/  I2FP.F32.U32 R31, R31 ;  /* 0x0000001f001f7245 */ /* 0x000fe20000201000 */
[----:B------:R-:W-:Y:S01]  /*1440*/  HADD2.F32 R16, -RZ, R16.H1_H1 ;  /* 0x30000010ff107230 */ /* 0x000fe20000004100 */
[----:B------:R-:W-:Y:S01]  /*1450*/  ISETP.NE.AND P1, PT, R42, 0x1, PT ;  /* 0x000000012a00780c */ /* 0x000fe20003f25270 */
[----:B------:R-:W-:Y:S01]  /*1460*/  @P0 HADD2.F32 R41, -RZ, R12.H1_H1 ;  /* 0x3000000cff290230 */ /* 0x000fe20000004100 */
[----:B------:R-:W-:Y:S01]  /*1470*/  BSSY.RECONVERGENT B1, `(.L_x_1159) ;  /* 0x000004c000017945 */ /* 0x000fe20003800200 */
[----:B------:R-:W-:Y:S01]  /*1480*/  FFMA.FTZ R38, R31, R50, 1.1641532182693481445e-10 ;  /* 0x2f0000001f267423 */ /* 0x000fe20000010032 */
[----:B------:R-:W-:Y:S01]  /*1490*/  FMUL.FTZ R31, R16, R47 ;  /* 0x0000002f101f7220 */ /* 0x000fe20000410000 */
[----:B------:R-:W-:-:S03]  /*14a0*/  MOV R16, R33 ;  /* 0x0000002100107202 */ /* 0x000fc60000000f00 */
[----:B------:R-:W-:Y:S01]  /*14b0*/  FMUL.FTZ R31, R31, R48 ;  /* 0x000000301f1f7220 */ /* 0x000fe20000410000 */
[----:B------:R-:W-:Y:S01]  /*14c0*/  FSETP.GTU.FTZ.AND P2, PT, R38, R49, PT ;  /* 0x000000312600720b */ /* 0x000fe20003f5c000 */
[----:B------:R-:W-:-:S03]  /*14d0*/  IMAD.MOV.U32 R38, RZ, RZ, 0x2 ;  /* 0x00000002ff267424 */ /* 0x000fc600078e00ff */
[----:B------:R-:W-:Y:S02]  /*14e0*/  FSEL R40, R31, RZ, !P2 ;  /* 0x000000ff1f287208 */ /* 0x000fe40005000000 */
        /* <DEDUP_REMOVED lines=11> */
.L_x_1161:
        /* <DEDUP_REMOVED lines=13> */
.L_x_1163:
[----:B------:R-:W-:Y:S05]  /*1670*/  BSYNC.RECONVERGENT B2 ;  /* 0x0000000000027941 */ /* 0x000fea0003800200 */
.L_x_1162:
[----:B------:R-:W-:Y:S01]  /*1680*/  IMAD.WIDE.U32 R44, R4, -0x326172a9, RZ ;  /* 0xcd9e8d57042c7825 */ /* 0x000fe200078e00ff */
[----:B------:R-:W-:-:S03]  /*1690*/  LOP3.LUT R42, R35, UR7, R55, 0x96, !PT ;  /* 0x00000007232a7c12 */ /* 0x000fc6000f8e9637 */
[----:B------:R-:W-:Y:S01]  /*16a0*/  HFMA2 R38, -RZ, RZ, 0, 0 ;  /* 0x00000000ff267431 */ /* 0x000fe200000001ff */
        /* <DEDUP_REMOVED lines=40> */
.L_x_1160:
[----:B------:R-:W-:Y:S05]  /*1930*/  BSYNC.RECONVERGENT B1 ;  /* 0x0000000000017941 */ /* 0x000fea0003800200 */
.L_x_1159:
        /* <DEDUP_REMOVED lines=22> */
.L_x_1166:
        /* <DEDUP_REMOVED lines=13> */
.L_x_1168:
[----:B------:R-:W-:Y:S05]  /*1b70*/  BSYNC.RECONVERGENT B2 ;  /* 0x0000000000027941 */ /* 0x000fea0003800200 */
.L_x_1167:
        /* <DEDUP_REMOVED lines=42> */
[----:B------:R-:W-:-:S07]  /*1e20*/  MOV R34, R42 ;  /* 0x0000002a00227202 */ /* 0x000fce0000000f00 */
.L_x_1165:
[----:B------:R-:W-:Y:S05]  /*1e30*/  BSYNC.RECONVERGENT B1 ;  /* 0x0000000000017941 */ /* 0x000fea0003800200 */
.L_x_1164:
        /* <DEDUP_REMOVED lines=9> */
[----:B------:R-:W-:-:S03]  /*1ed0*/  HFMA2 R38, -RZ, RZ, 0, 1.1920928955078125e-07 ;  /* 0x00000002ff267431 */ /* 0x000fc600000001ff */
        /* <DEDUP_REMOVED lines=12> */
.L_x_1171:
        /* <DEDUP_REMOVED lines=13> */
.L_x_1173:
[----:B------:R-:W-:Y:S05]  /*2070*/  BSYNC.RECONVERGENT B2 ;  /* 0x0000000000027941 */ /* 0x000fea0003800200 */
.L_x_1172:
        /* <DEDUP_REMOVED lines=43> */
.L_x_1170:
[----:B------:R-:W-:Y:S05]  /*2330*/  BSYNC.RECONVERGENT B1 ;  /* 0x0000000000017941 */ /* 0x000fea0003800200 */
.L_x_1169:
[----:B------:R-:W-:Y:S01]  /*2340*/  I2FP.F32.U32 R17, R17 ;  /* 0x0000001100117245 */ /* 0x000fe20000201000 */
[----:B------:R-:W-:Y:S01]  /*2350*/  HADD2.F32 R16, -RZ, R18.H0_H0 ;  /* 0x20000012ff107230 */ /* 0x000fe20000004100 */
[----:B------:R-:W-:Y:S01]  /*2360*/  ISETP.NE.AND P4, PT, R38, 0x1, PT ;  /* 0x000000012600780c */ /* 0x000fe20003f85270 */
[----:B------:R-:W-:Y:S01]  /*2370*/  BSSY.RECONVERGENT B1, `(.L_x_1174) ;  /* 0x000004c000017945 */ /* 0x000fe20003800200 */
[----:B------:R-:W-:Y:S02]  /*2380*/  IMAD.MOV.U32 R31, RZ, RZ, 0x2 ;  /* 0x00000002ff1f7424 */ /* 0x000fe400078e00ff */
[----:B------:R-:W-:Y:S01]  /*2390*/  FFMA.FTZ R44, R17, R50, 1.1641532182693481445e-10 ;  /* 0x2f000000112c7423 */ /* 0x000fe20000010032 */
[----:B------:R-:W-:Y:S01]  /*23a0*/  FMUL.FTZ R17, R16, R47 ;  /* 0x0000002f10117220 */ /* 0x000fe20000410000 */
[----:B------:R-:W-:-:S03]  /*23b0*/  @P0 HADD2.F32 R16, -RZ, R14.H0_H0 ;  /* 0x2000000eff100230 */ /* 0x000fc60000004100 */
        /* <DEDUP_REMOVED lines=14> */
.L_x_1176:
        /* <DEDUP_REMOVED lines=8> */
[----:B------:R-:W-:Y:S02]  /*2520*/  @!P4 VIADD R16, R35, 0x1 ;  /* 0x000000012310c836 */ /* 0x000fe40000000000 */
[----:B------:R-:W-:Y:S01]  /*2530*/  @!P4 IMAD.MOV.U32 R2, RZ, RZ, RZ ;  /* 0x000000ffff02c224 */ /* 0x000fe200078e00ff */
[----:B------:R-:W-:-:S13]  /*2540*/  ISETP.NE.AND P5, PT, R4, RZ, !P4 ;  /* 0x000000ff0400720c */ /* 0x000fda00067a5270 */
[----:B------:R-:W-:-:S04]  /*2550*/  @P5 IADD3 R16, PT, PT, R35, RZ, RZ ;  /* 0x000000ff23105210 */ /* 0x000fc80007ffe0ff */
[----:B------:R-:W-:-:S07]  /*2560*/  @!P4 MOV R35, R16 ;  /* 0x000000100023c202 */ /* 0x000fce0000000f00 */
.L_x_1178:
[----:B------:R-:W-:Y:S05]  /*2570*/  BSYNC.RECONVERGENT B2 ;  /* 0x0000000000027941 */ /* 0x000fea0003800200 */
.L_x_1177:
        /* <DEDUP_REMOVED lines=42> */
[----:B------:R-:W-:-:S07]  /*2820*/  IMAD.MOV.U32 R34, RZ, RZ, R16 ;  /* 0x000000ffff227224 */ /* 0x000fce00078e0010 */
.L_x_1175:
[----:B------:R-:W-:Y:S05]  /*2830*/  BSYNC.RECONVERGENT B1 ;  /* 0x0000000000017941 */ /* 0x000fea0003800200 */
.L_x_1174:
[----:B------:R-:W-:Y:S01]  /*2840*/  I2FP.F32.U32 R17, R17 ;  /* 0x0000001100117245 */ /* 0x000fe20000201000 */
[----:B------:R-:W-:Y:S01]  /*2850*/  HADD2.F32 R18, -RZ, R18.H1_H1 ;  /* 0x30000012ff127230 */ /* 0x000fe20000004100 */
[----:B------:R-:W-:Y:S01]  /*2860*/  ISETP.NE.AND P5, PT, R31, 0x1, PT ;  /* 0x000000011f00780c */ /* 0x000fe20003fa5270 */
[----:B------:R-:W-:Y:S02]  /*2870*/  BSSY.RECONVERGENT B1, `(.L_x_1179) ;  /* 0x000004c000017945 */ /* 0x000fe40003800200 */
[----:B------:R-:W-:Y:S01]  /*2880*/  FFMA.FTZ R16, R17, R50, 1.1641532182693481445e-10 ;  /* 0x2f00000011107423 */ /* 0x000fe20000010032 */
[----:B------:R-:W-:Y:S01]  /*2890*/  FMUL.FTZ R17, R18, R47 ;  /* 0x0000002f12117220 */ /* 0x000fe20000410000 */
[----:B------:R-:W-:-:S03]  /*28a0*/  MOV R18, 0x2 ;  /* 0x0000000200127802 */ /* 0x000fc60000000f00 */
[----:B------:R-:W-:Y:S01]  /*28b0*/  FMUL.FTZ R17, R17, R48 ;  /* 0x0000003011117220 */ /* 0x000fe20000410000 */
[----:B------:R-:W-:Y:S01]  /*28c0*/  FSETP.GTU.FTZ.AND P4, PT, R16, R49, PT ;  /* 0x000000311000720b */ /* 0x000fe20003f9c000 */
[----:B------:R-:W-:-:S03]  /*28d0*/  @P0 HADD2.F32 R16, -RZ, R14.H1_H1 ;  /* 0x3000000eff100230 */ /* 0x000fc60000004100 */
        /* <DEDUP_REMOVED lines=12> */
.L_x_1181:
        /* <DEDUP_REMOVED lines=13> */
.L_x_1183:
[----:B------:R-:W-:Y:S05]  /*2a70*/  BSYNC.RECONVERGENT B2 ;  /* 0x0000000000027941 */ /* 0x000fea0003800200 */
.L_x_1182:
[----:B------:R-:W-:Y:S01]  /*2a80*/  IMAD.WIDE.U32 R52, R4, -0x326172a9, RZ ;  /* 0xcd9e8d5704347825 */ /* 0x000fe200078e00ff */
[----:B------:R-:W-:-:S03]  /*2a90*/  LOP3.LUT R16, R35, UR7, R57, 0x96, !PT ;  /* 0x0000000723107c12 */ /* 0x000fc6000f8e9639 */
[----:B------:R-:W-:Y:S01]  /*2aa0*/  IMAD.MOV.U32 R18, RZ, RZ, RZ ;  /* 0x000000ffff127224 */ /* 0x000fe200078e00ff */
        /* <DEDUP_REMOVED lines=38> */
[----:B------:R-:W-:Y:S02]  /*2d10*/  MOV R17, R34 ;  /* 0x0000002200117202 */ /* 0x000fe40000000f00 */
[----:B------:R-:W-:-:S07]  /*2d20*/  MOV R34, R16 ;  /* 0x0000001000227202 */ /* 0x000fce0000000f00 */
.L_x_1180:
[----:B------:R-:W-:Y:S05]  /*2d30*/  BSYNC.RECONVERGENT B1 ;  /* 0x0000000000017941 */ /* 0x000fea0003800200 */
.L_x_1179:
[----:B------:R-:W-:Y:S01]  /*2d40*/  HADD2.F32 R16, -RZ, R19.H0_H0 ;  /* 0x20000013ff107230 */ /* 0x000fe20000004100 */
[----:B------:R-:W-:Y:S01]  /*2d50*/  I2FP.F32.U32 R17, R17 ;  /* 0x0000001100117245 */ /* 0x000fe20000201000 */
[----:B------:R-:W-:Y:S01]  /*2d60*/  BSSY.RECONVERGENT B1, `(.L_x_1184) ;  /* 0x000004f000017945 */ /* 0x000fe20003800200 */
[----:B------:R-:W-:Y:S01]  /*2d70*/  ISETP.NE.AND P6, PT, R18, 0x1, PT ;  /* 0x000000011200780c */ /* 0x000fe20003fc5270 */
[----:B------:R-:W-:Y:S02]  /*2d80*/  HFMA2 R38, -RZ, RZ, 0, 1.1920928955078125e-07 ;  /* 0x00000002ff267431 */ /* 0x000fe400000001ff */
[----:B------:R-:W-:Y:S01]  /*2d90*/  FMUL.FTZ R31, R16, R47 ;  /* 0x0000002f101f7220 */ /* 0x000fe20000410000 */
[----:B------:R-:W-:Y:S01]  /*2da0*/  FFMA.FTZ R16, R17, R50, 1.1641532182693481445e-10 ;  /* 0x2f00000011107423 */ /* 0x000fe20000010032 */
[----:B------:R-:W-:Y:S02]  /*2db0*/  @P0 HADD2.F32 R17, -RZ, R15.H0_H0 ;  /* 0x2000000fff110230 */ /* 0x000fe40000004100 */
[----:B------:R-:W-:-:S02]  /*2dc0*/  FMUL.FTZ R31, R31, R48 ;  /* 0x000000301f1f7220 */ /* 0x000fc40000410000 */
        /* <DEDUP_REMOVED lines=13> */
.L_x_1186:
        /* <DEDUP_REMOVED lines=15> */
.L_x_1188:
[----:B------:R-:W-:Y:S05]  /*2f90*/  BSYNC.RECONVERGENT B2 ;  /* 0x0000000000027941 */ /* 0x000fea0003800200 */
.L_x_1187:
[----:B------:R-:W-:Y:S01]  /*2fa0*/  LOP3.LUT R16, R35, UR7, R55, 0x96, !PT ;  /* 0x0000000723107c12 */ /* 0x000fe2000f8e9637 */
[----:B------:R-:W-:-:S04]  /*2fb0*/  IMAD.WIDE.U32 R52, R4, -0x326172a9, RZ ;  /* 0xcd9e8d5704347825 */ /* 0x000fc800078e00ff */
[----:B------:R-:W-:Y:S02]  /*2fc0*/  HFMA2 R38, -RZ, RZ, 0, 0 ;  /* 0x00000000ff267431 */ /* 0x000fe400000001ff */
[----:B------:R-:W-:Y:S01]  /*2fd0*/  IMAD.WIDE.U32 R16, R16, -0x326172a9, RZ ;  /* 0xcd9e8d5710107825 */ /* 0x000fe200078e00ff */
[----:B------:R-:W-:-:S04]  /*2fe0*/  LOP3.LUT R53, R2, UR6, R53, 0x96, !PT ;  /* 0x0000000602357c12 */ /* 0x000fc8000f8e9635 */
[----:B------:R-:W-:Y:S01]  /*2ff0*/  LOP3.LUT R55, R30, R52, R17, 0x96, !PT ;  /* 0x000000341e377212 */ /* 0x000fe200078e9611 */
        /* <DEDUP_REMOVED lines=37> */
.L_x_1185:
[----:B------:R-:W-:Y:S05]  /*3250*/  BSYNC.RECONVERGENT B1 ;  /* 0x0000000000017941 */ /* 0x000fea0003800200 */
.L_x_1184:
[----:B------:R-:W-:Y:S01]  /*3260*/  I2FP.F32.U32 R17, R17 ;  /* 0x0000001100117245 */ /* 0x000fe20000201000 */
[----:B------:R-:W-:Y:S01]  /*3270*/  HADD2.F32 R16, -RZ, R19.H1_H1 ;  /* 0x30000013ff107230 */ /* 0x000fe20000004100 */
[----:B------:R-:W-:Y:S01]  /*3280*/  ISETP.NE.AND P6, PT, R46, RZ, PT ;  /* 0x000000ff2e00720c */ /* 0x000fe20003fc5270 */
[----:B------:R-:W0:Y:S01]  /*3290*/  LDC.64 R30, c[0x0][0x3b0] ;  /* 0x0000ec00ff1e7b82 */ /* 0x000e220000000a00 */
[----:B------:R-:W-:Y:S01]  /*32a0*/  SEL R46, RZ, 0x10000, P5 ;  /* 0x00010000ff2e7807 */ /* 0x000fe20002800000 */
[----:B------:R-:W-:Y:S01]  /*32b0*/  FFMA.FTZ R50, R17, R50, 1.1641532182693481445e-10 ;  /* 0x2f00000011327423 */ /* 0x000fe20000010032 */
[----:B------:R-:W-:Y:S01]  /*32c0*/  FMUL.FTZ R47, R16, R47 ;  /* 0x0000002f102f7220 */ /* 0x000fe20000410000 */
[----:B------:R-:W-:Y:S01]  /*32d0*/  @P0 HADD2.F32 R16, -RZ, R15.H1_H1 ;  /* 0x3000000fff100230 */ /* 0x000fe20000004100 */
[----:B------:R-:W-:Y:S01]  /*32e0*/  SEL R55, RZ, 0x100, P4 ;  /* 0x00000100ff377807 */ /* 0x000fe20002000000 */
[----:B------:R-:W-:Y:S01]  /*32f0*/  UMOV UR4, 0xffffffff ;  /* 0xffffffff00047882 */ /* 0x000fe20000000000 */
[----:B------:R-:W-:Y:S01]  /*3300*/  FMUL.FTZ R47, R47, R48 ;  /* 0x000000302f2f7220 */ /* 0x000fe20000410000 */
[----:B------:R-:W-:-:S02]  /*3310*/  FSETP.GTU.FTZ.AND P5, PT, R50, R49, PT ;  /* 0x000000313200720b */ /* 0x000fc40003fbc000 */
[----:B------:R-:W1:Y:S01]  /*3320*/  LDC.64 R48, c[0x0][0x3a8] ;  /* 0x0000ea00ff307b82 */ /* 0x000e620000000a00 */
[----:B------:R-:W-:Y:S02]  /*3330*/  SEL R52, RZ, 0x1000000, P2 ;  /* 0x01000000ff347807 */ /* 0x000fe40001000000 */
[----:B------:R-:W-:Y:S02]  /*3340*/  FSEL R47, R47, RZ, !P5 ;  /* 0x000000ff2f2f7208 */ /* 0x000fe40006800000 */
[----:B------:R-:W-:Y:S02]  /*3350*/  SEL R53, RZ, 0x1000000, P5 ;  /* 0x01000000ff357807 */ /* 0x000fe40002800000 */
[----:B------:R-:W-:Y:S01]  /*3360*/  F2FP.F16.F32.PACK_AB R17, R42, R41 ;  /* 0x000000292a11723e */ /* 0x000fe200000000ff */
[----:B------:R-:W-:Y:S01]  /*3370*/  @P0 FADD.FTZ R47, R47, R16 ;  /* 0x000000102f2f0221 */ /* 0x000fe20000010000 */
[----:B------:R-:W-:Y:S02]  /*3380*/  ISETP.NE.AND P0, PT, R51, RZ, PT ;  /* 0x000000ff3300720c */ /* 0x000fe40003f05270 */
[----:B------:R-:W-:-:S02]  /*3390*/  SEL R51, RZ, 0x10000, P1 ;  /* 0x00010000ff337807 */ /* 0x000fc40000800000 */
[----:B------:R-:W-:Y:S01]  /*33a0*/  SEL R50, RZ, 0x100, P0 ;  /* 0x00000100ff327807 */ /* 0x000fe20000000000 */
[----:B0-----:R-:W-:Y:S01]  /*33b0*/  IMAD.WIDE.U32 R30, R37, 0x8, R30 ;  /* 0x00000008251e7825 */ /* 0x001fe200078e001e */
[----:B------:R-:W-:Y:S02]  /*33c0*/  F2FP.F16.F32.PACK_AB R16, R40, R39 ;  /* 0x000000272810723e */ /* 0x000fe400000000ff */
[----:B------:R-:W-:Y:S02]  /*33d0*/  F2FP.F16.F32.PACK_AB R18, R45, R43 ;  /* 0x0000002b2d12723e */ /* 0x000fe400000000ff */
[----:B------:R-:W-:Y:S02]  /*33e0*/  F2FP.F16.F32.PACK_AB R19, R47, R44 ;  /* 0x0000002c2f13723e */ /* 0x000fe400000000ff */
[----:B------:R-:W-:Y:S02]  /*33f0*/  LOP3.LUT R55, R55, R53, R46, 0xfe, !PT ;  /* 0x0000003537377212 */ /* 0x000fe400078efe2e */
[----:B------:R-:W-:Y:S01]  /*3400*/  LOP3.LUT R50, R50, R52, R51, 0xfe, !PT ;  /* 0x0000003432327212 */ /* 0x000fe200078efe33 */
[----:B-1----:R-:W-:Y:S01]  /*3410*/  IMAD.WIDE.U32 R48, R37, 0x10, R48 ;  /* 0x0000001025307825 */ /* 0x002fe200078e0030 */
[----:B------:R-:W-:-:S03]  /*3420*/  SEL R53, RZ, 0x1, P6 ;  /* 0x00000001ff357807 */ /* 0x000fc60003000000 */
[----:B------:R-:W-:Y:S01]  /*3430*/  FADD.FTZ R51, RZ, R39 ;  /* 0x00000027ff337221 */ /* 0x000fe20000010000 */
[----:B------:R-:W-:Y:S01]  /*3440*/  SEL R46, RZ, 0x1, P3 ;  /* 0x00000001ff2e7807 */ /* 0x000fe20001800000 */
[----:B------:R0:W-:Y:S01]  /*3450*/  STG.E.128 desc[UR8][R48.64], R16 ;  /* 0x0000001030007986 */ /* 0x0001e2000c101d08 */
        /* <DEDUP_REMOVED lines=49> */
.L_x_1202:
        /* <DEDUP_REMOVED lines=22> */
[C---:B------:R-:W-:Y:S01]  /*38d0*/  FMUL.FTZ R30, R46.reuse, R51 ;  /* 0x000000332e1e7220 */ /* 0x040fe20000410000 */
[----:B------:R-:W-:-:S02]  /*38e0*/  FMUL.FTZ R50, R46, R47 ;  /* 0x0000002f2e327220 */ /* 0x000fc40000410000 */
[----:B------:R-:W0:Y:S01]  /*38f0*/  @!P0 LDC.64 R42, c[0x0][0x3c8] ;  /* 0x0000f200ff2a8b82 */ /* 0x000e220000000a00 */
[----:B------:R-:W-:Y:S01]  /*3900*/  FFMA.FTZ R18, R18, R27, R9 ;  /* 0x0000001b12127223 */ /* 0x000fe20000010009 */
[----:B------:R-:W-:Y:S01]  /*3910*/  FFMA.FTZ R30, R30, R29, R11 ;  /* 0x0000001d1e1e7223 */ /* 0x000fe2000001000b */
[----:B------:R-:W-:Y:S01]  /*3920*/  FFMA.FTZ R47, R50, R36, R23 ;  /* 0x00000024322f7223 */ /* 0x000fe20000010017 */
[----:B------:R-:W-:Y:S01]  /*3930*/  FFMA.FTZ R31, R19, R32, R20 ;  /* 0x00000020131f7223 */ /* 0x000fe20000010014 */
[----:B------:R-:W-:Y:S01]  /*3940*/  FFMA.FTZ R16, R16, R25, R7 ;  /* 0x0000001910107223 */ /* 0x000fe20000010007 */
[----:B------:R-:W-:Y:S01]  /*3950*/  FFMA.FTZ R17, R17, R28, R10 ;  /* 0x0000001c11117223 */ /* 0x000fe2000001000a */
[C---:B------:R-:W-:Y:S01]  /*3960*/  FMUL.FTZ R39, R46.reuse, R39 ;  /* 0x000000272e277220 */ /* 0x040fe20000410000 */
[----:B------:R-:W2:Y:S01]  /*3970*/  LDC.64 R40, c[0x0][0x428] ;  /* 0x00010a00ff287b82 */ /* 0x000ea20000000a00 */
[----:B------:R-:W-:Y:S01]  /*3980*/  F2FP.F16.F32.PACK_AB R19, R47, R30 ;  /* 0x0000001e2f13723e */ /* 0x000fe200000000ff */
[----:B------:R-:W-:Y:S01]  /*3990*/  FMUL.FTZ R49, R46, R49 ;  /* 0x000000312e317220 */ /* 0x000fe20000410000 */
[----:B------:R-:W-:Y:S01]  /*39a0*/  F2FP.F16.F32.PACK_AB R18, R31, R18 ;  /* 0x000000121f12723e */ /* 0x000fe200000000ff */
[----:B-1----:R-:W-:Y:S01]  /*39b0*/  @!P0 IMAD.WIDE R44, R6, 0x4, R44 ;  /* 0x00000004062c8825 */ /* 0x002fe200078e022c */
[----:B------:R-:W-:-:S03]  /*39c0*/  F2FP.F16.F32.PACK_AB R17, R17, R16 ;  /* 0x000000101111723e */ /* 0x000fc600000000ff */
[----:B------:R-:W-:Y:S01]  /*39d0*/  FFMA.FTZ R16, R39, R21, R0 ;  /* 0x0000001527107223 */ /* 0x000fe20000010000 */
[----:B------:R-:W-:Y:S01]  /*39e0*/  FFMA.FTZ R49, R49, R26, R8 ;  /* 0x0000001a31317223 */ /* 0x000fe20000010008 */
[----:B------:R-:W1:Y:S01]  /*39f0*/  LDC.64 R30, c[0x0][0x380] ;  /* 0x0000e000ff1e7b82 */ /* 0x000e620000000a00 */
[----:B------:R3:W-:Y:S03]  /*3a00*/  @!P0 STG.E desc[UR8][R44.64], R48 ;  /* 0x000000302c008986 */ /* 0x0007e6000c101908 */
[----:B------:R-:W-:Y:S01]  /*3a10*/  F2FP.F16.F32.PACK_AB R16, R49, R16 ;  /* 0x000000103110723e */ /* 0x000fe200000000ff */
[----:B0-----:R-:W-:-:S05]  /*3a20*/  @!P0 IMAD.WIDE R42, R6, 0x4, R42 ;  /* 0x00000004062a8825 */ /* 0x001fca00078e022a */
[----:B------:R3:W-:Y:S01]  /*3a30*/  @!P0 STG.E desc[UR8][R42.64], R46 ;  /* 0x0000002e2a008986 */ /* 0x0007e2000c101908 */
[----:B--2---:R-:W-:-:S05]  /*3a40*/  IMAD.WIDE.U32 R40, R37, 0x10, R40 ;  /* 0x0000001025287825 */ /* 0x004fca00078e0028 */
[----:B------:R3:W-:Y:S01]  /*3a50*/  STG.E.128 desc[UR8][R40.64], R16 ;  /* 0x0000001028007986 */ /* 0x0007e2000c101d08 */
[----:B-1----:R-:W-:-:S05]  /*3a60*/  IMAD R6, R30, 0x4, R6 ;  /* 0x000000041e067824 */ /* 0x002fca00078e0206 */
[----:B------:R-:W-:-:S13]  /*3a70*/  ISETP.GE.AND P0, PT, R6, R31, PT ;  /* 0x0000001f0600720c */ /* 0x000fda0003f06270 */
[----:B---3--:R-:W-:Y:S05]  /*3a80*/  @!P0 BRA `(.L_x_1190) ;  /* 0xffffffcc00a08947 */ /* 0x008fea000383ffff */
[----:B------:R-:W-:Y:S05]  /*3a90*/  BSYNC B0 ;  /* 0x0000000000007941 */ /* 0x000fea0003800000 */
.L_x_1148:
[----:B------:R-:W-:Y:S05]  /*3aa0*/  EXIT ;  /* 0x000000000000794d */ /* 0x000fea0003800000 */
.L_x_1189:
        /* <DEDUP_REMOVED lines=8> */
.L_x_1192:
[----:B------:R-:W-:Y:S05]  /*3b30*/  BSYNC B1 ;  /* 0x0000000000017941 */ /* 0x000fea0003800000 */
.L_x_1191:
        /* <DEDUP_REMOVED lines=9> */
.L_x_1193:
[----:B------:R-:W-:Y:S01]  /*3bd0*/  IMAD.MOV.U32 R30, RZ, RZ, 0x4 ;  /* 0x00000004ff1e7424 */ /* 0x000fe200078e00ff */
[----:B------:R-:W-:-:S05]  /*3be0*/  MOV R16, R52 ;  /* 0x0000003400107202 */ /* 0x000fca0000000f00 */
[----:B------:R-:W-:-:S05]  /*3bf0*/  FADD.FTZ R49, R31, R16 ;  /* 0x000000101f317221 */ /* 0x000fca0000010000 */
[----:B------:R-:W-:-:S07]  /*3c00*/  MOV R53, R49 ;  /* 0x0000003100357202 */ /* 0x000fce0000000f00 */
[----:B------:R-:W-:Y:S05]  /*3c10*/  WARPSYNC.COLLECTIVE R18, `(.L_x_1194) ;  /* 0x0000000012087348 */ /* 0x000fea0003c00000 */
[----:B------:R0:W1:Y:S02]  /*3c20*/  SHFL.BFLY P1, R52, R53, R30, R19 ;  /* 0x0c00001e35347389 */ /* 0x0000640000020013 */
[----:B01----:R-:W-:Y:S05]  /*3c30*/  ENDCOLLECTIVE ;  /* 0x000000000000791b */ /* 0x003fea0003800000 */
.L_x_1194:
[----:B------:R-:W-:Y:S01]  /*3c40*/  IMAD.MOV.U32 R30, RZ, RZ, 0x8 ;  /* 0x00000008ff1e7424 */ /* 0x000fe200078e00ff */
[----:B------:R-:W-:-:S05]  /*3c50*/  MOV R16, R52 ;  /* 0x0000003400107202 */ /* 0x000fca0000000f00 */
[----:B------:R-:W-:-:S05]  /*3c60*/  FADD.FTZ R50, R49, R16 ;  /* 0x0000001031327221 */ /* 0x000fca0000010000 */
[----:B------:R-:W-:-:S07]  /*3c70*/  MOV R53, R50 ;  /* 0x0000003200357202 */ /* 0x000fce0000000f00 */
[----:B------:R-:W-:Y:S05]  /*3c80*/  WARPSYNC.COLLECTIVE R18, `(.L_x_1195) ;  /* 0x0000000012087348 */ /* 0x000fea0003c00000 */
[----:B------:R0:W1:Y:S02]  /*3c90*/  SHFL.BFLY P1, R52, R53, R30, R19 ;  /* 0x0c00001e35347389 */ /* 0x0000640000020013 */
[----:B01----:R-:W-:Y:S05]  /*3ca0*/  ENDCOLLECTIVE ;  /* 0x000000000000791b */ /* 0x003fea0003800000 */
.L_x_1195:
        /* <DEDUP_REMOVED lines=8> */
.L_x_1196:
        /* <DEDUP_REMOVED lines=25> */
.L_x_1197:
[----:B------:R-:W-:Y:S01]  /*3ec0*/  HFMA2 R30, -RZ, RZ, 0, 1.1920928955078125e-07 ;  /* 0x00000002ff1e7431 */ /* 0x000fe200000001ff */
[----:B------:R-:W-:-:S05]  /*3ed0*/  MOV R31, R52 ;  /* 0x00000034001f7202 */ /* 0x000fca0000000f00 */
[----:B------:R-:W-:-:S04]  /*3ee0*/  FADD.FTZ R31, R16, R31 ;  /* 0x0000001f101f7221 */ /* 0x000fc80000010000 */
[----:B------:R-:W-:-:S07]  /*3ef0*/  IMAD.MOV.U32 R53, RZ, RZ, R31 ;  /* 0x000000ffff357224 */ /* 0x000fce00078e001f */
[----:B------:R-:W-:Y:S05]  /*3f00*/  WARPSYNC.COLLECTIVE R18, `(.L_x_1198) ;  /* 0x0000000012087348 */ /* 0x000fea0003c00000 */
[----:B------:R0:W1:Y:S02]  /*3f10*/  SHFL.BFLY P1, R52, R53, R30, R19 ;  /* 0x0c00001e35347389 */ /* 0x0000640000020013 */
[----:B01----:R-:W-:Y:S05]  /*3f20*/  ENDCOLLECTIVE ;  /* 0x000000000000791b */ /* 0x003fea0003800000 */
.L_x_1198:
[----:B------:R-:W-:Y:S01]  /*3f30*/  HFMA2 R30, -RZ, RZ, 0, 2.384185791015625e-07 ;  /* 0x00000004ff1e7431 */ /* 0x000fe200000001ff */
[----:B------:R-:W-:-:S05]  /*3f40*/  MOV R46, R52 ;  /* 0x00000034002e7202 */ /* 0x000fca0000000f00 */
[----:B------:R-:W-:-:S04]  /*3f50*/  FADD.FTZ R46, R31, R46 ;  /* 0x0000002e1f2e7221 */ /* 0x000fc80000010000 */
[----:B------:R-:W-:-:S07]  /*3f60*/  IMAD.MOV.U32 R53, RZ, RZ, R46 ;  /* 0x000000ffff357224 */ /* 0x000fce00078e002e */
[----:B------:R-:W-:Y:S05]  /*3f70*/  WARPSYNC.COLLECTIVE R18, `(.L_x_1199) ;  /* 0x0000000012087348 */ /* 0x000fea0003c00000 */
[----:B------:R0:W1:Y:S02]  /*3f80*/  SHFL.BFLY P1, R52, R53, R30, R19 ;  /* 0x0c00001e35347389 */ /* 0x0000640000020013 */
[----:B01----:R-:W-:Y:S05]  /*3f90*/  ENDCOLLECTIVE ;  /* 0x000000000000791b */ /* 0x003fea0003800000 */
.L_x_1199:
[----:B------:R-:W-:Y:S01]  /*3fa0*/  HFMA2 R30, -RZ, RZ, 0, 4.76837158203125e-07 ;  /* 0x00000008ff1e7431 */ /* 0x000fe200000001ff */
[----:B------:R-:W-:-:S05]  /*3fb0*/  MOV R49, R52 ;  /* 0x0000003400317202 */ /* 0x000fca0000000f00 */
[----:B------:R-:W-:-:S04]  /*3fc0*/  FADD.FTZ R49, R46, R49 ;  /* 0x000000312e317221 */ /* 0x000fc80000010000 */
[----:B------:R-:W-:-:S07]  /*3fd0*/  IMAD.MOV.U32 R53, RZ, RZ, R49 ;  /* 0x000000ffff357224 */ /* 0x000fce00078e0031 */
[----:B------:R-:W-:Y:S05]  /*3fe0*/  WARPSYNC.COLLECTIVE R18, `(.L_x_1200) ;  /* 0x0000000012087348 */ /* 0x000fea0003c00000 */
[----:B------:R0:W1:Y:S02]  /*3ff0*/  SHFL.BFLY P1, R52, R53, R30, R19 ;  /* 0x0c00001e35347389 */ /* 0x0000640000020013 */
[----:B01----:R-:W-:Y:S05]  /*4000*/  ENDCOLLECTIVE ;  /* 0x000000000000791b */ /* 0x003fea0003800000 */
.L_x_1200:
[----:B------:R-:W-:Y:S01]  /*4010*/  HFMA2 R30, -RZ, RZ, 0, 9.5367431640625e-07 ;  /* 0x00000010ff1e7431 */ /* 0x000fe200000001ff */
[----:B------:R-:W-:-:S05]  /*4020*/  MOV R50, R52 ;  /* 0x0000003400327202 */ /* 0x000fca0000000f00 */
[----:B------:R-:W-:-:S04]  /*4030*/  FADD.FTZ R50, R49, R50 ;  /* 0x0000003231327221 */ /* 0x000fc80000010000 */
[----:B------:R-:W-:-:S07]  /*4040*/  IMAD.MOV.U32 R53, RZ, RZ, R50 ;  /* 0x000000ffff357224 */ /* 0x000fce00078e0032 */
[----:B------:R-:W-:Y:S05]  /*4050*/  WARPSYNC.COLLECTIVE R18, `(.L_x_1201) ;  /* 0x0000000012087348 */ /* 0x000fea0003c00000 */
[----:B------:R0:W1:Y:S02]  /*4060*/  SHFL.BFLY P1, R52, R53, R30, R19 ;  /* 0x0c00001e35347389 */ /* 0x0000640000020013 */
[----:B01----:R-:W-:Y:S05]  /*4070*/  ENDCOLLECTIVE ;  /* 0x000000000000791b */ /* 0x003fea0003800000 */
.L_x_1201:
[----:B------:R-:W-:Y:S01]  /*4080*/  MOV R51, R52 ;  /* 0x0000003400337202 */ /* 0x000fe20000000f00 */
[----:B------:R-:W-:Y:S06]  /*4090*/  BRA `(.L_x_1202) ;  /* 0xfffffff400b47947 */ /* 0x000fec000383ffff */
.L_x_1203:
        /* <DEDUP_REMOVED lines=14> */
.L_x_9060:


//--------------------- .text._ZN10layer_norm13ln_fwd_kernelINS_13Kernel_traitsI6__halfS2_S2_S2_fjLj256ELj1ELj4ELj1ELj16ENS_18Kernel_traits_baseILj256ES2_S2_S2_S2_fjLj128EEEEELb1ELb0ELb1ELb0EEEvNS_9FwdParamsE --------------------------
	.section	.text._ZN10layer_norm13ln_fwd_kernelINS_13Kernel_traitsI6__halfS2_S2_S2_fjLj256ELj1ELj4ELj1ELj16ENS_18Kernel_traits_baseILj256ES2_S2_S2_S2_fjLj128EEEEELb1ELb0ELb1ELb0EEEvNS_9FwdParamsE,"ax",@progbits
	.align	128
        .global         _ZN10layer_norm13ln_fwd_kernelINS_13Kernel_traitsI6__halfS2_S2_S2_fjLj256ELj1ELj4ELj1ELj16ENS_18Kernel_traits_baseILj256ES2_S2_S2_S2_fjLj128EEEEELb1ELb0ELb1ELb0EEEvNS_9FwdParamsE
        .type           _ZN10layer_norm13ln_fwd_kernelINS_13Kernel_traitsI6__halfS2_S2_S2_fjLj256ELj1ELj4ELj1ELj16ENS_18Kernel_traits_baseILj256ES2_S2_S2_S2_fjLj128EEEEELb1ELb0ELb1ELb0EEEvNS_9FwdParamsE,@function
        .size           _ZN10layer_norm13ln_fwd_kernelINS_13Kernel_traitsI6__halfS2_S2_S2_fjLj256ELj1ELj4ELj1ELj16ENS_18Kernel_traits_baseILj256ES2_S2_S2_S2_fjLj128EEEEELb1ELb0ELb1ELb0EEEvNS_9FwdParamsE,(.L_x_9061 - _ZN10layer_norm13ln_fwd_kernelINS_13Kernel_traitsI6__halfS2_S2_S2_fjLj256ELj1ELj4ELj1ELj16ENS_18Kernel_traits_baseILj256ES2_S2_S2_S2_fjLj128EEEEELb1ELb0ELb1ELb0EEEvNS_9FwdParamsE)
        .other          _ZN10layer_norm13ln_fwd_kernelINS_13Kernel_traitsI6__halfS2_S2_S2_fjLj256ELj1ELj4ELj1ELj16ENS_18Kernel_traits_baseILj256ES2_S2_S2_S2_fjLj128EEEEELb1ELb0ELb1ELb0EEEvNS_9FwdParamsE,@"STO_CUDA_ENTRY STV_DEFAULT"
_ZN10layer_norm13ln_fwd_kernelINS_13Kernel_traitsI6__halfS2_S2_S2_fjLj256ELj1ELj4ELj1ELj16ENS_18Kernel_traits_baseILj256ES2_S2_S2_S2_fjLj128EEEEELb1ELb0ELb1ELb0EEEvNS_9FwdParamsE:
.text._ZN10layer_norm13ln_fwd_kernelINS_13Kernel_traitsI6__halfS2_S2_S2_fjLj256ELj1ELj4ELj1ELj16ENS_18Kernel_traits_baseILj256ES2_S2_S2_S2_fjLj128EEEEELb1ELb0ELb1ELb0EEEvNS_9FwdParamsE:
[----:B------:R-:W-:Y:S01]  /*0000*/  LDC R1, c[0x0][0x37c] ;  /* 0x0000df00ff017b82 */ /* 0x000fe20000000800 */
[----:B------:R-:W0:Y:S01]  /*0010*/  LDCU.U8 UR4, c[0x0][0x464] ;  /* 0x00008c80ff0477ac */ /* 0x000e220008000000 */
[----:B------:R-:W1:Y:S01]  /*0020*/  LDCU.64 UR6, c[0x0][0x450] ;  /* 0x00008a00ff0677ac */ /* 0x000e620008000a00 */
[----:B------:R-:W2:Y:S05]  /*0030*/  LDCU.64 UR8, c[0x0][0x358] ;  /* 0x00006b00ff0877ac */ /* 0x000eaa0008000a00 */
[----:B------:R-:W3:Y:S08]  /*0040*/  LDC R10, c[0x0][0x458] ;  /* 0x00011600ff0a7b82 */ /* 0x000ef00000000800 */
[----:B------:R-:W3:Y:S01]  /*0050*/  LDC R11, c[0x0][0x45c] ;  /* 0x00011700ff0b7b82 */ /* 0x000ee20000000800 */
[----:B0-----:R-:W-:-:S02]  /*0060*/  ISETP.NE.AND P1, PT, RZ, UR4, PT ;  /* 0x00000004ff007c0c */ /* 0x001fc4000bf25270 */
[----:B-1----:R-:W-:Y:S01]  /*0070*/  MOV R2, UR6 ;  /* 0x0000000600027c02 */ /* 0x002fe20008000f00 */
[----:B------:R-:W-:Y:S01]  /*0080*/  IMAD.U32 R3, RZ, RZ, UR7 ;  /* 0x00000007ff037e24 */ /* 0x000fe2000f8e00ff */
[----:B------:R-:W0:Y:S03]  /*0090*/  S2R R5, SR_TID.X ;  /* 0x0000000000057919 */ /* 0x000e260000002100 */
        /* <DEDUP_REMOVED lines=8> */
[----:B0-----:R-:W-:Y:S01]  /*0120*/  LOP3.LUT R0, R5, 0x1f, RZ, 0xc0, !PT ;  /* 0x0000001f05007812 */ /* 0x001fe200078ec0ff */
[----:B----4-:R-:W-:Y:S01]  /*0130*/  USHF.L.U32 UR4, UR5, 0x2, URZ ;  /* 0x0000000205047899 */ /* 0x010fe200080006ff */
[----:B--2---:R-:W-:Y:S02]  /*0140*/  @P1 R2UR UR6, R2 ;  /* 0x00000000020612ca */ /* 0x004fe400000e0000 */
[----:B------:R-:W-:Y:S02]  /*0150*/  @P1 R2UR UR7, R3 ;  /* 0x00000000030712ca */ /* 0x000fe400000e0000 */
[----:B------:R-:W-:Y:S02]  /*0160*/  LEA.HI R2, R4, R9, RZ, 0x3 ;  /* 0x0000000904027211 */ /* 0x000fe400078f18ff */
[----:B------:R-:W-:Y:S02]  /*0170*/  LOP3.LUT R3, RZ, R0, RZ, 0x33, !PT ;  /* 0x00000000ff037212 */ /* 0x000fe400078e33ff */
[----:B------:R-:W-:-:S02]  /*0180*/  SHF.R.U32.HI R4, RZ, 0x5, R5 ;  /* 0x00000005ff047819 */ /* 0x000fc40000011605 */
[----:B------:R-:W-:Y:S01]  /*0190*/  LEA.HI.SX32 R2, R2, R3, 0x1d ;  /* 0x0000000302027211 */ /* 0x000fe200078feaff */
[----:B---3--:R-:W-:Y:S01]  /*01a0*/  IMAD R3, R8, UR5, R5 ;  /* 0x0000000508037c24 */ /* 0x008fe2000f8e0205 */
[----:B------:R-:W-:Y:S01]  /*01b0*/  LOP3.LUT R4, R4, UR4, RZ, 0xfc, !PT ;  /* 0x0000000404047c12 */ /* 0x000fe2000f8efcff */
[----:B------:R-:W-:Y:S01]  /*01c0*/  UIADD3 UR10, UPT, UPT, UR6, -0x61c88647, URZ ;  /* 0x9e3779b9060a7890 */ /* 0x000fe2000fffe0ff */
[----:B------:R-:W-:Y:S01]  /*01d0*/  ISETP.GT.U32.AND P0, PT, R2, -0x21, PT ;  /* 0xffffffdf0200780c */ /* 0x000fe20003f04070 */
[----:B------:R-:W-:Y:S02]  /*01e0*/  UIADD3 UR17, UPT, UPT, UR7, -0x4498517b, URZ ;  /* 0xbb67ae8507117890 */ /* 0x000fe4000fffe0ff */
[----:B------:R-:W-:Y:S02]  /*01f0*/  UIADD3 UR18, UPT, UPT, UR6, 0x3c6ef372, URZ ;  /* 0x3c6ef37206127890 */ /* 0x000fe4000fffe0ff */
[----:B------:R-:W-:Y:S02]  /*0200*/  UIADD3 UR19, UPT, UPT, UR7, 0x76cf5d0a, URZ ;  /* 0x76cf5d0a07137890 */ /* 0x000fe4000fffe0ff */
[----:B------:R-:W-:-:S02]  /*0210*/  UIADD3 UR20, UPT, UPT, UR6, -0x255992d5, URZ ;  /* 0xdaa66d2b06147890 */ /* 0x000fc4000fffe0ff */
[----:B------:R-:W-:Y:S02]  /*0220*/  UIADD3 UR21, UPT, UPT, UR7, 0x32370b8f, URZ ;  /* 0x32370b8f07157890 */ /* 0x000fe4000fffe0ff */
[----:B------:R-:W-:Y:S02]  /*0230*/  UIADD3 UR22, UPT, UPT, UR6, 0x78dde6e4, URZ ;  /* 0x78dde6e406167890 */ /* 0x000fe4000fffe0ff */
[----:B-1----:R-:W-:Y:S10]  /*0240*/  @P0 BRA `(.L_x_1205) ;  /* 0x00000000002c0947 */ /* 0x002ff40003800000 */
        /* <DEDUP_REMOVED lines=11> */
.L_x_1205:
[----:B------:R-:W-:Y:S05]  /*0300*/  BSYNC.RECONVERGENT B0 ;  /* 0x0000000000007941 */ /* 0x000fea0003800200 */
.L_x_1204:
        /* <DEDUP_REMOVED lines=19> */
[----:B------:R-:W1:Y:S01]  /*0440*/  LDCU.U8 UR4, c[0x0][0x410] ;  /* 0x00008200ff0477ac */ /* 0x000e620008000000 */
[----:B------:R-:W-:Y:S02]  /*0450*/  BSSY B1, `(.L_x_1206) ;  /* 0x00003fb000017945 */ /* 0x000fe40003800000 */
[C---:B0-----:R-:W-:Y:S01]  /*0460*/  IMAD.HI.U32 R8, R5.reuse, -0x2daee0ad, RZ ;  /* 0xd2511f5305087827 */ /* 0x041fe200078e00ff */
[----:B------:R-:W-:Y:S01]  /*0470*/  LOP3.LUT R7, R6, UR6, R7, 0x96, !PT ;  /* 0x0000000606077c12 */ /* 0x000fe2000f8e9607 */
[----:B------:R-:W0:Y:S02]  /*0480*/  LDCU UR5, c[0x0][0x404] ;  /* 0x00008080ff0577ac */ /* 0x000e240008000800 */
[----:B------:R-:W-:Y:S01]  /*0490*/  IMAD R22, R5, -0x2daee0ad, RZ ;  /* 0xd2511f5305167824 */ /* 0x000fe200078e02ff */
[----:B------:R-:W-:Y:S01]  /*04a0*/  LOP3.LUT R8, R8, UR7, RZ, 0x3c, !PT ;  /* 0x0000000708087c12 */ /* 0x000fe2000f8e3cff */
[----:B------:R-:W-:Y:S01]  /*04b0*/  IMAD.HI.U32 R11, R7, -0x2daee0ad, RZ ;  /* 0xd2511f53070b7827 */ /* 0x000fe200078e00ff */
[----:B------:R-:W2:Y:S03]  /*04c0*/  LDCU UR16, c[0x0][0x448] ;  /* 0x00008900ff1077ac */ /* 0x000ea60008000800 */
[----:B------:R-:W-:Y:S01]  /*04d0*/  IMAD R20, R3, -0x326172a9, RZ ;  /* 0xcd9e8d5703147824 */ /* 0x000fe200078e02ff */
[----:B------:R-:W-:Y:S01]  /*04e0*/  LOP3.LUT R11, R22, UR17, R11, 0x96, !PT ;  /* 0x00000011160b7c12 */ /* 0x000fe2000f8e960b */
[----:B------:R-:W-:Y:S01]  /*04f0*/  IMAD.HI.U32 R9, R8, -0x326172a9, RZ ;  /* 0xcd9e8d5708097827 */ /* 0x000fe200078e00ff */
[----:B------:R-:W3:Y:S01]  /*0500*/  LDCU.64 UR12, c[0x0][0x408] ;  /* 0x00008100ff0c77ac */ /* 0x000ee20008000a00 */
[----:B-1----:R-:W-:-:S02]  /*0510*/  ISETP.NE.AND P1, PT, RZ, UR4, PT ;  /* 0x00000004ff007c0c */ /* 0x002fc4000bf25270 */
[----:B------:R-:W-:Y:S01]  /*0520*/  IMAD R21, R7, -0x2daee0ad, RZ ;  /* 0xd2511f5307157824 */ /* 0x000fe200078e02ff */
[----:B------:R-:W-:Y:S01]  /*0530*/  LOP3.LUT R9, R20, UR10, R9, 0x96, !PT ;  /* 0x0000000a14097c12 */ /* 0x000fe2000f8e9609 */
[----:B------:R-:W-:Y:S01]  /*0540*/  IMAD R8, R8, -0x326172a9, RZ ;  /* 0xcd9e8d5708087824 */ /* 0x000fe200078e02ff */
[----:B------:R-:W1:Y:S01]  /*0550*/  LDCU.64 UR10, c[0x0][0x3a0] ;  /* 0x00007400ff0a77ac */ /* 0x000e620008000a00 */
[----:B------:R-:W-:Y:S01]  /*0560*/  IMAD.HI.U32 R7, R11, -0x326172a9, RZ ;  /* 0xcd9e8d570b077827 */ /* 0x000fe200078e00ff */
[----:B------:R-:W4:Y:S03]  /*0570*/  LDCU.64 UR14, c[0x0][0x3b0] ;  /* 0x00007600ff0e77ac */ /* 0x000f260008000a00 */
        /* <DEDUP_REMOVED lines=46> */
[----:B------:R-:W-:Y:S01]  /*0860*/  IMAD R34, R24, -0x326172a9, RZ ;  /* 0xcd9e8d5718227824 */ /* 0x000fe200078e02ff */
[----:B------:R-:W-:Y:S01]  /*0870*/  LOP3.LUT R9, R10, 0x3, RZ, 0xc0, !PT ;  /* 0x000000030a097812 */ /* 0x000fe200078ec0ff */
[----:B01234-:R-:W-:-:S07]  /*0880*/  IMAD.MOV.U32 R10, RZ, RZ, RZ ;  /* 0x000000ffff0a7224 */ /* 0x01ffce00078e00ff */
.L_x_1276:
        /* <DEDUP_REMOVED lines=31> */
[----:B------:R-:W-:Y:S01]  /*0a80*/  MOV R59, UR6 ;  /* 0x00000006003b7c02 */ /* 0x000fe20008000f00 */
[----:B------:R-:W-:Y:S04]  /*0a90*/  BSSY.RECONVERGENT B2, `(.L_x_1209) ;  /* 0x000005f000027945 */ /* 0x000fe80003800200 */
[----:B------:R-:W-:Y:S01]  /*0aa0*/  VIADD R59, R59, 0x9e3779b9 ;  /* 0x9e3779b93b3b7836 */ /* 0x000fe20000000000 */
[----:B------:R-:W-:Y:S06]  /*0ab0*/  @!P2 BRA `(.L_x_1210) ;  /* 0x000000040058a947 */ /* 0x000fec0003800000 */
[----:B------:R-:W-:Y:S01]  /*0ac0*/  ISETP.NE.AND P4, PT, R9, 0x1, PT ;  /* 0x000000010900780c */ /* 0x000fe20003f85270 */
[----:B------:R-:W-:Y:S01]  /*0ad0*/  BSSY.RECONVERGENT B3, `(.L_x_1211) ;  /* 0x0000047000037945 */ /* 0x000fe20003800200 */
[----:B0-----:R-:W-:Y:S02]  /*0ae0*/  HFMA2 R28, -RZ, RZ, 0, 1.1920928955078125e-07 ;  /* 0x00000002ff1c7431 */ /* 0x001fe400000001ff */
        /* <DEDUP_REMOVED lines=13> */
.L_x_1213:
        /* <DEDUP_REMOVED lines=13> */
.L_x_1215:
[----:B------:R-:W-:Y:S05]  /*0c90*/  BSYNC.RECONVERGENT B4 ;  /* 0x0000000000047941 */ /* 0x000fea0003800200 */
.L_x_1214:
        /* <DEDUP_REMOVED lines=42> */
.L_x_1212:
[----:B------:R-:W-:Y:S05]  /*0f40*/  BSYNC.RECONVERGENT B3 ;  /* 0x0000000000037941 */ /* 0x000fea0003800200 */
.L_x_1211:
[----:B------:R-:W-:Y:S01]  /*0f50*/  I2FP.F32.U32 R9, R11 ;  /* 0x0000000b00097245 */ /* 0x000fe20000201000 */
[----:B-----5:R-:W-:Y:S02]  /*0f60*/  HADD2.F32 R11, -RZ, R20.H0_H0 ;  /* 0x20000014ff0b7230 */ /* 0x020fe40000004100 */
[----:B------:R-:W-:-:S03]  /*0f70*/  IMAD.MOV.U32 R30, RZ, RZ, 0x2f800000 ;  /* 0x2f800000ff1e7424 */ /* 0x000fc600078e00ff */
[----:B------:R-:W-:Y:S01]  /*0f80*/  FMUL.FTZ R11, R11, UR13 ;  /* 0x0000000d0b0b7c20 */ /* 0x000fe20008410000 */
[----:B------:R-:W-:-:S03]  /*0f90*/  FFMA.FTZ R9, R9, R30, 1.1641532182693481445e-10 ;  /* 0x2f00000009097423 */ /* 0x000fc6000001001e */
[----:B------:R-:W-:Y:S02]  /*0fa0*/  FMUL.FTZ R11, R11, UR12 ;  /* 0x0000000c0b0b7c20 */ /* 0x000fe40008410000 */
[----:B------:R-:W-:-:S04]  /*0fb0*/  FSETP.GTU.FTZ.AND P4, PT, R9, UR5, PT ;  /* 0x0000000509007c0b */ /* 0x000fc8000bf9c000 */
[----:B------:R-:W-:Y:S02]  /*0fc0*/  FSEL R11, R11, RZ, !P4 ;  /* 0x000000ff0b0b7208 */ /* 0x000fe40006000000 */
[----:B------:R-:W-:Y:S01]  /*0fd0*/  SEL R33, RZ, 0x1, P4 ;  /* 0x00000001ff217807 */ /* 0x000fe20002000000 */
[----:B------:R-:W-:Y:S06]  /*0fe0*/  @!P0 BRA `(.L_x_1216) ;  /* 0x0000000000248947 */ /* 0x000fec0003800000 */
[----:B------:R-:W-:-:S05]  /*0ff0*/  HADD2.F32 R30, -RZ, R24.H0_H0 ;  /* 0x20000018ff1e7230 */ /* 0x000fca0000004100 */
[----:B------:R-:W-:Y:S01]  /*1000*/  FADD.FTZ R11, R30, R11 ;  /* 0x0000000b1e0b7221 */ /* 0x000fe20000010000 */
[----:B------:R-:W-:Y:S06]  /*1010*/  BRA `(.L_x_1216) ;  /* 0x0000000000187947 */ /* 0x000fec0003800000 */
.L_x_1210:
[----:B------:R-:W-:Y:S01]  /*1020*/  MOV R40, R32 ;  /* 0x0000002000287202 */ /* 0x000fe20000000f00 */
[----:B0-----:R-:W-:Y:S02]  /*1030*/  IMAD.MOV.U32 R28, RZ, RZ, R9 ;  /* 0x000000ffff1c7224 */ /* 0x001fe400078e0009 */
[----:B------:R-:W-:Y:S02]  /*1040*/  HFMA2 R11, -RZ, RZ, 0, 0 ;  /* 0x00000000ff0b7431 */ /* 0x000fe400000001ff */
[----:B------:R-:W-:Y:S01]  /*1050*/  @P0 IMAD.MOV.U32 R40, RZ, RZ, R32 ;  /* 0x000000ffff280224 */ /* 0x000fe200078e0020 */
[----:B------:R-:W-:Y:S01]  /*1060*/  @P0 MOV R28, R9 ;  /* 0x00000009001c0202 */ /* 0x000fe20000000f00 */
[----:B-----5:R-:W-:-:S07]  /*1070*/  @P0 HADD2.F32 R11, -RZ, R24.H0_H0 ;  /* 0x20000018ff0b0230 */ /* 0x020fce0000004100 */
.L_x_1216:
[----:B------:R-:W-:Y:S05]  /*1080*/  BSYNC.RECONVERGENT B2 ;  /* 0x0000000000027941 */ /* 0x000fea0003800200 */
.L_x_1209:
[----:B------:R-:W-:Y:S01]  /*1090*/  ISETP.GT.AND P4, PT, R52, RZ, PT ;  /* 0x000000ff3400720c */ /* 0x000fe20003f84270 */
[----:B------:R-:W-:-:S12]  /*10a0*/  BSSY.RECONVERGENT B2, `(.L_x_1217) ;  /* 0x000005e000027945 */ /* 0x000fd80003800200 */
[----:B------:R-:W-:Y:S05]  /*10b0*/  @P4 BRA `(.L_x_1218) ;  /* 0x0000000000204947 */ /* 0x000fea0003800000 */
[----:B------:R-:W-:Y:S01]  /*10c0*/  IMAD.MOV.U32 R36, RZ, RZ, RZ ;  /* 0x000000ffff247224 */ /* 0x000fe200078e00ff */
[----:B------:R-:W-:Y:S01]  /*10d0*/  MOV R32, R40 ;  /* 0x0000002800207202 */ /* 0x000fe20000000f00 */
[----:B------:R-:W-:Y:S01]  /*10e0*/  IMAD.MOV.U32 R9, RZ, RZ, R28 ;  /* 0x000000ffff097224 */ /* 0x000fe200078e001c */
[----:B------:R-:W-:Y:S06]  /*10f0*/  @!P0 BRA `(.L_x_1219) ;  /* 0x0000000400608947 */ /* 0x000fec0003800000 */
[----:B------:R-:W-:Y:S01]  /*1100*/  MOV R32, R40 ;  /* 0x0000002800207202 */ /* 0x000fe20000000f00 */
[----:B------:R-:W-:Y:S02]  /*1110*/  IMAD.MOV.U32 R9, RZ, RZ, R28 ;  /* 0x000000ffff097224 */ /* 0x000fe400078e001c */
[----:B------:R-:W-:Y:S01]  /*1120*/  HADD2.F32 R36, -RZ, R24.H1_H1 ;  /* 0x30000018ff247230 */ /* 0x000fe20000004100 */
[----:B------:R-:W-:Y:S06]  /*1130*/  BRA `(.L_x_1219) ;  /* 0x0000000400507947 */ /* 0x000fec0003800000 */
.L_x_1218:
        /* <DEDUP_REMOVED lines=16> */
.L_x_1222:
        /* <DEDUP_REMOVED lines=13> */
.L_x_1224:
[----:B------:R-:W-:Y:S05]  /*1310*/  BSYNC.RECONVERGENT B4 ;  /* 0x0000000000047941 */ /* 0x000fea0003800200 */
.L_x_1223:
        /* <DEDUP_REMOVED lines=36> */
[----:B------:R-:W-:Y:S02]  /*1560*/  HFMA2 R9, -RZ, RZ, 0, 0 ;  /* 0x00000000ff097431 */ /* 0x000fe400000001ff */
[----:B------:R-:W-:Y:S01]  /*1570*/  IMAD.WIDE.U32 R28, R28, -0x2daee0ad, RZ ;  /* 0xd2511f531c1c7825 */ /* 0x000fe200078e00ff */
[----:B------:R-:W-:-:S04]  /*1580*/  LOP3.LUT R8, R8, UR32, R35, 0x96, !PT ;  /* 0x0000002008087c12 */ /* 0x000fc8000f8e9623 */
[----:B------:R-:W-:Y:S01]  /*1590*/  LOP3.LUT R7, R30, UR33, R29, 0x96, !PT ;  /* 0x000000211e077c12 */ /* 0x000fe2000f8e961d */
[----:B------:R-:W-:Y:S01]  /*15a0*/  IMAD.MOV.U32 R29, RZ, RZ, R40 ;  /* 0x000000ffff1d7224 */ /* 0x000fe200078e0028 */
[----:B------:R-:W-:-:S07]  /*15b0*/  MOV R32, R28 ;  /* 0x0000001c00207202 */ /* 0x000fce0000000f00 */
.L_x_1221:
[----:B------:R-:W-:Y:S05]  /*15c0*/  BSYNC.RECONVERGENT B3 ;  /* 0x0000000000037941 */ /* 0x000fea0003800200 */
.L_x_1220:
[----:B------:R-:W-:Y:S01]  /*15d0*/  I2FP.F32.U32 R28, R29 ;  /* 0x0000001d001c7245 */ /* 0x000fe20000201000 */
[----:B------:R-:W-:Y:S02]  /*15e0*/  HADD2.F32 R29, -RZ, R20.H1_H1 ;  /* 0x30000014ff1d7230 */ /* 0x000fe40000004100 */
[----:B------:R-:W-:-:S03]  /*15f0*/  IMAD.MOV.U32 R31, RZ, RZ, 0x2f800000 ;  /* 0x2f800000ff1f7424 */ /* 0x000fc600078e00ff */
[----:B------:R-:W-:Y:S01]  /*1600*/  FMUL.FTZ R29, R29, UR13 ;  /* 0x0000000d1d1d7c20 */ /* 0x000fe20008410000 */
[----:B------:R-:W-:Y:S01]  /*1610*/  FFMA.FTZ R28, R28, R31, 1.1641532182693481445e-10 ;  /* 0x2f0000001c1c7423 */ /* 0x000fe2000001001f */
[----:B------:R-:W-:Y:S02]  /*1620*/  @P0 HADD2.F32 R31, -RZ, R24.H1_H1 ;  /* 0x30000018ff1f0230 */ /* 0x000fe40000004100 */
[----:B------:R-:W-:Y:S02]  /*1630*/  FMUL.FTZ R29, R29, UR12 ;  /* 0x0000000c1d1d7c20 */ /* 0x000fe40008410000 */
[----:B------:R-:W-:-:S04]  /*1640*/  FSETP.GTU.FTZ.AND P5, PT, R28, UR5, PT ;  /* 0x000000051c007c0b */ /* 0x000fc8000bfbc000 */
[----:B------:R-:W-:Y:S02]  /*1650*/  FSEL R36, R29, RZ, !P5 ;  /* 0x000000ff1d247208 */ /* 0x000fe40006800000 */
[----:B------:R-:W-:-:S03]  /*1660*/  SEL R35, RZ, 0x1, P5 ;  /* 0x00000001ff237807 */ /* 0x000fc60002800000 */
[----:B------:R-:W-:-:S07]  /*1670*/  @P0 FADD.FTZ R36, R31, R36 ;  /* 0x000000241f240221 */ /* 0x000fce0000010000 */
.L_x_1219:
[----:B------:R-:W-:Y:S05]  /*1680*/  BSYNC.RECONVERGENT B2 ;  /* 0x0000000000027941 */ /* 0x000fea0003800200 */
.L_x_1217:
        /* <DEDUP_REMOVED lines=8> */
[----:B------:R-:W-:Y:S01]  /*1710*/  HADD2.F32 R37, -RZ, R25.H0_H0 ;  /* 0x20000019ff257230 */ /* 0x000fe20000004100 */
[----:B------:R-:W-:Y:S06]  /*1720*/  BRA `(.L_x_1227) ;  /* 0x0000000400507947 */ /* 0x000fec0003800000 */
.L_x_1226:
        /* <DEDUP_REMOVED lines=16> */
.L_x_1230:
        /* <DEDUP_REMOVED lines=13> */
.L_x_1232:
[----:B------:R-:W-:Y:S05]  /*1900*/  BSYNC.RECONVERGENT B4 ;  /* 0x0000000000047941 */ /* 0x000fea0003800200 */
.L_x_1231:
        /* <DEDUP_REMOVED lines=41> */
[----:B------:R-:W-:-:S07]  /*1ba0*/  IMAD.MOV.U32 R28, RZ, RZ, RZ ;  /* 0x000000ffff1c7224 */ /* 0x000fce00078e00ff */
.L_x_1229:
[----:B------:R-:W-:Y:S05]  /*1bb0*/  BSYNC.RECONVERGENT B3 ;  /* 0x0000000000037941 */ /* 0x000fea0003800200 */
.L_x_1228:
[----:B------:R-:W-:Y:S01]  /*1bc0*/  I2FP.F32.U32 R9, R29 ;  /* 0x0000001d00097245 */ /* 0x000fe20000201000 */
[----:B------:R-:W-:Y:S02]  /*1bd0*/  HFMA2 R30, -RZ, RZ, 0.1171875, 0 ;  /* 0x2f800000ff1e7431 */ /* 0x000fe400000001ff */
[----:B------:R-:W-:-:S03]  /*1be0*/  HADD2.F32 R29, -RZ, R21.H0_H0 ;  /* 0x20000015ff1d7230 */ /* 0x000fc60000004100 */
[----:B------:R-:W-:Y:S02]  /*1bf0*/  FFMA.FTZ R9, R9, R30, 1.1641532182693481445e-10 ;  /* 0x2f00000009097423 */ /* 0x000fe4000001001e */
[----:B------:R-:W-:Y:S01]  /*1c00*/  FMUL.FTZ R29, R29, UR13 ;  /* 0x0000000d1d1d7c20 */ /* 0x000fe20008410000 */
[----:B------:R-:W-:-:S03]  /*1c10*/  @P0 HADD2.F32 R30, -RZ, R25.H0_H0 ;  /* 0x20000019ff1e0230 */ /* 0x000fc60000004100 */
[----:B------:R-:W-:Y:S01]  /*1c20*/  FMUL.FTZ R29, R29, UR12 ;  /* 0x0000000c1d1d7c20 */ /* 0x000fe20008410000 */
[----:B------:R-:W-:-:S04]  /*1c30*/  FSETP.GTU.FTZ.AND P5, PT, R9, UR5, PT ;  /* 0x0000000509007c0b */ /* 0x000fc8000bfbc000 */
[----:B------:R-:W-:Y:S02]  /*1c40*/  FSEL R37, R29, RZ, !P5 ;  /* 0x000000ff1d257208 */ /* 0x000fe40006800000 */
[----:B------:R-:W-:-:S03]  /*1c50*/  SEL R38, RZ, 0x1, P5 ;  /* 0x00000001ff267807 */ /* 0x000fc60002800000 */
[----:B------:R-:W-:-:S07]  /*1c60*/  @P0 FADD.FTZ R37, R30, R37 ;  /* 0x000000251e250221 */ /* 0x000fce0000010000 */
.L_x_1227:
[----:B------:R-:W-:Y:S05]  /*1c70*/  BSYNC.RECONVERGENT B2 ;  /* 0x0000000000027941 */ /* 0x000fea0003800200 */
.L_x_1225:
[----:B------:R-:W-:Y:S04]  /*1c80*/  BSSY.RECONVERGENT B2, `(.L_x_1233) ;  /* 0x000005f000027945 */ /* 0x000fe80003800200 */
        /* <DEDUP_REMOVED lines=9> */
.L_x_1234:
        /* <DEDUP_REMOVED lines=16> */
.L_x_1238:
        /* <DEDUP_REMOVED lines=13> */
.L_x_1240:
[----:B------:R-:W-:Y:S05]  /*1ef0*/  BSYNC.RECONVERGENT B4 ;  /* 0x0000000000047941 */ /* 0x000fea0003800200 */
.L_x_1239:
        /* <DEDUP_REMOVED lines=43> */
.L_x_1237:
[----:B------:R-:W-:Y:S05]  /*21b0*/  BSYNC.RECONVERGENT B3 ;  /* 0x0000000000037941 */ /* 0x000fea0003800200 */
.L_x_1236:
[----:B------:R-:W-:Y:S01]  /*21c0*/  I2FP.F32.U32 R28, R29 ;  /* 0x0000001d001c7245 */ /* 0x000fe20000201000 */
[----:B------:R-:W-:Y:S02]  /*21d0*/  HFMA2 R31, -RZ, RZ, 0.1171875, 0 ;  /* 0x2f800000ff1f7431 */ /* 0x000fe400000001ff */
[----:B------:R-:W-:-:S03]  /*21e0*/  HADD2.F32 R29, -RZ, R21.H1_H1 ;  /* 0x30000015ff1d7230 */ /* 0x000fc60000004100 */
[----:B------:R-:W-:Y:S02]  /*21f0*/  FFMA.FTZ R28, R28, R31, 1.1641532182693481445e-10 ;  /* 0x2f0000001c1c7423 */ /* 0x000fe4000001001f */
[----:B------:R-:W-:Y:S01]  /*2200*/  FMUL.FTZ R29, R29, UR13 ;  /* 0x0000000d1d1d7c20 */ /* 0x000fe20008410000 */
[----:B------:R-:W-:-:S03]  /*2210*/  @P0 HADD2.F32 R31, -RZ, R25.H1_H1 ;  /* 0x30000019ff1f0230 */ /* 0x000fc60000004100 */
[----:B------:R-:W-:Y:S01]  /*2220*/  FMUL.FTZ R29, R29, UR12 ;  /* 0x0000000c1d1d7c20 */ /* 0x000fe20008410000 */
[----:B------:R-:W-:-:S04]  /*2230*/  FSETP.GTU.FTZ.AND P5, PT, R28, UR5, PT ;  /* 0x000000051c007c0b */ /* 0x000fc8000bfbc000 */
[----:B------:R-:W-:Y:S02]  /*2240*/  FSEL R40, R29, RZ, !P5 ;  /* 0x000000ff1d287208 */ /* 0x000fe40006800000 */
[----:B------:R-:W-:-:S03]  /*2250*/  SEL R39, RZ, 0x1, P5 ;  /* 0x00000001ff277807 */ /* 0x000fc60002800000 */
[----:B------:R-:W-:-:S07]  /*2260*/  @P0 FADD.FTZ R40, R31, R40 ;  /* 0x000000281f280221 */ /* 0x000fce0000010000 */
.L_x_1235:
[----:B------:R-:W-:Y:S05]  /*2270*/  BSYNC.RECONVERGENT B2 ;  /* 0x0000000000027941 */ /* 0x000fea0003800200 */
.L_x_1233:
[----:B------:R-:W-:Y:S04]  /*2280*/  BSSY.RECONVERGENT B2, `(.L_x_1241) ;  /* 0x000005f000027945 */ /* 0x000fe80003800200 */
[----:B------:R-:W-:Y:S05]  /*2290*/  @P4 BRA `(.L_x_1242) ;  /* 0x0000000000204947 */ /* 0x000fea0003800000 */
[----:B------:R-:W-:Y:S01]  /*22a0*/  IMAD.MOV.U32 R41, RZ, RZ, RZ ;  /* 0x000000ffff297224 */ /* 0x000fe200078e00ff */
[----:B------:R-:W-:Y:S02]  /*22b0*/  MOV R50, R32 ;  /* 0x0000002000327202 */ /* 0x000fe40000000f00 */
[----:B------:R-:W-:Y:S01]  /*22c0*/  MOV R28, R9 ;  /* 0x00000009001c7202 */ /* 0x000fe20000000f00 */
[----:B------:R-:W-:Y:S06]  /*22d0*/  @!P0 BRA `(.L_x_1243) ;  /* 0x0000000400648947 */ /* 0x000fec0003800000 */
[----:B------:R-:W-:Y:S01]  /*22e0*/  IMAD.MOV.U32 R50, RZ, RZ, R32 ;  /* 0x000000ffff327224 */ /* 0x000fe200078e0020 */
[----:B------:R-:W-:Y:S01]  /*22f0*/  MOV R28, R9 ;  /* 0x00000009001c7202 */ /* 0x000fe20000000f00 */
[----:B------:R-:W-:Y:S01]  /*2300*/  HADD2.F32 R41, -RZ, R26.H0_H0 ;  /* 0x2000001aff297230 */ /* 0x000fe20000004100 */
[----:B------:R-:W-:Y:S06]  /*2310*/  BRA `(.L_x_1243) ;  /* 0x0000000400547947 */ /* 0x000fec0003800000 */
.L_x_1242:
        /* <DEDUP_REMOVED lines=9> */
[----:B------:R-:W-:Y:S01]  /*23b0*/  @!P5 MOV R28, 0x3 ;  /* 0x00000003001cd802 */ /* 0x000fe20000000f00 */
[--C-:B------:R-:W-:Y:S01]  /*23c0*/  @!P5 IMAD.MOV.U32 R50, RZ, RZ, R32.reuse ;  /* 0x000000ffff32d224 */ /* 0x100fe200078e0020 */
[----:B------:R-:W-:Y:S01]  /*23d0*/  @!P5 MOV R29, R7 ;  /* 0x00000007001dd202 */ /* 0x000fe20000000f00 */
[----:B------:R-:W-:Y:S01]  /*23e0*/  @P5 IMAD.MOV.U32 R50, RZ, RZ, R32 ;  /* 0x000000ffff325224 */ /* 0x000fe200078e0020 */
[----:B------:R-:W-:Y:S02]  /*23f0*/  @P5 IADD3 R28, PT, PT, R9, 0x1, RZ ;  /* 0x00000001091c5810 */ /* 0x000fe40007ffe0ff */
[----:B------:R-:W-:Y:S01]  /*2400*/  @P5 MOV R29, R8 ;  /* 0x00000008001d5202 */ /* 0x000fe20000000f00 */
[----:B------:R-:W-:Y:S06]  /*2410*/  BRA `(.L_x_1245) ;  /* 0x0000000000e47947 */ /* 0x000fec0003800000 */
.L_x_1246:
        /* <DEDUP_REMOVED lines=13> */
.L_x_1248:
[----:B------:R-:W-:Y:S05]  /*24f0*/  BSYNC.RECONVERGENT B4 ;  /* 0x0000000000047941 */ /* 0x000fea0003800200 */
.L_x_1247:
        /* <DEDUP_REMOVED lines=41> */
[----:B------:R-:W-:Y:S01]  /*2790*/  IMAD.MOV.U32 R28, RZ, RZ, RZ ;  /* 0x000000ffff1c7224 */ /* 0x000fe200078e00ff */
[----:B------:R-:W-:-:S07]  /*27a0*/  MOV R29, R32 ;  /* 0x00000020001d7202 */ /* 0x000fce0000000f00 */
.L_x_1245:
[----:B------:R-:W-:Y:S05]  /*27b0*/  BSYNC.RECONVERGENT B3 ;  /* 0x0000000000037941 */ /* 0x000fea0003800200 */
.L_x_1244:
        /* <DEDUP_REMOVED lines=11> */
.L_x_1243:
[----:B------:R-:W-:Y:S05]  /*2870*/  BSYNC.RECONVERGENT B2 ;  /* 0x0000000000027941 */ /* 0x000fea0003800200 */
.L_x_1241:
[----:B------:R-:W-:Y:S04]  /*2880*/  BSSY.RECONVERGENT B2, `(.L_x_1249) ;  /* 0x000005f000027945 */ /* 0x000fe80003800200 */
[----:B------:R-:W-:Y:S05]  /*2890*/  @P4 BRA `(.L_x_1250) ;  /* 0x0000000000204947 */ /* 0x000fea0003800000 */
[----:B------:R-:W-:Y:S01]  /*28a0*/  MOV R46, RZ ;  /* 0x000000ff002e7202 */ /* 0x000fe20000000f00 */
[----:B------:R-:W-:Y:S01]  /*28b0*/  IMAD.MOV.U32 R32, RZ, RZ, R50 ;  /* 0x000000ffff207224 */ /* 0x000fe200078e0032 */
[----:B------:R-:W-:Y:S01]  /*28c0*/  MOV R9, R28 ;  /* 0x0000001c00097202 */ /* 0x000fe20000000f00 */
[----:B------:R-:W-:Y:S06]  /*28d0*/  @!P0 BRA `(.L_x_1251) ;  /* 0x0000000400648947 */ /* 0x000fec0003800000 */
[----:B------:R-:W-:Y:S01]  /*28e0*/  MOV R32, R50 ;  /* 0x0000003200207202 */ /* 0x000fe20000000f00 */
[----:B------:R-:W-:Y:S02]  /*28f0*/  IMAD.MOV.U32 R9, RZ, RZ, R28 ;  /* 0x000000ffff097224 */ /* 0x000fe400078e001c */
[----:B------:R-:W-:Y:S01]  /*2900*/  HADD2.F32 R46, -RZ, R26.H1_H1 ;  /* 0x3000001aff2e7230 */ /* 0x000fe20000004100 */
[----:B------:R-:W-:Y:S06]  /*2910*/  BRA `(.L_x_1251) ;  /* 0x0000000400547947 */ /* 0x000fec0003800000 */
.L_x_1250:
[----:B------:R-:W-:Y:S01]  /*2920*/  ISETP.NE.AND P5, PT, R28, 0x1, PT ;  /* 0x000000011c00780c */ /* 0x000fe20003fa5270 */
[----:B------:R-:W-:Y:S01]  /*2930*/  BSSY.RECONVERGENT B3, `(.L_x_1252) ;  /* 0x0000048000037945 */ /* 0x000fe20003800200 */
[----:B------:R-:W-:Y:S01]  /*2940*/  HFMA2 R9, -RZ, RZ, 0, 1.1920928955078125e-07 ;  /* 0x00000002ff097431 */ /* 0x000fe200000001ff */
        /* <DEDUP_REMOVED lines=8> */
[-C--:B------:R-:W-:Y:S01]  /*29d0*/  @!P5 MOV R32, R50.reuse ;  /* 0x000000320020d202 */ /* 0x080fe20000000f00 */
[----:B------:R-:W-:Y:S01]  /*29e0*/  @P5 IMAD.MOV.U32 R29, RZ, RZ, R8 ;  /* 0x000000ffff1d5224 */ /* 0x000fe200078e0008 */
[----:B------:R-:W-:Y:S02]  /*29f0*/  @P5 IADD3 R9, PT, PT, R28, 0x1, RZ ;  /* 0x000000011c095810 */ /* 0x000fe40007ffe0ff */
[----:B------:R-:W-:Y:S01]  /*2a00*/  @P5 MOV R32, R50 ;  /* 0x0000003200205202 */ /* 0x000fe20000000f00 */
[----:B------:R-:W-:Y:S06]  /*2a10*/  BRA `(.L_x_1253) ;  /* 0x0000000000e47947 */ /* 0x000fec0003800000 */
.L_x_1254:
        /* <DEDUP_REMOVED lines=13> */
.L_x_1256:
[----:B------:R-:W-:Y:S05]  /*2af0*/  BSYNC.RECONVERGENT B4 ;  /* 0x0000000000047941 */ /* 0x000fea0003800200 */
.L_x_1255:
        /* <DEDUP_REMOVED lines=38> */
[----:B------:R-:W-:Y:S02]  /*2d60*/  LOP3.LUT R8, R8, UR32, R47, 0x96, !PT ;  /* 0x0000002008087c12 */ /* 0x000fe4000f8e962f */
[----:B------:R-:W-:Y:S01]  /*2d70*/  MOV R34, R46 ;  /* 0x0000002e00227202 */ /* 0x000fe20000000f00 */
[----:B------:R-:W-:Y:S01]  /*2d80*/  IMAD.MOV.U32 R32, RZ, RZ, R28 ;  /* 0x000000ffff207224 */ /* 0x000fe200078e001c */
[----:B------:R-:W-:Y:S02]  /*2d90*/  LOP3.LUT R7, R30, UR33, R29, 0x96, !PT ;  /* 0x000000211e077c12 */ /* 0x000fe4000f8e961d */
[----:B------:R-:W-:-:S07]  /*2da0*/  MOV R29, R50 ;  /* 0x00000032001d7202 */ /* 0x000fce0000000f00 */
.L_x_1253:
[----:B------:R-:W-:Y:S05]  /*2db0*/  BSYNC.RECONVERGENT B3 ;  /* 0x0000000000037941 */ /* 0x000fea0003800200 */
.L_x_1252:
        /* <DEDUP_REMOVED lines=11> */
.L_x_1251:
[----:B------:R-:W-:Y:S05]  /*2e70*/  BSYNC.RECONVERGENT B2 ;  /* 0x0000000000027941 */ /* 0x000fea0003800200 */
.L_x_1249:
[----:B------:R-:W-:Y:S04]  /*2e80*/  BSSY.RECONVERGENT B2, `(.L_x_1257) ;  /* 0x000005f000027945 */ /* 0x000fe80003800200 */
[----:B------:R-:W-:Y:S05]  /*2e90*/  @P4 BRA `(.L_x_1258) ;  /* 0x0000000000204947 */ /* 0x000fea0003800000 */
[----:B------:R-:W-:Y:S01]  /*2ea0*/  MOV R47, RZ ;  /* 0x000000ff002f7202 */ /* 0x000fe20000000f00 */
[----:B------:R-:W-:Y:S01]  /*2eb0*/  IMAD.MOV.U32 R28, RZ, RZ, R9 ;  /* 0x000000ffff1c7224 */ /* 0x000fe200078e0009 */
[----:B------:R-:W-:Y:S01]  /*2ec0*/  MOV R54, R32 ;  /* 0x0000002000367202 */ /* 0x000fe20000000f00 */
[----:B------:R-:W-:Y:S06]  /*2ed0*/  @!P0 BRA `(.L_x_1259) ;  /* 0x0000000400648947 */ /* 0x000fec0003800000 */
[----:B------:R-:W-:Y:S01]  /*2ee0*/  MOV R54, R32 ;  /* 0x0000002000367202 */ /* 0x000fe20000000f00 */
[----:B------:R-:W-:Y:S01]  /*2ef0*/  HADD2.F32 R47, -RZ, R27.H0_H0 ;  /* 0x2000001bff2f7230 */ /* 0x000fe20000004100 */
[----:B------:R-:W-:Y:S01]  /*2f00*/  MOV R28, R9 ;  /* 0x00000009001c7202 */ /* 0x000fe20000000f00 */
[----:B------:R-:W-:Y:S06]  /*2f10*/  BRA `(.L_x_1259) ;  /* 0x0000000400547947 */ /* 0x000fec0003800000 */
.L_x_1258:
[----:B------:R-:W-:Y:S01]  /*2f20*/  ISETP.NE.AND P5, PT, R9, 0x1, PT ;  /* 0x000000010900780c */ /* 0x000fe20003fa5270 */
[----:B------:R-:W-:Y:S01]  /*2f30*/  BSSY.RECONVERGENT B3, `(.L_x_1260) ;  /* 0x0000048000037945 */ /* 0x000fe20003800200 */
[----:B------:R-:W-:Y:S01]  /*2f40*/  IMAD.MOV.U32 R28, RZ, RZ, 0x2 ;  /* 0x00000002ff1c7424 */ /* 0x000fe200078e00ff */
[----:B------:R-:W-:Y:S02]  /*2f50*/  MOV R29, R34 ;  /* 0x00000022001d7202 */ /* 0x000fe40000000f00 */
[----:B------:R-:W-:-:S08]  /*2f60*/  MOV R54, R32 ;  /* 0x0000002000367202 */ /* 0x000fd00000000f00 */
[----:B------:R-:W-:Y:S05]  /*2f70*/  @!P5 BRA `(.L_x_1261) ;  /* 0x00000004000cd947 */ /* 0x000fea0003800000 */
[----:B------:R-:W-:-:S13]  /*2f80*/  ISETP.NE.AND P5, PT, R9, 0x3, PT ;  /* 0x000000030900780c */ /* 0x000fda0003fa5270 */
[----:B------:R-:W-:Y:S05]  /*2f90*/  @!P5 BRA `(.L_x_1262) ;  /* 0x000000000020d947 */ /* 0x000fea0003800000 */
[----:B------:R-:W-:-:S13]  /*2fa0*/  ISETP.NE.AND P5, PT, R9, 0x2, PT ;  /* 0x000000020900780c */ /* 0x000fda0003fa5270 */
[----:B------:R-:W-:Y:S01]  /*2fb0*/  @!P5 IMAD.MOV.U32 R28, RZ, RZ, 0x3 ;  /* 0x00000003ff1cd424 */ /* 0x000fe200078e00ff */
[-C--:B------:R-:W-:Y:S01]  /*2fc0*/  @!P5 MOV R54, R32.reuse ;  /* 0x000000200036d202 */ /* 0x080fe20000000f00 */
[----:B------:R-:W-:Y:S01]  /*2fd0*/  @P5 VIADD R28, R9, 0x1 ;  /* 0x00000001091c5836 */ /* 0x000fe20000000000 */
[----:B------:R-:W-:Y:S02]  /*2fe0*/  @!P5 MOV R29, R7 ;  /* 0x00000007001dd202 */ /* 0x000fe40000000f00 */
[----:B------:R-:W-:Y:S02]  /*2ff0*/  @P5 MOV R54, R32 ;  /* 0x0000002000365202 */ /* 0x000fe40000000f00 */
[----:B------:R-:W-:Y:S01]  /*3000*/  @P5 MOV R29, R8 ;  /* 0x00000008001d5202 */ /* 0x000fe20000000f00 */
[----:B------:R-:W-:Y:S06]  /*3010*/  BRA `(.L_x_1261) ;  /* 0x0000000000e47947 */ /* 0x000fec0003800000 */
.L_x_1262:
        /* <DEDUP_REMOVED lines=13> */
.L_x_1264:
[----:B------:R-:W-:Y:S05]  /*30f0*/  BSYNC.RECONVERGENT B4 ;  /* 0x0000000000047941 */ /* 0x000fea0003800200 */
.L_x_1263:
        /* <DEDUP_REMOVED lines=40> */
[----:B------:R-:W-:Y:S01]  /*3380*/  HFMA2 R28, -RZ, RZ, 0, 0 ;  /* 0x00000000ff1c7431 */ /* 0x000fe200000001ff */
[----:B------:R-:W-:Y:S01]  /*3390*/  LOP3.LUT R7, R30, UR33, R29, 0x96, !PT ;  /* 0x000000211e077c12 */ /* 0x000fe2000f8e961d */
[----:B------:R-:W-:-:S07]  /*33a0*/  IMAD.MOV.U32 R29, RZ, RZ, R32 ;  /* 0x000000ffff1d7224 */ /* 0x000fce00078e0020 */
.L_x_1261:
[----:B------:R-:W-:Y:S05]  /*33b0*/  BSYNC.RECONVERGENT B3 ;  /* 0x0000000000037941 */ /* 0x000fea0003800200 */
.L_x_1260:
[----:B------:R-:W-:Y:S01]  /*33c0*/  I2FP.F32.U32 R9, R29 ;  /* 0x0000001d00097245 */ /* 0x000fe20000201000 */
[----:B------:R-:W-:Y:S01]  /*33d0*/  HADD2.F32 R29, -RZ, R23.H0_H0 ;  /* 0x20000017ff1d7230 */ /* 0x000fe20000004100 */
[----:B------:R-:W-:-:S04]  /*33e0*/  MOV R30, 0x2f800000 ;  /* 0x2f800000001e7802 */ /* 0x000fc80000000f00 */
[----:B------:R-:W-:Y:S01]  /*33f0*/  FMUL.FTZ R29, R29, UR13 ;  /* 0x0000000d1d1d7c20 */ /* 0x000fe20008410000 */
[----:B------:R-:W-:Y:S01]  /*3400*/  FFMA.FTZ R9, R9, R30, 1.1641532182693481445e-10 ;  /* 0x2f00000009097423 */ /* 0x000fe2000001001e */
[----:B------:R-:W-:Y:S02]  /*3410*/  @P0 HADD2.F32 R30, -RZ, R27.H0_H0 ;  /* 0x2000001bff1e0230 */ /* 0x000fe40000004100 */
[----:B------:R-:W-:Y:S02]  /*3420*/  FMUL.FTZ R29, R29, UR12 ;  /* 0x0000000c1d1d7c20 */ /* 0x000fe40008410000 */
[----:B------:R-:W-:-:S04]  /*3430*/  FSETP.GTU.FTZ.AND P5, PT, R9, UR5, PT ;  /* 0x0000000509007c0b */ /* 0x000fc8000bfbc000 */
[----:B------:R-:W-:Y:S02]  /*3440*/  FSEL R47, R29, RZ, !P5 ;  /* 0x000000ff1d2f7208 */ /* 0x000fe40006800000 */
[----:B------:R-:W-:-:S03]  /*3450*/  SEL R48, RZ, 0x1, P5 ;  /* 0x00000001ff307807 */ /* 0x000fc60002800000 */
[----:B------:R-:W-:-:S07]  /*3460*/  @P0 FADD.FTZ R47, R30, R47 ;  /* 0x0000002f1e2f0221 */ /* 0x000fce0000010000 */
.L_x_1259:
[----:B------:R-:W-:Y:S05]  /*3470*/  BSYNC.RECONVERGENT B2 ;  /* 0x0000000000027941 */ /* 0x000fea0003800200 */
.L_x_1257:
        /* <DEDUP_REMOVED lines=8> */
[----:B------:R-:W-:Y:S01]  /*3500*/  HADD2.F32 R50, -RZ, R27.H1_H1 ;  /* 0x3000001bff327230 */ /* 0x000fe20000004100 */
[----:B------:R-:W-:Y:S06]  /*3510*/  BRA `(.L_x_1267) ;  /* 0x0000000400547947 */ /* 0x000fec0003800000 */
.L_x_1266:
        /* <DEDUP_REMOVED lines=16> */
.L_x_1270:
        /* <DEDUP_REMOVED lines=13> */
.L_x_1272:
[----:B------:R-:W-:Y:S05]  /*36f0*/  BSYNC.RECONVERGENT B4 ;  /* 0x0000000000047941 */ /* 0x000fea0003800200 */
.L_x_1271:
        /* <DEDUP_REMOVED lines=43> */
.L_x_1269:
[----:B------:R-:W-:Y:S05]  /*39b0*/  BSYNC.RECONVERGENT B3 ;  /* 0x0000000000037941 */ /* 0x000fea0003800200 */
.L_x_1268:
        /* <DEDUP_REMOVED lines=11> */
.L_x_1267:
[----:B------:R-:W-:Y:S05]  /*3a70*/  BSYNC.RECONVERGENT B2 ;  /* 0x0000000000027941 */ /* 0x000fea0003800200 */
.L_x_1265:
[----:B------:R-:W0:Y:S01]  /*3a80*/  LDC.64 R52, c[0x0][0x3a8] ;  /* 0x0000ea00ff347b82 */ /* 0x000e220000000a00 */
[----:B------:R-:W-:Y:S02]  /*3a90*/  F2FP.F16.F32.PACK_AB R28, R36, R11 ;  /* 0x0000000b241c723e */ /* 0x000fe400000000ff */
[----:B------:R-:W-:Y:S02]  /*3aa0*/  F2FP.F16.F32.PACK_AB R29, R40, R37 ;  /* 0x00000025281d723e */ /* 0x000fe400000000ff */
[----:B------:R-:W-:Y:S02]  /*3ab0*/  F2FP.F16.F32.PACK_AB R30, R46, R41 ;  /* 0x000000292e1e723e */ /* 0x000fe400000000ff */
[----:B------:R-:W-:Y:S01]  /*3ac0*/  F2FP.F16.F32.PACK_AB R31, R50, R47 ;  /* 0x0000002f321f723e */ /* 0x000fe200000000ff */
        /* <DEDUP_REMOVED lines=11> */
[----:B------:R-:W-:Y:S02]  /*3b80*/  LOP3.LUT R57, R57, 0xff, R44, 0xf8, !PT ;  /* 0x000000ff39397812 */ /* 0x000fe400078ef82c */
[----:B------:R-:W-:Y:S02]  /*3b90*/  LOP3.LUT R30, R30, R52, R28, 0xfe, !PT ;  /* 0x000000341e1e7212 */ /* 0x000fe400078efe1c */
[----:B------:R-:W-:Y:S02]  /*3ba0*/  LOP3.LUT R53, R29, R57, R53, 0xfe, !PT ;  /* 0x000000391d357212 */ /* 0x000fe400078efe35 */
[----:B------:R-:W-:Y:S02]  /*3bb0*/  LEA R28, P0, R42, UR14, 0x3 ;  /* 0x0000000e2a1c7c11 */ /* 0x000fe4000f8018ff */
[----:B------:R-:W-:Y:S02]  /*3bc0*/  LOP3.LUT R30, R30, 0xff, R33, 0xf8, !PT ;  /* 0x000000ff1e1e7812 */ /* 0x000fe400078ef821 */
[----:B------:R-:W-:-:S02]  /*3bd0*/  LEA.HI.X R29, R42, UR15, R43, 0x3, P0 ;  /* 0x0000000f2a1d7c11 */ /* 0x000fc400080f1c2b */
[----:B------:R-:W-:-:S05]  /*3be0*/  LOP3.LUT R31, R53, R31, RZ, 0xfc, !PT ;  /* 0x0000001f351f7212 */ /* 0x000fca00078efcff */
[----:B------:R1:W-:Y:S02]  /*3bf0*/  STG.E.64 desc[UR8][R28.64], R30 ;  /* 0x0000001e1c007986 */ /* 0x0003e4000c101b08 */
.L_x_1208:
[----:B------:R-:W-:Y:S05]  /*3c00*/  BSYNC.RECONVERGENT B0 ;  /* 0x0000000000007941 */ /* 0x000fea0003800200 */
.L_x_1207:
        /* <DEDUP_REMOVED lines=22> */
[----:B-1----:R-:W-:-:S05]  /*3d70*/  FADD.FTZ R56, R54, R43 ;  /* 0x0000002b36387221 */ /* 0x002fca0000010000 */
        /* <DEDUP_REMOVED lines=30> */
.L_x_1288:
[----:B------:R-:W-:Y:S01]  /*3f60*/  FMUL.FTZ R52, R43, R43 ;  /* 0x0000002b2b347220 */ /* 0x000fe20000410000 */
[----:B-1----:R-:W-:Y:S01]  /*3f70*/  FADD.FTZ R59, R54, R59 ;  /* 0x0000003b363b7221 */ /* 0x002fe20000010000 */
[----:B------:R-:W1:Y:S01]  /*3f80*/  @!P2 LDC.64 R30, c[0x0][0x3c0] ;  /* 0x0000f000ff1eab82 */ /* 0x000e620000000a00 */
[----:B-----5:R-:W-:Y:S01]  /*3f90*/  ISETP.GE.AND P0, PT, R51, 0x1, PT ;  /* 0x000000013300780c */ /* 0x020fe20003f06270 */
[----:B------:R-:W-:Y:S01]  /*3fa0*/  BSSY.RECONVERGENT B0, `(.L_x_1274) ;  /* 0x0000041000007945 */ /* 0x000fe20003800200 */
        /* <DEDUP_REMOVED lines=11> */
[----:B0-----:R-:W-:Y:S01]  /*4060*/  FSEL R54, R43, RZ, !P1 ;  /* 0x000000ff2b367208 */ /* 0x001fe20004800000 */
[----:B-1----:R-:W-:Y:S02]  /*4070*/  HADD2.F32 R29, -RZ, R16.H0_H0 ;  /* 0x20000010ff1d7230 */ /* 0x002fe40000004100 */
[----:B------:R-:W-:Y:S02]  /*4080*/  HADD2.F32 R31, -RZ, R12.H0_H0 ;  /* 0x2000000cff1f7230 */ /* 0x000fe40000004100 */
[--C-:B------:R-:W-:Y:S01]  /*4090*/  FADD.FTZ R28, R11, -R54.reuse ;  /* 0x800000360b1c7221 */ /* 0x100fe20000010000 */
[--C-:B------:R-:W-:Y:S01]  /*40a0*/  FADD.FTZ R30, R37, -R54.reuse ;  /* 0x80000036251e7221 */ /* 0x100fe20000010000 */
[----:B------:R-:W-:Y:S02]  /*40b0*/  HADD2.F32 R43, -RZ, R17.H0_H0 ;  /* 0x20000011ff2b7230 */ /* 0x000fe40000004100 */
[----:B------:R-:W-:Y:S01]  /*40c0*/  FADD.FTZ R42, R40, -R54 ;  /* 0x80000036282a7221 */ /* 0x000fe20000010000 */
[C---:B------:R-:W-:Y:S01]  /*40d0*/  FMUL.FTZ R28, R53.reuse, R28 ;  /* 0x0000001c351c7220 */ /* 0x040fe20000410000 */
[----:B------:R-:W-:Y:S01]  /*40e0*/  FMUL.FTZ R30, R53, R30 ;  /* 0x0000001e351e7220 */ /* 0x000fe20000410000 */
[----:B------:R-:W-:-:S02]  /*40f0*/  HADD2.F32 R57, -RZ, R13.H1_H1 ;  /* 0x3000000dff397230 */ /* 0x000fc40000004100 */
[----:B------:R-:W-:Y:S01]  /*4100*/  FMUL.FTZ R42, R53, R42 ;  /* 0x0000002a352a7220 */ /* 0x000fe20000410000 */
[----:B------:R-:W-:Y:S01]  /*4110*/  FFMA.FTZ R28, R28, R29, R31 ;  /* 0x0000001d1c1c7223 */ /* 0x000fe2000001001f */
[----:B------:R-:W-:Y:S02]  /*4120*/  HADD2.F32 R29, -RZ, R13.H0_H0 ;  /* 0x2000000dff1d7230 */ /* 0x000fe40000004100 */
[----:B------:R-:W-:Y:S02]  /*4130*/  HADD2.F32 R31, -RZ, R17.H1_H1 ;  /* 0x30000011ff1f7230 */ /* 0x000fe40000004100 */
[----:B------:R-:W-:Y:S02]  /*4140*/  HADD2.F32 R56, -RZ, R15.H0_H0 ;  /* 0x2000000fff387230 */ /* 0x000fe40000004100 */
[----:B------:R-:W-:Y:S01]  /*4150*/  FFMA.FTZ R52, R30, R43, R29 ;  /* 0x0000002b1e347223 */ /* 0x000fe2000001001d */
[----:B------:R-:W-:Y:S01]  /*4160*/  FADD.FTZ R30, R41, -R54 ;  /* 0x80000036291e7221 */ /* 0x000fe20000010000 */
[----:B------:R-:W-:Y:S01]  /*4170*/  FFMA.FTZ R29, R42, R31, R57 ;  /* 0x0000001f2a1d7223 */ /* 0x000fe20000010039 */
[----:B------:R-:W-:-:S02]  /*4180*/  HADD2.F32 R57, -RZ, R18.H0_H0 ;  /* 0x20000012ff397230 */ /* 0x000fc40000004100 */
[--C-:B------:R-:W-:Y:S01]  /*4190*/  FADD.FTZ R42, R46, -R54.reuse ;  /* 0x800000362e2a7221 */ /* 0x100fe20000010000 */
[--C-:B------:R-:W-:Y:S02]  /*41a0*/  HADD2.F32 R31, -RZ, R14.reuse.H0_H0 ;  /* 0x2000000eff1f7230 */ /* 0x100fe40000004100 */
[----:B------:R-:W-:Y:S01]  /*41b0*/  FMUL.FTZ R30, R53, R30 ;  /* 0x0000001e351e7220 */ /* 0x000fe20000410000 */
[----:B------:R-:W-:Y:S01]  /*41c0*/  HADD2.F32 R43, -RZ, R14.H1_H1 ;  /* 0x3000000eff2b7230 */ /* 0x000fe20000004100 */
[----:B------:R-:W-:Y:S02]  /*41d0*/  F2FP.F16.F32.PACK_AB R29, R29, R52 ;  /* 0x000000341d1d723e */ /* 0x000fe400000000ff */
[----:B------:R-:W-:Y:S01]  /*41e0*/  FFMA.FTZ R57, R30, R57, R31 ;  /* 0x000000391e397223 */ /* 0x000fe2000001001f */
[----:B------:R-:W-:Y:S02]  /*41f0*/  HADD2.F32 R31, -RZ, R18.H1_H1 ;  /* 0x30000012ff1f7230 */ /* 0x000fe40000004100 */
[----:B------:R-:W-:Y:S01]  /*4200*/  FMUL.FTZ R30, R53, R42 ;  /* 0x0000002a351e7220 */ /* 0x000fe20000410000 */
[----:B------:R-:W-:-:S03]  /*4210*/  FADD.FTZ R42, R47, -R54 ;  /* 0x800000362f2a7221 */ /* 0x000fc60000010000 */
[----:B------:R-:W-:Y:S01]  /*4220*/  FFMA.FTZ R30, R30, R31, R43 ;  /* 0x0000001f1e1e7223 */ /* 0x000fe2000001002b */
[----:B------:R-:W-:Y:S01]  /*4230*/  FMUL.FTZ R31, R53, R42 ;  /* 0x0000002a351f7220 */ /* 0x000fe20000410000 */
[--C-:B------:R-:W-:Y:S02]  /*4240*/  HADD2.F32 R42, -RZ, R19.reuse.H0_H0 ;  /* 0x20000013ff2a7230 */ /* 0x100fe40000004100 */
[----:B------:R-:W-:Y:S01]  /*4250*/  HADD2.F32 R43, -RZ, R19.H1_H1 ;  /* 0x30000013ff2b7230 */ /* 0x000fe20000004100 */
[----:B------:R-:W-:Y:S02]  /*4260*/  F2FP.F16.F32.PACK_AB R30, R30, R57 ;  /* 0x000000391e1e723e */ /* 0x000fe400000000ff */
[----:B------:R-:W-:Y:S01]  /*4270*/  FFMA.FTZ R31, R31, R42, R56 ;  /* 0x0000002a1f1f7223 */ /* 0x000fe20000010038 */
[----:B------:R-:W-:Y:S01]  /*4280*/  FADD.FTZ R56, R50, -R54 ;  /* 0x8000003632387221 */ /* 0x000fe20000010000 */
[----:B------:R-:W-:Y:S01]  /*4290*/  IADD3 R42, PT, PT, R51, -0x1, RZ ;  /* 0xffffffff332a7810 */ /* 0x000fe20007ffe0ff */
[----:B------:R-:W-:-:S02]  /*42a0*/  HADD2.F32 R51, -RZ, R15.H1_H1 ;  /* 0x3000000fff337230 */ /* 0x000fc40000004100 */
[----:B------:R-:W-:Y:S01]  /*42b0*/  FADD.FTZ R54, R36, -R54 ;  /* 0x8000003624367221 */ /* 0x000fe20000010000 */
[C---:B------:R-:W-:Y:S01]  /*42c0*/  FMUL.FTZ R56, R53.reuse, R56 ;  /* 0x0000003835387220 */ /* 0x040fe20000410000 */
[----:B------:R-:W-:Y:S02]  /*42d0*/  IMAD R55, R42, R55, RZ ;  /* 0x000000372a377224 */ /* 0x000fe400078e02ff */
[----:B------:R-:W-:Y:S01]  /*42e0*/  FMUL.FTZ R54, R53, R54 ;  /* 0x0000003635367220 */ /* 0x000fe20000410000 */
[----:B------:R-:W-:Y:S01]  /*42f0*/  FFMA.FTZ R56, R56, R43, R51 ;  /* 0x0000002b38387223 */ /* 0x000fe20000010033 */
[----:B------:R-:W-:Y:S01]  /*4300*/  HADD2.F32 R51, -RZ, R16.H1_H1 ;  /* 0x30000010ff337230 */ /* 0x000fe20000004100 */
[----:B------:R-:W0:Y:S01]  /*4310*/  LDC.64 R42, c[0x0][0x428] ;  /* 0x00010a00ff2a7b82 */ /* 0x000e220000000a00 */
[----:B------:R-:W-:Y:S01]  /*4320*/  SHF.R.S32.HI R58, RZ, 0x1f, R55 ;  /* 0x0000001fff3a7819 */ /* 0x000fe20000011437 */
[----:B------:R-:W-:Y:S01]  /*4330*/  HADD2.F32 R53, -RZ, R12.H1_H1 ;  /* 0x3000000cff357230 */ /* 0x000fe20000004100 */
[----:B------:R-:W-:-:S02]  /*4340*/  F2FP.F16.F32.PACK_AB R31, R56, R31 ;  /* 0x0000001f381f723e */ /* 0x000fc400000000ff */
[----:B------:R-:W-:Y:S02]  /*4350*/  LEA.HI R55, R58, R55, RZ, 0x3 ;  /* 0x000000373a377211 */ /* 0x000fe400078f18ff */
[----:B------:R-:W-:Y:S02]  /*4360*/  FFMA.FTZ R51, R54, R51, R53 ;  /* 0x0000003336337223 */ /* 0x000fe40000010035 */
[----:B------:R-:W-:-:S03]  /*4370*/  LEA.HI.SX32 R55, R55, R0, 0x1d ;  /* 0x0000000037377211 */ /* 0x000fc600078feaff */
[----:B------:R-:W-:Y:S02]  /*4380*/  F2FP.F16.F32.PACK_AB R28, R51, R28 ;  /* 0x0000001c331c723e */ /* 0x000fe400000000ff */
[----:B0-----:R-:W-:-:S05]  /*4390*/  IMAD.WIDE.U32 R42, R55, 0x10, R42 ;  /* 0x00000010372a7825 */ /* 0x001fca00078e002a */
[----:B------:R2:W-:Y:S02]  /*43a0*/  STG.E.128 desc[UR8][R42.64], R28 ;  /* 0x0000001c2a007986 */ /* 0x0005e4000c101d08 */
.L_x_1275:
[----:B------:R-:W-:Y:S05]  /*43b0*/  BSYNC.RECONVERGENT B0 ;  /* 0x0000000000007941 */ /* 0x000fea0003800200 */
.L_x_1274:
[----:B-12---:R-:W1:Y:S02]  /*43c0*/  LDC.64 R28, c[0x0][0x380] ;  /* 0x0000e000ff1c7b82 */ /* 0x006e640000000a00 */
[----:B-1----:R-:W-:-:S04]  /*43d0*/  LEA R4, R28, R4, 0x2 ;  /* 0x000000041c047211 */ /* 0x002fc800078e10ff */
[----:B------:R-:W-:-:S13]  /*43e0*/  ISETP.GE.AND P0, PT, R4, R29, PT ;  /* 0x0000001d0400720c */ /* 0x000fda0003f06270 */
[----:B------:R-:W-:Y:S05]  /*43f0*/  @!P0 BRA `(.L_x_1276) ;  /* 0xffffffc400248947 */ /* 0x000fea000383ffff */
[----:B------:R-:W-:Y:S05]  /*4400*/  BSYNC B1 ;  /* 0x0000000000017941 */ /* 0x000fea0003800000 */
.L_x_1206:
[----:B------:R-:W-:Y:S05]  /*4410*/  EXIT ;  /* 0x000000000000794d */ /* 0x000fea0003800000 */
.L_x_1273:
[----:B------:R-:W-:Y:S01]  /*4420*/  HFMA2 R29, -RZ, RZ, 0, 5.9604644775390625e-08 ;  /* 0x00000001ff1d7431 */ /* 0x000fe200000001ff */
[----:B------:R-:W-:Y:S01]  /*4430*/  BSSY B0, `(.L_x_1277) ;  /* 0x0000007000007945 */ /* 0x000fe20003800000 */
[----:B------:R-:W-:Y:S01]  /*4440*/  IMAD.MOV.U32 R58, RZ, RZ, R28 ;  /* 0x000000ffff3a7224 */ /* 0x000fe200078e001c */
[----:B------:R-:W-:Y:S01]  /*4450*/  MOV R30, 0x1f ;  /* 0x0000001f001e7802 */ /* 0x000fe20000000f00 */
[----:B------:R-:W-:-:S07]  /*4460*/  IMAD.MOV.U32 R31, RZ, RZ, -0x1 ;  /* 0xffffffffff1f7424 */ /* 0x000fce00078e00ff */
[----:B-----5:R-:W-:Y:S05]  /*4470*/  WARPSYNC.COLLECTIVE R31, `(.L_x_1278) ;  /* 0x000000001f087348 */ /* 0x020fea0003c00000 */
[----:B------:R0:W1:Y:S02]  /*4480*/  SHFL.BFLY P4, R59, R58, R29, R30 ;  /* 0x0c00001d3a3b7389 */ /* 0x000064000008001e */
[----:B01---5:R-:W-:Y:S05]  /*4490*/  ENDCOLLECTIVE ;  /* 0x000000000000791b */ /* 0x023fea0003800000 */
.L_x_1278:
[----:B------:R-:W-:Y:S05]  /*44a0*/  BSYNC B0 ;  /* 0x0000000000007941 */ /* 0x000fea0003800000 */
.L_x_1277:
[----:B------:R-:W-:Y:S01]  /*44b0*/  MOV R29, R59 ;  /* 0x0000003b001d7202 */ /* 0x000fe20000000f00 */
[----:B------:R-:W-:Y:S01]  /*44c0*/  HFMA2 R30, -RZ, RZ, 0, 1.847743988037109375e-06 ;  /* 0x0000001fff1e7431 */ /* 0x000fe200000001ff */
[----:B------:R-:W-:-:S03]  /*44d0*/  MOV R31, 0xffffffff ;  /* 0xffffffff001f7802 */ /* 0x000fc60000000f00 */
[----:B------:R-:W-:Y:S01]  /*44e0*/  FADD.FTZ R52, R28, R29 ;  /* 0x0000001d1c347221 */ /* 0x000fe20000010000 */
[----:B------:R-:W-:-:S04]  /*44f0*/  IMAD.MOV.U32 R29, RZ, RZ, 0x2 ;  /* 0x00000002ff1d7424 */ /* 0x000fc800078e00ff */
[----:B------:R-:W-:-:S07]  /*4500*/  MOV R58, R52 ;  /* 0x00000034003a7202 */ /* 0x000fce0000000f00 */
[----:B------:R-:W-:Y:S05]  /*4510*/  WARPSYNC.COLLECTIVE R31, `(.L_x_1279) ;  /* 0x000000001f087348 */ /* 0x000fea0003c00000 */
[----:B------:R0:W1:Y:S02]  /*4520*/  SHFL.BFLY P4, R59, R58, R29, R30 ;  /* 0x0c00001d3a3b7389 */ /* 0x000064000008001e */
[----:B01----:R-:W-:Y:S05]  /*4530*/  ENDCOLLECTIVE ;  /* 0x000000000000791b */ /* 0x003fea0003800000 */
.L_x_1279:
[----:B------:R-:W-:Y:S02]  /*4540*/  HFMA2 R29, -RZ, RZ, 0, 2.384185791015625e-07 ;  /* 0x00000004ff1d7431 */ /* 0x000fe400000001ff */
[----:B------:R-:W-:-:S04]  /*4550*/  IMAD.MOV.U32 R43, RZ, RZ, R59 ;  /* 0x000000ffff2b7224 */ /* 0x000fc800078e003b */
[----:B------:R-:W-:-:S05]  /*4560*/  FADD.FTZ R53, R52, R43 ;  /* 0x0000002b34357221 */ /* 0x000fca0000010000 */
[----:B------:R-:W-:-:S07]  /*4570*/  MOV R58, R53 ;  /* 0x00000035003a7202 */ /* 0x000fce0000000f00 */
[----:B------:R-:W-:Y:S05]  /*4580*/  WARPSYNC.COLLECTIVE R31, `(.L_x_1280) ;  /* 0x000000001f087348 */ /* 0x000fea0003c00000 */
[----:B------:R0:W1:Y:S02]  /*4590*/  SHFL.BFLY P4, R59, R58, R29, R30 ;  /* 0x0c00001d3a3b7389 */ /* 0x000064000008001e */
[----:B01----:R-:W-:Y:S05]  /*45a0*/  ENDCOLLECTIVE ;  /* 0x000000000000791b */ /* 0x003fea0003800000 */
.L_x_1280:
[----:B------:R-:W-:Y:S02]  /*45b0*/  HFMA2 R29, -RZ, RZ, 0, 4.76837158203125e-07 ;  /* 0x00000008ff1d7431 */ /* 0x000fe400000001ff */
[----:B------:R-:W-:-:S04]  /*45c0*/  IMAD.MOV.U32 R42, RZ, RZ, R59 ;  /* 0x000000ffff2a7224 */ /* 0x000fc800078e003b */
[----:B------:R-:W-:Y:S02]  /*45d0*/  FADD.FTZ R54, R53, R42 ;  /* 0x0000002a35367221 */ /* 0x000fe40000010000 */
[----:B------:R-:W0:Y:S03]  /*45e0*/  LDC R42, c[0x0][0x400] ;  /* 0x00010000ff2a7b82 */ /* 0x000e260000000800 */
[----:B------:R-:W-:-:S07]  /*45f0*/  MOV R58, R54 ;  /* 0x00000036003a7202 */ /* 0x000fce0000000f00 */
[----:B0-----:R-:W-:Y:S05]  /*4600*/  WARPSYNC.COLLECTIVE R31, `(.L_x_1281) ;  /* 0x000000001f087348 */ /* 0x001fea0003c00000 */
[----:B------:R1:W2:Y:S02]  /*4610*/  SHFL.BFLY P4, R59, R58, R29, R30 ;  /* 0x0c00001d3a3b7389 */ /* 0x0002a4000008001e */
[----:B012---:R-:W-:Y:S05]  /*4620*/  ENDCOLLECTIVE ;  /* 0x000000000000791b */ /* 0x007fea0003800000 */
.L_x_1281:
[----:B------:R-:W-:Y:S02]  /*4630*/  HFMA2 R29, -RZ, RZ, 0, 9.5367431640625e-07 ;  /* 0x00000010ff1d7431 */ /* 0x000fe400000001ff */
[----:B------:R-:W-:-:S04]  /*4640*/  IMAD.MOV.U32 R43, RZ, RZ, R59 ;  /* 0x000000ffff2b7224 */ /* 0x000fc800078e003b */
[----:B------:R-:W-:-:S05]  /*4650*/  FADD.FTZ R56, R54, R43 ;  /* 0x0000002b36387221 */ /* 0x000fca0000010000 */
[----:B------:R-:W-:-:S07]  /*4660*/  MOV R58, R56 ;  /* 0x00000038003a7202 */ /* 0x000fce0000000f00 */
[----:B------:R-:W-:Y:S05]  /*4670*/  WARPSYNC.COLLECTIVE R31, `(.L_x_1282) ;  /* 0x000000001f087348 */ /* 0x000fea0003c00000 */
[----:B------:R0:W1:Y:S02]  /*4680*/  SHFL.BFLY P4, R59, R58, R29, R30 ;  /* 0x0c00001d3a3b7389 */ /* 0x000064000008001e */
[----:B01----:R-:W-:Y:S05]  /*4690*/  ENDCOLLECTIVE ;  /* 0x000000000000791b */ /* 0x003fea0003800000 */
.L_x_1282:
        /* <DEDUP_REMOVED lines=20> */
[----:B------:R-:W-:-:S04]  /*47e0*/  HFMA2 R29, -RZ, RZ, 0, 5.9604644775390625e-08 ;  /* 0x00000001ff1d7431 */ /* 0x000fc800000001ff */
[----:B------:R-:W-:-:S04]  /*47f0*/  FSEL R28, R28, RZ, !P0 ;  /* 0x000000ff1c1c7208 */ /* 0x000fc80004000000 */
[----:B------:R-:W-:-:S07]  /*4800*/  MOV R58, R28 ;  /* 0x0000001c003a7202 */ /* 0x000fce0000000f00 */
[----:B------:R-:W-:Y:S05]  /*4810*/  WARPSYNC.COLLECTIVE R31, `(.L_x_1283) ;  /* 0x000000001f087348 */ /* 0x000fea0003c00000 */
[----:B------:R0:W1:Y:S02]  /*4820*/  SHFL.BFLY P4, R59, R58, R29, R30 ;  /* 0x0c00001d3a3b7389 */ /* 0x000064000008001e */
[----:B01----:R-:W-:Y:S05]  /*4830*/  ENDCOLLECTIVE ;  /* 0x000000000000791b */ /* 0x003fea0003800000 */
.L_x_1283:
[----:B------:R-:W-:Y:S02]  /*4840*/  HFMA2 R29, -RZ, RZ, 0, 1.1920928955078125e-07 ;  /* 0x00000002ff1d7431 */ /* 0x000fe400000001ff */
[----:B------:R-:W-:-:S04]  /*4850*/  IMAD.MOV.U32 R53, RZ, RZ, R59 ;  /* 0x000000ffff357224 */ /* 0x000fc800078e003b */
[----:B------:R-:W-:-:S05]  /*4860*/  FADD.FTZ R53, R28, R53 ;  /* 0x000000351c357221 */ /* 0x000fca0000010000 */
[----:B------:R-:W-:-:S07]  /*4870*/  MOV R58, R53 ;  /* 0x00000035003a7202 */ /* 0x000fce0000000f00 */
[----:B------:R-:W-:Y:S05]  /*4880*/  WARPSYNC.COLLECTIVE R31, `(.L_x_1284) ;  /* 0x000000001f087348 */ /* 0x000fea0003c00000 */
[----:B------:R0:W1:Y:S02]  /*4890*/  SHFL.BFLY P4, R59, R58, R29, R30 ;  /* 0x0c00001d3a3b7389 */ /* 0x000064000008001e */
[----:B01----:R-:W-:Y:S05]  /*48a0*/  ENDCOLLECTIVE ;  /* 0x000000000000791b */ /* 0x003fea0003800000 */
.L_x_1284:
[----:B------:R-:W-:Y:S02]  /*48b0*/  HFMA2 R29, -RZ, RZ, 0, 2.384185791015625e-07 ;  /* 0x00000004ff1d7431 */ /* 0x000fe400000001ff */
[----:B------:R-:W-:-:S04]  /*48c0*/  IMAD.MOV.U32 R52, RZ, RZ, R59 ;  /* 0x000000ffff347224 */ /* 0x000fc800078e003b */
[----:B------:R-:W-:-:S05]  /*48d0*/  FADD.FTZ R52, R53, R52 ;  /* 0x0000003435347221 */ /* 0x000fca0000010000 */
[----:B------:R-:W-:-:S07]  /*48e0*/  MOV R58, R52 ;  /* 0x00000034003a7202 */ /* 0x000fce0000000f00 */
[----:B------:R-:W-:Y:S05]  /*48f0*/  WARPSYNC.COLLECTIVE R31, `(.L_x_1285) ;  /* 0x000000001f087348 */ /* 0x000fea0003c00000 */
[----:B------:R0:W1:Y:S02]  /*4900*/  SHFL.BFLY P4, R59, R58, R29, R30 ;  /* 0x0c00001d3a3b7389 */ /* 0x000064000008001e */
[----:B01----:R-:W-:Y:S05]  /*4910*/  ENDCOLLECTIVE ;  /* 0x000000000000791b */ /* 0x003fea0003800000 */
.L_x_1285:
[----:B------:R-:W-:Y:S02]  /*4920*/  HFMA2 R29, -RZ, RZ, 0, 4.76837158203125e-07 ;  /* 0x00000008ff1d7431 */ /* 0x000fe400000001ff */
[----:B------:R-:W-:-:S04]  /*4930*/  IMAD.MOV.U32 R57, RZ, RZ, R59 ;  /* 0x000000ffff397224 */ /* 0x000fc800078e003b */
[----:B------:R-:W-:-:S05]  /*4940*/  FADD.FTZ R57, R52, R57 ;  /* 0x0000003934397221 */ /* 0x000fca0000010000 */
[----:B------:R-:W-:-:S07]  /*4950*/  MOV R58, R57 ;  /* 0x00000039003a7202 */ /* 0x000fce0000000f00 */
[----:B------:R-:W-:Y:S05]  /*4960*/  WARPSYNC.COLLECTIVE R31, `(.L_x_1286) ;  /* 0x000000001f087348 */ /* 0x000fea0003c00000 */
[----:B------:R0:W1:Y:S02]  /*4970*/  SHFL.BFLY P4, R59, R58, R29, R30 ;  /* 0x0c00001d3a3b7389 */ /* 0x000064000008001e */
[----:B01----:R-:W-:Y:S05]  /*4980*/  ENDCOLLECTIVE ;  /* 0x000000000000791b */ /* 0x003fea0003800000 */
.L_x_1286:
[----:B------:R-:W-:Y:S02]  /*4990*/  HFMA2 R29, -RZ, RZ, 0, 9.5367431640625e-07 ;  /* 0x00000010ff1d7431 */ /* 0x000fe400000001ff */
[----:B------:R-:W-:-:S04]  /*49a0*/  IMAD.MOV.U32 R54, RZ, RZ, R59 ;  /* 0x000000ffff367224 */ /* 0x000fc800078e003b */
[----:B------:R-:W-:-:S05]  /*49b0*/  FADD.FTZ R54, R57, R54 ;  /* 0x0000003639367221 */ /* 0x000fca0000010000 */
[----:B------:R-:W-:-:S07]  /*49c0*/  MOV R58, R54 ;  /* 0x00000036003a7202 */ /* 0x000fce0000000f00 */
[----:B------:R-:W-:Y:S05]  /*49d0*/  WARPSYNC.COLLECTIVE R31, `(.L_x_1287) ;  /* 0x000000001f087348 */ /* 0x000fea0003c00000 */
[----:B------:R0:W1:Y:S02]  /*49e0*/  SHFL.BFLY P4, R59, R58, R29, R30 ;  /* 0x0c00001d3a3b7389 */ /* 0x000064000008001e */
[----:B01----:R-:W-:Y:S05]  /*49f0*/  ENDCOLLECTIVE ;  /* 0x000000000000791b */ /* 0x003fea0003800000 */
.L_x_1287:
[----:B------:R-:W-:Y:S05]  /*4a00*/  BRA `(.L_x_1288) ;  /* 0xfffffff400547947 */ /* 0x000fea000383ffff */
.L_x_1289:
        /* <DEDUP_REMOVED lines=15> */
.L_x_9061:


//--------------------- .text._ZN10layer_norm13ln_fwd_kernelINS_13Kernel_traitsI6__halfS2_S2_S2_fjLj256ELj1ELj4ELj1ELj16ENS_18Kernel_traits_baseILj256ES2_S2_S2_S2_fjLj128EEEEELb1ELb0ELb1ELb1EEEvNS_9FwdParamsE --------------------------
	.section	.text._ZN10layer_norm13ln_fwd_kernelINS_13Kernel_traitsI6__halfS2_S2_S2_fjLj256ELj1ELj4ELj1ELj16ENS_18Kernel_traits_baseILj256ES2_S2_S2_S2_fjLj128EEEEELb1ELb0ELb1ELb1EEEvNS_9FwdParamsE,"ax",@progbits
	.align	128
        .global         _ZN10layer_norm13ln_fwd_kernelINS_13Kernel_traitsI6__halfS2_S2_S2_fjLj256ELj1ELj4ELj1ELj16ENS_18Kernel_traits_baseILj256ES2_S2_S2_S2_fjLj128EEEEELb1ELb0ELb1ELb1EEEvNS_9FwdParamsE
        .type           _ZN10layer_norm13ln_fwd_kernelINS_13Kernel_traitsI6__halfS2_S2_S2_fjLj256ELj1ELj4ELj1ELj16ENS_18Kernel_traits_baseILj256ES2_S2_S2_S2_fjLj128EEEEELb1ELb0ELb1ELb1EEEvNS_9FwdParamsE,@function
        .size           _ZN10layer_norm13ln_fwd_kernelINS_13Kernel_traitsI6__halfS2_S2_S2_fjLj256ELj1ELj4ELj1ELj16ENS_18Kernel_traits_baseILj256ES2_S2_S2_S2_fjLj128EEEEELb1ELb0ELb1ELb1EEEvNS_9FwdParamsE,(.L_x_9062 - _ZN10layer_norm13ln_fwd_kernelINS_13Kernel_traitsI6__halfS2_S2_S2_fjLj256ELj1ELj4ELj1ELj16ENS_18Kernel_traits_baseILj256ES2_S2_S2_S2_fjLj128EEEEELb1ELb0ELb1ELb1EEEvNS_9FwdParamsE)
        .other          _ZN10layer_norm13ln_fwd_kernelINS_13Kernel_traitsI6__halfS2_S2_S2_fjLj256ELj1ELj4ELj1ELj16ENS_18Kernel_traits_baseILj256ES2_S2_S2_S2_fjLj128EEEEELb1ELb0ELb1ELb1EEEvNS_9FwdParamsE,@"STO_CUDA_ENTRY STV_DEFAULT"
_ZN10layer_norm13ln_fwd_kernelINS_13Kernel_traitsI6__halfS2_S2_S2_fjLj256ELj1ELj4ELj1ELj16ENS_18Kernel_traits_baseILj256ES2_S2_S2_S2_fjLj128EEEEELb1ELb0ELb1ELb1EEEvNS_9FwdParamsE:
.text._ZN10layer_norm13ln_fwd_kernelINS_13Kernel_traitsI6__halfS2_S2_S2_fjLj256ELj1ELj4ELj1ELj16ENS_18Kernel_traits_baseILj256ES2_S2_S2_S2_fjLj128EEEEELb1ELb0ELb1ELb1EEEvNS_9FwdParamsE:
        /* <DEDUP_REMOVED lines=43> */
[----:B------:R-:W-:Y:S01]  /*02b0*/  UIADD3 UR23, UPT, UPT, UR6, 0x78dde6e4, URZ ;  /* 0x78dde6e406177890 */ /* 0x000fe2000fffe0ff */
[----:B0-----:R-:W-:Y:S01]  /*02c0*/  IMAD.WIDE.U32 R16, R34, 0x10, R16 ;  /* 0x0000001022107825 */ /* 0x001fe200078e0010 */
[----:B------:R-:W-:-:S02]  /*02d0*/  UIADD3 UR24, UPT, UPT, UR7, -0x126145ec, URZ ;  /* 0xed9eba1407187890 */ /* 0x000fc4000fffe0ff */
[----:B------:R-:W-:Y:S02]  /*02e0*/  UIADD3 UR25, UPT, UPT, UR6, 0x1715609d, URZ ;  /* 0x1715609d06197890 */ /* 0x000fe4000fffe0ff */
[----:B------:R-:W-:Y:S01]  /*02f0*/  UIADD3 UR26, UPT, UPT, UR7, -0x56f99767, URZ ;  /* 0xa9066899071a7890 */ /* 0x000fe2000fffe0ff */
[----:B------:R-:W5:Y:S01]  /*0300*/  LDG.E.128 R16, desc[UR8][R16.64] ;  /* 0x0000000810107981 */ /* 0x000f62000c1e1d00 */
[----:B------:R-:W-:Y:S01]  /*0310*/  UIADD3 UR27, UPT, UPT, UR6, -0x4ab325aa, URZ ;  /* 0xb54cda56061b7890 */ /* 0x000fe2000fffe0ff */
[----:B-1---5:R-:W-:Y:S01]  /*0320*/  @P1 IADD3 R0, P0, PT, R4, R3, RZ ;  /* 0x0000000304001210 */ /* 0x022fe20007f1e0ff */
[----:B------:R-:W-:Y:S01]  /*0330*/  UIADD3 UR28, UPT, UPT, UR7, 0x646e171e, URZ ;  /* 0x646e171e071c7890 */ /* 0x000fe2000fffe0ff */
[----:B------:R-:W-:Y:S01]  /*0340*/  BSSY B0, `(.L_x_1290) ;  /* 0x00003ee000007945 */ /* 0x000fe20003800000 */
[----:B------:R-:W-:Y:S01]  /*0350*/  UIADD3 UR29, UPT, UPT, UR6, 0x5384540f, URZ ;  /* 0x5384540f061d7890 */ /* 0x000fe2000fffe0ff */
[----:B------:R-:W-:Y:S01]  /*0360*/  @P1 IADD3.X R11, PT, PT, RZ, R5, RZ, P0, !PT ;  /* 0x00000005ff0b1210 */ /* 0x000fe200007fe4ff */
[----:B------:R-:W-:Y:S01]  /*0370*/  IMAD R5, R33, -0x326172a9, RZ ;  /* 0xcd9e8d5721057824 */ /* 0x000fe200078e02ff */
[----:B------:R-:W-:-:S02]  /*0380*/  UIADD3 UR30, UPT, UPT, UR7, 0x1fd5c5a3, URZ ;  /* 0x1fd5c5a3071e7890 */ /* 0x000fc4000fffe0ff */
[--C-:B------:R-:W-:Y:S01]  /*0390*/  SHF.R.U64 R32, R0, 0x2, R11.reuse ;  /* 0x0000000200207819 */ /* 0x100fe2000000120b */
[----:B------:R-:W0:Y:S01]  /*03a0*/  LDCU.U8 UR4, c[0x0][0x410] ;  /* 0x00008200ff0477ac */ /* 0x000e220008000000 */
[----:B------:R-:W-:-:S03]  /*03b0*/  SHF.R.U32.HI R11, RZ, 0x2, R11 ;  /* 0x00000002ff0b7819 */ /* 0x000fc6000001160b */
[C---:B------:R-:W-:Y:S01]  /*03c0*/  IMAD.HI.U32 R3, R32.reuse, -0x2daee0ad, RZ ;  /* 0xd2511f5320037827 */ /* 0x040fe200078e00ff */
[----:B------:R-:W-:Y:S01]  /*03d0*/  LOP3.LUT R2, R11, UR6, R2, 0x96, !PT ;  /* 0x000000060b027c12 */ /* 0x000fe2000f8e9602 */
[----:B------:R-:W-:Y:S02]  /*03e0*/  UIADD3 UR31, UPT, UPT, UR6, -0xe443238, URZ ;  /* 0xf1bbcdc8061f7890 */ /* 0x000fe4000fffe0ff */
[----:B------:R-:W-:Y:S01]  /*03f0*/  IMAD R7, R32, -0x2daee0ad, RZ ;  /* 0xd2511f5320077824 */ /* 0x000fe200078e02ff */
[----:B------:R-:W-:Y:S01]  /*0400*/  LOP3.LUT R3, R3, UR7, RZ, 0x3c, !PT ;  /* 0x0000000703037c12 */ /* 0x000fe2000f8e3cff */
[----:B------:R-:W-:Y:S01]  /*0410*/  IMAD.HI.U32 R6, R2, -0x2daee0ad, RZ ;  /* 0xd2511f5302067827 */ /* 0x000fe200078e00ff */
[----:B------:R-:W-:Y:S02]  /*0420*/  UIADD3 UR32, UPT, UPT, UR7, -0x24c28bd8, URZ ;  /* 0xdb3d742807207890 */ /* 0x000fe4000fffe0ff */
[----:B------:R-:W-:Y:S01]  /*0430*/  UIADD3 UR33, UPT, UPT, UR6, -0x700cb87f, URZ ;  /* 0x8ff3478106217890 */ /* 0x000fe2000fffe0ff */
[----:B------:R-:W-:Y:S01]  /*0440*/  IMAD.HI.U32 R4, R3, -0x326172a9, RZ ;  /* 0xcd9e8d5703047827 */ /* 0x000fe200078e00ff */
[----:B------:R-:W-:Y:S01]  /*0450*/  LOP3.LUT R6, R7, UR18, R6, 0x96, !PT ;  /* 0x0000001207067c12 */ /* 0x000fe2000f8e9606 */
[----:B------:R-:W-:-:S02]  /*0460*/  UIADD3 UR34, UPT, UPT, UR7, -0x695add53, URZ ;  /* 0x96a522ad07227890 */ /* 0x000fc4000fffe0ff */
[----:B------:R-:W-:Y:S01]  /*0470*/  IMAD R8, R3, -0x326172a9, RZ ;  /* 0xcd9e8d5703087824 */ /* 0x000fe200078e02ff */
[----:B------:R-:W-:Y:S01]  /*0480*/  LOP3.LUT R4, R5, UR17, R4, 0x96, !PT ;  /* 0x0000001105047c12 */ /* 0x000fe2000f8e9604 */
[----:B------:R-:W-:Y:S01]  /*0490*/  IMAD R5, R2, -0x2daee0ad, RZ ;  /* 0xd2511f5302057824 */ /* 0x000fe200078e02ff */
[----:B0-----:R-:W-:Y:S01]  /*04a0*/  ISETP.NE.AND P1, PT, RZ, UR4, PT ;  /* 0x00000004ff007c0c */ /* 0x001fe2000bf25270 */
[----:B------:R-:W-:Y:S01]  /*04b0*/  IMAD.HI.U32 R3, R6, -0x326172a9, RZ ;  /* 0xcd9e8d5706037827 */ /* 0x000fe200078e00ff */
[----:B------:R-:W0:Y:S03]  /*04c0*/  LDCU UR5, c[0x0][0x404] ;  /* 0x00008080ff0577ac */ /* 0x000e260008000800 */
[----:B------:R-:W-:Y:S01]  /*04d0*/  IMAD.HI.U32 R2, R4, -0x2daee0ad, RZ ;  /* 0xd2511f5304027827 */ /* 0x000fe200078e00ff */
[----:B------:R-:W-:Y:S01]  /*04e0*/  LOP3.LUT R3, R8, UR19, R3, 0x96, !PT ;  /* 0x0000001308037c12 */ /* 0x000fe2000f8e9603 */
[----:B------:R-:W1:Y:S02]  /*04f0*/  LDCU UR16, c[0x0][0x448] ;  /* 0x00008900ff1077ac */ /* 0x000e640008000800 */
[----:B------:R-:W-:Y:S01]  /*0500*/  IMAD R8, R4, -0x2daee0ad, RZ ;  /* 0xd2511f5304087824 */ /* 0x000fe200078e02ff */
[----:B------:R-:W-:Y:S01]  /*0510*/  LOP3.LUT R2, R5, UR20, R2, 0x96, !PT ;  /* 0x0000001405027c12 */ /* 0x000fe2000f8e9602 */
[C---:B------:R-:W-:Y:S01]  /*0520*/  IMAD.HI.U32 R7, R3.reuse, -0x2daee0ad, RZ ;  /* 0xd2511f5303077827 */ /* 0x040fe200078e00ff */
[----:B------:R-:W2:Y:S03]  /*0530*/  LDCU.64 UR12, c[0x0][0x408] ;  /* 0x00008100ff0c77ac */ /* 0x000ea60008000a00 */
[----:B------:R-:W-:Y:S01]  /*0540*/  IMAD R5, R6, -0x326172a9, RZ ;  /* 0xcd9e8d5706057824 */ /* 0x000fe200078e02ff */
[----:B------:R-:W-:Y:S01]  /*0550*/  LOP3.LUT R7, R8, UR22, R7, 0x96, !PT ;  /* 0x0000001608077c12 */ /* 0x000fe2000f8e9607 */
[C---:B------:R-:W-:Y:S01]  /*0560*/  IMAD.HI.U32 R4, R2.reuse, -0x326172a9, RZ ;  /* 0xcd9e8d5702047827 */ /* 0x040fe200078e00ff */
[----:B------:R-:W3:Y:S03]  /*0570*/  LDCU.64 UR10, c[0x0][0x3a0] ;  /* 0x00007400ff0a77ac */ /* 0x000ee60008000a00 */
[----:B------:R-:W-:Y:S01]  /*0580*/  IMAD R6, R3, -0x2daee0ad, RZ ;  /* 0xd2511f5303067824 */ /* 0x000fe200078e02ff */
[----:B------:R-:W-:Y:S01]  /*0590*/  LOP3.LUT R4, R5, UR21, R4, 0x96, !PT ;  /* 0x0000001505047c12 */ /* 0x000fe2000f8e9604 */
[----:B------:R-:W-:Y:S01]  /*05a0*/  IMAD R5, R2, -0x326172a9, RZ ;  /* 0xcd9e8d5702057824 */ /* 0x000fe200078e02ff */
[----:B------:R-:W4:Y:S01]  /*05b0*/  LDCU.64 UR14, c[0x0][0x3b0] ;  /* 0x00007600ff0e77ac */ /* 0x000f220008000a00 */
        /* <DEDUP_REMOVED lines=30> */
[----:B------:R-:W-:Y:S01]  /*07a0*/  LOP3.LUT R7, R0, 0x3, RZ, 0xc0, !PT ;  /* 0x0000000300077812 */ /* 0x000fe200078ec0ff */
[----:B------:R-:W-:-:S04]  /*07b0*/  IMAD.HI.U32 R10, R2, -0x2daee0ad, RZ ;  /* 0xd2511f53020a7827 */ /* 0x000fc800078e00ff */
[----:B------:R-:W-:Y:S01]  /*07c0*/  IMAD.HI.U32 R9, R6, -0x326172a9, RZ ;  /* 0xcd9e8d5706097827 */ /* 0x000fe200078e00ff */
[----:B------:R-:W-:-:S03]  /*07d0*/  LOP3.LUT R10, R3, UR34, R10, 0x96, !PT ;  /* 0x00000022030a7c12 */ /* 0x000fc6000f8e960a */
[----:B------:R-:W-:Y:S01]  /*07e0*/  IMAD.MOV.U32 R5, RZ, RZ, RZ ;  /* 0x000000ffff057224 */ /* 0x000fe200078e00ff */
[----:B------:R-:W-:Y:S01]  /*07f0*/  LOP3.LUT R9, R4, UR33, R9, 0x96, !PT ;  /* 0x0000002104097c12 */ /* 0x000fe2000f8e9609 */
[----:B------:R-:W-:Y:S02]  /*0800*/  IMAD R8, R2, -0x2daee0ad, RZ ;  /* 0xd2511f5302087824 */ /* 0x000fe400078e02ff */
[----:B01234-:R-:W-:-:S07]  /*0810*/  IMAD R6, R6, -0x326172a9, RZ ;  /* 0xcd9e8d5706067824 */ /* 0x01ffce00078e02ff */
.L_x_1360:
[----:B0-----:R-:W0:Y:S01]  /*0820*/  LDC.64 R40, c[0x0][0x3f0] ;  /* 0x0000fc00ff287b82 */ /* 0x001e220000000a00 */
[----:B------:R-:W-:-:S07]  /*0830*/  ISETP.NE.U32.AND P0, PT, RZ, UR10, PT ;  /* 0x0000000aff007c0c */ /* 0x000fce000bf05070 */
[----:B------:R-:W1:Y:S08]  /*0840*/  LDC R44, c[0x0][0x388] ;  /* 0x0000e200ff2c7b82 */ /* 0x000e700000000800 */
[----:B------:R-:W2:Y:S01]  /*0850*/  LDC.64 R42, c[0x0][0x3f8] ;  /* 0x0000fe00ff2a7b82 */ /* 0x000ea20000000a00 */
[----:B0-----:R-:W-:-:S05]  /*0860*/  IMAD.WIDE R40, R35, 0x4, R40 ;  /* 0x0000000423287825 */ /* 0x001fca00078e0228 */
[----:B------:R-:W3:Y:S01]  /*0870*/  LDG.E R47, desc[UR8][R40.64] ;  /* 0x00000008282f7981 */ /* 0x000ee2000c1e1900 */
[----:B------:R-:W-:Y:S01]  /*0880*/  ISETP.NE.AND.EX P0, PT, RZ, UR11, PT, P0 ;  /* 0x0000000bff007c0c */ /* 0x000fe2000bf05300 */
[----:B--2---:R-:W-:-:S12]  /*0890*/  IMAD.WIDE R42, R35, 0x4, R42 ;  /* 0x00000004232a7825 */ /* 0x004fd800078e022a */
[----:B------:R-:W0:Y:S01]  /*08a0*/  @P0 LDC.64 R30, c[0x0][0x3a0] ;  /* 0x0000e800ff1e0b82 */ /* 0x000e220000000a00 */
[----:B---3--:R-:W-:-:S13]  /*08b0*/  ISETP.GE.AND P2, PT, R47, 0x1, PT ;  /* 0x000000012f00780c */ /* 0x008fda0003f46270 */
[----:B------:R-:W2:Y:S01]  /*08c0*/  @P2 LDC.64 R28, c[0x0][0x390] ;  /* 0x0000e400ff1c2b82 */ /* 0x000ea20000000a00 */
[----:B------:R-:W-:-:S05]  /*08d0*/  @P2 IADD3 R45, PT, PT, R47, -0x1, RZ ;  /* 0xffffffff2f2d2810 */ /* 0x000fca0007ffe0ff */
[-C--:B-1----:R-:W-:Y:S02]  /*08e0*/  @P2 IMAD R46, R45, R44.reuse, RZ ;  /* 0x0000002c2d2e2224 */ /* 0x082fe400078e02ff */
[----:B------:R-:W-:-:S03]  /*08f0*/  IMAD R45, R35, R44, RZ ;  /* 0x0000002c232d7224 */ /* 0x000fc600078e02ff */
[----:B------:R-:W-:Y:S02]  /*0900*/  @P2 SHF.R.S32.HI R41, RZ, 0x1f, R46 ;  /* 0x0000001fff292819 */ /* 0x000fe4000001142e */
[----:B------:R-:W-:Y:S02]  /*0910*/  SHF.R.S32.HI R40, RZ, 0x1f, R45 ;  /* 0x0000001fff287819 */ /* 0x000fe4000001142d */
[----:B------:R-:W-:Y:S02]  /*0920*/  @P2 LEA.HI R49, R41, R46, RZ, 0x3 ;  /* 0x0000002e29312211 */ /* 0x000fe400078f18ff */
[----:B------:R-:W-:Y:S02]  /*0930*/  LEA.HI R55, R40, R45, RZ, 0x3 ;  /* 0x0000002d28377211 */ /* 0x000fe400078f18ff */
[----:B------:R-:W-:Y:S01]  /*0940*/  CS2R R40, SRZ ;  /* 0x0000000000287805 */ /* 0x000fe2000001ff00 */
[----:B------:R1:W5:Y:S01]  /*0950*/  LDG.E R45, desc[UR8][R42.64] ;  /* 0x000000082a2d7981 */ /* 0x000362000c1e1900 */
[-C--:B------:R-:W-:Y:S01]  /*0960*/  @P2 LEA.HI.SX32 R40, R49, R34.reuse, 0x1d ;  /* 0x0000002231282211 */ /* 0x080fe200078feaff */
[----:B------:R-:W-:Y:S01]  /*0970*/  @P2 IMAD.MOV.U32 R41, RZ, RZ, RZ ;  /* 0x000000ffff292224 */ /* 0x000fe200078e00ff */
[----:B------:R-:W-:-:S02]  /*0980*/  LEA.HI.SX32 R55, R55, R34, 0x1d ;  /* 0x0000002237377211 */ /* 0x000fc400078feaff */
[----:B--2---:R-:W-:-:S03]  /*0990*/  @P2 LEA R28, P3, R40, R28, 0x4 ;  /* 0x0000001c281c2211 */ /* 0x004fc600078620ff */
[----:B0-----:R-:W-:Y:S01]  /*09a0*/  @P0 IMAD.WIDE.U32 R30, R55, 0x10, R30 ;  /* 0x00000010371e0825 */ /* 0x001fe200078e001e */
[----:B------:R-:W-:-:S04]  /*09b0*/  @P2 LEA.HI.X R29, R40, R29, R41, 0x4, P3 ;  /* 0x0000001d281d2211 */ /* 0x000fc800018f2429 */
[----:B------:R1:W5:Y:S04]  /*09c0*/  @P0 LDG.E.128 R20, desc[UR8][R30.64] ;  /* 0x000000081e140981 */ /* 0x000368000c1e1d00 */
[----:B------:R1:W5:Y:S01]  /*09d0*/  @P2 LDG.E.128 R24, desc[UR8][R28.64] ;  /* 0x000000081c182981 */ /* 0x000362000c1e1d00 */
[----:B------:R-:W-:Y:S04]  /*09e0*/  BSSY.RECONVERGENT B1, `(.L_x_1291) ;  /* 0x000005b000017945 */ /* 0x000fe80003800200 */
[----:B------:R-:W-:Y:S05]  /*09f0*/  @!P2 BRA `(.L_x_1292) ;  /* 0x000000040054a947 */ /* 0x000fea0003800000 */
[----:B------:R-:W-:Y:S01]  /*0a00*/  ISETP.NE.AND P3, PT, R7, 0x1, PT ;  /* 0x000000010700780c */ /* 0x000fe20003f65270 */
[----:B------:R-:W-:Y:S01]  /*0a10*/  BSSY.RECONVERGENT B2, `(.L_x_1293) ;  /* 0x0000046000027945 */ /* 0x000fe20003800200 */
[----:B-1----:R-:W-:Y:S02]  /*0a20*/  HFMA2 R28, -RZ, RZ, 0, 1.1920928955078125e-07 ;  /* 0x00000002ff1c7431 */ /* 0x002fe400000001ff */
        /* <DEDUP_REMOVED lines=13> */
.L_x_1295:
        /* <DEDUP_REMOVED lines=13> */
.L_x_1297:
[----:B------:R-:W-:Y:S05]  /*0bd0*/  BSYNC.RECONVERGENT B3 ;  /* 0x0000000000037941 */ /* 0x000fea0003800200 */
.L_x_1296:
        /* <DEDUP_REMOVED lines=40> */
[----:B------:R-:W-:-:S07]  /*0e60*/  IMAD.MOV.U32 R28, RZ, RZ, RZ ;  /* 0x000000ffff1c7224 */ /* 0x000fce00078e00ff */
.L_x_1294:
[----:B------:R-:W-:Y:S05]  /*0e70*/  BSYNC.RECONVERGENT B2 ;  /* 0x0000000000027941 */ /* 0x000fea0003800200 */
.L_x_1293:
[----:B------:R-:W-:Y:S01]  /*0e80*/  I2FP.F32.U32 R4, R4 ;  /* 0x0000000400047245 */ /* 0x000fe20000201000 */
[----:B------:R-:W-:Y:S02]  /*0e90*/  HFMA2 R29, -RZ, RZ, 0.1171875, 0 ;  /* 0x2f800000ff1d7431 */ /* 0x000fe400000001ff */
[----:B-----5:R-:W-:-:S03]  /*0ea0*/  HADD2.F32 R7, -RZ, R24.H0_H0 ;  /* 0x20000018ff077230 */ /* 0x020fc60000004100 */
[----:B------:R-:W-:Y:S02]  /*0eb0*/  FFMA.FTZ R4, R4, R29, 1.1641532182693481445e-10 ;  /* 0x2f00000004047423 */ /* 0x000fe4000001001d */
[----:B------:R-:W-:-:S04]  /*0ec0*/  FMUL.FTZ R7, R7, UR13 ;  /* 0x0000000d07077c20 */ /* 0x000fc80008410000 */
[----:B------:R-:W-:Y:S01]  /*0ed0*/  FMUL.FTZ R7, R7, UR12 ;  /* 0x0000000c07077c20 */ /* 0x000fe20008410000 */
[----:B------:R-:W-:-:S04]  /*0ee0*/  FSETP.GTU.FTZ.AND P3, PT, R4, UR5, PT ;  /* 0x0000000504007c0b */ /* 0x000fc8000bf7c000 */
[----:B------:R-:W-:Y:S02]  /*0ef0*/  FSEL R46, R7, RZ, !P3 ;  /* 0x000000ff072e7208 */ /* 0x000fe40005800000 */
[----:B------:R-:W-:Y:S01]  /*0f00*/  SEL R4, RZ, 0x1, P3 ;  /* 0x00000001ff047807 */ /* 0x000fe20001800000 */
[----:B------:R-:W-:Y:S06]  /*0f10*/  @!P0 BRA `(.L_x_1298) ;  /* 0x00000000001c8947 */ /* 0x000fec0003800000 */
[----:B------:R-:W-:-:S05]  /*0f20*/  HADD2.F32 R7, -RZ, R20.H0_H0 ;  /* 0x20000014ff077230 */ /* 0x000fca0000004100 */
[----:B------:R-:W-:Y:S01]  /*0f30*/  FADD.FTZ R46, R46, R7 ;  /* 0x000000072e2e7221 */ /* 0x000fe20000010000 */
[----:B------:R-:W-:Y:S06]  /*0f40*/  BRA `(.L_x_1298) ;  /* 0x0000000000107947 */ /* 0x000fec0003800000 */
.L_x_1292:
[----:B------:R-:W-:Y:S01]  /*0f50*/  IMAD.MOV.U32 R46, RZ, RZ, RZ ;  /* 0x000000ffff2e7224 */ /* 0x000fe200078e00ff */
[----:B-1----:R-:W-:Y:S01]  /*0f60*/  MOV R42, R8 ;  /* 0x00000008002a7202 */ /* 0x002fe20000000f00 */
[----:B------:R-:W-:Y:S02]  /*0f70*/  IMAD.MOV.U32 R28, RZ, RZ, R7 ;  /* 0x000000ffff1c7224 */ /* 0x000fe400078e0007 */
[----:B-----5:R-:W-:-:S07]  /*0f80*/  @P0 HADD2.F32 R46, -RZ, R20.H0_H0 ;  /* 0x20000014ff2e0230 */ /* 0x020fce0000004100 */
.L_x_1298:
[----:B------:R-:W-:Y:S05]  /*0f90*/  BSYNC.RECONVERGENT B1 ;  /* 0x0000000000017941 */ /* 0x000fea0003800200 */
.L_x_1291:
[----:B------:R-:W-:Y:S01]  /*0fa0*/  ISETP.GT.AND P3, PT, R47, RZ, PT ;  /* 0x000000ff2f00720c */ /* 0x000fe20003f64270 */
[----:B------:R-:W-:-:S12]  /*0fb0*/  BSSY.RECONVERGENT B1, `(.L_x_1299) ;  /* 0x000005d000017945 */ /* 0x000fd80003800200 */
[----:B------:R-:W-:Y:S05]  /*0fc0*/  @P3 BRA `(.L_x_1300) ;  /* 0x0000000000203947 */ /* 0x000fea0003800000 */
[----:B------:R-:W-:Y:S02]  /*0fd0*/  HFMA2 R47, -RZ, RZ, 0, 0 ;  /* 0x00000000ff2f7431 */ /* 0x000fe400000001ff */
[----:B------:R-:W-:Y:S01]  /*0fe0*/  IMAD.MOV.U32 R50, RZ, RZ, R42 ;  /* 0x000000ffff327224 */ /* 0x000fe200078e002a */
[----:B------:R-:W-:Y:S01]  /*0ff0*/  MOV R7, R28 ;  /* 0x0000001c00077202 */ /* 0x000fe20000000f00 */
[----:B------:R-:W-:Y:S06]  /*1000*/  @!P0 BRA `(.L_x_1301) ;  /* 0x00000004005c8947 */ /* 0x000fec0003800000 */
[----:B------:R-:W-:Y:S01]  /*1010*/  IMAD.MOV.U32 R50, RZ, RZ, R42 ;  /* 0x000000ffff327224 */ /* 0x000fe200078e002a */
[----:B------:R-:W-:Y:S01]  /*1020*/  MOV R7, R28 ;  /* 0x0000001c00077202 */ /* 0x000fe20000000f00 */
[----:B------:R-:W-:Y:S01]  /*1030*/  HADD2.F32 R47, -RZ, R20.H1_H1 ;  /* 0x30000014ff2f7230 */ /* 0x000fe20000004100 */
[----:B------:R-:W-:Y:S06]  /*1040*/  BRA `(.L_x_1301) ;  /* 0x00000004004c7947 */ /* 0x000fec0003800000 */
.L_x_1300:
        /* <DEDUP_REMOVED lines=16> */
.L_x_1304:
        /* <DEDUP_REMOVED lines=13> */
.L_x_1306:
[----:B------:R-:W-:Y:S05]  /*1220*/  BSYNC.RECONVERGENT B3 ;  /* 0x0000000000037941 */ /* 0x000fea0003800200 */
.L_x_1305:
        /* <DEDUP_REMOVED lines=39> */
[----:B------:R-:W-:Y:S01]  /*14a0*/  HFMA2 R7, -RZ, RZ, 0, 0 ;  /* 0x00000000ff077431 */ /* 0x000fe200000001ff */
[----:B------:R-:W-:-:S07]  /*14b0*/  LOP3.LUT R10, R8, UR34, R51, 0x96, !PT ;  /* 0x00000022080a7c12 */ /* 0x000fce000f8e9633 */
.L_x_1303:
[----:B------:R-:W-:Y:S05]  /*14c0*/  BSYNC.RECONVERGENT B2 ;  /* 0x0000000000027941 */ /* 0x000fea0003800200 */
.L_x_1302:
        /* <DEDUP_REMOVED lines=11> */
.L_x_1301:
[----:B------:R-:W-:Y:S05]  /*1580*/  BSYNC.RECONVERGENT B1 ;  /* 0x0000000000017941 */ /* 0x000fea0003800200 */
.L_x_1299:
        /* <DEDUP_REMOVED lines=10> */
.L_x_1308:
        /* <DEDUP_REMOVED lines=10> */
[----:B------:R-:W-:Y:S01]  /*16d0*/  @!P4 MOV R42, R50 ;  /* 0x00000032002ac202 */ /* 0x000fe20000000f00 */
[----:B------:R-:W-:Y:S01]  /*16e0*/  @P4 VIADD R8, R7, 0x1 ;  /* 0x0000000107084836 */ /* 0x000fe20000000000 */
[----:B------:R-:W-:Y:S02]  /*16f0*/  @!P4 MOV R2, R10 ;  /* 0x0000000a0002c202 */ /* 0x000fe40000000f00 */
[----:B------:R-:W-:Y:S02]  /*1700*/  @P4 MOV R42, R50 ;  /* 0x00000032002a4202 */ /* 0x000fe40000000f00 */
[----:B------:R-:W-:Y:S01]  /*1710*/  @P4 MOV R2, R9 ;  /* 0x0000000900024202 */ /* 0x000fe20000000f00 */
[----:B------:R-:W-:Y:S06]  /*1720*/  BRA `(.L_x_1311) ;  /* 0x0000000000dc7947 */ /* 0x000fec0003800000 */
.L_x_1312:
        /* <DEDUP_REMOVED lines=13> */
.L_x_1314:
[----:B------:R-:W-:Y:S05]  /*1800*/  BSYNC.RECONVERGENT B3 ;  /* 0x0000000000037941 */ /* 0x000fea0003800200 */
.L_x_1313:
        /* <DEDUP_REMOVED lines=40> */
[----:B------:R-:W-:-:S07]  /*1a90*/  HFMA2 R8, -RZ, RZ, 0, 0 ;  /* 0x00000000ff087431 */ /* 0x000fce00000001ff */
.L_x_1311:
[----:B------:R-:W-:Y:S05]  /*1aa0*/  BSYNC.RECONVERGENT B2 ;  /* 0x0000000000027941 */ /* 0x000fea0003800200 */
.L_x_1310:
[----:B------:R-:W-:Y:S01]  /*1ab0*/  I2FP.F32.U32 R2, R2 ;  /* 0x0000000200027245 */ /* 0x000fe20000201000 */
[----:B------:R-:W-:Y:S02]  /*1ac0*/  HADD2.F32 R7, -RZ, R25.H0_H0 ;  /* 0x20000019ff077230 */ /* 0x000fe40000004100 */
[----:B------:R-:W-:-:S03]  /*1ad0*/  IMAD.MOV.U32 R29, RZ, RZ, 0x2f800000 ;  /* 0x2f800000ff1d7424 */ /* 0x000fc600078e00ff */
        /* <DEDUP_REMOVED lines=8> */
.L_x_1309:
[----:B------:R-:W-:Y:S05]  /*1b60*/  BSYNC.RECONVERGENT B1 ;  /* 0x0000000000017941 */ /* 0x000fea0003800200 */
.L_x_1307:
[----:B------:R-:W-:Y:S04]  /*1b70*/  BSSY.RECONVERGENT B1, `(.L_x_1315) ;  /* 0x000005d000017945 */ /* 0x000fe80003800200 */
[----:B------:R-:W-:Y:S05]  /*1b80*/  @P3 BRA `(.L_x_1316) ;  /* 0x0000000000203947 */ /* 0x000fea0003800000 */
[----:B------:R-:W-:Y:S01]  /*1b90*/  MOV R49, RZ ;  /* 0x000000ff00317202 */ /* 0x000fe20000000f00 */
[----:B------:R-:W-:Y:S01]  /*1ba0*/  IMAD.MOV.U32 R7, RZ, RZ, R8 ;  /* 0x000000ffff077224 */ /* 0x000fe200078e0008 */
[----:B------:R-:W-:Y:S01]  /*1bb0*/  MOV R52, R42 ;  /* 0x0000002a00347202 */ /* 0x000fe20000000f00 */
[----:B------:R-:W-:Y:S06]  /*1bc0*/  @!P0 BRA `(.L_x_1317) ;  /* 0x00000004005c8947 */ /* 0x000fec0003800000 */
[----:B------:R-:W-:Y:S01]  /*1bd0*/  MOV R52, R42 ;  /* 0x0000002a00347202 */ /* 0x000fe20000000f00 */
[----:B------:R-:W-:Y:S01]  /*1be0*/  HADD2.F32 R49, -RZ, R21.H1_H1 ;  /* 0x30000015ff317230 */ /* 0x000fe20000004100 */
[----:B------:R-:W-:Y:S01]  /*1bf0*/  MOV R7, R8 ;  /* 0x0000000800077202 */ /* 0x000fe20000000f00 */
[----:B------:R-:W-:Y:S06]  /*1c00*/  BRA `(.L_x_1317) ;  /* 0x00000004004c7947 */ /* 0x000fec0003800000 */
.L_x_1316:
        /* <DEDUP_REMOVED lines=16> */
.L_x_1320:
        /* <DEDUP_REMOVED lines=13> */
.L_x_1322:
[----:B------:R-:W-:Y:S05]  /*1de0*/  BSYNC.RECONVERGENT B3 ;  /* 0x0000000000037941 */ /* 0x000fea0003800200 */
.L_x_1321:
        /* <DEDUP_REMOVED lines=41> */
.L_x_1319:
[----:B------:R-:W-:Y:S05]  /*2080*/  BSYNC.RECONVERGENT B2 ;  /* 0x0000000000027941 */ /* 0x000fea0003800200 */
.L_x_1318:
[----:B------:R-:W-:Y:S01]  /*2090*/  I2FP.F32.U32 R0, R0 ;  /* 0x0000000000007245 */ /* 0x000fe20000201000 */
[----:B------:R-:W-:Y:S02]  /*20a0*/  HADD2.F32 R8, -RZ, R25.H1_H1 ;  /* 0x30000019ff087230 */ /* 0x000fe40000004100 */
[----:B------:R-:W-:Y:S02]  /*20b0*/  IMAD.MOV.U32 R29, RZ, RZ, 0x2f800000 ;  /* 0x2f800000ff1d7424 */ /* 0x000fe400078e00ff */
[----:B------:R-:W-:Y:S02]  /*20c0*/  @P0 HADD2.F32 R28, -RZ, R21.H1_H1 ;  /* 0x30000015ff1c0230 */ /* 0x000fe40000004100 */
[----:B------:R-:W-:Y:S01]  /*20d0*/  FMUL.FTZ R8, R8, UR13 ;  /* 0x0000000d08087c20 */ /* 0x000fe20008410000 */
[----:B------:R-:W-:-:S03]  /*20e0*/  FFMA.FTZ R0, R0, R29, 1.1641532182693481445e-10 ;  /* 0x2f00000000007423 */ /* 0x000fc6000001001d */
[----:B------:R-:W-:Y:S02]  /*20f0*/  FMUL.FTZ R8, R8, UR12 ;  /* 0x0000000c08087c20 */ /* 0x000fe40008410000 */
[----:B------:R-:W-:-:S04]  /*2100*/  FSETP.GTU.FTZ.AND P4, PT, R0, UR5, PT ;  /* 0x0000000500007c0b */ /* 0x000fc8000bf9c000 */
[----:B------:R-:W-:Y:S02]  /*2110*/  FSEL R49, R8, RZ, !P4 ;  /* 0x000000ff08317208 */ /* 0x000fe40006000000 */
[----:B------:R-:W-:-:S03]  /*2120*/  SEL R0, RZ, 0x1, P4 ;  /* 0x00000001ff007807 */ /* 0x000fc60002000000 */
[----:B------:R-:W-:-:S07]  /*2130*/  @P0 FADD.FTZ R49, R49, R28 ;  /* 0x0000001c31310221 */ /* 0x000fce0000010000 */
.L_x_1317:
[----:B------:R-:W-:Y:S05]  /*2140*/  BSYNC.RECONVERGENT B1 ;  /* 0x0000000000017941 */ /* 0x000fea0003800200 */
.L_x_1315:
        /* <DEDUP_REMOVED lines=10> */
.L_x_1324:
        /* <DEDUP_REMOVED lines=16> */
.L_x_1328:
        /* <DEDUP_REMOVED lines=13> */
.L_x_1330:
[----:B------:R-:W-:Y:S05]  /*23c0*/  BSYNC.RECONVERGENT B3 ;  /* 0x0000000000037941 */ /* 0x000fea0003800200 */
.L_x_1329:
        /* <DEDUP_REMOVED lines=41> */
.L_x_1327:
[----:B------:R-:W-:Y:S05]  /*2660*/  BSYNC.RECONVERGENT B2 ;  /* 0x0000000000027941 */ /* 0x000fea0003800200 */
.L_x_1326:
[----:B------:R-:W-:Y:S01]  /*2670*/  I2FP.F32.U32 R7, R28 ;  /* 0x0000001c00077245 */ /* 0x000fe20000201000 */
[----:B------:R-:W-:Y:S02]  /*2680*/  HADD2.F32 R28, -RZ, R26.H0_H0 ;  /* 0x2000001aff1c7230 */ /* 0x000fe40000004100 */
[----:B------:R-:W-:-:S03]  /*2690*/  IMAD.MOV.U32 R30, RZ, RZ, 0x2f800000 ;  /* 0x2f800000ff1e7424 */ /* 0x000fc600078e00ff */
[----:B------:R-:W-:Y:S01]  /*26a0*/  FMUL.FTZ R28, R28, UR13 ;  /* 0x0000000d1c1c7c20 */ /* 0x000fe20008410000 */
[----:B------:R-:W-:-:S03]  /*26b0*/  FFMA.FTZ R7, R7, R30, 1.1641532182693481445e-10 ;  /* 0x2f00000007077423 */ /* 0x000fc6000001001e */
[----:B------:R-:W-:Y:S02]  /*26c0*/  FMUL.FTZ R28, R28, UR12 ;  /* 0x0000000c1c1c7c20 */ /* 0x000fe40008410000 */
[----:B------:R-:W-:Y:S01]  /*26d0*/  FSETP.GTU.FTZ.AND P4, PT, R7, UR5, PT ;  /* 0x0000000507007c0b */ /* 0x000fe2000bf9c000 */
[----:B------:R-:W-:-:S03]  /*26e0*/  @P0 HADD2.F32 R7, -RZ, R22.H0_H0 ;  /* 0x20000016ff070230 */ /* 0x000fc60000004100 */
[----:B------:R-:W-:Y:S02]  /*26f0*/  FSEL R50, R28, RZ, !P4 ;  /* 0x000000ff1c327208 */ /* 0x000fe40006000000 */
[----:B------:R-:W-:-:S03]  /*2700*/  SEL R36, RZ, 0x1, P4 ;  /* 0x00000001ff247807 */ /* 0x000fc60002000000 */
[----:B------:R-:W-:-:S07]  /*2710*/  @P0 FADD.FTZ R50, R50, R7 ;  /* 0x0000000732320221 */ /* 0x000fce0000010000 */
.L_x_1325:
[----:B------:R-:W-:Y:S05]  /*2720*/  BSYNC.RECONVERGENT B1 ;  /* 0x0000000000017941 */ /* 0x000fea0003800200 */
.L_x_1323:
        /* <DEDUP_REMOVED lines=10> */
.L_x_1332:
        /* <DEDUP_REMOVED lines=16> */
.L_x_1336:
        /* <DEDUP_REMOVED lines=13> */
.L_x_1338:
[----:B------:R-:W-:Y:S05]  /*29a0*/  BSYNC.RECONVERGENT B3 ;  /* 0x0000000000037941 */ /* 0x000fea0003800200 */
.L_x_1337:
        /* <DEDUP_REMOVED lines=39> */
[----:B------:R-:W-:Y:S02]  /*2c20*/  MOV R54, R28 ;  /* 0x0000001c00367202 */ /* 0x000fe40000000f00 */
[----:B------:R-:W-:Y:S02]  /*2c30*/  LOP3.LUT R10, R8, UR34, R29, 0x96, !PT ;  /* 0x00000022080a7c12 */ /* 0x000fe4000f8e961d */
[----:B------:R-:W-:-:S07]  /*2c40*/  MOV R28, R42 ;  /* 0x0000002a001c7202 */ /* 0x000fce0000000f00 */
.L_x_1335:
[----:B------:R-:W-:Y:S05]  /*2c50*/  BSYNC.RECONVERGENT B2 ;  /* 0x0000000000027941 */ /* 0x000fea0003800200 */
.L_x_1334:
[----:B------:R-:W-:Y:S01]  /*2c60*/  I2FP.F32.U32 R8, R28 ;  /* 0x0000001c00087245 */ /* 0x000fe20000201000 */
[----:B------:R-:W-:Y:S02]  /*2c70*/  HFMA2 R29, -RZ, RZ, 0.1171875, 0 ;  /* 0x2f800000ff1d7431 */ /* 0x000fe400000001ff */
[----:B------:R-:W-:-:S03]  /*2c80*/  HADD2.F32 R28, -RZ, R26.H1_H1 ;  /* 0x3000001aff1c7230 */ /* 0x000fc60000004100 */
[----:B------:R-:W-:Y:S02]  /*2c90*/  FFMA.FTZ R8, R8, R29, 1.1641532182693481445e-10 ;  /* 0x2f00000008087423 */ /* 0x000fe4000001001d */
[----:B------:R-:W-:-:S04]  /*2ca0*/  FMUL.FTZ R28, R28, UR13 ;  /* 0x0000000d1c1c7c20 */ /* 0x000fc80008410000 */
[----:B------:R-:W-:Y:S01]  /*2cb0*/  FMUL.FTZ R28, R28, UR12 ;  /* 0x0000000c1c1c7c20 */ /* 0x000fe20008410000 */
[----:B------:R-:W-:Y:S01]  /*2cc0*/  FSETP.GTU.FTZ.AND P4, PT, R8, UR5, PT ;  /* 0x0000000508007c0b */ /* 0x000fe2000bf9c000 */
[----:B------:R-:W-:-:S03]  /*2cd0*/  @P0 HADD2.F32 R8, -RZ, R22.H1_H1 ;  /* 0x30000016ff080230 */ /* 0x000fc60000004100 */
[----:B------:R-:W-:Y:S02]  /*2ce0*/  FSEL R51, R28, RZ, !P4 ;  /* 0x000000ff1c337208 */ /* 0x000fe40006000000 */
[----:B------:R-:W-:-:S03]  /*2cf0*/  SEL R37, RZ, 0x1, P4 ;  /* 0x00000001ff257807 */ /* 0x000fc60002000000 */
[----:B------:R-:W-:-:S07]  /*2d00*/  @P0 FADD.FTZ R51, R51, R8 ;  /* 0x0000000833330221 */ /* 0x000fce0000010000 */
.L_x_1333:
[----:B------:R-:W-:Y:S05]  /*2d10*/  BSYNC.RECONVERGENT B1 ;  /* 0x0000000000017941 */ /* 0x000fea0003800200 */
.L_x_1331:
        /* <DEDUP_REMOVED lines=8> */
[----:B------:R-:W-:Y:S01]  /*2da0*/  HADD2.F32 R52, -RZ, R23.H0_H0 ;  /* 0x20000017ff347230 */ /* 0x000fe20000004100 */
[----:B------:R-:W-:Y:S06]  /*2db0*/  BRA `(.L_x_1341) ;  /* 0x00000004004c7947 */ /* 0x000fec0003800000 */
.L_x_1340:
        /* <DEDUP_REMOVED lines=16> */
.L_x_1344:
        /* <DEDUP_REMOVED lines=13> */
.L_x_1346:
[----:B------:R-:W-:Y:S05]  /*2f90*/  BSYNC.RECONVERGENT B3 ;  /* 0x0000000000037941 */ /* 0x000fea0003800200 */
.L_x_1345:
        /* <DEDUP_REMOVED lines=41> */
.L_x_1343:
[----:B------:R-:W-:Y:S05]  /*3230*/  BSYNC.RECONVERGENT B2 ;  /* 0x0000000000027941 */ /* 0x000fea0003800200 */
.L_x_1342:
[----:B------:R-:W-:Y:S01]  /*3240*/  I2FP.F32.U32 R7, R8 ;  /* 0x0000000800077245 */ /* 0x000fe20000201000 */
[----:B------:R-:W-:Y:S02]  /*3250*/  HFMA2 R30, -RZ, RZ, 0.1171875, 0 ;  /* 0x2f800000ff1e7431 */ /* 0x000fe400000001ff */
[----:B------:R-:W-:-:S03]  /*3260*/  HADD2.F32 R8, -RZ, R27.H0_H0 ;  /* 0x2000001bff087230 */ /* 0x000fc60000004100 */
[----:B------:R-:W-:Y:S02]  /*3270*/  FFMA.FTZ R7, R7, R30, 1.1641532182693481445e-10 ;  /* 0x2f00000007077423 */ /* 0x000fe4000001001e */
[----:B------:R-:W-:-:S04]  /*3280*/  FMUL.FTZ R8, R8, UR13 ;  /* 0x0000000d08087c20 */ /* 0x000fc80008410000 */
[----:B------:R-:W-:Y:S01]  /*3290*/  FMUL.FTZ R8, R8, UR12 ;  /* 0x0000000c08087c20 */ /* 0x000fe20008410000 */
[----:B------:R-:W-:Y:S01]  /*32a0*/  FSETP.GTU.FTZ.AND P4, PT, R7, UR5, PT ;  /* 0x0000000507007c0b */ /* 0x000fe2000bf9c000 */
[----:B------:R-:W-:-:S03]  /*32b0*/  @P0 HADD2.F32 R7, -RZ, R23.H0_H0 ;  /* 0x20000017ff070230 */ /* 0x000fc60000004100 */
[----:B------:R-:W-:Y:S02]  /*32c0*/  FSEL R52, R8, RZ, !P4 ;  /* 0x000000ff08347208 */ /* 0x000fe40006000000 */
[----:B------:R-:W-:-:S03]  /*32d0*/  SEL R38, RZ, 0x1, P4 ;  /* 0x00000001ff267807 */ /* 0x000fc60002000000 */
[----:B------:R-:W-:-:S07]  /*32e0*/  @P0 FADD.FTZ R52, R52, R7 ;  /* 0x0000000734340221 */ /* 0x000fce0000010000 */
.L_x_1341:
[----:B------:R-:W-:Y:S05]  /*32f0*/  BSYNC.RECONVERGENT B1 ;  /* 0x0000000000017941 */ /* 0x000fea0003800200 */
.L_x_1339:
        /* <DEDUP_REMOVED lines=10> */
.L_x_1348:
        /* <DEDUP_REMOVED lines=16> */
.L_x_1352:
        /* <DEDUP_REMOVED lines=13> */
.L_x_1354:
[----:B------:R-:W-:Y:S05]  /*3570*/  BSYNC.RECONVERGENT B3 ;  /* 0x0000000000037941 */ /* 0x000fea0003800200 */
.L_x_1353:
        /* <DEDUP_REMOVED lines=39> */
[----:B------:R-:W-:Y:S01]  /*37f0*/  LOP3.LUT R10, R8, UR34, R29, 0x96, !PT ;  /* 0x00000022080a7c12 */ /* 0x000fe2000f8e961d */
[----:B------:R-:W-:Y:S01]  /*3800*/  IMAD.MOV.U32 R29, RZ, RZ, R42 ;  /* 0x000000ffff1d7224 */ /* 0x000fe200078e002a */
[----:B------:R-:W-:-:S07]  /*3810*/  MOV R8, R28 ;  /* 0x0000001c00087202 */ /* 0x000fce0000000f00 */
.L_x_1351:
[----:B------:R-:W-:Y:S05]  /*3820*/  BSYNC.RECONVERGENT B2 ;  /* 0x0000000000027941 */ /* 0x000fea0003800200 */
.L_x_1350:
[----:B------:R-:W-:Y:S01]  /*3830*/  I2FP.F32.U32 R28, R29 ;  /* 0x0000001d001c7245 */ /* 0x000fe20000201000 */
[----:B------:R-:W-:Y:S01]  /*3840*/  HADD2.F32 R29, -RZ, R27.H1_H1 ;  /* 0x3000001bff1d7230 */ /* 0x000fe20000004100 */
[----:B------:R-:W-:-:S04]  /*3850*/  MOV R31, 0x2f800000 ;  /* 0x2f800000001f7802 */ /* 0x000fc80000000f00 */
[----:B------:R-:W-:Y:S01]  /*3860*/  FMUL.FTZ R29, R29, UR13 ;  /* 0x0000000d1d1d7c20 */ /* 0x000fe20008410000 */
[----:B------:R-:W-:-:S03]  /*3870*/  FFMA.FTZ R28, R28, R31, 1.1641532182693481445e-10 ;  /* 0x2f0000001c1c7423 */ /* 0x000fc6000001001f */
[----:B------:R-:W-:Y:S02]  /*3880*/  FMUL.FTZ R29, R29, UR12 ;  /* 0x0000000c1d1d7c20 */ /* 0x000fe40008410000 */
[----:B------:R-:W-:Y:S01]  /*3890*/  FSETP.GTU.FTZ.AND P3, PT, R28, UR5, PT ;  /* 0x000000051c007c0b */ /* 0x000fe2000bf7c000 */
[----:B------:R-:W-:-:S03]  /*38a0*/  @P0 HADD2.F32 R28, -RZ, R23.H1_H1 ;  /* 0x30000017ff1c0230 */ /* 0x000fc60000004100 */
[----:B------:R-:W-:Y:S02]  /*38b0*/  FSEL R53, R29, RZ, !P3 ;  /* 0x000000ff1d357208 */ /* 0x000fe40005800000 */
[----:B------:R-:W-:-:S03]  /*38c0*/  SEL R39, RZ, 0x1, P3 ;  /* 0x00000001ff277807 */ /* 0x000fc60001800000 */
[----:B------:R-:W-:-:S07]  /*38d0*/  @P0 FADD.FTZ R53, R53, R28 ;  /* 0x0000001c35350221 */ /* 0x000fce0000010000 */
.L_x_1349:
[----:B------:R-:W-:Y:S05]  /*38e0*/  BSYNC.RECONVERGENT B1 ;  /* 0x0000000000017941 */ /* 0x000fea0003800200 */
.L_x_1347:
[----:B------:R-:W0:Y:S01]  /*38f0*/  LDC.64 R42, c[0x0][0x3a8] ;  /* 0x0000ea00ff2a7b82 */ /* 0x000e220000000a00 */
[----:B------:R-:W-:Y:S01]  /*3900*/  FADD.FTZ R28, RZ, R46 ;  /* 0x0000002eff1c7221 */ /* 0x000fe20000010000 */
[----:B------:R-:W-:Y:S01]  /*3910*/  F2FP.F16.F32.PACK_AB R29, R49, R48 ;  /* 0x00000030311d723e */ /* 0x000fe200000000ff */
[----:B------:R-:W-:Y:S01]  /*3920*/  BSSY.RECONVERGENT B1, `(.L_x_1355) ;  /* 0x000001e000017945 */ /* 0x000fe20003800200 */
[----:B------:R-:W-:Y:S01]  /*3930*/  F2FP.F16.F32.PACK_AB R30, R51, R50 ;  /* 0x00000032331e723e */ /* 0x000fe200000000ff */
[----:B------:R-:W-:Y:S01]  /*3940*/  FADD.FTZ R31, R28, R47 ;  /* 0x0000002f1c1f7221 */ /* 0x000fe20000010000 */
[----:B------:R-:W-:Y:S02]  /*3950*/  F2FP.F16.F32.PACK_AB R28, R47, R46 ;  /* 0x0000002e2f1c723e */ /* 0x000fe400000000ff */
[----:B------:R-:W-:Y:S01]  /*3960*/  ISETP.NE.AND P0, PT, R34, RZ, PT ;  /* 0x000000ff2200720c */ /* 0x000fe20003f05270 */
[----:B------:R-:W-:Y:S01]  /*3970*/  FADD.FTZ R54, R31, R48 ;  /* 0x000000301f367221 */ /* 0x000fe20000010000 */
[----:B------:R-:W-:Y:S01]  /*3980*/  F2FP.F16.F32.PACK_AB R31, R53, R52 ;  /* 0x00000034351f723e */ /* 0x000fe200000000ff */
[----:B0-----:R-:W-:-:S04]  /*3990*/  IMAD.WIDE.U32 R42, R55, 0x10, R42 ;  /* 0x00000010372a7825 */ /* 0x001fc800078e002a */
[----:B------:R-:W-:Y:S01]  /*39a0*/  FADD.FTZ R55, R54, R49 ;  /* 0x0000003136377221 */ /* 0x000fe20000010000 */
[----:B------:R0:W-:Y:S03]  /*39b0*/  STG.E.128 desc[UR8][R42.64], R28 ;  /* 0x0000001c2a007986 */ /* 0x0001e6000c101d08 */
[----:B------:R-:W-:-:S04]  /*39c0*/  FADD.FTZ R54, R55, R50 ;  /* 0x0000003237367221 */ /* 0x000fc80000010000 */
[----:B------:R-:W-:-:S04]  /*39d0*/  FADD.FTZ R55, R54, R51 ;  /* 0x0000003336377221 */ /* 0x000fc80000010000 */
[----:B------:R-:W-:Y:S01]  /*39e0*/  FADD.FTZ R54, R55, R52 ;  /* 0x0000003437367221 */ /* 0x000fe20000010000 */
[----:B------:R-:W-:Y:S06]  /*39f0*/  @!P2 BRA `(.L_x_1356) ;  /* 0x000000000040a947 */ /* 0x000fec0003800000 */
[----:B0-----:R-:W-:Y:S02]  /*3a00*/  IMAD.U32 R28, R38, 0x10000, RZ ;  /* 0x00010000261c7824 */ /* 0x001fe400078e00ff */
        /* <DEDUP_REMOVED lines=15> */
.L_x_1356:
[----:B------:R-:W-:Y:S05]  /*3b00*/  BSYNC.RECONVERGENT B1 ;  /* 0x0000000000017941 */ /* 0x000fea0003800200 */
.L_x_1355:
        /* <DEDUP_REMOVED lines=40> */
.L_x_1372:
        /* <DEDUP_REMOVED lines=16> */
[----:B------:R-:W-:Y:S01]  /*3e90*/  HADD2.F32 R55, -RZ, R14.H0_H0 ;  /* 0x2000000eff377230 */ /* 0x000fe20000004100 */
[----:B------:R-:W-:Y:S01]  /*3ea0*/  IADD3 R45, PT, PT, R45, -0x1, RZ ;  /* 0xffffffff2d2d7810 */ /* 0x000fe20007ffe0ff */
[----:B------:R-:W-:Y:S02]  /*3eb0*/  HADD2.F32 R54, -RZ, R19.H1_H1 ;  /* 0x30000013ff367230 */ /* 0x000fe40000004100 */
[C---:B------:R-:W-:Y:S01]  /*3ec0*/  FADD.FTZ R30, -R41.reuse, R47 ;  /* 0x0000002f291e7221 */ /* 0x040fe20000010100 */
[C---:B------:R-:W-:Y:S01]  /*3ed0*/  FADD.FTZ R40, -R41.reuse, R49 ;  /* 0x0000003129287221 */ /* 0x040fe20000010100 */
[C---:B------:R-:W-:Y:S01]  /*3ee0*/  FADD.FTZ R28, -R41.reuse, R46 ;  /* 0x0000002e291c7221 */ /* 0x040fe20000010100 */
[----:B0-----:R-:W-:Y:S01]  /*3ef0*/  FADD.FTZ R42, -R41, R48 ;  /* 0x00000030292a7221 */ /* 0x001fe20000010100 */
[----:B------:R-:W-:Y:S01]  /*3f00*/  FMUL.FTZ R29, R43, R30 ;  /* 0x0000001e2b1d7220 */ /* 0x000fe20000410000 */
[C---:B------:R-:W-:Y:S01]  /*3f10*/  FADD.FTZ R50, -R41.reuse, R50 ;  /* 0x0000003229327221 */ /* 0x040fe20000010100 */
[C---:B------:R-:W-:Y:S01]  /*3f20*/  FADD.FTZ R46, -R41.reuse, R51 ;  /* 0x00000033292e7221 */ /* 0x040fe20000010100 */
[C---:B------:R-:W-:Y:S01]  /*3f30*/  FADD.FTZ R52, -R41.reuse, R52 ;  /* 0x0000003429347221 */ /* 0x040fe20000010100 */
[----:B------:R-:W-:Y:S01]  /*3f40*/  FADD.FTZ R48, -R41, R53 ;  /* 0x0000003529307221 */ /* 0x000fe20000010100 */
[----:B------:R-:W-:Y:S01]  /*3f50*/  FMUL.FTZ R30, R43, R40 ;  /* 0x000000282b1e7220 */ /* 0x000fe20000410000 */
[----:B------:R-:W-:Y:S01]  /*3f60*/  IMAD R44, R45, R44, RZ ;  /* 0x0000002c2d2c7224 */ /* 0x000fe200078e02ff */
[----:B------:R-:W0:Y:S01]  /*3f70*/  LDC.64 R40, c[0x0][0x428] ;  /* 0x00010a00ff287b82 */ /* 0x000e220000000a00 */
[----:B------:R-:W-:-:S02]  /*3f80*/  HADD2.F32 R45, -RZ, R16.H0_H0 ;  /* 0x20000010ff2d7230 */ /* 0x000fc40000004100 */
[C---:B------:R-:W-:Y:S01]  /*3f90*/  FMUL.FTZ R28, R43.reuse, R28 ;  /* 0x0000001c2b1c7220 */ /* 0x040fe20000410000 */
[----:B------:R-:W-:Y:S02]  /*3fa0*/  HADD2.F32 R47, -RZ, R12.H0_H0 ;  /* 0x2000000cff2f7230 */ /* 0x000fe40000004100 */
[C---:B------:R-:W-:Y:S01]  /*3fb0*/  FMUL.FTZ R42, R43.reuse, R42 ;  /* 0x0000002a2b2a7220 */ /* 0x040fe20000410000 */
[----:B------:R-:W-:Y:S02]  /*3fc0*/  HADD2.F32 R49, -RZ, R17.H0_H0 ;  /* 0x20000011ff317230 */ /* 0x000fe40000004100 */
[C---:B------:R-:W-:Y:S01]  /*3fd0*/  FMUL.FTZ R50, R43.reuse, R50 ;  /* 0x000000322b327220 */ /* 0x040fe20000410000 */
[----:B------:R-:W-:Y:S02]  /*3fe0*/  HADD2.F32 R51, -RZ, R13.H0_H0 ;  /* 0x2000000dff337230 */ /* 0x000fe40000004100 */
[----:B------:R-:W-:Y:S01]  /*3ff0*/  FFMA.FTZ R28, R28, R45, R47 ;  /* 0x0000002d1c1c7223 */ /* 0x000fe2000001002f */
[----:B------:R-:W-:Y:S01]  /*4000*/  HADD2.F32 R53, -RZ, R18.H0_H0 ;  /* 0x20000012ff357230 */ /* 0x000fe20000004100 */
[----:B------:R-:W-:Y:S01]  /*4010*/  SHF.R.S32.HI R47, RZ, 0x1f, R44 ;  /* 0x0000001fff2f7819 */ /* 0x000fe2000001142c */
[C---:B------:R-:W-:Y:S01]  /*4020*/  FMUL.FTZ R31, R43.reuse, R46 ;  /* 0x0000002e2b1f7220 */ /* 0x040fe20000410000 */
[C---:B------:R-:W-:Y:S01]  /*4030*/  FMUL.FTZ R46, R43.reuse, R52 ;  /* 0x000000342b2e7220 */ /* 0x040fe20000410000 */
[----:B------:R-:W-:Y:S01]  /*4040*/  FMUL.FTZ R43, R43, R48 ;  /* 0x000000302b2b7220 */ /* 0x000fe20000410000 */
[----:B------:R-:W-:Y:S01]  /*4050*/  FFMA.FTZ R42, R42, R49, R51 ;  /* 0x000000312a2a7223 */ /* 0x000fe20000010033 */
[----:B------:R-:W-:Y:S01]  /*4060*/  FFMA.FTZ R45, R50, R53, R55 ;  /* 0x00000035322d7223 */ /* 0x000fe20000010037 */
[----:B------:R-:W-:Y:S01]  /*4070*/  LEA.HI R47, R47, R44, RZ, 0x3 ;  /* 0x0000002c2f2f7211 */ /* 0x000fe200078f18ff */
[----:B------:R-:W-:-:S02]  /*4080*/  HADD2.F32 R56, -RZ, R15.H1_H1 ;  /* 0x3000000fff387230 */ /* 0x000fc40000004100 */
[----:B------:R-:W-:Y:S01]  /*4090*/  HADD2.F32 R57, -RZ, R19.H0_H0 ;  /* 0x20000013ff397230 */ /* 0x000fe20000004100 */
[----:B------:R-:W-:Y:S01]  /*40a0*/  LEA.HI.SX32 R47, R47, R34, 0x1d ;  /* 0x000000222f2f7211 */ /* 0x000fe200078feaff */
[----:B------:R-:W-:Y:S02]  /*40b0*/  HADD2.F32 R59, -RZ, R15.H0_H0 ;  /* 0x2000000fff3b7230 */ /* 0x000fe40000004100 */
[----:B------:R-:W-:Y:S01]  /*40c0*/  FFMA.FTZ R53, R43, R54, R56 ;  /* 0x000000362b357223 */ /* 0x000fe20000010038 */
[----:B------:R-:W-:Y:S02]  /*40d0*/  HADD2.F32 R44, -RZ, R16.H1_H1 ;  /* 0x30000010ff2c7230 */ /* 0x000fe40000004100 */
[----:B------:R-:W-:Y:S02]  /*40e0*/  HADD2.F32 R49, -RZ, R17.H1_H1 ;  /* 0x30000011ff317230 */ /* 0x000fe40000004100 */
[----:B------:R-:W-:Y:S01]  /*40f0*/  FFMA.FTZ R46, R46, R57, R59 ;  /* 0x000000392e2e7223 */ /* 0x000fe2000001003b */
[----:B------:R-:W-:-:S02]  /*4100*/  HADD2.F32 R50, -RZ, R18.H1_H1 ;  /* 0x30000012ff327230 */ /* 0x000fc40000004100 */
[----:B------:R-:W-:Y:S02]  /*4110*/  HADD2.F32 R52, -RZ, R14.H1_H1 ;  /* 0x3000000eff347230 */ /* 0x000fe40000004100 */
[----:B------:R-:W-:Y:S02]  /*4120*/  HADD2.F32 R51, -RZ, R13.H1_H1 ;  /* 0x3000000dff337230 */ /* 0x000fe40000004100 */
[----:B------:R-:W-:Y:S02]  /*4130*/  HADD2.F32 R48, -RZ, R12.H1_H1 ;  /* 0x3000000cff307230 */ /* 0x000fe40000004100 */
[----:B------:R-:W-:Y:S01]  /*4140*/  FFMA.FTZ R50, R31, R50, R52 ;  /* 0x000000321f327223 */ /* 0x000fe20000010034 */
[----:B0-----:R-:W-:-:S04]  /*4150*/  IMAD.WIDE.U32 R40, R47, 0x10, R40 ;  /* 0x000000102f287825 */ /* 0x001fc800078e0028 */
[----:B------:R-:W-:Y:S01]  /*4160*/  FFMA.FTZ R49, R30, R49, R51 ;  /* 0x000000311e317223 */ /* 0x000fe20000010033 */
[----:B------:R-:W-:Y:S01]  /*4170*/  F2FP.F16.F32.PACK_AB R31, R53, R46 ;  /* 0x0000002e351f723e */ /* 0x000fe200000000ff */
[----:B------:R-:W-:Y:S01]  /*4180*/  FFMA.FTZ R43, R29, R44, R48 ;  /* 0x0000002c1d2b7223 */ /* 0x000fe20000010030 */
[----:B------:R-:W-:Y:S02]  /*4190*/  F2FP.F16.F32.PACK_AB R30, R50, R45 ;  /* 0x0000002d321e723e */ /* 0x000fe400000000ff */
[----:B------:R-:W-:Y:S02]  /*41a0*/  F2FP.F16.F32.PACK_AB R29, R49, R42 ;  /* 0x0000002a311d723e */ /* 0x000fe400000000ff */
[----:B------:R-:W-:-:S05]  /*41b0*/  F2FP.F16.F32.PACK_AB R28, R43, R28 ;  /* 0x0000001c2b1c723e */ /* 0x000fca00000000ff */
[----:B------:R1:W-:Y:S02]  /*41c0*/  STG.E.128 desc[UR8][R40.64], R28 ;  /* 0x0000001c28007986 */ /* 0x0003e4000c101d08 */
.L_x_1359:
[----:B------:R-:W-:Y:S05]  /*41d0*/  BSYNC.RECONVERGENT B1 ;  /* 0x0000000000017941 */ /* 0x000fea0003800200 */
.L_x_1358:
[----:B-1----:R-:W1:Y:S02]  /*41e0*/  LDC.64 R28, c[0x0][0x380] ;  /* 0x0000e000ff1c7b82 */ /* 0x002e640000000a00 */
[----:B-1----:R-:W-:-:S05]  /*41f0*/  IMAD R35, R28, 0x4, R35 ;  /* 0x000000041c237824 */ /* 0x002fca00078e0223 */
[----:B------:R-:W-:-:S13]  /*4200*/  ISETP.GE.AND P0, PT, R35, R29, PT ;  /* 0x0000001d2300720c */ /* 0x000fda0003f06270 */
[----:B------:R-:W-:Y:S05]  /*4210*/  @!P0 BRA `(.L_x_1360) ;  /* 0xffffffc400808947 */ /* 0x000fea000383ffff */
[----:B------:R-:W-:Y:S05]  /*4220*/  BSYNC B0 ;  /* 0x0000000000007941 */ /* 0x000fea0003800000 */
.L_x_1290:
[----:B------:R-:W-:Y:S05]  /*4230*/  EXIT ;  /* 0x000000000000794d */ /* 0x000fea0003800000 */
.L_x_1357:
[----:B------:R-:W-:Y:S01]  /*4240*/  HFMA2 R56, -RZ, RZ, 0, 5.9604644775390625e-08 ;  /* 0x00000001ff387431 */ /* 0x000fe200000001ff */
[----:B------:R-:W-:Y:S01]  /*4250*/  BSSY B1, `(.L_x_1361) ;  /* 0x0000006000017945 */ /* 0x000fe20003800000 */
[----:B------:R-:W-:Y:S01]  /*4260*/  MOV R57, 0x1f ;  /* 0x0000001f00397802 */ /* 0x000fe20000000f00 */
[----:B------:R-:W-:-:S07]  /*4270*/  IMAD.MOV.U32 R55, RZ, RZ, -0x1 ;  /* 0xffffffffff377424 */ /* 0x000fce00078e00ff */
[----:B01----:R-:W-:Y:S05]  /*4280*/  WARPSYNC.COLLECTIVE R55, `(.L_x_1362) ;  /* 0x0000000037087348 */ /* 0x003fea0003c00000 */
[----:B0-----:R0:W2:Y:S02]  /*4290*/  SHFL.BFLY P2, R43, R54, R56, R57 ;  /* 0x0c000038362b7389 */ /* 0x0010a40000040039 */
[----:B012---:R-:W-:Y:S05]  /*42a0*/  ENDCOLLECTIVE ;  /* 0x000000000000791b */ /* 0x007fea0003800000 */
.L_x_1362:
[----:B------:R-:W-:Y:S05]  /*42b0*/  BSYNC B1 ;  /* 0x0000000000017941 */ /* 0x000fea0003800000 */
.L_x_1361:
[----:B------:R-:W-:Y:S01]  /*42c0*/  MOV R29, R43 ;  /* 0x0000002b001d7202 */ /* 0x000fe20000000f00 */
[----:B------:R-:W-:Y:S02]  /*42d0*/  IMAD.MOV.U32 R56, RZ, RZ, 0x2 ;  /* 0x00000002ff387424 */ /* 0x000fe400078e00ff */
[----:B------:R-:W-:Y:S01]  /*42e0*/  HFMA2 R57, -RZ, RZ, 0, 1.847743988037109375e-06 ;  /* 0x0000001fff397431 */ /* 0x000fe200000001ff */
[----:B------:R-:W-:Y:S01]  /*42f0*/  MOV R55, 0xffffffff ;  /* 0xffffffff00377802 */ /* 0x000fe20000000f00 */
[----:B------:R-:W0:Y:S01]  /*4300*/  LDC R40, c[0x0][0x400] ;  /* 0x00010000ff287b82 */ /* 0x000e220000000800 */
[----:B------:R-:W-:-:S05]  /*4310*/  FADD.FTZ R29, R54, R29 ;  /* 0x0000001d361d7221 */ /* 0x000fca0000010000 */
[----:B------:R-:W-:-:S07]  /*4320*/  MOV R54, R29 ;  /* 0x0000001d00367202 */ /* 0x000fce0000000f00 */
[----:B0-----:R-:W-:Y:S05]  /*4330*/  WARPSYNC.COLLECTIVE R55, `(.L_x_1363) ;  /* 0x0000000037087348 */ /* 0x001fea0003c00000 */
[----:B------:R1:W2:Y:S02]  /*4340*/  SHFL.BFLY P2, R43, R54, R56, R57 ;  /* 0x0c000038362b7389 */ /* 0x0002a40000040039 */
[----:B012---:R-:W-:Y:S05]  /*4350*/  ENDCOLLECTIVE ;  /* 0x000000000000791b */ /* 0x007fea0003800000 */
.L_x_1363:
[----:B------:R-:W-:Y:S02]  /*4360*/  HFMA2 R56, -RZ, RZ, 0, 2.384185791015625e-07 ;  /* 0x00000004ff387431 */ /* 0x000fe400000001ff */
[----:B------:R-:W-:-:S04]  /*4370*/  IMAD.MOV.U32 R28, RZ, RZ, R43 ;  /* 0x000000ffff1c7224 */ /* 0x000fc800078e002b */
[----:B------:R-:W-:-:S05]  /*4380*/  FADD.FTZ R30, R29, R28 ;  /* 0x0000001c1d1e7221 */ /* 0x000fca0000010000 */
[----:B------:R-:W-:-:S07]  /*4390*/  MOV R54, R30 ;  /* 0x0000001e00367202 */ /* 0x000fce0000000f00 */
[----:B------:R-:W-:Y:S05]  /*43a0*/  WARPSYNC.COLLECTIVE R55, `(.L_x_1364) ;  /* 0x0000000037087348 */ /* 0x000fea0003c00000 */
[----:B------:R0:W1:Y:S02]  /*43b0*/  SHFL.BFLY P2, R43, R54, R56, R57 ;  /* 0x0c000038362b7389 */ /* 0x0000640000040039 */
[----:B01----:R-:W-:Y:S05]  /*43c0*/  ENDCOLLECTIVE ;  /* 0x000000000000791b */ /* 0x003fea0003800000 */
.L_x_1364:
[----:B------:R-:W-:Y:S02]  /*43d0*/  HFMA2 R56, -RZ, RZ, 0, 4.76837158203125e-07 ;  /* 0x00000008ff387431 */ /* 0x000fe400000001ff */
[----:B------:R-:W-:-:S04]  /*43e0*/  IMAD.MOV.U32 R31, RZ, RZ, R43 ;  /* 0x000000ffff1f7224 */ /* 0x000fc800078e002b */
[----:B------:R-:W-:-:S05]  /*43f0*/  FADD.FTZ R31, R30, R31 ;  /* 0x0000001f1e1f7221 */ /* 0x000fca0000010000 */
[----:B------:R-:W-:-:S07]  /*4400*/  MOV R54, R31 ;  /* 0x0000001f00367202 */ /* 0x000fce0000000f00 */
[----:B------:R-:W-:Y:S05]  /*4410*/  WARPSYNC.COLLECTIVE R55, `(.L_x_1365) ;  /* 0x0000000037087348 */ /* 0x000fea0003c00000 */
[----:B------:R0:W1:Y:S02]  /*4420*/  SHFL.BFLY P2, R43, R54, R56, R57 ;  /* 0x0c000038362b7389 */ /* 0x0000640000040039 */
[----:B01----:R-:W-:Y:S05]  /*4430*/  ENDCOLLECTIVE ;  /* 0x000000000000791b */ /* 0x003fea0003800000 */
.L_x_1365:
[----:B------:R-:W-:Y:S02]  /*4440*/  HFMA2 R56, -RZ, RZ, 0, 9.5367431640625e-07 ;  /* 0x00000010ff387431 */ /* 0x000fe400000001ff */
[----:B------:R-:W-:-:S04]  /*4450*/  IMAD.MOV.U32 R28, RZ, RZ, R43 ;  /* 0x000000ffff1c7224 */ /* 0x000fc800078e002b */
[----:B------:R-:W-:-:S05]  /*4460*/  FADD.FTZ R42, R31, R28 ;  /* 0x0000001c1f2a7221 */ /* 0x000fca0000010000 */
[----:B------:R-:W-:-:S07]  /*4470*/  MOV R54, R42 ;  /* 0x0000002a00367202 */ /* 0x000fce0000000f00 */
[----:B------:R-:W-:Y:S05]  /*4480*/  WARPSYNC.COLLECTIVE R55, `(.L_x_1366) ;  /* 0x0000000037087348 */ /* 0x000fea0003c00000 */
[----:B------:R0:W1:Y:S02]  /*4490*/  SHFL.BFLY P2, R43, R54, R56, R57 ;  /* 0x0c000038362b7389 */ /* 0x0000640000040039 */
[----:B01----:R-:W-:Y:S05]  /*44a0*/  ENDCOLLECTIVE ;  /* 0x000000000000791b */ /* 0x003fea0003800000 */
.L_x_1366:
        /* <DEDUP_REMOVED lines=24> */
.L_x_1367:
[----:B------:R-:W-:Y:S02]  /*4630*/  HFMA2 R56, -RZ, RZ, 0, 1.1920928955078125e-07 ;  /* 0x00000002ff387431 */ /* 0x000fe400000001ff */
[----:B------:R-:W-:-:S04]  /*4640*/  IMAD.MOV.U32 R29, RZ, RZ, R43 ;  /* 0x000000ffff1d7224 */ /* 0x000fc800078e002b */
[----:B------:R-:W-:-:S05]  /*4650*/  FADD.FTZ R29, R28, R29 ;  /* 0x0000001d1c1d7221 */ /* 0x000fca0000010000 */
[----:B------:R-:W-:-:S07]  /*4660*/  MOV R54, R29 ;  /* 0x0000001d00367202 */ /* 0x000fce0000000f00 */
[----:B------:R-:W-:Y:S05]  /*4670*/  WARPSYNC.COLLECTIVE R55, `(.L_x_1368) ;  /* 0x0000000037087348 */ /* 0x000fea0003c00000 */
[----:B------:R0:W1:Y:S02]  /*4680*/  SHFL.BFLY P2, R43, R54, R56, R57 ;  /* 0x0c000038362b7389 */ /* 0x0000640000040039 */
[----:B01----:R-:W-:Y:S05]  /*4690*/  ENDCOLLECTIVE ;  /* 0x000000000000791b */ /* 0x003fea0003800000 */
.L_x_1368:
[----:B------:R-:W-:Y:S02]  /*46a0*/  HFMA2 R56, -RZ, RZ, 0, 2.384185791015625e-07 ;  /* 0x00000004ff387431 */ /* 0x000fe400000001ff */
[----:B------:R-:W-:-:S04]  /*46b0*/  IMAD.MOV.U32 R30, RZ, RZ, R43 ;  /* 0x000000ffff1e7224 */ /* 0x000fc800078e002b */
[----:B------:R-:W-:-:S05]  /*46c0*/  FADD.FTZ R30, R29, R30 ;  /* 0x0000001e1d1e7221 */ /* 0x000fca0000010000 */
[----:B------:R-:W-:-:S07]  /*46d0*/  MOV R54, R30 ;  /* 0x0000001e00367202 */ /* 0x000fce0000000f00 */
[----:B------:R-:W-:Y:S05]  /*46e0*/  WARPSYNC.COLLECTIVE R55, `(.L_x_1369) ;  /* 0x0000000037087348 */ /* 0x000fea0003c00000 */
[----:B------:R0:W1:Y:S02]  /*46f0*/  SHFL.BFLY P2, R43, R54, R56, R57 ;  /* 0x0c000038362b7389 */ /* 0x0000640000040039 */
[----:B01----:R-:W-:Y:S05]  /*4700*/  ENDCOLLECTIVE ;  /* 0x000000000000791b */ /* 0x003fea0003800000 */
.L_x_1369:
[----:B------:R-:W-:Y:S02]  /*4710*/  HFMA2 R56, -RZ, RZ, 0, 4.76837158203125e-07 ;  /* 0x00000008ff387431 */ /* 0x000fe400000001ff */
[----:B------:R-:W-:-:S04]  /*4720*/  IMAD.MOV.U32 R31, RZ, RZ, R43 ;  /* 0x000000ffff1f7224 */ /* 0x000fc800078e002b */
[----:B------:R-:W-:-:S05]  /*4730*/  FADD.FTZ R31, R30, R31 ;  /* 0x0000001f1e1f7221 */ /* 0x000fca0000010000 */
[----:B------:R-:W-:-:S07]  /*4740*/  MOV R54, R31 ;  /* 0x0000001f00367202 */ /* 0x000fce0000000f00 */
[----:B------:R-:W-:Y:S05]  /*4750*/  WARPSYNC.COLLECTIVE R55, `(.L_x_1370) ;  /* 0x0000000037087348 */ /* 0x000fea0003c00000 */
[----:B------:R0:W1:Y:S02]  /*4760*/  SHFL.BFLY P2, R43, R54, R56, R57 ;  /* 0x0c000038362b7389 */ /* 0x0000640000040039 */
[----:B01----:R-:W-:Y:S05]  /*4770*/  ENDCOLLECTIVE ;  /* 0x000000000000791b */ /* 0x003fea0003800000 */
.L_x_1370:
[----:B------:R-:W-:Y:S02]  /*4780*/  HFMA2 R56, -RZ, RZ, 0, 9.5367431640625e-07 ;  /* 0x00000010ff387431 */ /* 0x000fe400000001ff */
[----:B------:R-:W-:-:S04]  /*4790*/  IMAD.MOV.U32 R42, RZ, RZ, R43 ;  /* 0x000000ffff2a7224 */ /* 0x000fc800078e002b */
[----:B------:R-:W-:-:S05]  /*47a0*/  FADD.FTZ R42, R31, R42 ;  /* 0x0000002a1f2a7221 */ /* 0x000fca0000010000 */
[----:B------:R-:W-:-:S07]  /*47b0*/  MOV R54, R42 ;  /* 0x0000002a00367202 */ /* 0x000fce0000000f00 */
[----:B------:R-:W-:Y:S05]  /*47c0*/  WARPSYNC.COLLECTIVE R55, `(.L_x_1371) ;  /* 0x0000000037087348 */ /* 0x000fea0003c00000 */
[----:B------:R0:W1:Y:S02]  /*47d0*/  SHFL.BFLY P2, R43, R54, R56, R57 ;  /* 0x0c000038362b7389 */ /* 0x0000640000040039 */
[----:B01----:R-:W-:Y:S05]  /*47e0*/  ENDCOLLECTIVE ;  /* 0x000000000000791b */ /* 0x003fea0003800000 */
.L_x_1371:
[----:B------:R-:W-:Y:S05]  /*47f0*/  BRA `(.L_x_1372) ;  /* 0xfffffff400647947 */ /* 0x000fea000383ffff */
.L_x_1373:
        /* <DEDUP_REMOVED lines=16> */
.L_x_9062:


//--------------------- .text._ZN10layer_norm13ln_fwd_kernelINS_13Kernel_traitsI6__halfS2_S2_S2_fjLj256ELj1ELj4ELj1ELj16ENS_18Kernel_traits_baseILj256ES2_S2_S2_S2_fjLj128EEEEELb1ELb1ELb0ELb0EEEvNS_9FwdParamsE --------------------------
	.section	.text._ZN10layer_norm13ln_fwd_kernelINS_13Kernel_traitsI6__halfS2_S2_S2_fjLj256ELj1ELj4ELj1ELj16ENS_18Kernel_traits_baseILj256ES2_S2_S2_S2_fjLj128EEEEELb1ELb1ELb0ELb0EEEvNS_9FwdParamsE,"ax",@progbits
	.align	128
        .global         _ZN10layer_norm13ln_fwd_kernelINS_13Kernel_traitsI6__halfS2_S2_S2_fjLj256ELj1ELj4ELj1ELj16ENS_18Kernel_traits_baseILj256ES2_S2_S2_S2_fjLj128EEEEELb1ELb1ELb0ELb0EEEvNS_9FwdParamsE
        .type           _ZN10layer_norm13ln_fwd_kernelINS_13Kernel_traitsI6__halfS2_S2_S2_fjLj256ELj1ELj4ELj1ELj16ENS_18Kernel_traits_baseILj256ES2_S2_S2_S2_fjLj128EEEEELb1ELb1ELb0ELb0EEEvNS_9FwdParamsE,@function
        .size           _ZN10layer_norm13ln_fwd_kernelINS_13Kernel_traitsI6__halfS2_S2_S2_fjLj256ELj1ELj4ELj1ELj16ENS_18Kernel_traits_baseILj256ES2_S2_S2_S2_fjLj128EEEEELb1ELb1ELb0ELb0EEEvNS_9FwdParamsE,(.L_x_9063 - _ZN10layer_norm13ln_fwd_kernelINS_13Kernel_traitsI6__halfS2_S2_S2_fjLj256ELj1ELj4ELj1ELj16ENS_18Kernel_traits_baseILj256ES2_S2_S2_S2_fjLj128EEEEELb1ELb1ELb0ELb0EEEvNS_9FwdParamsE)
        .other          _ZN10layer_norm13ln_fwd_kernelINS_13Kernel_traitsI6__halfS2_S2_S2_fjLj256ELj1ELj4ELj1ELj16ENS_18Kernel_traits_baseILj256ES2_S2_S2_S2_fjLj128EEEEELb1ELb1ELb0ELb0EEEvNS_9FwdParamsE,@"STO_CUDA_ENTRY STV_DEFAULT"
_ZN10layer_norm13ln_fwd_kernelINS_13Kernel_traitsI6__halfS2_S2_S2_fjLj256ELj1ELj4ELj1ELj16ENS_18Kernel_traits_baseILj256ES2_S2_S2_S2_fjLj128EEEEELb1ELb1ELb0ELb0EEEvNS_9FwdParamsE:
.text._ZN10layer_norm13ln_fwd_kernelINS_13Kernel_traitsI6__halfS2_S2_S2_fjLj256ELj1ELj4ELj1ELj16ENS_18Kernel_traits_baseILj256ES2_S2_S2_S2_fjLj128EEEEELb1ELb1ELb0ELb0EEEvNS_9FwdParamsE:
[----:B------:R-:W-:Y:S01]  /*0000*/  LDC R1, c[0x0][0x37c] ;  /* 0x0000df00ff017b82 */ /* 0x000fe20000000800 */
[----:B------:R-:W0:Y:S01]  /*0010*/  LDCU.U8 UR4, c[0x0][0x464] ;  /* 0x00008c80ff0477ac */ /* 0x000e220008000000 */
[----:B------:R-:W1:Y:S01]  /*0020*/  LDCU.64 UR6, c[0x0][0x450] ;  /* 0x00008a00ff0677ac */ /* 0x000e620008000a00 */
[----:B------:R-:W2:Y:S05]  /*0030*/  LDCU.64 UR8, c[0x0][0x358] ;  /* 0x00006b00ff0877ac */ /* 0x000eaa0008000a00 */
[----:B------:R-:W3:Y:S08]  /*0040*/  LDC R38, c[0x0][0x458] ;  /* 0x00011600ff267b82 */ /* 0x000ef00000000800 */
[----:B------:R-:W3:Y:S01]  /*0050*/  LDC R39, c[0x0][0x45c] ;  /* 0x00011700ff277b82 */ /* 0x000ee20000000800 */
[----:B0-----:R-:W-:-:S02]  /*0060*/  ISETP.NE.AND P1, PT, RZ, UR4, PT ;  /* 0x00000004ff007c0c */ /* 0x001fc4000bf25270 */
[----:B-1----:R-:W-:Y:S02]  /*0070*/  MOV R2, UR6 ;  /* 0x0000000600027c02 */ /* 0x002fe40008000f00 */
[----:B------:R-:W-:Y:S01]  /*0080*/  MOV R3, UR7 ;  /* 0x0000000700037c02 */ /* 0x000fe20008000f00 */
[----:B------:R-:W0:Y:S02]  /*0090*/  S2R R4, SR_TID.X ;  /* 0x0000000000047919 */ /* 0x000e240000002100 */
        /* <DEDUP_REMOVED lines=10> */
[----:B----4-:R-:W-:-:S03]  /*0140*/  USHF.L.U32 UR4, UR5, 0x2, URZ ;  /* 0x0000000205047899 */ /* 0x010fc600080006ff */
[----:B------:R-:W-:-:S04]  /*0150*/  LOP3.LUT R5, RZ, R6, RZ, 0x33, !PT ;  /* 0x00000006ff057212 */ /* 0x000fc800078e33ff */
[----:B------:R-:W-:-:S04]  /*0160*/  LEA.HI.SX32 R5, R0, R5, 0x1d ;  /* 0x0000000500057211 */ /* 0x000fc800078feaff */
[----:B------:R-:W-:Y:S02]  /*0170*/  ISETP.GT.U32.AND P0, PT, R5, -0x21, PT ;  /* 0xffffffdf0500780c */ /* 0x000fe40003f04070 */
[----:B--2---:R-:W-:Y:S02]  /*0180*/  @P1 R2UR UR6, R2 ;  /* 0x00000000020612ca */ /* 0x004fe400000e0000 */
[----:B------:R-:W-:Y:S02]  /*0190*/  @P1 R2UR UR7, R3 ;  /* 0x00000000030712ca */ /* 0x000fe400000e0000 */
[--C-:B------:R-:W-:Y:S01]  /*01a0*/  SHF.R.U32.HI R3, RZ, 0x5, R4.reuse ;  /* 0x00000005ff037819 */ /* 0x100fe20000011604 */
[----:B---3--:R-:W-:-:S03]  /*01b0*/  IMAD R4, R7, UR5, R4 ;  /* 0x0000000507047c24 */ /* 0x008fc6000f8e0204 */
[----:B------:R-:W-:-:S05]  /*01c0*/  LOP3.LUT R3, R3, UR4, RZ, 0xfc, !PT ;  /* 0x0000000403037c12 */ /* 0x000fca000f8efcff */
[----:B------:R-:W-:Y:S02]  /*01d0*/  UIADD3 UR15, UPT, UPT, UR6, -0x61c88647, URZ ;  /* 0x9e3779b9060f7890 */ /* 0x000fe4000fffe0ff */
[----:B------:R-:W-:Y:S02]  /*01e0*/  UIADD3 UR16, UPT, UPT, UR7, -0x4498517b, URZ ;  /* 0xbb67ae8507107890 */ /* 0x000fe4000fffe0ff */
[----:B------:R-:W-:Y:S02]  /*01f0*/  UIADD3 UR17, UPT, UPT, UR6, 0x3c6ef372, URZ ;  /* 0x3c6ef37206117890 */ /* 0x000fe4000fffe0ff */
[----:B------:R-:W-:Y:S02]  /*0200*/  UIADD3 UR18, UPT, UPT, UR7, 0x76cf5d0a, URZ ;  /* 0x76cf5d0a07127890 */ /* 0x000fe4000fffe0ff */
[----:B------:R-:W-:Y:S02]  /*0210*/  UIADD3 UR19, UPT, UPT, UR6, -0x255992d5, URZ ;  /* 0xdaa66d2b06137890 */ /* 0x000fe4000fffe0ff */
        /* <DEDUP_REMOVED lines=16> */
.L_x_1375:
[----:B------:R-:W-:Y:S05]  /*0320*/  BSYNC.RECONVERGENT B0 ;  /* 0x0000000000007941 */ /* 0x000fea0003800200 */
.L_x_1374:
        /* <DEDUP_REMOVED lines=20> */
[----:B------:R-:W1:Y:S02]  /*0470*/  LDCU.64 UR10, c[0x0][0x3e0] ;  /* 0x00007c00ff0a77ac */ /* 0x000e640008000a00 */
[----:B------:R-:W-:Y:S02]  /*0480*/  HFMA2 R28, -RZ, RZ, 0, 0 ;  /* 0x00000000ff1c7431 */ /* 0x000fe400000001ff */
[----:B------:R-:W-:Y:S01]  /*0490*/  IMAD.HI.U32 R20, R2, -0x2daee0ad, RZ ;  /* 0xd2511f5302147827 */ /* 0x000fe200078e00ff */
[----:B------:R-:W-:Y:S01]  /*04a0*/  LOP3.LUT R7, R0, UR6, R7, 0x96, !PT ;  /* 0x0000000600077c12 */ /* 0x000fe2000f8e9607 */
[----:B------:R-:W2:Y:S01]  /*04b0*/  LDCU.U8 UR4, c[0x0][0x410] ;  /* 0x00008200ff0477ac */ /* 0x000ea20008000000 */
[----:B------:R-:W-:Y:S01]  /*04c0*/  BSSY B1, `(.L_x_1376) ;  /* 0x0000382000017945 */ /* 0x000fe20003800000 */
[----:B------:R-:W-:Y:S01]  /*04d0*/  IMAD R24, R2, -0x2daee0ad, RZ ;  /* 0xd2511f5302187824 */ /* 0x000fe200078e02ff */
[----:B------:R-:W-:Y:S01]  /*04e0*/  LOP3.LUT R20, R20, UR7, RZ, 0x3c, !PT ;  /* 0x0000000714147c12 */ /* 0x000fe2000f8e3cff */
[C---:B0-----:R-:W-:Y:S01]  /*04f0*/  IMAD.HI.U32 R23, R7.reuse, -0x2daee0ad, RZ ;  /* 0xd2511f5307177827 */ /* 0x041fe200078e00ff */
[----:B------:R-:W-:Y:S01]  /*0500*/  LOP3.LUT R38, R38, 0x3, RZ, 0xc0, !PT ;  /* 0x0000000326267812 */ /* 0x000fe200078ec0ff */
[----:B------:R-:W0:Y:S02]  /*0510*/  LDCU UR33, c[0x0][0x388] ;  /* 0x00007100ff2177ac */ /* 0x000e240008000800 */
[----:B------:R-:W-:Y:S01]  /*0520*/  IMAD R22, R4, -0x326172a9, RZ ;  /* 0xcd9e8d5704167824 */ /* 0x000fe200078e02ff */
[----:B------:R-:W-:Y:S01]  /*0530*/  LOP3.LUT R23, R24, UR16, R23, 0x96, !PT ;  /* 0x0000001018177c12 */ /* 0x000fe2000f8e9617 */
[C---:B------:R-:W-:Y:S01]  /*0540*/  IMAD.HI.U32 R21, R20.reuse, -0x326172a9, RZ ;  /* 0xcd9e8d5714157827 */ /* 0x040fe200078e00ff */
[----:B------:R-:W3:Y:S03]  /*0550*/  LDCU UR14, c[0x0][0x448] ;  /* 0x00008900ff0e77ac */ /* 0x000ee60008000800 */
        /* <DEDUP_REMOVED lines=11> */
[----:B------:R-:W-:Y:S01]  /*0610*/  IMAD.HI.U32 R24, R20, -0x2daee0ad, RZ ;  /* 0xd2511f5314187827 */ /* 0x000fe200078e00ff */
[----:B--2---:R-:W-:-:S03]  /*0620*/  UISETP.NE.AND UP1, UPT, UR4, URZ, UPT ;  /* 0x000000ff0400728c */ /* 0x004fc6000bf25270 */
        /* <DEDUP_REMOVED lines=41> */
[----:B01-3--:R-:W-:-:S07]  /*08c0*/  IMAD R32, R20, -0x326172a9, RZ ;  /* 0xcd9e8d5714207824 */ /* 0x00bfce00078e02ff */
.L_x_1422:
        /* <DEDUP_REMOVED lines=37> */
.L_x_1381:
        /* <DEDUP_REMOVED lines=13> */
.L_x_1383:
[----:B------:R-:W-:Y:S05]  /*0bf0*/  BSYNC.RECONVERGENT B3 ;  /* 0x0000000000037941 */ /* 0x000fea0003800200 */
.L_x_1382:
[----:B------:R-:W-:Y:S01]  /*0c00*/  IMAD.WIDE.U32 R38, R4, -0x326172a9, RZ ;  /* 0xcd9e8d5704267825 */ /* 0x000fe200078e00ff */
[----:B------:R-:W-:-:S03]  /*0c10*/  LOP3.LUT R32, R28, UR7, R37, 0x96, !PT ;  /* 0x000000071c207c12 */ /* 0x000fc6000f8e9625 */
[----:B------:R-:W-:Y:S02]  /*0c20*/  HFMA2 R31, -RZ, RZ, 0, 0 ;  /* 0x00000000ff1f7431 */ /* 0x000fe400000001ff */
        /* <DEDUP_REMOVED lines=37> */
[----:B------:R-:W-:Y:S02]  /*0e80*/  LOP3.LUT R37, R34, UR32, R37, 0x96, !PT ;  /* 0x0000002022257c12 */ /* 0x000fe4000f8e9625 */
[----:B------:R-:W-:-:S07]  /*0e90*/  MOV R30, R36 ;  /* 0x00000024001e7202 */ /* 0x000fce0000000f00 */
.L_x_1380:
[----:B------:R-:W-:Y:S05]  /*0ea0*/  BSYNC.RECONVERGENT B2 ;  /* 0x0000000000027941 */ /* 0x000fea0003800200 */
.L_x_1379:
[----:B------:R-:W0:Y:S01]  /*0eb0*/  LDC R46, c[0x0][0x408] ;  /* 0x00010200ff2e7b82 */ /* 0x000e220000000800 */
[----:B------:R-:W-:Y:S01]  /*0ec0*/  I2FP.F32.U32 R29, R29 ;  /* 0x0000001d001d7245 */ /* 0x000fe20000201000 */
[----:B------:R-:W-:Y:S01]  /*0ed0*/  IMAD.MOV.U32 R48, RZ, RZ, 0x2f800000 ;  /* 0x2f800000ff307424 */ /* 0x000fe200078e00ff */
[----:B------:R-:W-:Y:S01]  /*0ee0*/  BSSY.RECONVERGENT B2, `(.L_x_1384) ;  /* 0x0000051000027945 */ /* 0x000fe20003800200 */
[----:B-----5:R-:W-:Y:S01]  /*0ef0*/  HADD2.F32 R34, -RZ, R24.H0_H0 ;  /* 0x20000018ff227230 */ /* 0x020fe20000004100 */
[----:B------:R-:W-:Y:S01]  /*0f00*/  MOV R35, 0x2 ;  /* 0x0000000200237802 */ /* 0x000fe20000000f00 */
[----:B------:R-:W-:Y:S01]  /*0f10*/  FFMA.FTZ R36, R29, R48, 1.1641532182693481445e-10 ;  /* 0x2f0000001d247423 */ /* 0x000fe20000010030 */
[----:B------:R-:W-:Y:S01]  /*0f20*/  MOV R33, R32 ;  /* 0x0000002000217202 */ /* 0x000fe20000000f00 */
[----:B------:R-:W1:Y:S01]  /*0f30*/  LDC R47, c[0x0][0x404] ;  /* 0x00010100ff2f7b82 */ /* 0x000e620000000800 */
[----:B------:R-:W-:Y:S01]  /*0f40*/  FMUL.FTZ R29, R34, R45 ;  /* 0x0000002d221d7220 */ /* 0x000fe20000410000 */
[----:B------:R-:W-:-:S03]  /*0f50*/  HADD2.F32 R34, -RZ, R16.H0_H0 ;  /* 0x20000010ff227230 */ /* 0x000fc60000004100 */
[----:B0-----:R-:W-:Y:S01]  /*0f60*/  FMUL.FTZ R29, R29, R46 ;  /* 0x0000002e1d1d7220 */ /* 0x001fe20000410000 */
[----:B-1----:R-:W-:Y:S01]  /*0f70*/  FSETP.GTU.FTZ.AND P2, PT, R36, R47, PT ;  /* 0x0000002f2400720b */ /* 0x002fe20003f5c000 */
[----:B------:R-:W-:-:S03]  /*0f80*/  @P1 HADD2.F32 R36, -RZ, R20.H0_H0 ;  /* 0x20000014ff241230 */ /* 0x000fc60000004100 */
        /* <DEDUP_REMOVED lines=14> */
.L_x_1386:
        /* <DEDUP_REMOVED lines=13> */
.L_x_1388:
[----:B------:R-:W-:Y:S05]  /*1140*/  BSYNC.RECONVERGENT B3 ;  /* 0x0000000000037941 */ /* 0x000fea0003800200 */
.L_x_1387:
        /* <DEDUP_REMOVED lines=41> */
[----:B------:R-:W-:-:S07]  /*13e0*/  HFMA2 R35, -RZ, RZ, 0, 0 ;  /* 0x00000000ff237431 */ /* 0x000fce00000001ff */
.L_x_1385:
[----:B------:R-:W-:Y:S05]  /*13f0*/  BSYNC.RECONVERGENT B2 ;  /* 0x0000000000027941 */ /* 0x000fea0003800200 */
.L_x_1384:
[----:B------:R-:W-:Y:S01]  /*1400*/  I2FP.F32.U32 R31, R33 ;  /* 0x00000021001f7245 */ /* 0x000fe20000201000 */
[----:B------:R-:W-:Y:S01]  /*1410*/  HADD2.F32 R24, -RZ, R24.H1_H1 ;  /* 0x30000018ff187230 */ /* 0x000fe20000004100 */
[----:B------:R-:W-:Y:S01]  /*1420*/  BSSY.RECONVERGENT B2, `(.L_x_1389) ;  /* 0x000004f000027945 */ /* 0x000fe20003800200 */
[----:B------:R-:W-:Y:S01]  /*1430*/  @P1 HADD2.F32 R33, -RZ, R20.H1_H1 ;  /* 0x30000014ff211230 */ /* 0x000fe20000004100 */
[----:B------:R-:W-:Y:S01]  /*1440*/  MOV R38, 0x2 ;  /* 0x0000000200267802 */ /* 0x000fe20000000f00 */
[----:B------:R-:W-:Y:S01]  /*1450*/  FFMA.FTZ R34, R31, R48, 1.1641532182693481445e-10 ;  /* 0x2f0000001f227423 */ /* 0x000fe20000010030 */
[----:B------:R-:W-:Y:S01]  /*1460*/  FMUL.FTZ R31, R24, R45 ;  /* 0x0000002d181f7220 */ /* 0x000fe20000410000 */
[----:B------:R-:W-:-:S03]  /*1470*/  IMAD.MOV.U32 R24, RZ, RZ, R32 ;  /* 0x000000ffff187224 */ /* 0x000fc600078e0020 */
[----:B------:R-:W-:Y:S01]  /*1480*/  FMUL.FTZ R31, R31, R46 ;  /* 0x0000002e1f1f7220 */ /* 0x000fe20000410000 */
[----:B------:R-:W-:Y:S01]  /*1490*/  FSETP.GTU.FTZ.AND P2, PT, R34, R47, PT ;  /* 0x0000002f2200720b */ /* 0x000fe20003f5c000 */
[----:B------:R-:W-:-:S03]  /*14a0*/  HADD2.F32 R34, -RZ, R16.H1_H1 ;  /* 0x30000010ff227230 */ /* 0x000fc60000004100 */
        /* <DEDUP_REMOVED lines=14> */
.L_x_1391:
        /* <DEDUP_REMOVED lines=13> */
.L_x_1393:
[----:B------:R-:W-:Y:S05]  /*1660*/  BSYNC.RECONVERGENT B3 ;  /* 0x0000000000037941 */ /* 0x000fea0003800200 */
.L_x_1392:
        /* <DEDUP_REMOVED lines=40> */
[----:B------:R-:W-:Y:S01]  /*18f0*/  HFMA2 R38, -RZ, RZ, 0, 0 ;  /* 0x00000000ff267431 */ /* 0x000fe200000001ff */
[----:B------:R-:W-:-:S07]  /*1900*/  MOV R30, R36 ;  /* 0x00000024001e7202 */ /* 0x000fce0000000f00 */
.L_x_1390:
[----:B------:R-:W-:Y:S05]  /*1910*/  BSYNC.RECONVERGENT B2 ;  /* 0x0000000000027941 */ /* 0x000fea0003800200 */
.L_x_1389:
[----:B------:R-:W-:Y:S01]  /*1920*/  I2FP.F32.U32 R31, R24 ;  /* 0x00000018001f7245 */ /* 0x000fe20000201000 */
[----:B------:R-:W-:Y:S01]  /*1930*/  HADD2.F32 R24, -RZ, R25.H0_H0 ;  /* 0x20000019ff187230 */ /* 0x000fe20000004100 */
[----:B------:R-:W-:Y:S01]  /*1940*/  BSSY.RECONVERGENT B2, `(.L_x_1394) ;  /* 0x000004f000027945 */ /* 0x000fe20003800200 */
[----:B------:R-:W-:Y:S02]  /*1950*/  IMAD.MOV.U32 R35, RZ, RZ, 0x2 ;  /* 0x00000002ff237424 */ /* 0x000fe400078e00ff */
[----:B------:R-:W-:Y:S01]  /*1960*/  FFMA.FTZ R36, R31, R48, 1.1641532182693481445e-10 ;  /* 0x2f0000001f247423 */ /* 0x000fe20000010030 */
[----:B------:R-:W-:Y:S01]  /*1970*/  FMUL.FTZ R31, R24, R45 ;  /* 0x0000002d181f7220 */ /* 0x000fe20000410000 */
[----:B------:R-:W-:-:S03]  /*1980*/  HADD2.F32 R24, -RZ, R17.H0_H0 ;  /* 0x20000011ff187230 */ /* 0x000fc60000004100 */
[----:B------:R-:W-:Y:S01]  /*1990*/  FMUL.FTZ R31, R31, R46 ;  /* 0x0000002e1f1f7220 */ /* 0x000fe20000410000 */
[----:B------:R-:W-:Y:S01]  /*19a0*/  FSETP.GTU.FTZ.AND P2, PT, R36, R47, PT ;  /* 0x0000002f2400720b */ /* 0x000fe20003f5c000 */
[----:B------:R-:W-:-:S03]  /*19b0*/  @P1 HADD2.F32 R36, -RZ, R21.H0_H0 ;  /* 0x20000015ff241230 */ /* 0x000fc60000004100 */
[----:B------:R-:W-:Y:S02]  /*19c0*/  P2R R50, PR, RZ, 0x4 ;  /* 0x00000004ff327803 */ /* 0x000fe40000000000 */
[----:B------:R-:W-:Y:S02]  /*19d0*/  FSEL R31, R31, RZ, !P2 ;  /* 0x000000ff1f1f7208 */ /* 0x000fe40005000000 */
[----:B------:R-:W-:-:S03]  /*19e0*/  ISETP.NE.AND P2, PT, R38, 0x1, PT ;  /* 0x000000012600780c */ /* 0x000fc60003f45270 */
[----:B------:R-:W-:Y:S01]  /*19f0*/  FMUL.FTZ R31, R31, R24 ;  /* 0x000000181f1f7220 */ /* 0x000fe20000410000 */
[----:B------:R-:W-:-:S03]  /*1a00*/  MOV R24, R32 ;  /* 0x0000002000187202 */ /* 0x000fc60000000f00 */
[----:B------:R-:W-:-:S06]  /*1a10*/  @P1 FADD.FTZ R31, R36, R31 ;  /* 0x0000001f241f1221 */ /* 0x000fcc0000010000 */
[----:B------:R-:W-:Y:S05]  /*1a20*/  @!P2 BRA `(.L_x_1395) ;  /* 0x000000040000a947 */ /* 0x000fea0003800000 */
        /* <DEDUP_REMOVED lines=8> */
.L_x_1396:
        /* <DEDUP_REMOVED lines=13> */
.L_x_1398:
[----:B------:R-:W-:Y:S05]  /*1b80*/  BSYNC.RECONVERGENT B3 ;  /* 0x0000000000037941 */ /* 0x000fea0003800200 */
.L_x_1397:
        /* <DEDUP_REMOVED lines=42> */
.L_x_1395:
[----:B------:R-:W-:Y:S05]  /*1e30*/  BSYNC.RECONVERGENT B2 ;  /* 0x0000000000027941 */ /* 0x000fea0003800200 */
.L_x_1394:
        /* <DEDUP_REMOVED lines=9> */
[----:B------:R-:W-:Y:S01]  /*1ed0*/  FSETP.GTU.FTZ.AND P2, PT, R36, R47, PT ;  /* 0x0000002f2400720b */ /* 0x000fe20003f5c000 */
[----:B------:R-:W-:-:S03]  /*1ee0*/  HADD2.F32 R36, -RZ, R17.H1_H1 ;  /* 0x30000011ff247230 */ /* 0x000fc60000004100 */
        /* <DEDUP_REMOVED lines=13> */
.L_x_1401:
        /* <DEDUP_REMOVED lines=13> */
.L_x_1403:
[----:B------:R-:W-:Y:S05]  /*2090*/  BSYNC.RECONVERGENT B3 ;  /* 0x0000000000037941 */ /* 0x000fea0003800200 */
.L_x_1402:
        /* <DEDUP_REMOVED lines=36> */
[----:B------:R-:W-:-:S04]  /*22e0*/  IMAD.WIDE.U32 R32, R32, -0x326172a9, RZ ;  /* 0xcd9e8d5720207825 */ /* 0x000fc800078e00ff */
[----:B------:R-:W-:Y:S01]  /*22f0*/  IMAD.WIDE.U32 R24, R24, -0x2daee0ad, RZ ;  /* 0xd2511f5318187825 */ /* 0x000fe200078e00ff */
[----:B------:R-:W-:-:S04]  /*2300*/  LOP3.LUT R7, R40, UR31, R33, 0x96, !PT ;  /* 0x0000001f28077c12 */ /* 0x000fc8000f8e9621 */
[----:B------:R-:W-:Y:S02]  /*2310*/  LOP3.LUT R37, R38, UR32, R25, 0x96, !PT ;  /* 0x0000002026257c12 */ /* 0x000fe4000f8e9619 */
[----:B------:R-:W-:Y:S01]  /*2320*/  MOV R25, R30 ;  /* 0x0000001e00197202 */ /* 0x000fe20000000f00 */
[----:B------:R-:W-:-:S07]  /*2330*/  IMAD.MOV.U32 R30, RZ, RZ, R24 ;  /* 0x000000ffff1e7224 */ /* 0x000fce00078e0018 */
.L_x_1400:
[----:B------:R-:W-:Y:S05]  /*2340*/  BSYNC.RECONVERGENT B2 ;  /* 0x0000000000027941 */ /* 0x000fea0003800200 */
.L_x_1399:
[----:B------:R-:W-:Y:S01]  /*2350*/  I2FP.F32.U32 R25, R25 ;  /* 0x0000001900197245 */ /* 0x000fe20000201000 */
[----:B------:R-:W-:Y:S01]  /*2360*/  HADD2.F32 R24, -RZ, R26.H0_H0 ;  /* 0x2000001aff187230 */ /* 0x000fe20000004100 */
[----:B------:R-:W-:Y:S01]  /*2370*/  ISETP.NE.AND P4, PT, R39, 0x1, PT ;  /* 0x000000012700780c */ /* 0x000fe20003f85270 */
[----:B------:R-:W-:Y:S02]  /*2380*/  BSSY.RECONVERGENT B2, `(.L_x_1404) ;  /* 0x000004e000027945 */ /* 0x000fe40003800200 */
[----:B------:R-:W-:Y:S01]  /*2390*/  FFMA.FTZ R38, R25, R48, 1.1641532182693481445e-10 ;  /* 0x2f00000019267423 */ /* 0x000fe20000010030 */
[----:B------:R-:W-:Y:S01]  /*23a0*/  FMUL.FTZ R25, R24, R45 ;  /* 0x0000002d18197220 */ /* 0x000fe20000410000 */
[----:B------:R-:W-:-:S03]  /*23b0*/  HADD2.F32 R24, -RZ, R18.H0_H0 ;  /* 0x20000012ff187230 */ /* 0x000fc60000004100 */
[----:B------:R-:W-:Y:S01]  /*23c0*/  FMUL.FTZ R25, R25, R46 ;  /* 0x0000002e19197220 */ /* 0x000fe20000410000 */
[----:B------:R-:W-:Y:S01]  /*23d0*/  FSETP.GTU.FTZ.AND P3, PT, R38, R47, PT ;  /* 0x0000002f2600720b */ /* 0x000fe20003f7c000 */
[----:B------:R-:W-:-:S03]  /*23e0*/  @P1 HADD2.F32 R38, -RZ, R22.H0_H0 ;  /* 0x20000016ff261230 */ /* 0x000fc60000004100 */
        /* <DEDUP_REMOVED lines=14> */
.L_x_1406:
        /* <DEDUP_REMOVED lines=13> */
.L_x_1408:
[----:B------:R-:W-:Y:S05]  /*25a0*/  BSYNC.RECONVERGENT B3 ;  /* 0x0000000000037941 */ /* 0x000fea0003800200 */
.L_x_1407:
        /* <DEDUP_REMOVED lines=41> */
[----:B------:R-:W-:Y:S01]  /*2840*/  MOV R30, R24 ;  /* 0x00000018001e7202 */ /* 0x000fe20000000f00 */
[----:B------:R-:W-:-:S07]  /*2850*/  IMAD.MOV.U32 R24, RZ, RZ, RZ ;  /* 0x000000ffff187224 */ /* 0x000fce00078e00ff */
.L_x_1405:
[----:B------:R-:W-:Y:S05]  /*2860*/  BSYNC.RECONVERGENT B2 ;  /* 0x0000000000027941 */ /* 0x000fea0003800200 */
.L_x_1404:
[----:B------:R-:W-:Y:S01]  /*2870*/  I2FP.F32.U32 R25, R25 ;  /* 0x0000001900197245 */ /* 0x000fe20000201000 */
[----:B------:R-:W-:Y:S01]  /*2880*/  HADD2.F32 R26, -RZ, R26.H1_H1 ;  /* 0x3000001aff1a7230 */ /* 0x000fe20000004100 */
[----:B------:R-:W-:Y:S01]  /*2890*/  ISETP.NE.AND P5, PT, R24, 0x1, PT ;  /* 0x000000011800780c */ /* 0x000fe20003fa5270 */
[----:B------:R-:W-:Y:S01]  /*28a0*/  HADD2.F32 R42, -RZ, R18.H1_H1 ;  /* 0x30000012ff2a7230 */ /* 0x000fe20000004100 */
[----:B------:R-:W-:Y:S01]  /*28b0*/  BSSY.RECONVERGENT B2, `(.L_x_1409) ;  /* 0x000004d000027945 */ /* 0x000fe20003800200 */
[----:B------:R-:W-:Y:S01]  /*28c0*/  FFMA.FTZ R38, R25, R48, 1.1641532182693481445e-10 ;  /* 0x2f00000019267423 */ /* 0x000fe20000010030 */
[----:B------:R-:W-:Y:S01]  /*28d0*/  FMUL.FTZ R25, R26, R45 ;  /* 0x0000002d1a197220 */ /* 0x000fe20000410000 */
[----:B------:R-:W-:Y:S02]  /*28e0*/  @P1 HADD2.F32 R35, -RZ, R22.H1_H1 ;  /* 0x30000016ff231230 */ /* 0x000fe40000004100 */
[----:B------:R-:W-:Y:S02]  /*28f0*/  HFMA2 R26, -RZ, RZ, 0, 1.1920928955078125e-07 ;  /* 0x00000002ff1a7431 */ /* 0x000fe400000001ff */
[----:B------:R-:W-:Y:S01]  /*2900*/  FMUL.FTZ R25, R25, R46 ;  /* 0x0000002e19197220 */ /* 0x000fe20000410000 */
[----:B------:R-:W-:-:S04]  /*2910*/  FSETP.GTU.FTZ.AND P4, PT, R38, R47, PT ;  /* 0x0000002f2600720b */ /* 0x000fc80003f9c000 */
        /* <DEDUP_REMOVED lines=13> */
.L_x_1411:
        /* <DEDUP_REMOVED lines=13> */
.L_x_1413:
[----:B------:R-:W-:Y:S05]  /*2ac0*/  BSYNC.RECONVERGENT B3 ;  /* 0x0000000000037941 */ /* 0x000fea0003800200 */
.L_x_1412:
        /* <DEDUP_REMOVED lines=43> */
.L_x_1410:
[----:B------:R-:W-:Y:S05]  /*2d80*/  BSYNC.RECONVERGENT B2 ;  /* 0x0000000000027941 */ /* 0x000fea0003800200 */
.L_x_1409:
[----:B------:R-:W-:Y:S01]  /*2d90*/  I2FP.F32.U32 R25, R25 ;  /* 0x0000001900197245 */ /* 0x000fe20000201000 */
[----:B------:R-:W-:Y:S01]  /*2da0*/  HADD2.F32 R24, -RZ, R27.H0_H0 ;  /* 0x2000001bff187230 */ /* 0x000fe20000004100 */
[----:B------:R-:W-:Y:S01]  /*2db0*/  ISETP.NE.AND P6, PT, R26, 0x1, PT ;  /* 0x000000011a00780c */ /* 0x000fe20003fc5270 */
[----:B------:R-:W-:Y:S01]  /*2dc0*/  @P1 HADD2.F32 R40, -RZ, R23.H0_H0 ;  /* 0x20000017ff281230 */ /* 0x000fe20000004100 */
[----:B------:R-:W-:Y:S01]  /*2dd0*/  BSSY.RECONVERGENT B2, `(.L_x_1414) ;  /* 0x000004f000027945 */ /* 0x000fe20003800200 */
[----:B------:R-:W-:Y:S01]  /*2de0*/  FFMA.FTZ R38, R25, R48, 1.1641532182693481445e-10 ;  /* 0x2f00000019267423 */ /* 0x000fe20000010030 */
[----:B------:R-:W-:Y:S01]  /*2df0*/  FMUL.FTZ R25, R24, R45 ;  /* 0x0000002d18197220 */ /* 0x000fe20000410000 */
[----:B------:R-:W-:-:S03]  /*2e00*/  HADD2.F32 R24, -RZ, R19.H0_H0 ;  /* 0x20000013ff187230 */ /* 0x000fc60000004100 */
[----:B------:R-:W-:Y:S01]  /*2e10*/  FMUL.FTZ R25, R25, R46 ;  /* 0x0000002e19197220 */ /* 0x000fe20000410000 */
[----:B------:R-:W-:Y:S01]  /*2e20*/  FSETP.GTU.FTZ.AND P5, PT, R38, R47, PT ;  /* 0x0000002f2600720b */ /* 0x000fe20003fbc000 */
[----:B------:R-:W-:-:S03]  /*2e30*/  IMAD.MOV.U32 R38, RZ, RZ, 0x2 ;  /* 0x00000002ff267424 */ /* 0x000fc600078e00ff */
        /* <DEDUP_REMOVED lines=13> */
.L_x_1416:
        /* <DEDUP_REMOVED lines=8> */
[----:B------:R-:W-:Y:S01]  /*2f90*/  @!P6 IADD3 R4, PT, PT, R4, 0x1, RZ ;  /* 0x000000010404e810 */ /* 0x000fe20007ffe0ff */
[----:B------:R-:W-:Y:S01]  /*2fa0*/  @!P6 VIADD R24, R28, 0x1 ;  /* 0x000000011c18e836 */ /* 0x000fe20000000000 */
[----:B------:R-:W-:Y:S02]  /*2fb0*/  @!P6 MOV R0, RZ ;  /* 0x000000ff0000e202 */ /* 0x000fe40000000f00 */
[----:B------:R-:W-:-:S13]  /*2fc0*/  ISETP.NE.AND P0, PT, R4, RZ, !P6 ;  /* 0x000000ff0400720c */ /* 0x000fda0007705270 */
[----:B------:R-:W-:Y:S02]  /*2fd0*/  @P0 IADD3 R24, PT, PT, R28, RZ, RZ ;  /* 0x000000ff1c180210 */ /* 0x000fe40007ffe0ff */
[----:B------:R-:W-:-:S03]  /*2fe0*/  ISETP.NE.AND P0, PT, R7, RZ, PT ;  /* 0x000000ff0700720c */ /* 0x000fc60003f05270 */
[----:B------:R-:W-:-:S10]  /*2ff0*/  @!P6 IMAD.MOV.U32 R28, RZ, RZ, R24 ;  /* 0x000000ffff1ce224 */ /* 0x000fd400078e0018 */
.L_x_1418:
[----:B------:R-:W-:Y:S05]  /*3000*/  BSYNC.RECONVERGENT B3 ;  /* 0x0000000000037941 */ /* 0x000fea0003800200 */
.L_x_1417:
        /* <DEDUP_REMOVED lines=43> */
.L_x_1415:
[----:B------:R-:W-:Y:S05]  /*32c0*/  BSYNC.RECONVERGENT B2 ;  /* 0x0000000000027941 */ /* 0x000fea0003800200 */
.L_x_1414:
[----:B------:R-:W-:Y:S01]  /*32d0*/  P2R R25, PR, RZ, 0x1 ;  /* 0x00000001ff197803 */ /* 0x000fe20000000000 */
[----:B------:R-:W0:Y:S01]  /*32e0*/  LDC.64 R40, c[0x0][0x3a8] ;  /* 0x0000ea00ff287b82 */ /* 0x000e220000000a00 */
[----:B------:R-:W-:Y:S02]  /*32f0*/  ISETP.NE.AND P0, PT, R50, RZ, PT ;  /* 0x000000ff3200720c */ /* 0x000fe40003f05270 */
[----:B------:R-:W-:Y:S02]  /*3300*/  ISETP.NE.AND P6, PT, R44, RZ, PT ;  /* 0x000000ff2c00720c */ /* 0x000fe40003fc5270 */
[----:B------:R-:W-:Y:S02]  /*3310*/  SEL R44, RZ, 0x1000000, P2 ;  /* 0x01000000ff2c7807 */ /* 0x000fe40001000000 */
[----:B------:R-:W-:Y:S02]  /*3320*/  ISETP.NE.AND P2, PT, R49, RZ, PT ;  /* 0x000000ff3100720c */ /* 0x000fe40003f45270 */
[----:B------:R-:W-:-:S02]  /*3330*/  SEL R39, RZ, 0x10000, P0 ;  /* 0x00010000ff277807 */ /* 0x000fc40000000000 */
[----:B------:R-:W-:Y:S02]  /*3340*/  ISETP.NE.AND P0, PT, R25, RZ, PT ;  /* 0x000000ff1900720c */ /* 0x000fe40003f05270 */
[----:B------:R-:W-:Y:S01]  /*3350*/  I2FP.F32.U32 R25, R24 ;  /* 0x0000001800197245 */ /* 0x000fe20000201000 */
[----:B------:R-:W-:Y:S01]  /*3360*/  HADD2.F32 R24, -RZ, R27.H1_H1 ;  /* 0x3000001bff187230 */ /* 0x000fe20000004100 */
[----:B------:R-:W-:Y:S01]  /*3370*/  SEL R26, RZ, 0x100, P2 ;  /* 0x00000100ff1a7807 */ /* 0x000fe20001000000 */
[----:B------:R-:W-:Y:S01]  /*3380*/  @P1 HADD2.F32 R27, -RZ, R23.H1_H1 ;  /* 0x30000017ff1b1230 */ /* 0x000fe20000004100 */
[----:B------:R-:W-:Y:S01]  /*3390*/  SEL R49, RZ, 0x1, P6 ;  /* 0x00000001ff317807 */ /* 0x000fe20003000000 */
[----:B------:R-:W-:Y:S01]  /*33a0*/  FFMA.FTZ R50, R25, R48, 1.1641532182693481445e-10 ;  /* 0x2f00000019327423 */ /* 0x000fe20000010030 */
[----:B------:R-:W-:Y:S01]  /*33b0*/  FMUL.FTZ R25, R24, R45 ;  /* 0x0000002d18197220 */ /* 0x000fe20000410000 */
[----:B------:R-:W-:Y:S02]  /*33c0*/  LOP3.LUT R48, R26, R44, R39, 0xfe, !PT ;  /* 0x0000002c1a307212 */ /* 0x000fe400078efe27 */
[----:B------:R-:W1:Y:S01]  /*33d0*/  LDC.64 R44, c[0x0][0x3b0] ;  /* 0x0000ec00ff2c7b82 */ /* 0x000e620000000a00 */
[----:B------:R-:W-:Y:S01]  /*33e0*/  FMUL.FTZ R25, R25, R46 ;  /* 0x0000002e19197220 */ /* 0x000fe20000410000 */
[----:B------:R-:W-:Y:S01]  /*33f0*/  FSETP.GTU.FTZ.AND P2, PT, R50, R47, PT ;  /* 0x0000002f3200720b */ /* 0x000fe20003f5c000 */
[----:B------:R-:W-:Y:S01]  /*3400*/  HADD2.F32 R46, -RZ, R19.H1_H1 ;  /* 0x30000013ff2e7230 */ /* 0x000fe20000004100 */
[----:B------:R-:W-:Y:S01]  /*3410*/  SEL R24, RZ, 0x10000, P5 ;  /* 0x00010000ff187807 */ /* 0x000fe20002800000 */
[----:B0-----:R-:W-:Y:S01]  /*3420*/  IMAD.WIDE.U32 R40, R43, 0x10, R40 ;  /* 0x000000102b287825 */ /* 0x001fe200078e0028 */
[----:B------:R-:W-:-:S02]  /*3430*/  FSEL R25, R25, RZ, !P2 ;  /* 0x000000ff19197208 */ /* 0x000fc40005000000 */
[----:B------:R-:W-:Y:S02]  /*3440*/  SEL R39, RZ, 0x100, P4 ;  /* 0x00000100ff277807 */ /* 0x000fe40002000000 */
[----:B------:R-:W-:Y:S01]  /*3450*/  SEL R26, RZ, 0x1000000, P2 ;  /* 0x01000000ff1a7807 */ /* 0x000fe20001000000 */
[----:B------:R-:W-:Y:S01]  /*3460*/  FMUL.FTZ R46, R25, R46 ;  /* 0x0000002e192e7220 */ /* 0x000fe20000410000 */
[----:B------:R-:W-:Y:S02]  /*3470*/  LOP3.LUT R48, R48, R49, RZ, 0xfc, !PT ;  /* 0x0000003130307212 */ /* 0x000fe400078efcff */
[----:B------:R-:W-:Y:S01]  /*3480*/  LOP3.LUT R39, R39, R26, R24, 0xfe, !PT ;  /* 0x0000001a27277212 */ /* 0x000fe200078efe18 */
[----:B------:R-:W-:Y:S01]  /*3490*/  @P1 FADD.FTZ R46, R27, R46 ;  /* 0x0000002e1b2e1221 */ /* 0x000fe20000010000 */
[----:B------:R-:W-:Y:S02]  /*34a0*/  SEL R24, RZ, 0x1, P3 ;  /* 0x00000001ff187807 */ /* 0x000fe40001800000 */
[----:B------:R-:W-:-:S02]  /*34b0*/  F2FP.F16.F32.PACK_AB R25, R36, R31 ;  /* 0x0000001f2419723e */ /* 0x000fc400000000ff */
[----:B------:R-:W-:Y:S02]  /*34c0*/  LOP3.LUT R49, R39, R24, RZ, 0xfc, !PT ;  /* 0x0000001827317212 */ /* 0x000fe400078efcff */
[----:B------:R-:W-:Y:S02]  /*34d0*/  F2FP.F16.F32.PACK_AB R24, R34, R29 ;  /* 0x0000001d2218723e */ /* 0x000fe400000000ff */
[----:B------:R-:W-:Y:S01]  /*34e0*/  F2FP.F16.F32.PACK_AB R26, R42, R33 ;  /* 0x000000212a1a723e */ /* 0x000fe200000000ff */
[----:B-1----:R-:W-:Y:S01]  /*34f0*/  IMAD.WIDE.U32 R44, R43, 0x8, R44 ;  /* 0x000000082b2c7825 */ /* 0x002fe200078e002c */
[----:B------:R-:W-:-:S05]  /*3500*/  F2FP.F16.F32.PACK_AB R27, R46, R35 ;  /* 0x000000232e1b723e */ /* 0x000fca00000000ff */
[----:B------:R0:W-:Y:S04]  /*3510*/  STG.E.128 desc[UR8][R40.64], R24 ;  /* 0x0000001828007986 */ /* 0x0001e8000c101d08 */
[----:B------:R0:W-:Y:S02]  /*3520*/  STG.E.64 desc[UR8][R44.64], R48 ;  /* 0x000000302c007986 */ /* 0x0001e4000c101b08 */
.L_x_1378:
[----:B------:R-:W-:Y:S05]  /*3530*/  BSYNC.RECONVERGENT B0 ;  /* 0x0000000000007941 */ /* 0x000fea0003800200 */
.L_x_1377:
        /* <DEDUP_REMOVED lines=53> */
.L_x_1434:
        /* <DEDUP_REMOVED lines=16> */
[----:B------:R-:W-:Y:S02]  /*3990*/  HADD2.F32 R45, -RZ, R9.H0_H0 ;  /* 0x20000009ff2d7230 */ /* 0x000fe40000004100 */
[----:B0-----:R-:W-:Y:S01]  /*39a0*/  HADD2.F32 R25, -RZ, R12.H0_H0 ;  /* 0x2000000cff197230 */ /* 0x001fe20000004100 */
[----:B------:R-:W-:Y:S01]  /*39b0*/  FSEL R47, R41, RZ, P0 ;  /* 0x000000ff292f7208 */ /* 0x000fe20000000000 */
[--C-:B------:R-:W-:Y:S02]  /*39c0*/  HADD2.F32 R41, -RZ, R13.reuse.H0_H0 ;  /* 0x2000000dff297230 */ /* 0x100fe40000004100 */
[----:B------:R-:W-:Y:S02]  /*39d0*/  HADD2.F32 R27, -RZ, R8.H0_H0 ;  /* 0x20000008ff1b7230 */ /* 0x000fe40000004100 */
[--C-:B------:R-:W-:Y:S01]  /*39e0*/  FADD.FTZ R26, R31, -R47.reuse ;  /* 0x8000002f1f1a7221 */ /* 0x100fe20000010000 */
[----:B------:R-:W-:Y:S01]  /*39f0*/  FADD.FTZ R24, R29, -R47 ;  /* 0x8000002f1d187221 */ /* 0x000fe20000010000 */
[----:B------:R-:W-:-:S02]  /*3a00*/  HADD2.F32 R40, -RZ, R13.H1_H1 ;  /* 0x3000000dff287230 */ /* 0x000fc40000004100 */
[----:B------:R-:W-:Y:S01]  /*3a10*/  FADD.FTZ R50, R33, -R47 ;  /* 0x8000002f21327221 */ /* 0x000fe20000010000 */
[C---:B------:R-:W-:Y:S01]  /*3a20*/  FMUL.FTZ R26, R39.reuse, R26 ;  /* 0x0000001a271a7220 */ /* 0x040fe20000410000 */
[C---:B------:R-:W-:Y:S01]  /*3a30*/  FMUL.FTZ R24, R39.reuse, R24 ;  /* 0x0000001827187220 */ /* 0x040fe20000410000 */
[----:B------:R-:W-:Y:S02]  /*3a40*/  HADD2.F32 R48, -RZ, R9.H1_H1 ;  /* 0x30000009ff307230 */ /* 0x000fe40000004100 */
[----:B------:R-:W-:Y:S01]  /*3a50*/  FFMA.FTZ R44, R26, R41, R45 ;  /* 0x000000291a2c7223 */ /* 0x000fe2000001002d */
[----:B------:R-:W-:Y:S01]  /*3a60*/  FADD.FTZ R26, R36, -R47 ;  /* 0x8000002f241a7221 */ /* 0x000fe20000010000 */
[----:B------:R-:W-:Y:S01]  /*3a70*/  FFMA.FTZ R24, R24, R25, R27 ;  /* 0x0000001918187223 */ /* 0x000fe2000001001b */
[----:B------:R-:W-:Y:S02]  /*3a80*/  HADD2.F32 R52, -RZ, R14.H0_H0 ;  /* 0x2000000eff347230 */ /* 0x000fe40000004100 */
[C---:B------:R-:W-:Y:S01]  /*3a90*/  FMUL.FTZ R45, R39.reuse, R50 ;  /* 0x00000032272d7220 */ /* 0x040fe20000410000 */
[----:B------:R-:W-:Y:S01]  /*3aa0*/  FMUL.FTZ R25, R39, R26 ;  /* 0x0000001a27197220 */ /* 0x000fe20000410000 */
[----:B------:R-:W-:-:S02]  /*3ab0*/  HADD2.F32 R26, -RZ, R10.H0_H0 ;  /* 0x2000000aff1a7230 */ /* 0x000fc40000004100 */
[--C-:B------:R-:W-:Y:S01]  /*3ac0*/  FADD.FTZ R50, R46, -R47.reuse ;  /* 0x8000002f2e327221 */ /* 0x100fe20000010000 */
[----:B------:R-:W-:Y:S02]  /*3ad0*/  HADD2.F32 R27, -RZ, R14.H1_H1 ;  /* 0x3000000eff1b7230 */ /* 0x000fe40000004100 */
[----:B------:R-:W-:Y:S01]  /*3ae0*/  FFMA.FTZ R25, R25, R40, R48 ;  /* 0x0000002819197223 */ /* 0x000fe20000010030 */
[--C-:B------:R-:W-:Y:S01]  /*3af0*/  FADD.FTZ R40, R42, -R47.reuse ;  /* 0x8000002f2a287221 */ /* 0x100fe20000010000 */
[----:B------:R-:W-:Y:S01]  /*3b00*/  FFMA.FTZ R45, R45, R52, R26 ;  /* 0x000000342d2d7223 */ /* 0x000fe2000001001a */
[----:B------:R-:W-:Y:S02]  /*3b10*/  HADD2.F32 R41, -RZ, R10.H1_H1 ;  /* 0x3000000aff297230 */ /* 0x000fe40000004100 */
[----:B------:R-:W-:Y:S01]  /*3b20*/  FMUL.FTZ R26, R39, R40 ;  /* 0x00000028271a7220 */ /* 0x000fe20000410000 */
[----:B------:R-:W-:Y:S01]  /*3b30*/  FADD.FTZ R40, R35, -R47 ;  /* 0x8000002f23287221 */ /* 0x000fe20000010000 */
[----:B------:R-:W-:Y:S01]  /*3b40*/  HADD2.F32 R52, -RZ, R11.H1_H1 ;  /* 0x3000000bff347230 */ /* 0x000fe20000004100 */
[----:B------:R-:W-:Y:S01]  /*3b50*/  F2FP.F16.F32.PACK_AB R25, R25, R44 ;  /* 0x0000002c1919723e */ /* 0x000fe200000000ff */
[----:B------:R-:W-:Y:S01]  /*3b60*/  FFMA.FTZ R26, R26, R27, R41 ;  /* 0x0000001b1a1a7223 */ /* 0x000fe20000010029 */
[----:B------:R-:W-:-:S02]  /*3b70*/  HADD2.F32 R27, -RZ, R15.H0_H0 ;  /* 0x2000000fff1b7230 */ /* 0x000fc40000004100 */
[----:B------:R-:W-:Y:S01]  /*3b80*/  FMUL.FTZ R40, R39, R40 ;  /* 0x0000002827287220 */ /* 0x000fe20000410000 */
[----:B------:R-:W-:Y:S01]  /*3b90*/  HADD2.F32 R41, -RZ, R11.H0_H0 ;  /* 0x2000000bff297230 */ /* 0x000fe20000004100 */
[----:B------:R-:W-:-:S04]  /*3ba0*/  F2FP.F16.F32.PACK_AB R26, R26, R45 ;  /* 0x0000002d1a1a723e */ /* 0x000fc800000000ff */
[----:B------:R-:W-:Y:S01]  /*3bb0*/  FFMA.FTZ R48, R40, R27, R41 ;  /* 0x0000001b28307223 */ /* 0x000fe20000010029 */
[----:B------:R-:W-:Y:S01]  /*3bc0*/  FMUL.FTZ R27, R39, R50 ;  /* 0x00000032271b7220 */ /* 0x000fe20000410000 */
[----:B------:R-:W0:Y:S01]  /*3bd0*/  LDC.64 R40, c[0x0][0x428] ;  /* 0x00010a00ff287b82 */ /* 0x000e220000000a00 */
[----:B------:R-:W-:-:S05]  /*3be0*/  HADD2.F32 R50, -RZ, R15.H1_H1 ;  /* 0x3000000fff327230 */ /* 0x000fca0000004100 */
[----:B------:R-:W-:Y:S01]  /*3bf0*/  FFMA.FTZ R27, R27, R50, R52 ;  /* 0x000000321b1b7223 */ /* 0x000fe20000010034 */
[----:B------:R-:W-:Y:S01]  /*3c00*/  FADD.FTZ R50, R34, -R47 ;  /* 0x8000002f22327221 */ /* 0x000fe20000010000 */
[----:B------:R-:W-:-:S03]  /*3c10*/  HADD2.F32 R47, -RZ, R8.H1_H1 ;  /* 0x30000008ff2f7230 */ /* 0x000fc60000004100 */
[----:B------:R-:W-:Y:S01]  /*3c20*/  FMUL.FTZ R50, R39, R50 ;  /* 0x0000003227327220 */ /* 0x000fe20000410000 */
[----:B------:R-:W-:Y:S01]  /*3c30*/  HADD2.F32 R39, -RZ, R12.H1_H1 ;  /* 0x3000000cff277230 */ /* 0x000fe20000004100 */
[----:B------:R-:W-:-:S04]  /*3c40*/  F2FP.F16.F32.PACK_AB R27, R27, R48 ;  /* 0x000000301b1b723e */ /* 0x000fc800000000ff */
[----:B------:R-:W-:-:S05]  /*3c50*/  FFMA.FTZ R39, R50, R39, R47 ;  /* 0x0000002732277223 */ /* 0x000fca000001002f */
[----:B------:R-:W-:Y:S01]  /*3c60*/  F2FP.F16.F32.PACK_AB R24, R39, R24 ;  /* 0x000000182718723e */ /* 0x000fe200000000ff */
[----:B0-----:R-:W-:-:S05]  /*3c70*/  IMAD.WIDE.U32 R40, R43, 0x10, R40 ;  /* 0x000000102b287825 */ /* 0x001fca00078e0028 */
[----:B------:R1:W-:Y:S02]  /*3c80*/  STG.E.128 desc[UR8][R40.64], R24 ;  /* 0x0000001828007986 */ /* 0x0003e4000c101d08 */
.L_x_1421:
[----:B------:R-:W-:Y:S05]  /*3c90*/  BSYNC.RECONVERGENT B0 ;  /* 0x0000000000007941 */ /* 0x000fea0003800200 */
.L_x_1420:
[----:B01----:R-:W0:Y:S02]  /*3ca0*/  LDC.64 R24, c[0x0][0x380] ;  /* 0x0000e000ff187b82 */ /* 0x003e240000000a00 */
[----:B0-----:R-:W-:-:S04]  /*3cb0*/  LEA R3, R24, R3, 0x2 ;  /* 0x0000000318037211 */ /* 0x001fc800078e10ff */
[----:B------:R-:W-:-:S13]  /*3cc0*/  ISETP.GE.AND P0, PT, R3, R25, PT ;  /* 0x000000190300720c */ /* 0x000fda0003f06270 */
[----:B------:R-:W-:Y:S05]  /*3cd0*/  @!P0 BRA `(.L_x_1422) ;  /* 0xffffffc800fc8947 */ /* 0x000fea000383ffff */
[----:B------:R-:W-:Y:S05]  /*3ce0*/  BSYNC B1 ;  /* 0x0000000000017941 */ /* 0x000fea0003800000 */
.L_x_1376:
[----:B------:R-:W-:Y:S05]  /*3cf0*/  EXIT ;  /* 0x000000000000794d */ /* 0x000fea0003800000 */
.L_x_1419:
[----:B------:R-:W-:Y:S01]  /*3d00*/  HFMA2 R49, -RZ, RZ, 0, 5.9604644775390625e-08 ;  /* 0x00000001ff317431 */ /* 0x000fe200000001ff */
[----:B------:R-:W-:Y:S01]  /*3d10*/  BSSY B0, `(.L_x_1423) ;  /* 0x0000007000007945 */ /* 0x000fe20003800000 */
[----:B------:R-:W-:Y:S01]  /*3d20*/  IMAD.MOV.U32 R48, RZ, RZ, R25 ;  /* 0x000000ffff307224 */ /* 0x000fe200078e0019 */
[----:B------:R-:W-:Y:S01]  /*3d30*/  MOV R50, 0x1f ;  /* 0x0000001f00327802 */ /* 0x000fe20000000f00 */
[----:B------:R-:W-:-:S07]  /*3d40*/  IMAD.MOV.U32 R47, RZ, RZ, -0x1 ;  /* 0xffffffffff2f7424 */ /* 0x000fce00078e00ff */
[----:B------:R-:W-:Y:S05]  /*3d50*/  WARPSYNC.COLLECTIVE R47, `(.L_x_1424) ;  /* 0x000000002f087348 */ /* 0x000fea0003c00000 */
[----:B------:R0:W1:Y:S02]  /*3d60*/  SHFL.BFLY P3, R45, R48, R49, R50 ;  /* 0x0c000031302d7389 */ /* 0x0000640000060032 */
[----:B01----:R-:W-:Y:S05]  /*3d70*/  ENDCOLLECTIVE ;  /* 0x000000000000791b */ /* 0x003fea0003800000 */
.L_x_1424:
[----:B------:R-:W-:Y:S05]  /*3d80*/  BSYNC B0 ;  /* 0x0000000000007941 */ /* 0x000fea0003800000 */
.L_x_1423:
        /* <DEDUP_REMOVED lines=9> */
.L_x_1425:
[----:B------:R-:W-:Y:S02]  /*3e20*/  HFMA2 R49, -RZ, RZ, 0, 2.384185791015625e-07 ;  /* 0x00000004ff317431 */ /* 0x000fe400000001ff */
[----:B------:R-:W-:-:S04]  /*3e30*/  IMAD.MOV.U32 R27, RZ, RZ, R45 ;  /* 0x000000ffff1b7224 */ /* 0x000fc800078e002d */
[----:B------:R-:W-:-:S05]  /*3e40*/  FADD.FTZ R27, R26, R27 ;  /* 0x0000001b1a1b7221 */ /* 0x000fca0000010000 */
[----:B------:R-:W-:-:S07]  /*3e50*/  MOV R48, R27 ;  /* 0x0000001b00307202 */ /* 0x000fce0000000f00 */
[----:B------:R-:W-:Y:S05]  /*3e60*/  WARPSYNC.COLLECTIVE R47, `(.L_x_1426) ;  /* 0x000000002f087348 */ /* 0x000fea0003c00000 */
[----:B------:R0:W1:Y:S02]  /*3e70*/  SHFL.BFLY P3, R45, R48, R49, R50 ;  /* 0x0c000031302d7389 */ /* 0x0000640000060032 */
[----:B01----:R-:W-:Y:S05]  /*3e80*/  ENDCOLLECTIVE ;  /* 0x000000000000791b */ /* 0x003fea0003800000 */
.L_x_1426:
[----:B------:R-:W-:Y:S02]  /*3e90*/  HFMA2 R49, -RZ, RZ, 0, 4.76837158203125e-07 ;  /* 0x00000008ff317431 */ /* 0x000fe400000001ff */
[----:B------:R-:W-:-:S04]  /*3ea0*/  IMAD.MOV.U32 R24, RZ, RZ, R45 ;  /* 0x000000ffff187224 */ /* 0x000fc800078e002d */
[----:B------:R-:W-:-:S05]  /*3eb0*/  FADD.FTZ R40, R27, R24 ;  /* 0x000000181b287221 */ /* 0x000fca0000010000 */
[----:B------:R-:W-:-:S07]  /*3ec0*/  MOV R48, R40 ;  /* 0x0000002800307202 */ /* 0x000fce0000000f00 */
[----:B------:R-:W-:Y:S05]  /*3ed0*/  WARPSYNC.COLLECTIVE R47, `(.L_x_1427) ;  /* 0x000000002f087348 */ /* 0x000fea0003c00000 */
[----:B------:R0:W1:Y:S02]  /*3ee0*/  SHFL.BFLY P3, R45, R48, R49, R50 ;  /* 0x0c000031302d7389 */ /* 0x0000640000060032 */
[----:B01----:R-:W-:Y:S05]  /*3ef0*/  ENDCOLLECTIVE ;  /* 0x000000000000791b */ /* 0x003fea0003800000 */
.L_x_1427:
        /* <DEDUP_REMOVED lines=8> */
.L_x_1428:
        /* <DEDUP_REMOVED lines=26> */
.L_x_1429:
[----:B------:R-:W-:Y:S02]  /*4120*/  HFMA2 R49, -RZ, RZ, 0, 1.1920928955078125e-07 ;  /* 0x00000002ff317431 */ /* 0x000fe400000001ff */
[----:B------:R-:W-:-:S04]  /*4130*/  IMAD.MOV.U32 R25, RZ, RZ, R45 ;  /* 0x000000ffff197224 */ /* 0x000fc800078e002d */
[----:B------:R-:W-:-:S05]  /*4140*/  FADD.FTZ R25, R24, R25 ;  /* 0x0000001918197221 */ /* 0x000fca0000010000 */
[----:B------:R-:W-:-:S07]  /*4150*/  MOV R48, R25 ;  /* 0x0000001900307202 */ /* 0x000fce0000000f00 */
[----:B------:R-:W-:Y:S05]  /*4160*/  WARPSYNC.COLLECTIVE R47, `(.L_x_1430) ;  /* 0x000000002f087348 */ /* 0x000fea0003c00000 */
[----:B------:R0:W1:Y:S02]  /*4170*/  SHFL.BFLY P3, R45, R48, R49, R50 ;  /* 0x0c000031302d7389 */ /* 0x0000640000060032 */
[----:B01----:R-:W-:Y:S05]  /*4180*/  ENDCOLLECTIVE ;  /* 0x000000000000791b */ /* 0x003fea0003800000 */
.L_x_1430:
[----:B------:R-:W-:Y:S02]  /*4190*/  HFMA2 R49, -RZ, RZ, 0, 2.384185791015625e-07 ;  /* 0x00000004ff317431 */ /* 0x000fe400000001ff */
[----:B------:R-:W-:-:S04]  /*41a0*/  IMAD.MOV.U32 R26, RZ, RZ, R45 ;  /* 0x000000ffff1a7224 */ /* 0x000fc800078e002d */
[----:B------:R-:W-:-:S05]  /*41b0*/  FADD.FTZ R26, R25, R26 ;  /* 0x0000001a191a7221 */ /* 0x000fca0000010000 */
[----:B------:R-:W-:-:S07]  /*41c0*/  MOV R48, R26 ;  /* 0x0000001a00307202 */ /* 0x000fce0000000f00 */
[----:B------:R-:W-:Y:S05]  /*41d0*/  WARPSYNC.COLLECTIVE R47, `(.L_x_1431) ;  /* 0x000000002f087348 */ /* 0x000fea0003c00000 */
[----:B------:R0:W1:Y:S02]  /*41e0*/  SHFL.BFLY P3, R45, R48, R49, R50 ;  /* 0x0c000031302d7389 */ /* 0x0000640000060032 */
[----:B01----:R-:W-:Y:S05]  /*41f0*/  ENDCOLLECTIVE ;  /* 0x000000000000791b */ /* 0x003fea0003800000 */
.L_x_1431:
[----:B------:R-:W-:Y:S02]  /*4200*/  HFMA2 R49, -RZ, RZ, 0, 4.76837158203125e-07 ;  /* 0x00000008ff317431 */ /* 0x000fe400000001ff */
[----:B------:R-:W-:-:S04]  /*4210*/  IMAD.MOV.U32 R27, RZ, RZ, R45 ;  /* 0x000000ffff1b7224 */ /* 0x000fc800078e002d */
[----:B------:R-:W-:-:S05]  /*4220*/  FADD.FTZ R27, R26, R27 ;  /* 0x0000001b1a1b7221 */ /* 0x000fca0000010000 */
[----:B------:R-:W-:-:S07]  /*4230*/  MOV R48, R27 ;  /* 0x0000001b00307202 */ /* 0x000fce0000000f00 */
[----:B------:R-:W-:Y:S05]  /*4240*/  WARPSYNC.COLLECTIVE R47, `(.L_x_1432) ;  /* 0x000000002f087348 */ /* 0x000fea0003c00000 */
[----:B------:R0:W1:Y:S02]  /*4250*/  SHFL.BFLY P3, R45, R48, R49, R50 ;  /* 0x0c000031302d7389 */ /* 0x0000640000060032 */
[----:B01----:R-:W-:Y:S05]  /*4260*/  ENDCOLLECTIVE ;  /* 0x000000000000791b */ /* 0x003fea0003800000 */
.L_x_1432:
[----:B------:R-:W-:Y:S02]  /*4270*/  HFMA2 R49, -RZ, RZ, 0, 9.5367431640625e-07 ;  /* 0x00000010ff317431 */ /* 0x000fe400000001ff */
[----:B------:R-:W-:-:S04]  /*4280*/  IMAD.MOV.U32 R40, RZ, RZ, R45 ;  /* 0x000000ffff287224 */ /* 0x000fc800078e002d */
[----:B------:R-:W-:-:S05]  /*4290*/  FADD.FTZ R40, R27, R40 ;  /* 0x000000281b287221 */ /* 0x000fca0000010000 */
[----:B------:R-:W-:-:S07]  /*42a0*/  MOV R48, R40 ;  /* 0x0000002800307202 */ /* 0x000fce0000000f00 */
[----:B------:R-:W-:Y:S05]  /*42b0*/  WARPSYNC.COLLECTIVE R47, `(.L_x_1433) ;  /* 0x000000002f087348 */ /* 0x000fea0003c00000 */
[----:B------:R0:W1:Y:S02]  /*42c0*/  SHFL.BFLY P3, R45, R48, R49, R50 ;  /* 0x0c000031302d7389 */ /* 0x0000640000060032 */
[----:B01----:R-:W-:Y:S05]  /*42d0*/  ENDCOLLECTIVE ;  /* 0x000000000000791b */ /* 0x003fea0003800000 */
.L_x_1433:
[----:B------:R-:W-:Y:S05]  /*42e0*/  BRA `(.L_x_1434) ;  /* 0xfffffff400687947 */ /* 0x000fea000383ffff */
.L_x_1435:
        /* <DEDUP_REMOVED lines=9> */
.L_x_9063:


//--------------------- .text._ZN10layer_norm13ln_fwd_kernelINS_13Kernel_traitsI6__halfS2_S2_S2_fjLj256ELj1ELj4ELj1ELj16ENS_18Kernel_traits_baseILj256ES2_S2_S2_S2_fjLj128EEEEELb1ELb1ELb0ELb1EEEvNS_9FwdParamsE --------------------------
	.section	.text._ZN10layer_norm13ln_fwd_kernelINS_13Kernel_traitsI6__halfS2_S2_S2_fjLj256ELj1ELj4ELj1ELj16ENS_18Kernel_traits_baseILj256ES2_S2_S2_S2_fjLj128EEEEELb1ELb1ELb0ELb1EEEvNS_9FwdParamsE,"ax",@progbits
	.align	128
        .global         _ZN10layer_norm13ln_fwd_kernelINS_13Kernel_traitsI6__halfS2_S2_S2_fjLj256ELj1ELj4ELj1ELj16ENS_18Kernel_traits_baseILj256ES2_S2_S2_S2_fjLj128EEEEELb1ELb1ELb0ELb1EEEvNS_9FwdParamsE
        .type           _ZN10layer_norm13ln_fwd_kernelINS_13Kernel_traitsI6__halfS2_S2_S2_fjLj256ELj1ELj4ELj1ELj16ENS_18Kernel_traits_baseILj256ES2_S2_S2_S2_fjLj128EEEEELb1ELb1ELb0ELb1EEEvNS_9FwdParamsE,@function
        .size           _ZN10layer_norm13ln_fwd_kernelINS_13Kernel_traitsI6__halfS2_S2_S2_fjLj256ELj1ELj4ELj1ELj16ENS_18Kernel_traits_baseILj256ES2_S2_S2_S2_fjLj128EEEEELb1ELb1ELb0ELb1EEEvNS_9FwdParamsE,(.L_x_9064 - _ZN10layer_norm13ln_fwd_kernelINS_13Kernel_traitsI6__halfS2_S2_S2_fjLj256ELj1ELj4ELj1ELj16ENS_18Kernel_traits_baseILj256ES2_S2_S2_S2_fjLj128EEEEELb1ELb1ELb0ELb1EEEvNS_9FwdParamsE)
        .other          _ZN10layer_norm13ln_fwd_kernelINS_13Kernel_traitsI6__halfS2_S2_S2_fjLj256ELj1ELj4ELj1ELj16ENS_18Kernel_traits_baseILj256ES2_S2_S2_S2_fjLj128EEEEELb1ELb1ELb0ELb1EEEvNS_9FwdParamsE,@"STO_CUDA_ENTRY STV_DEFAULT"
_ZN10layer_norm13ln_fwd_kernelINS_13Kernel_traitsI6__halfS2_S2_S2_fjLj256ELj1ELj4ELj1ELj16ENS_18Kernel_traits_baseILj256ES2_S2_S2_S2_fjLj128EEEEELb1ELb1ELb0ELb1EEEvNS_9FwdParamsE:
.text._ZN10layer_norm13ln_fwd_kernelINS_13Kernel_traitsI6__halfS2_S2_S2_fjLj256ELj1ELj4ELj1ELj16ENS_18Kernel_traits_baseILj256ES2_S2_S2_S2_fjLj128EEEEELb1ELb1ELb0ELb1EEEvNS_9FwdParamsE:
        /* <DEDUP_REMOVED lines=35> */
[----:B------:R-:W-:Y:S01]  /*0230*/  IMAD.HI.U32 R7, R4, -0x326172a9, RZ ;  /* 0xcd9e8d5704077827 */ /* 0x000fe200078e00ff */
[----:B------:R-:W-:-:S02]  /*0240*/  UIADD3 UR15, UPT, UPT, UR7, -0x4498517b, URZ ;  /* 0xbb67ae85070f7890 */ /* 0x000fc4000fffe0ff */
[----:B------:R-:W-:Y:S02]  /*0250*/  UIADD3 UR14, UPT, UPT, UR6, -0x61c88647, URZ ;  /* 0x9e3779b9060e7890 */ /* 0x000fe4000fffe0ff */
[----:B------:R-:W-:Y:S01]  /*0260*/  UIADD3 UR16, UPT, UPT, UR6, 0x3c6ef372, URZ ;  /* 0x3c6ef37206107890 */ /* 0x000fe2000fffe0ff */
[C---:B0-----:R-:W-:Y:S01]  /*0270*/  IMAD.WIDE.U32 R16, R5.reuse, 0x10, R16 ;  /* 0x0000001005107825 */ /* 0x041fe200078e0010 */
[----:B------:R-:W-:Y:S02]  /*0280*/  UIADD3 UR17, UPT, UPT, UR7, 0x76cf5d0a, URZ ;  /* 0x76cf5d0a07117890 */ /* 0x000fe4000fffe0ff */
[----:B------:R-:W-:Y:S02]  /*0290*/  UIADD3 UR19, UPT, UPT, UR7, 0x32370b8f, URZ ;  /* 0x32370b8f07137890 */ /* 0x000fe4000fffe0ff */
[----:B------:R-:W-:Y:S01]  /*02a0*/  UIADD3 UR18, UPT, UPT, UR6, -0x255992d5, URZ ;  /* 0xdaa66d2b06127890 */ /* 0x000fe2000fffe0ff */
[----:B------:R-:W3:Y:S01]  /*02b0*/  LDG.E.128 R16, desc[UR8][R16.64] ;  /* 0x0000000810107981 */ /* 0x000ee2000c1e1d00 */
[----:B------:R-:W-:Y:S01]  /*02c0*/  UIADD3 UR20, UPT, UPT, UR6, 0x78dde6e4, URZ ;  /* 0x78dde6e406147890 */ /* 0x000fe2000fffe0ff */
[----:B-1----:R-:W-:Y:S01]  /*02d0*/  IMAD.WIDE.U32 R20, R5, 0x10, R20 ;  /* 0x0000001005147825 */ /* 0x002fe200078e0014 */
[----:B------:R-:W-:-:S02]  /*02e0*/  UIADD3 UR21, UPT, UPT, UR7, -0x126145ec, URZ ;  /* 0xed9eba1407157890 */ /* 0x000fc4000fffe0ff */
[----:B------:R-:W-:Y:S02]  /*02f0*/  UIADD3 UR23, UPT, UPT, UR7, -0x56f99767, URZ ;  /* 0xa906689907177890 */ /* 0x000fe4000fffe0ff */
[----:B------:R-:W-:Y:S01]  /*0300*/  UIADD3 UR22, UPT, UPT, UR6, 0x1715609d, URZ ;  /* 0x1715609d06167890 */ /* 0x000fe2000fffe0ff */
[----:B------:R-:W4:Y:S01]  /*0310*/  LDG.E.128 R20, desc[UR8][R20.64] ;  /* 0x0000000814147981 */ /* 0x000f22000c1e1d00 */
[----:B------:R-:W-:Y:S01]  /*0320*/  UIADD3 UR24, UPT, UPT, UR6, -0x4ab325aa, URZ ;  /* 0xb54cda5606187890 */ /* 0x000fe2000fffe0ff */
[----:B--2--5:R-:W-:Y:S01]  /*0330*/  @P1 IADD3 R46, P0, PT, R8, R3, RZ ;  /* 0x00000003082e1210 */ /* 0x024fe20007f1e0ff */
[----:B------:R-:W-:Y:S01]  /*0340*/  UIADD3 UR25, UPT, UPT, UR7, 0x646e171e, URZ ;  /* 0x646e171e07197890 */ /* 0x000fe2000fffe0ff */
[----:B------:R-:W-:Y:S01]  /*0350*/  HFMA2 R43, -RZ, RZ, 0, 0 ;  /* 0x00000000ff2b7431 */ /* 0x000fe200000001ff */
[----:B------:R-:W0:Y:S01]  /*0360*/  LDCU.64 UR4, c[0x0][0x3e0] ;  /* 0x00007c00ff0477ac */ /* 0x000e220008000a00 */
[----:B------:R-:W-:Y:S01]  /*0370*/  BSSY B0, `(.L_x_1436) ;  /* 0x0000383000007945 */ /* 0x000fe20003800000 */
[----:B------:R-:W-:-:S02]  /*0380*/  @P1 IMAD.X R47, RZ, RZ, R9, P0 ;  /* 0x000000ffff2f1224 */ /* 0x000fc400000e0609 */
[----:B------:R-:W-:Y:S01]  /*0390*/  IMAD R9, R4, -0x326172a9, RZ ;  /* 0xcd9e8d5704097824 */ /* 0x000fe200078e02ff */
[----:B------:R-:W-:Y:S02]  /*03a0*/  UIADD3 UR27, UPT, UPT, UR7, 0x1fd5c5a3, URZ ;  /* 0x1fd5c5a3071b7890 */ /* 0x000fe4000fffe0ff */
[C-C-:B------:R-:W-:Y:S01]  /*03b0*/  SHF.R.U64 R3, R46.reuse, 0x2, R47.reuse ;  /* 0x000000022e037819 */ /* 0x140fe2000000122f */
[----:B------:R-:W-:Y:S01]  /*03c0*/  UIADD3 UR26, UPT, UPT, UR6, 0x5384540f, URZ ;  /* 0x5384540f061a7890 */ /* 0x000fe2000fffe0ff */
        /* <DEDUP_REMOVED lines=9> */
[----:B0-----:R-:W-:Y:S01]  /*0460*/  UISETP.NE.U32.AND UP0, UPT, UR4, URZ, UPT ;  /* 0x000000ff0400728c */ /* 0x001fe2000bf05070 */
[----:B------:R-:W0:Y:S02]  /*0470*/  LDCU.U8 UR4, c[0x0][0x410] ;  /* 0x00008200ff0477ac */ /* 0x000e240008000000 */
[C---:B------:R-:W-:Y:S01]  /*0480*/  IMAD.HI.U32 R8, R0.reuse, -0x326172a9, RZ ;  /* 0xcd9e8d5700087827 */ /* 0x040fe200078e00ff */
[----:B------:R-:W-:Y:S01]  /*0490*/  LOP3.LUT R10, R11, UR15, R10, 0x96, !PT ;  /* 0x0000000f0b0a7c12 */ /* 0x000fe2000f8e960a */
[----:B------:R-:W-:Y:S02]  /*04a0*/  UIADD3 UR31, UPT, UPT, UR7, -0x695add53, URZ ;  /* 0x96a522ad071f7890 */ /* 0x000fe4000fffe0ff */
[----:B------:R-:W-:Y:S01]  /*04b0*/  IMAD R24, R7, -0x2daee0ad, RZ ;  /* 0xd2511f5307187824 */ /* 0x000fe200078e02ff */
[----:B------:R-:W-:Y:S01]  /*04c0*/  LOP3.LUT R8, R9, UR14, R8, 0x96, !PT ;  /* 0x0000000e09087c12 */ /* 0x000fe2000f8e9608 */
[----:B------:R-:W-:Y:S01]  /*04d0*/  IMAD R9, R0, -0x326172a9, RZ ;  /* 0xcd9e8d5700097824 */ /* 0x000fe200078e02ff */
[----:B------:R-:W-:Y:S01]  /*04e0*/  UIADD3 UR30, UPT, UPT, UR6, -0x700cb87f, URZ ;  /* 0x8ff34781061e7890 */ /* 0x000fe2000fffe0ff */
[----:B------:R-:W-:Y:S01]  /*04f0*/  IMAD.HI.U32 R0, R10, -0x326172a9, RZ ;  /* 0xcd9e8d570a007827 */ /* 0x000fe200078e00ff */
[----:B------:R-:W-:Y:S01]  /*0500*/  UISETP.NE.AND.EX UP0, UPT, UR5, URZ, UPT, UP0 ;  /* 0x000000ff0500728c */ /* 0x000fe2000bf05300 */
[----:B------:R-:W1:Y:S02]  /*0510*/  LDCU UR12, c[0x0][0x388] ;  /* 0x00007100ff0c77ac */ /* 0x000e640008000800 */
[----:B------:R-:W-:Y:S01]  /*0520*/  IMAD.HI.U32 R7, R8, -0x2daee0ad, RZ ;  /* 0xd2511f5308077827 */ /* 0x000fe200078e00ff */
[----:B------:R-:W-:Y:S01]  /*0530*/  LOP3.LUT R0, R9, UR16, R0, 0x96, !PT ;  /* 0x0000001009007c12 */ /* 0x000fe2000f8e9600 */
[----:B------:R-:W2:Y:S02]  /*0540*/  LDCU UR13, c[0x0][0x448] ;  /* 0x00008900ff0d77ac */ /* 0x000ea40008000800 */
[----:B------:R-:W-:Y:S01]  /*0550*/  IMAD R9, R10, -0x326172a9, RZ ;  /* 0xcd9e8d570a097824 */ /* 0x000fe200078e02ff */
[----:B------:R-:W-:Y:S01]  /*0560*/  LOP3.LUT R7, R24, UR17, R7, 0x96, !PT ;  /* 0x0000001118077c12 */ /* 0x000fe2000f8e9607 */
[----:B------:R-:W-:Y:S01]  /*0570*/  IMAD R24, R8, -0x2daee0ad, RZ ;  /* 0xd2511f5308187824 */ /* 0x000fe200078e02ff */
[----:B------:R-:W1:Y:S01]  /*0580*/  LDCU.64 UR10, c[0x0][0x3a0] ;  /* 0x00007400ff0a77ac */ /* 0x000e620008000a00 */
[----:B------:R-:W-:Y:S01]  /*0590*/  IMAD.HI.U32 R11, R0, -0x2daee0ad, RZ ;  /* 0xd2511f53000b7827 */ /* 0x000fe200078e00ff */
[----:B0-----:R-:W-:-:S03]  /*05a0*/  UISETP.NE.AND UP1, UPT, UR4, URZ, UPT ;  /* 0x000000ff0400728c */ /* 0x001fc6000bf25270 */
        /* <DEDUP_REMOVED lines=29> */
[----:B------:R-:W-:-:S04]  /*0780*/  IMAD.HI.U32 R7, R24, -0x326172a9, RZ ;  /* 0xcd9e8d5718077827 */ /* 0x000fc800078e00ff */
[----:B------:R-:W-:Y:S01]  /*0790*/  IMAD R9, R0, -0x2daee0ad, RZ ;  /* 0xd2511f5300097824 */ /* 0x000fe200078e02ff */
[----:B------:R-:W-:Y:S01]  /*07a0*/  LOP3.LUT R42, R8, UR28, R7, 0x96, !PT ;  /* 0x0000001c082a7c12 */ /* 0x000fe2000f8e9607 */
[----:B------:R-:W-:-:S04]  /*07b0*/  IMAD.HI.U32 R0, R11, -0x2daee0ad, RZ ;  /* 0xd2511f530b007827 */ /* 0x000fc800078e00ff */
[----:B------:R-:W-:Y:S01]  /*07c0*/  HADD2.F32 R7, -RZ, R13.H0_H0 ;  /* 0x2000000dff077230 */ /* 0x000fe20000004100 */
[----:B------:R-:W-:Y:S01]  /*07d0*/  LOP3.LUT R41, R9, UR29, R0, 0x96, !PT ;  /* 0x0000001d09297c12 */ /* 0x000fe2000f8e9600 */
[----:B------:R-:W-:Y:S02]  /*07e0*/  IMAD R25, R24, -0x326172a9, RZ ;  /* 0xcd9e8d5718197824 */ /* 0x000fe400078e02ff */
[--C-:B------:R-:W-:Y:S02]  /*07f0*/  HADD2.F32 R0, -RZ, R12.reuse.H0_H0 ;  /* 0x2000000cff007230 */ /* 0x100fe40000004100 */
[----:B------:R-:W-:Y:S02]  /*0800*/  HADD2.F32 R8, -RZ, R12.H1_H1 ;  /* 0x3000000cff087230 */ /* 0x000fe40000004100 */
[----:B------:R-:W-:Y:S02]  /*0810*/  IMAD R13, R11, -0x2daee0ad, RZ ;  /* 0xd2511f530b0d7824 */ /* 0x000fe400078e02ff */
[----:B------:R-:W-:-:S04]  /*0820*/  IMAD.HI.U32 R24, R42, -0x2daee0ad, RZ ;  /* 0xd2511f532a187827 */ /* 0x000fc800078e00ff */
[----:B------:R-:W-:Y:S01]  /*0830*/  IMAD.HI.U32 R12, R41, -0x326172a9, RZ ;  /* 0xcd9e8d57290c7827 */ /* 0x000fe200078e00ff */
[----:B------:R-:W-:-:S03]  /*0840*/  LOP3.LUT R24, R13, UR31, R24, 0x96, !PT ;  /* 0x0000001f0d187c12 */ /* 0x000fc6000f8e9618 */
[--C-:B------:R-:W-:Y:S01]  /*0850*/  HADD2.F32 R9, -RZ, R14.reuse.H0_H0 ;  /* 0x2000000eff097230 */ /* 0x100fe20000004100 */
[----:B------:R-:W-:Y:S01]  /*0860*/  LOP3.LUT R13, R25, UR30, R12, 0x96, !PT ;  /* 0x0000001e190d7c12 */ /* 0x000fe2000f8e960c */
[--C-:B------:R-:W-:Y:S02]  /*0870*/  HADD2.F32 R11, -RZ, R15.reuse.H0_H0 ;  /* 0x2000000fff0b7230 */ /* 0x100fe40000004100 */
[----:B------:R-:W-:Y:S02]  /*0880*/  HADD2.F32 R14, -RZ, R14.H1_H1 ;  /* 0x3000000eff0e7230 */ /* 0x000fe40000004100 */
[----:B------:R-:W-:Y:S02]  /*0890*/  HADD2.F32 R15, -RZ, R15.H1_H1 ;  /* 0x3000000fff0f7230 */ /* 0x000fe40000004100 */
[----:B------:R-:W-:Y:S02]  /*08a0*/  IMAD R42, R42, -0x2daee0ad, RZ ;  /* 0xd2511f532a2a7824 */ /* 0x000fe400078e02ff */
[----:B------:R-:W-:-:S02]  /*08b0*/  IMAD R41, R41, -0x326172a9, RZ ;  /* 0xcd9e8d5729297824 */ /* 0x000fc400078e02ff */
[--C-:B---3--:R-:W-:Y:S02]  /*08c0*/  HADD2.F32 R12, -RZ, R16.reuse.H0_H0 ;  /* 0x20000010ff0c7230 */ /* 0x108fe40000004100 */
[----:B------:R-:W-:Y:S02]  /*08d0*/  HADD2.F32 R26, -RZ, R16.H1_H1 ;  /* 0x30000010ff1a7230 */ /* 0x000fe40000004100 */
[--C-:B------:R-:W-:Y:S02]  /*08e0*/  HADD2.F32 R25, -RZ, R17.reuse.H0_H0 ;  /* 0x20000011ff197230 */ /* 0x100fe40000004100 */
[----:B------:R-:W-:Y:S02]  /*08f0*/  HADD2.F32 R28, -RZ, R17.H1_H1 ;  /* 0x30000011ff1c7230 */ /* 0x000fe40000004100 */
[--C-:B------:R-:W-:Y:S02]  /*0900*/  HADD2.F32 R27, -RZ, R18.reuse.H0_H0 ;  /* 0x20000012ff1b7230 */ /* 0x100fe40000004100 */
[----:B------:R-:W-:-:S02]  /*0910*/  HADD2.F32 R30, -RZ, R18.H1_H1 ;  /* 0x30000012ff1e7230 */ /* 0x000fc40000004100 */
[--C-:B------:R-:W-:Y:S02]  /*0920*/  HADD2.F32 R29, -RZ, R19.reuse.H0_H0 ;  /* 0x20000013ff1d7230 */ /* 0x100fe40000004100 */
[----:B------:R-:W-:Y:S02]  /*0930*/  HADD2.F32 R32, -RZ, R19.H1_H1 ;  /* 0x30000013ff207230 */ /* 0x000fe40000004100 */
[--C-:B----4-:R-:W-:Y:S02]  /*0940*/  HADD2.F32 R31, -RZ, R20.reuse.H0_H0 ;  /* 0x20000014ff1f7230 */ /* 0x110fe40000004100 */
[----:B------:R-:W-:Y:S02]  /*0950*/  HADD2.F32 R36, -RZ, R20.H1_H1 ;  /* 0x30000014ff247230 */ /* 0x000fe40000004100 */
[--C-:B------:R-:W-:Y:S02]  /*0960*/  HADD2.F32 R33, -RZ, R21.reuse.H0_H0 ;  /* 0x20000015ff217230 */ /* 0x100fe40000004100 */
[----:B------:R-:W-:-:S02]  /*0970*/  HADD2.F32 R38, -RZ, R21.H1_H1 ;  /* 0x30000015ff267230 */ /* 0x000fc40000004100 */
[--C-:B------:R-:W-:Y:S02]  /*0980*/  HADD2.F32 R37, -RZ, R22.reuse.H0_H0 ;  /* 0x20000016ff257230 */ /* 0x100fe40000004100 */
[----:B------:R-:W-:Y:S02]  /*0990*/  HADD2.F32 R40, -RZ, R22.H1_H1 ;  /* 0x30000016ff287230 */ /* 0x000fe40000004100 */
[--C-:B------:R-:W-:Y:S02]  /*09a0*/  HADD2.F32 R39, -RZ, R23.reuse.H0_H0 ;  /* 0x20000017ff277230 */ /* 0x100fe40000004100 */
[----:B-12---:R-:W-:-:S07]  /*09b0*/  HADD2.F32 R44, -RZ, R23.H1_H1 ;  /* 0x30000017ff2c7230 */ /* 0x006fce0000004100 */
.L_x_1478:
[----:B------:R-:W-:Y:S01]  /*09c0*/  ISETP.NE.U32.AND P0, PT, RZ, UR10, PT ;  /* 0x0000000aff007c0c */ /* 0x000fe2000bf05070 */
[----:B------:R-:W0:Y:S01]  /*09d0*/  @UP0 LDCU.64 UR4, c[0x0][0x3e0] ;  /* 0x00007c00ff0407ac */ /* 0x000e220008000a00 */
[----:B------:R-:W1:Y:S01]  /*09e0*/  LDC.64 R22, c[0x0][0x390] ;  /* 0x0000e400ff167b82 */ /* 0x000e620000000a00 */
[----:B------:R-:W-:Y:S01]  /*09f0*/  PLOP3.LUT P1, PT, PT, PT, UP0, 0x80, 0x8 ;  /* 0x000000000008781c */ /* 0x000fe20003f2f008 */
[----:B------:R-:W-:Y:S01]  /*0a00*/  IMAD R34, R6, UR12, RZ ;  /* 0x0000000c06227c24 */ /* 0x000fe2000f8e02ff */
[----:B------:R-:W-:Y:S02]  /*0a10*/  ISETP.NE.AND.EX P0, PT, RZ, UR11, PT, P0 ;  /* 0x0000000bff007c0c */ /* 0x000fe4000bf05300 */
[----:B------:R-:W-:Y:S02]  /*0a20*/  PLOP3.LUT P2, PT, PT, PT, UP0, 0x80, 0x8 ;  /* 0x000000000008781c */ /* 0x000fe40003f4f008 */
[----:B------:R-:W-:Y:S02]  /*0a30*/  SHF.R.S32.HI R35, RZ, 0x1f, R34 ;  /* 0x0000001fff237819 */ /* 0x000fe40000011422 */
[----:B------:R-:W-:-:S02]  /*0a40*/  MOV R45, 0x2 ;  /* 0x00000002002d7802 */ /* 0x000fc40000000f00 */
        /* <DEDUP_REMOVED lines=13> */
[----:B------:R-:W-:Y:S02]  /*0b20*/  MOV R48, 0x2 ;  /* 0x0000000200307802 */ /* 0x000fe40000000f00 */
[----:B------:R-:W-:-:S09]  /*0b30*/  MOV R47, R41 ;  /* 0x00000029002f7202 */ /* 0x000fd20000000f00 */
[----:B---3--:R-:W-:Y:S01]  /*0b40*/  @P2 HADD2.F32 R55, -RZ, R34.H0_H0 ;  /* 0x20000022ff372230 */ /* 0x008fe20000004100 */
[----:B0-----:R-:W-:Y:S06]  /*0b50*/  @!P1 BRA `(.L_x_1438) ;  /* 0x0000000400049947 */ /* 0x001fec0003800000 */
        /* <DEDUP_REMOVED lines=8> */
.L_x_1439:
        /* <DEDUP_REMOVED lines=13> */
.L_x_1441:
[----:B------:R-:W-:Y:S05]  /*0cb0*/  BSYNC.RECONVERGENT B2 ;  /* 0x0000000000027941 */ /* 0x000fea0003800200 */
.L_x_1440:
        /* <DEDUP_REMOVED lines=36> */
[----:B------:R-:W-:-:S04]  /*0f00*/  IMAD.WIDE.U32 R48, R48, -0x326172a9, RZ ;  /* 0xcd9e8d5730307825 */ /* 0x000fc800078e00ff */
[----:B------:R-:W-:Y:S01]  /*0f10*/  IMAD.WIDE.U32 R34, R34, -0x2daee0ad, RZ ;  /* 0xd2511f5322227825 */ /* 0x000fe200078e00ff */
[----:B------:R-:W-:-:S03]  /*0f20*/  MOV R41, R48 ;  /* 0x0000003000297202 */ /* 0x000fc60000000f00 */
[----:B------:R-:W-:Y:S01]  /*0f30*/  HFMA2 R48, -RZ, RZ, 0, 0 ;  /* 0x00000000ff307431 */ /* 0x000fe200000001ff */
[----:B------:R-:W-:Y:S02]  /*0f40*/  LOP3.LUT R13, R50, UR30, R49, 0x96, !PT ;  /* 0x0000001e320d7c12 */ /* 0x000fe4000f8e9631 */
[----:B------:R-:W-:Y:S02]  /*0f50*/  LOP3.LUT R24, R46, UR31, R35, 0x96, !PT ;  /* 0x0000001f2e187c12 */ /* 0x000fe4000f8e9623 */
[----:B------:R-:W-:-:S07]  /*0f60*/  MOV R42, R34 ;  /* 0x00000022002a7202 */ /* 0x000fce0000000f00 */
.L_x_1438:
[----:B------:R-:W-:Y:S05]  /*0f70*/  BSYNC.RECONVERGENT B1 ;  /* 0x0000000000017941 */ /* 0x000fea0003800200 */
.L_x_1437:
[----:B------:R-:W0:Y:S01]  /*0f80*/  LDC R56, c[0x0][0x408] ;  /* 0x00010200ff387b82 */ /* 0x000e220000000800 */
[----:B------:R-:W-:Y:S01]  /*0f90*/  I2FP.F32.U32 R35, R47 ;  /* 0x0000002f00237245 */ /* 0x000fe20000201000 */
[----:B------:R-:W-:Y:S01]  /*0fa0*/  IMAD.MOV.U32 R58, RZ, RZ, 0x2f800000 ;  /* 0x2f800000ff3a7424 */ /* 0x000fe200078e00ff */
[----:B------:R-:W-:Y:S01]  /*0fb0*/  BSSY.RECONVERGENT B1, `(.L_x_1442) ;  /* 0x0000051000017945 */ /* 0x000fe20003800200 */
[----:B-----5:R-:W-:Y:S02]  /*0fc0*/  HADD2.F32 R34, -RZ, R20.H0_H0 ;  /* 0x20000014ff227230 */ /* 0x020fe40000004100 */
[----:B------:R-:W-:Y:S02]  /*0fd0*/  FFMA.FTZ R46, R35, R58, 1.1641532182693481445e-10 ;  /* 0x2f000000232e7423 */ /* 0x000fe4000001003a */
[----:B------:R-:W1:Y:S01]  /*0fe0*/  LDC R57, c[0x0][0x404] ;  /* 0x00010100ff397b82 */ /* 0x000e620000000800 */
[----:B------:R-:W-:Y:S01]  /*0ff0*/  FMUL.FTZ R35, R34, R55 ;  /* 0x0000003722237220 */ /* 0x000fe20000410000 */
[----:B------:R-:W-:-:S03]  /*1000*/  @P0 HADD2.F32 R34, -RZ, R16.H0_H0 ;  /* 0x20000010ff220230 */ /* 0x000fc60000004100 */
[----:B0-----:R-:W-:Y:S01]  /*1010*/  FMUL.FTZ R35, R35, R56 ;  /* 0x0000003823237220 */ /* 0x001fe20000410000 */
[----:B-1----:R-:W-:Y:S02]  /*1020*/  FSETP.GTU.FTZ.AND P1, PT, R46, R57, PT ;  /* 0x000000392e00720b */ /* 0x002fe40003f3c000 */
[----:B------:R-:W-:Y:S02]  /*1030*/  MOV R46, 0x2 ;  /* 0x00000002002e7802 */ /* 0x000fe40000000f00 */
        /* <DEDUP_REMOVED lines=15> */
.L_x_1444:
        /* <DEDUP_REMOVED lines=13> */
.L_x_1446:
[----:B------:R-:W-:Y:S05]  /*1200*/  BSYNC.RECONVERGENT B2 ;  /* 0x0000000000027941 */ /* 0x000fea0003800200 */
.L_x_1445:
        /* <DEDUP_REMOVED lines=43> */
.L_x_1443:
[----:B------:R-:W-:Y:S05]  /*14c0*/  BSYNC.RECONVERGENT B1 ;  /* 0x0000000000017941 */ /* 0x000fea0003800200 */
.L_x_1442:
[----:B------:R-:W-:Y:S01]  /*14d0*/  I2FP.F32.U32 R35, R35 ;  /* 0x0000002300237245 */ /* 0x000fe20000201000 */
[----:B------:R-:W-:Y:S01]  /*14e0*/  HADD2.F32 R20, -RZ, R20.H1_H1 ;  /* 0x30000014ff147230 */ /* 0x000fe20000004100 */
[----:B------:R-:W-:Y:S01]  /*14f0*/  BSSY.RECONVERGENT B1, `(.L_x_1447) ;  /* 0x000004f000017945 */ /* 0x000fe20003800200 */
[----:B------:R-:W-:Y:S02]  /*1500*/  @P0 HADD2.F32 R49, -RZ, R16.H1_H1 ;  /* 0x30000010ff310230 */ /* 0x000fe40000004100 */
[----:B------:R-:W-:Y:S01]  /*1510*/  FFMA.FTZ R34, R35, R58, 1.1641532182693481445e-10 ;  /* 0x2f00000023227423 */ /* 0x000fe2000001003a */
[----:B------:R-:W-:Y:S01]  /*1520*/  FMUL.FTZ R35, R20, R55 ;  /* 0x0000003714237220 */ /* 0x000fe20000410000 */
[----:B------:R-:W-:Y:S01]  /*1530*/  IMAD.MOV.U32 R50, RZ, RZ, 0x2 ;  /* 0x00000002ff327424 */ /* 0x000fe200078e00ff */
[----:B------:R-:W-:Y:S02]  /*1540*/  MOV R20, R41 ;  /* 0x0000002900147202 */ /* 0x000fe40000000f00 */
[----:B------:R-:W-:Y:S01]  /*1550*/  FMUL.FTZ R35, R35, R56 ;  /* 0x0000003823237220 */ /* 0x000fe20000410000 */
[----:B------:R-:W-:-:S04]  /*1560*/  FSETP.GTU.FTZ.AND P1, PT, R34, R57, PT ;  /* 0x000000392200720b */ /* 0x000fc80003f3c000 */
        /* <DEDUP_REMOVED lines=14> */
.L_x_1449:
        /* <DEDUP_REMOVED lines=13> */
.L_x_1451:
[----:B------:R-:W-:Y:S05]  /*1720*/  BSYNC.RECONVERGENT B2 ;  /* 0x0000000000027941 */ /* 0x000fea0003800200 */
.L_x_1450:
        /* <DEDUP_REMOVED lines=43> */
.L_x_1448:
[----:B------:R-:W-:Y:S05]  /*19e0*/  BSYNC.RECONVERGENT B1 ;  /* 0x0000000000017941 */ /* 0x000fea0003800200 */
.L_x_1447:
[----:B------:R-:W-:Y:S01]  /*19f0*/  I2FP.F32.U32 R35, R20 ;  /* 0x0000001400237245 */ /* 0x000fe20000201000 */
[----:B------:R-:W-:Y:S01]  /*1a00*/  HADD2.F32 R20, -RZ, R21.H0_H0 ;  /* 0x20000015ff147230 */ /* 0x000fe20000004100 */
[----:B------:R-:W-:Y:S01]  /*1a10*/  ISETP.NE.AND P2, PT, R50, 0x1, PT ;  /* 0x000000013200780c */ /* 0x000fe20003f45270 */
[----:B------:R-:W-:Y:S01]  /*1a20*/  BSSY.RECONVERGENT B1, `(.L_x_1452) ;  /* 0x000004d000017945 */ /* 0x000fe20003800200 */
[----:B------:R-:W-:Y:S01]  /*1a30*/  MOV R46, 0x2 ;  /* 0x00000002002e7802 */ /* 0x000fe20000000f00 */
[----:B------:R-:W-:Y:S01]  /*1a40*/  FFMA.FTZ R34, R35, R58, 1.1641532182693481445e-10 ;  /* 0x2f00000023227423 */ /* 0x000fe2000001003a */
[----:B------:R-:W-:-:S04]  /*1a50*/  FMUL.FTZ R35, R20, R55 ;  /* 0x0000003714237220 */ /* 0x000fc80000410000 */
[----:B------:R-:W-:Y:S01]  /*1a60*/  FMUL.FTZ R35, R35, R56 ;  /* 0x0000003823237220 */ /* 0x000fe20000410000 */
[----:B------:R-:W-:Y:S01]  /*1a70*/  FSETP.GTU.FTZ.AND P1, PT, R34, R57, PT ;  /* 0x000000392200720b */ /* 0x000fe20003f3c000 */
[----:B------:R-:W-:-:S03]  /*1a80*/  @P0 HADD2.F32 R34, -RZ, R17.H0_H0 ;  /* 0x20000011ff220230 */ /* 0x000fc60000004100 */
        /* <DEDUP_REMOVED lines=13> */
.L_x_1454:
        /* <DEDUP_REMOVED lines=13> */
.L_x_1456:
[----:B------:R-:W-:Y:S05]  /*1c30*/  BSYNC.RECONVERGENT B2 ;  /* 0x0000000000027941 */ /* 0x000fea0003800200 */
.L_x_1455:
        /* <DEDUP_REMOVED lines=43> */
.L_x_1453:
[----:B------:R-:W-:Y:S05]  /*1ef0*/  BSYNC.RECONVERGENT B1 ;  /* 0x0000000000017941 */ /* 0x000fea0003800200 */
.L_x_1452:
        /* <DEDUP_REMOVED lines=23> */
.L_x_1459:
        /* <DEDUP_REMOVED lines=13> */
.L_x_1461:
[----:B------:R-:W-:Y:S05]  /*2140*/  BSYNC.RECONVERGENT B2 ;  /* 0x0000000000027941 */ /* 0x000fea0003800200 */
.L_x_1460:
        /* <DEDUP_REMOVED lines=40> */
[----:B------:R-:W-:Y:S02]  /*23d0*/  HFMA2 R34, -RZ, RZ, 0, 0 ;  /* 0x00000000ff227431 */ /* 0x000fe400000001ff */
[----:B------:R-:W-:Y:S01]  /*23e0*/  IMAD.MOV.U32 R21, RZ, RZ, R42 ;  /* 0x000000ffff157224 */ /* 0x000fe200078e002a */
[----:B------:R-:W-:-:S07]  /*23f0*/  MOV R42, R20 ;  /* 0x00000014002a7202 */ /* 0x000fce0000000f00 */
.L_x_1458:
[----:B------:R-:W-:Y:S05]  /*2400*/  BSYNC.RECONVERGENT B1 ;  /* 0x0000000000017941 */ /* 0x000fea0003800200 */
.L_x_1457:
[----:B------:R-:W-:Y:S01]  /*2410*/  I2FP.F32.U32 R21, R21 ;  /* 0x0000001500157245 */ /* 0x000fe20000201000 */
[----:B------:R-:W-:Y:S01]  /*2420*/  HADD2.F32 R20, -RZ, R22.H0_H0 ;  /* 0x20000016ff147230 */ /* 0x000fe20000004100 */
[----:B------:R-:W-:Y:S01]  /*2430*/  ISETP.NE.AND P4, PT, R34, 0x1, PT ;  /* 0x000000012200780c */ /* 0x000fe20003f85270 */
[----:B------:R-:W-:Y:S02]  /*2440*/  BSSY.RECONVERGENT B1, `(.L_x_1462) ;  /* 0x000004d000017945 */ /* 0x000fe40003800200 */
[----:B------:R-:W-:Y:S01]  /*2450*/  FFMA.FTZ R46, R21, R58, 1.1641532182693481445e-10 ;  /* 0x2f000000152e7423 */ /* 0x000fe2000001003a */
[----:B------:R-:W-:-:S04]  /*2460*/  FMUL.FTZ R21, R20, R55 ;  /* 0x0000003714157220 */ /* 0x000fc80000410000 */
[----:B------:R-:W-:Y:S01]  /*2470*/  FMUL.FTZ R21, R21, R56 ;  /* 0x0000003815157220 */ /* 0x000fe20000410000 */
[----:B------:R-:W-:Y:S01]  /*2480*/  FSETP.GTU.FTZ.AND P3, PT, R46, R57, PT ;  /* 0x000000392e00720b */ /* 0x000fe20003f7c000 */
[----:B------:R-:W-:-:S03]  /*2490*/  @P0 HADD2.F32 R46, -RZ, R18.H0_H0 ;  /* 0x20000012ff2e0230 */ /* 0x000fc60000004100 */
[----:B------:R-:W-:Y:S02]  /*24a0*/  FSEL R20, R21, RZ, !P3 ;  /* 0x000000ff15147208 */ /* 0x000fe40005800000 */
[----:B------:R-:W-:-:S03]  /*24b0*/  MOV R21, R41 ;  /* 0x0000002900157202 */ /* 0x000fc60000000f00 */
[----:B------:R-:W-:Y:S01]  /*24c0*/  FMUL.FTZ R51, R27, R20 ;  /* 0x000000141b337220 */ /* 0x000fe20000410000 */
[----:B------:R-:W-:-:S03]  /*24d0*/  IMAD.MOV.U32 R20, RZ, RZ, 0x2 ;  /* 0x00000002ff147424 */ /* 0x000fc600078e00ff */
        /* <DEDUP_REMOVED lines=10> */
.L_x_1464:
        /* <DEDUP_REMOVED lines=11> */
[----:B------:R-:W-:-:S05]  /*2630*/  @P5 IADD3 R13, PT, PT, R43, RZ, RZ ;  /* 0x000000ff2b0d5210 */ /* 0x000fca0007ffe0ff */
[----:B------:R-:W-:-:S07]  /*2640*/  @!P4 IMAD.MOV.U32 R43, RZ, RZ, R13 ;  /* 0x000000ffff2bc224 */ /* 0x000fce00078e000d */
.L_x_1466:
[----:B------:R-:W-:Y:S05]  /*2650*/  BSYNC.RECONVERGENT B2 ;  /* 0x0000000000027941 */ /* 0x000fea0003800200 */
.L_x_1465:
        /* <DEDUP_REMOVED lines=43> */
.L_x_1463:
[----:B------:R-:W-:Y:S05]  /*2910*/  BSYNC.RECONVERGENT B1 ;  /* 0x0000000000017941 */ /* 0x000fea0003800200 */
.L_x_1462:
        /* <DEDUP_REMOVED lines=8> */
[----:B------:R-:W-:Y:S02]  /*29a0*/  FSETP.GTU.FTZ.AND P4, PT, R34, R57, PT ;  /* 0x000000392200720b */ /* 0x000fe40003f9c000 */
[----:B------:R-:W-:Y:S02]  /*29b0*/  MOV R34, 0x2 ;  /* 0x0000000200227802 */ /* 0x000fe40000000f00 */
        /* <DEDUP_REMOVED lines=9> */
[----:B------:R-:W-:Y:S02]  /*2a50*/  @!P5 MOV R21, R24 ;  /* 0x000000180015d202 */ /* 0x000fe40000000f00 */
[----:B------:R-:W-:Y:S02]  /*2a60*/  @P5 IADD3 R34, PT, PT, R20, 0x1, RZ ;  /* 0x0000000114225810 */ /* 0x000fe40007ffe0ff */
[----:B------:R-:W-:Y:S01]  /*2a70*/  @P5 MOV R21, R13 ;  /* 0x0000000d00155202 */ /* 0x000fe20000000f00 */
[----:B------:R-:W-:Y:S06]  /*2a80*/  BRA `(.L_x_1468) ;  /* 0x0000000000e47947 */ /* 0x000fec0003800000 */
.L_x_1469:
[----:B------:R-:W-:Y:S01]  /*2a90*/  VIADD R3, R3, 0x1 ;  /* 0x0000000103037836 */ /* 0x000fe20000000000 */
[----:B------:R-:W-:Y:S03]  /*2aa0*/  BSSY.RECONVERGENT B2, `(.L_x_1470) ;  /* 0x000000c000027945 */ /* 0x000fe60003800200 */
[C---:B------:R-:W-:Y:S01]  /*2ab0*/  IMAD.WIDE.U32 R62, R3.reuse, -0x2daee0ad, RZ ;  /* 0xd2511f53033e7825 */ /* 0x040fe200078e00ff */
[----:B------:R-:W-:-:S13]  /*2ac0*/  ISETP.NE.AND P5, PT, R3, RZ, PT ;  /* 0x000000ff0300720c */ /* 0x000fda0003fa5270 */
[----:B------:R-:W-:Y:S05]  /*2ad0*/  @P5 BRA `(.L_x_1471) ;  /* 0x0000000000205947 */ /* 0x000fea0003800000 */
[----:B------:R-:W-:-:S04]  /*2ae0*/  IADD3 R2, PT, PT, R2, 0x1, RZ ;  /* 0x0000000102027810 */ /* 0x000fc80007ffe0ff */
[----:B------:R-:W-:-:S13]  /*2af0*/  ISETP.NE.AND P5, PT, R2, RZ, PT ;  /* 0x000000ff0200720c */ /* 0x000fda0003fa5270 */
[----:B------:R-:W-:Y:S02]  /*2b00*/  @!P5 IADD3 R4, PT, PT, R4, 0x1, RZ ;  /* 0x000000010404d810 */ /* 0x000fe40007ffe0ff */
[----:B------:R-:W-:Y:S02]  /*2b10*/  @!P5 IADD3 R13, PT, PT, R43, 0x1, RZ ;  /* 0x000000012b0dd810 */ /* 0x000fe40007ffe0ff */
[----:B------:R-:W-:Y:S02]  /*2b20*/  ISETP.NE.AND P6, PT, R4, RZ, !P5 ;  /* 0x000000ff0400720c */ /* 0x000fe40006fc5270 */
[----:B------:R-:W-:-:S11]  /*2b30*/  @!P5 MOV R2, RZ ;  /* 0x000000ff0002d202 */ /* 0x000fd60000000f00 */
[----:B------:R-:W-:-:S05]  /*2b40*/  @P6 IMAD.MOV R13, RZ, RZ, R43 ;  /* 0x000000ffff0d6224 */ /* 0x000fca00078e022b */
[----:B------:R-:W-:-:S07]  /*2b50*/  @!P5 MOV R43, R13 ;  /* 0x0000000d002bd202 */ /* 0x000fce0000000f00 */
.L_x_1471:
[----:B------:R-:W-:Y:S05]  /*2b60*/  BSYNC.RECONVERGENT B2 ;  /* 0x0000000000027941 */ /* 0x000fea0003800200 */
.L_x_1470:
        /* <DEDUP_REMOVED lines=43> */
.L_x_1468:
[----:B------:R-:W-:Y:S05]  /*2e20*/  BSYNC.RECONVERGENT B1 ;  /* 0x0000000000017941 */ /* 0x000fea0003800200 */
.L_x_1467:
        /* <DEDUP_REMOVED lines=8> */
[----:B------:R-:W-:-:S04]  /*2eb0*/  FSETP.GTU.FTZ.AND P5, PT, R22, R57, PT ;  /* 0x000000391600720b */ /* 0x000fc80003fbc000 */
[----:B------:R-:W-:Y:S01]  /*2ec0*/  FSEL R52, R21, RZ, !P5 ;  /* 0x000000ff15347208 */ /* 0x000fe20006800000 */
[----:B------:R-:W-:-:S04]  /*2ed0*/  @P0 HADD2.F32 R21, -RZ, R19.H0_H0 ;  /* 0x20000013ff150230 */ /* 0x000fc80000004100 */
[----:B------:R-:W-:-:S04]  /*2ee0*/  FMUL.FTZ R52, R29, R52 ;  /* 0x000000341d347220 */ /* 0x000fc80000410000 */
[----:B------:R-:W-:Y:S01]  /*2ef0*/  @P0 FADD.FTZ R52, R52, R21 ;  /* 0x0000001534340221 */ /* 0x000fe20000010000 */
[----:B------:R-:W-:Y:S01]  /*2f00*/  IMAD.MOV.U32 R21, RZ, RZ, R41 ;  /* 0x000000ffff157224 */ /* 0x000fe200078e0029 */
[----:B------:R-:W-:Y:S06]  /*2f10*/  @!P6 BRA `(.L_x_1473) ;  /* 0x00000004000ce947 */ /* 0x000fec0003800000 */
[----:B------:R-:W-:-:S13]  /*2f20*/  ISETP.NE.AND P6, PT, R34, 0x3, PT ;  /* 0x000000032200780c */ /* 0x000fda0003fc5270 */
[----:B------:R-:W-:Y:S05]  /*2f30*/  @!P6 BRA `(.L_x_1474) ;  /* 0x000000000018e947 */ /* 0x000fea0003800000 */
[----:B------:R-:W-:-:S13]  /*2f40*/  ISETP.NE.AND P6, PT, R34, 0x2, PT ;  /* 0x000000022200780c */ /* 0x000fda0003fc5270 */
[----:B------:R-:W-:Y:S02]  /*2f50*/  @!P6 MOV R46, 0x3 ;  /* 0x00000003002ee802 */ /* 0x000fe40000000f00 */
[----:B------:R-:W-:Y:S01]  /*2f60*/  @!P6 MOV R21, R24 ;  /* 0x000000180015e202 */ /* 0x000fe20000000f00 */
[----:B------:R-:W-:Y:S01]  /*2f70*/  @P6 IMAD.MOV.U32 R21, RZ, RZ, R13 ;  /* 0x000000ffff156224 */ /* 0x000fe200078e000d */
[----:B------:R-:W-:Y:S01]  /*2f80*/  @P6 IADD3 R46, PT, PT, R34, 0x1, RZ ;  /* 0x00000001222e6810 */ /* 0x000fe20007ffe0ff */
[----:B------:R-:W-:Y:S06]  /*2f90*/  BRA `(.L_x_1473) ;  /* 0x0000000000ec7947 */ /* 0x000fec0003800000 */
.L_x_1474:
        /* <DEDUP_REMOVED lines=13> */
[----:B------:R-:W-:Y:S02]  /*3070*/  ISETP.NE.AND P0, PT, R13, RZ, PT ;  /* 0x000000ff0d00720c */ /* 0x000fe40003f05270 */
[----:B------:R-:W-:-:S11]  /*3080*/  @!P6 MOV R43, R20 ;  /* 0x00000014002be202 */ /* 0x000fd60000000f00 */
.L_x_1476:
[----:B------:R-:W-:Y:S05]  /*3090*/  BSYNC.RECONVERGENT B2 ;  /* 0x0000000000027941 */ /* 0x000fea0003800200 */
.L_x_1475:
        /* <DEDUP_REMOVED lines=43> */
.L_x_1473:
[----:B------:R-:W-:Y:S05]  /*3350*/  BSYNC.RECONVERGENT B1 ;  /* 0x0000000000017941 */ /* 0x000fea0003800200 */
.L_x_1472:
        /* <DEDUP_REMOVED lines=17> */
[----:B------:R-:W-:Y:S01]  /*3470*/  FMUL.FTZ R55, R32, R55 ;  /* 0x0000003720377220 */ /* 0x000fe20000410000 */
[----:B------:R-:W-:Y:S02]  /*3480*/  F2FP.F16.F32.PACK_AB R22, R53, R51 ;  /* 0x000000333516723e */ /* 0x000fe400000000ff */
[----:B------:R-:W-:Y:S01]  /*3490*/  LOP3.LUT R63, R63, R61, R54, 0xfe, !PT ;  /* 0x0000003d3f3f7212 */ /* 0x000fe200078efe36 */
[----:B------:R-:W-:Y:S01]  /*34a0*/  @P0 FADD.FTZ R55, R55, R20 ;  /* 0x0000001437370221 */ /* 0x000fe20000010000 */
[----:B------:R-:W-:Y:S01]  /*34b0*/  ISETP.NE.AND P0, PT, R59, RZ, PT ;  /* 0x000000ff3b00720c */ /* 0x000fe20003f05270 */
[----:B0-----:R-:W-:Y:S01]  /*34c0*/  IMAD.WIDE.U32 R34, R45, 0x8, R34 ;  /* 0x000000082d227825 */ /* 0x001fe200078e0022 */
[----:B------:R-:W-:-:S02]  /*34d0*/  SEL R59, RZ, 0x10000, P1 ;  /* 0x00010000ff3b7807 */ /* 0x000fc40000800000 */
[----:B------:R-:W-:Y:S02]  /*34e0*/  SEL R58, RZ, 0x100, P0 ;  /* 0x00000100ff3a7807 */ /* 0x000fe40000000000 */
[----:B------:R-:W-:Y:S02]  /*34f0*/  F2FP.F16.F32.PACK_AB R20, R48, R47 ;  /* 0x0000002f3014723e */ /* 0x000fe400000000ff */
[----:B------:R-:W-:Y:S02]  /*3500*/  F2FP.F16.F32.PACK_AB R23, R55, R52 ;  /* 0x000000343717723e */ /* 0x000fe400000000ff */
        /* <DEDUP_REMOVED lines=55> */
.L_x_1490:
        /* <DEDUP_REMOVED lines=51> */
.L_x_1436:
[----:B------:R-:W-:Y:S05]  /*3bb0*/  EXIT ;  /* 0x000000000000794d */ /* 0x000fea0003800000 */
.L_x_1477:
        /* <DEDUP_REMOVED lines=8> */
.L_x_1480:
[----:B------:R-:W-:Y:S05]  /*3c40*/  BSYNC B1 ;  /* 0x0000000000017941 */ /* 0x000fea0003800000 */
.L_x_1479:
[----:B------:R-:W-:Y:S01]  /*3c50*/  MOV R21, R60 ;  /* 0x0000003c00157202 */ /* 0x000fe20000000f00 */
[----:B------:R-:W-:Y:S02]  /*3c60*/  HFMA2 R34, -RZ, RZ, 0, 1.1920928955078125e-07 ;  /* 0x00000002ff227431 */ /* 0x000fe400000001ff */
[----:B------:R-:W-:Y:S01]  /*3c70*/  IMAD.MOV.U32 R23, RZ, RZ, 0x1f ;  /* 0x0000001fff177424 */ /* 0x000fe200078e00ff */
[----:B------:R-:W-:Y:S01]  /*3c80*/  MOV R22, 0xffffffff ;  /* 0xffffffff00167802 */ /* 0x000fe20000000f00 */
[----:B------:R-:W-:-:S05]  /*3c90*/  FADD.FTZ R35, R54, R21 ;  /* 0x0000001536237221 */ /* 0x000fca0000010000 */
[----:B------:R-:W-:-:S07]  /*3ca0*/  MOV R61, R35 ;  /* 0x00000023003d7202 */ /* 0x000fce0000000f00 */
[----:B------:R-:W-:Y:S05]  /*3cb0*/  WARPSYNC.COLLECTIVE R22, `(.L_x_1481) ;  /* 0x0000000016087348 */ /* 0x000fea0003c00000 */
[----:B------:R0:W1:Y:S02]  /*3cc0*/  SHFL.BFLY P1, R60, R61, R34, R23 ;  /* 0x0c0000223d3c7389 */ /* 0x0000640000020017 */
[----:B01----:R-:W-:Y:S05]  /*3cd0*/  ENDCOLLECTIVE ;  /* 0x000000000000791b */ /* 0x003fea0003800000 */
.L_x_1481:
[----:B------:R-:W-:Y:S01]  /*3ce0*/  IMAD.MOV.U32 R34, RZ, RZ, 0x4 ;  /* 0x00000004ff227424 */ /* 0x000fe200078e00ff */
[----:B------:R-:W-:-:S05]  /*3cf0*/  MOV R20, R60 ;  /* 0x0000003c00147202 */ /* 0x000fca0000000f00 */
[----:B------:R-:W-:-:S05]  /*3d00*/  FADD.FTZ R57, R35, R20 ;  /* 0x0000001423397221 */ /* 0x000fca0000010000 */
[----:B------:R-:W-:-:S07]  /*3d10*/  MOV R61, R57 ;  /* 0x00000039003d7202 */ /* 0x000fce0000000f00 */
[----:B------:R-:W-:Y:S05]  /*3d20*/  WARPSYNC.COLLECTIVE R22, `(.L_x_1482) ;  /* 0x0000000016087348 */ /* 0x000fea0003c00000 */
[----:B------:R0:W1:Y:S02]  /*3d30*/  SHFL.BFLY P1, R60, R61, R34, R23 ;  /* 0x0c0000223d3c7389 */ /* 0x0000640000020017 */
[----:B01----:R-:W-:Y:S05]  /*3d40*/  ENDCOLLECTIVE ;  /* 0x000000000000791b */ /* 0x003fea0003800000 */
.L_x_1482:
[----:B------:R-:W-:Y:S01]  /*3d50*/  HFMA2 R34, -RZ, RZ, 0, 4.76837158203125e-07 ;  /* 0x00000008ff227431 */ /* 0x000fe200000001ff */
[----:B------:R-:W-:-:S05]  /*3d60*/  MOV R20, R60 ;  /* 0x0000003c00147202 */ /* 0x000fca0000000f00 */
[----:B------:R-:W-:-:S05]  /*3d70*/  FADD.FTZ R58, R57, R20 ;  /* 0x00000014393a7221 */ /* 0x000fca0000010000 */
[----:B------:R-:W-:-:S07]  /*3d80*/  MOV R61, R58 ;  /* 0x0000003a003d7202 */ /* 0x000fce0000000f00 */
[----:B------:R-:W-:Y:S05]  /*3d90*/  WARPSYNC.COLLECTIVE R22, `(.L_x_1483) ;  /* 0x0000000016087348 */ /* 0x000fea0003c00000 */
[----:B------:R0:W1:Y:S02]  /*3da0*/  SHFL.BFLY P1, R60, R61, R34, R23 ;  /* 0x0c0000223d3c7389 */ /* 0x0000640000020017 */
[----:B01----:R-:W-:Y:S05]  /*3db0*/  ENDCOLLECTIVE ;  /* 0x000000000000791b */ /* 0x003fea0003800000 */
.L_x_1483:
        /* <DEDUP_REMOVED lines=8> */
.L_x_1484:
        /* <DEDUP_REMOVED lines=25> */
.L_x_1485:
[----:B------:R-:W-:Y:S01]  /*3fd0*/  HFMA2 R34, -RZ, RZ, 0, 1.1920928955078125e-07 ;  /* 0x00000002ff227431 */ /* 0x000fe200000001ff */
[----:B------:R-:W-:-:S05]  /*3fe0*/  MOV R35, R60 ;  /* 0x0000003c00237202 */ /* 0x000fca0000000f00 */
[----:B------:R-:W-:-:S04]  /*3ff0*/  FADD.FTZ R35, R20, R35 ;  /* 0x0000002314237221 */ /* 0x000fc80000010000 */
[----:B------:R-:W-:-:S07]  /*4000*/  IMAD.MOV.U32 R61, RZ, RZ, R35 ;  /* 0x000000ffff3d7224 */ /* 0x000fce00078e0023 */
[----:B------:R-:W-:Y:S05]  /*4010*/  WARPSYNC.COLLECTIVE R22, `(.L_x_1486) ;  /* 0x0000000016087348 */ /* 0x000fea0003c00000 */
[----:B------:R0:W1:Y:S02]  /*4020*/  SHFL.BFLY P1, R60, R61, R34, R23 ;  /* 0x0c0000223d3c7389 */ /* 0x0000640000020017 */
[----:B01----:R-:W-:Y:S05]  /*4030*/  ENDCOLLECTIVE ;  /* 0x000000000000791b */ /* 0x003fea0003800000 */
.L_x_1486:
[----:B------:R-:W-:Y:S01]  /*4040*/  IMAD.MOV.U32 R34, RZ, RZ, 0x4 ;  /* 0x00000004ff227424 */ /* 0x000fe200078e00ff */
[----:B------:R-:W-:-:S05]  /*4050*/  MOV R54, R60 ;  /* 0x0000003c00367202 */ /* 0x000fca0000000f00 */
[----:B------:R-:W-:-:S05]  /*4060*/  FADD.FTZ R54, R35, R54 ;  /* 0x0000003623367221 */ /* 0x000fca0000010000 */
[----:B------:R-:W-:-:S07]  /*4070*/  MOV R61, R54 ;  /* 0x00000036003d7202 */ /* 0x000fce0000000f00 */
[----:B------:R-:W-:Y:S05]  /*4080*/  WARPSYNC.COLLECTIVE R22, `(.L_x_1487) ;  /* 0x0000000016087348 */ /* 0x000fea0003c00000 */
[----:B------:R0:W1:Y:S02]  /*4090*/  SHFL.BFLY P1, R60, R61, R34, R23 ;  /* 0x0c0000223d3c7389 */ /* 0x0000640000020017 */
[----:B01----:R-:W-:Y:S05]  /*40a0*/  ENDCOLLECTIVE ;  /* 0x000000000000791b */ /* 0x003fea0003800000 */
.L_x_1487:
[----:B------:R-:W-:Y:S01]  /*40b0*/  HFMA2 R34, -RZ, RZ, 0, 4.76837158203125e-07 ;  /* 0x00000008ff227431 */ /* 0x000fe200000001ff */
[----:B------:R-:W-:-:S05]  /*40c0*/  MOV R57, R60 ;  /* 0x0000003c00397202 */ /* 0x000fca0000000f00 */
[----:B------:R-:W-:-:S05]  /*40d0*/  FADD.FTZ R57, R54, R57 ;  /* 0x0000003936397221 */ /* 0x000fca0000010000 */
[----:B------:R-:W-:-:S07]  /*40e0*/  MOV R61, R57 ;  /* 0x00000039003d7202 */ /* 0x000fce0000000f00 */
[----:B------:R-:W-:Y:S05]  /*40f0*/  WARPSYNC.COLLECTIVE R22, `(.L_x_1488) ;  /* 0x0000000016087348 */ /* 0x000fea0003c00000 */
[----:B------:R0:W1:Y:S02]  /*4100*/  SHFL.BFLY P1, R60, R61, R34, R23 ;  /* 0x0c0000223d3c7389 */ /* 0x0000640000020017 */
[----:B01----:R-:W-:Y:S05]  /*4110*/  ENDCOLLECTIVE ;  /* 0x000000000000791b */ /* 0x003fea0003800000 */
.L_x_1488:
[----:B------:R-:W-:Y:S02]  /*4120*/  HFMA2 R34, -RZ, RZ, 0, 9.5367431640625e-07 ;  /* 0x00000010ff227431 */ /* 0x000fe400000001ff */
[----:B------:R-:W-:-:S04]  /*4130*/  IMAD.MOV.U32 R58, RZ, RZ, R60 ;  /* 0x000000ffff3a7224 */ /* 0x000fc800078e003c */
[----:B------:R-:W-:-:S05]  /*4140*/  FADD.FTZ R58, R57, R58 ;  /* 0x0000003a393a7221 */ /* 0x000fca0000010000 */
[----:B------:R-:W-:-:S07]  /*4150*/  MOV R61, R58 ;  /* 0x0000003a003d7202 */ /* 0x000fce0000000f00 */
[----:B------:R-:W-:Y:S05]  /*4160*/  WARPSYNC.COLLECTIVE R22, `(.L_x_1489) ;  /* 0x0000000016087348 */ /* 0x000fea0003c00000 */
[----:B------:R0:W1:Y:S02]  /*4170*/  SHFL.BFLY P1, R60, R61, R34, R23 ;  /* 0x0c0000223d3c7389 */ /* 0x0000640000020017 */
[----:B01----:R-:W-:Y:S05]  /*4180*/  ENDCOLLECTIVE ;  /* 0x000000000000791b */ /* 0x003fea0003800000 */
.L_x_1489:
[----:B------:R-:W-:Y:S01]  /*4190*/  MOV R59, R60 ;  /* 0x0000003c003b7202 */ /* 0x000fe20000000f00 */
[----:B------:R-:W-:Y:S06]  /*41a0*/  BRA `(.L_x_1490) ;  /* 0xfffffff400b47947 */ /* 0x000fec000383ffff */
.L_x_1491:
        /* <DEDUP_REMOVED lines=13> */
.L_x_9064:


//--------------------- .text._ZN10layer_norm13ln_fwd_kernelINS_13Kernel_traitsI6__halfS2_S2_S2_fjLj256ELj1ELj4ELj1ELj16ENS_18Kernel_traits_baseILj256ES2_S2_S2_S2_fjLj128EEEEELb1ELb1ELb1ELb0EEEvNS_9FwdParamsE --------------------------
	.section	.text._ZN10layer_norm13ln_fwd_kernelINS_13Kernel_traitsI6__halfS2_S2_S2_fjLj256ELj1ELj4ELj1ELj16ENS_18Kernel_traits_baseILj256ES2_S2_S2_S2_fjLj128EEEEELb1ELb1ELb1ELb0EEEvNS_9FwdParamsE,"ax",@progbits
	.align	128
        .global         _ZN10layer_norm13ln_fwd_kernelINS_13Kernel_traitsI6__halfS2_S2_S2_fjLj256ELj1ELj4ELj1ELj16ENS_18Kernel_traits_baseILj256ES2_S2_S2_S2_fjLj128EEEEELb1ELb1ELb1ELb0EEEvNS_9FwdParamsE
        .type           _ZN10layer_norm13ln_fwd_kernelINS_13Kernel_traitsI6__halfS2_S2_S2_fjLj256ELj1ELj4ELj1ELj16ENS_18Kernel_traits_baseILj256ES2_S2_S2_S2_fjLj128EEEEELb1ELb1ELb1ELb0EEEvNS_9FwdParamsE,@function
        .size           _ZN10layer_norm13ln_fwd_kernelINS_13Kernel_traitsI6__halfS2_S2_S2_fjLj256ELj1ELj4ELj1ELj16ENS_18Kernel_traits_baseILj256ES2_S2_S2_S2_fjLj128EEEEELb1ELb1ELb1ELb0EEEvNS_9FwdParamsE,(.L_x_9065 - _ZN10layer_norm13ln_fwd_kernelINS_13Kernel_traitsI6__halfS2_S2_S2_fjLj256ELj1ELj4ELj1ELj16ENS_18Kernel_traits_baseILj256ES2_S2_S2_S2_fjLj128EEEEELb1ELb1ELb1ELb0EEEvNS_9FwdParamsE)
        .other          _ZN10layer_norm13ln_fwd_kernelINS_13Kernel_traitsI6__halfS2_S2_S2_fjLj256ELj1ELj4ELj1ELj16ENS_18Kernel_traits_baseILj256ES2_S2_S2_S2_fjLj128EEEEELb1ELb1ELb1ELb0EEEvNS_9FwdParamsE,@"STO_CUDA_ENTRY STV_DEFAULT"
_ZN10layer_norm13ln_fwd_kernelINS_13Kernel_traitsI6__halfS2_S2_S2_fjLj256ELj1ELj4ELj1ELj16ENS_18Kernel_traits_baseILj256ES2_S2_S2_S2_fjLj128EEEEELb1ELb1ELb1ELb0EEEvNS_9FwdParamsE:
.text._ZN10layer_norm13ln_fwd_kernelINS_13Kernel_traitsI6__halfS2_S2_S2_fjLj256ELj1ELj4ELj1ELj16ENS_18Kernel_traits_baseILj256ES2_S2_S2_S2_fjLj128EEEEELb1ELb1ELb1ELb0EEEvNS_9FwdParamsE:
        /* <DEDUP_REMOVED lines=53> */
.L_x_1493:
[----:B------:R-:W-:Y:S05]  /*0350*/  BSYNC.RECONVERGENT B0 ;  /* 0x0000000000007941 */ /* 0x000fea0003800200 */
.L_x_1492:
        /* <DEDUP_REMOVED lines=20> */
[----:B------:R-:W-:Y:S01]  /*04a0*/  BSSY B1, `(.L_x_1494) ;  /* 0x000040a000017945 */ /* 0x000fe20003800000 */
[----:B------:R-:W-:Y:S01]  /*04b0*/  LOP3.LUT R11, R0, 0x3, RZ, 0xc0, !PT ;  /* 0x00000003000b7812 */ /* 0x000fe200078ec0ff */
[----:B------:R-:W-:Y:S01]  /*04c0*/  IMAD.HI.U32 R2, R39, -0x2daee0ad, RZ ;  /* 0xd2511f5327027827 */ /* 0x000fe200078e00ff */
[----:B------:R-:W-:Y:S01]  /*04d0*/  LOP3.LUT R3, R38, UR6, R3, 0x96, !PT ;  /* 0x0000000626037c12 */ /* 0x000fe2000f8e9603 */
[----:B------:R-:W1:Y:S02]  /*04e0*/  LDCU UR5, c[0x0][0x404] ;  /* 0x00008080ff0577ac */ /* 0x000e640008000800 */
[----:B------:R-:W-:Y:S01]  /*04f0*/  IMAD R5, R41, -0x326172a9, RZ ;  /* 0xcd9e8d5729057824 */ /* 0x000fe200078e02ff */
[----:B------:R-:W-:Y:S01]  /*0500*/  LOP3.LUT R2, R2, UR7, RZ, 0x3c, !PT ;  /* 0x0000000702027c12 */ /* 0x000fe2000f8e3cff */
[----:B------:R-:W-:Y:S01]  /*0510*/  IMAD R7, R39, -0x2daee0ad, RZ ;  /* 0xd2511f5327077824 */ /* 0x000fe200078e02ff */
[----:B------:R-:W2:Y:S01]  /*0520*/  LDCU UR16, c[0x0][0x448] ;  /* 0x00008900ff1077ac */ /* 0x000ea20008000800 */
[----:B------:R-:W-:Y:S01]  /*0530*/  IMAD.HI.U32 R6, R3, -0x2daee0ad, RZ ;  /* 0xd2511f5303067827 */ /* 0x000fe200078e00ff */
[----:B------:R-:W3:Y:S03]  /*0540*/  LDCU.64 UR12, c[0x0][0x408] ;  /* 0x00008100ff0c77ac */ /* 0x000ee60008000a00 */
[----:B------:R-:W-:Y:S01]  /*0550*/  IMAD.HI.U32 R4, R2, -0x326172a9, RZ ;  /* 0xcd9e8d5702047827 */ /* 0x000fe200078e00ff */
[----:B------:R-:W-:-:S02]  /*0560*/  LOP3.LUT R6, R7, UR18, R6, 0x96, !PT ;  /* 0x0000001207067c12 */ /* 0x000fc4000f8e9606 */
[----:B0-----:R-:W-:Y:S01]  /*0570*/  ISETP.NE.AND P1, PT, RZ, UR4, PT ;  /* 0x00000004ff007c0c */ /* 0x001fe2000bf25270 */
[----:B------:R-:W-:Y:S01]  /*0580*/  IMAD R8, R3, -0x2daee0ad, RZ ;  /* 0xd2511f5303087824 */ /* 0x000fe200078e02ff */
[----:B------:R-:W-:Y:S01]  /*0590*/  LOP3.LUT R4, R5, UR17, R4, 0x96, !PT ;  /* 0x0000001105047c12 */ /* 0x000fe2000f8e9604 */
[----:B------:R-:W-:Y:S01]  /*05a0*/  IMAD R5, R2, -0x326172a9, RZ ;  /* 0xcd9e8d5702057824 */ /* 0x000fe200078e02ff */
[----:B------:R-:W0:Y:S01]  /*05b0*/  LDCU.64 UR10, c[0x0][0x3a0] ;  /* 0x00007400ff0a77ac */ /* 0x000e220008000a00 */
        /* <DEDUP_REMOVED lines=46> */
[----:B------:R-:W-:Y:S01]  /*08a0*/  IMAD.MOV.U32 R9, RZ, RZ, RZ ;  /* 0x000000ffff097224 */ /* 0x000fe200078e00ff */
[----:B------:R-:W-:Y:S01]  /*08b0*/  LOP3.LUT R36, R5, UR33, R36, 0x96, !PT ;  /* 0x0000002105247c12 */ /* 0x000fe2000f8e9624 */
[----:B------:R-:W-:Y:S02]  /*08c0*/  IMAD R10, R2, -0x2daee0ad, RZ ;  /* 0xd2511f53020a7824 */ /* 0x000fe400078e02ff */
[----:B01234-:R-:W-:-:S07]  /*08d0*/  IMAD R8, R4, -0x326172a9, RZ ;  /* 0xcd9e8d5704087824 */ /* 0x01ffce00078e02ff */
.L_x_1564:
        /* <DEDUP_REMOVED lines=18> */
[----:B------:R-:W-:-:S02]  /*0a00*/  @P2 LEA.HI.SX32 R58, R58, R45, 0x1d ;  /* 0x0000002d3a3a2211 */ /* 0x000fc400078feaff */
[----:B------:R-:W-:Y:S02]  /*0a10*/  LEA.HI.SX32 R35, R56, R45, 0x1d ;  /* 0x0000002d38237211 */ /* 0x000fe400078feaff */
[----:B------:R-:W-:Y:S01]  /*0a20*/  @P2 MOV R43, RZ ;  /* 0x000000ff002b2202 */ /* 0x000fe20000000f00 */
[----:B------:R-:W-:Y:S01]  /*0a30*/  @P2 IMAD.MOV.U32 R42, RZ, RZ, R58 ;  /* 0x000000ffff2a2224 */ /* 0x000fe200078e003a */
        /* <DEDUP_REMOVED lines=28> */
.L_x_1501:
        /* <DEDUP_REMOVED lines=13> */
.L_x_1503:
[----:B------:R-:W-:Y:S05]  /*0cd0*/  BSYNC.RECONVERGENT B4 ;  /* 0x0000000000047941 */ /* 0x000fea0003800200 */
.L_x_1502:
        /* <DEDUP_REMOVED lines=42> */
.L_x_1500:
[----:B------:R-:W-:Y:S05]  /*0f80*/  BSYNC.RECONVERGENT B3 ;  /* 0x0000000000037941 */ /* 0x000fea0003800200 */
.L_x_1499:
[----:B------:R-:W-:Y:S01]  /*0f90*/  I2FP.F32.U32 R7, R7 ;  /* 0x0000000700077245 */ /* 0x000fe20000201000 */
[----:B------:R-:W-:Y:S02]  /*0fa0*/  HFMA2 R48, -RZ, RZ, 0.1171875, 0 ;  /* 0x2f800000ff307431 */ /* 0x000fe400000001ff */
[----:B-----5:R-:W-:Y:S02]  /*0fb0*/  HADD2.F32 R10, -RZ, R24.H0_H0 ;  /* 0x20000018ff0a7230 */ /* 0x020fe40000004100 */
[----:B------:R-:W-:Y:S02]  /*0fc0*/  HADD2.F32 R47, -RZ, R20.H0_H0 ;  /* 0x20000014ff2f7230 */ /* 0x000fe40000004100 */
[----:B------:R-:W-:Y:S01]  /*0fd0*/  FFMA.FTZ R7, R7, R48, 1.1641532182693481445e-10 ;  /* 0x2f00000007077423 */ /* 0x000fe20000010030 */
[----:B------:R-:W-:-:S04]  /*0fe0*/  FMUL.FTZ R10, R10, UR13 ;  /* 0x0000000d0a0a7c20 */ /* 0x000fc80008410000 */
[----:B------:R-:W-:Y:S01]  /*0ff0*/  FMUL.FTZ R10, R10, UR12 ;  /* 0x0000000c0a0a7c20 */ /* 0x000fe20008410000 */
[----:B------:R-:W-:-:S04]  /*1000*/  FSETP.GTU.FTZ.AND P4, PT, R7, UR5, PT ;  /* 0x0000000507007c0b */ /* 0x000fc8000bf9c000 */
[----:B------:R-:W-:Y:S02]  /*1010*/  FSEL R10, R10, RZ, !P4 ;  /* 0x000000ff0a0a7208 */ /* 0x000fe40006000000 */
[----:B------:R-:W-:-:S03]  /*1020*/  SEL R7, RZ, 0x1, P4 ;  /* 0x00000001ff077807 */ /* 0x000fc60002000000 */
[----:B------:R-:W-:Y:S01]  /*1030*/  FMUL.FTZ R47, R10, R47 ;  /* 0x0000002f0a2f7220 */ /* 0x000fe20000410000 */
[----:B------:R-:W-:Y:S06]  /*1040*/  @!P0 BRA `(.L_x_1504) ;  /* 0x0000000000248947 */ /* 0x000fec0003800000 */
[----:B------:R-:W-:-:S05]  /*1050*/  HADD2.F32 R10, -RZ, R28.H0_H0 ;  /* 0x2000001cff0a7230 */ /* 0x000fca0000004100 */
[----:B------:R-:W-:Y:S01]  /*1060*/  FADD.FTZ R47, R10, R47 ;  /* 0x0000002f0a2f7221 */ /* 0x000fe20000010000 */
[----:B------:R-:W-:Y:S06]  /*1070*/  BRA `(.L_x_1504) ;  /* 0x0000000000187947 */ /* 0x000fec0003800000 */
.L_x_1498:
[----:B------:R-:W-:Y:S01]  /*1080*/  IMAD.MOV.U32 R50, RZ, RZ, R10 ;  /* 0x000000ffff327224 */ /* 0x000fe200078e000a */
[----:B0-----:R-:W-:Y:S01]  /*1090*/  MOV R32, R11 ;  /* 0x0000000b00207202 */ /* 0x001fe20000000f00 */
[----:B------:R-:W-:Y:S01]  /*10a0*/  IMAD.MOV.U32 R47, RZ, RZ, RZ ;  /* 0x000000ffff2f7224 */ /* 0x000fe200078e00ff */
[----:B------:R-:W-:Y:S01]  /*10b0*/  @P0 MOV R50, R10 ;  /* 0x0000000a00320202 */ /* 0x000fe20000000f00 */
[----:B------:R-:W-:Y:S02]  /*10c0*/  @P0 IMAD.MOV.U32 R32, RZ, RZ, R11 ;  /* 0x000000ffff200224 */ /* 0x000fe400078e000b */
[----:B-----5:R-:W-:-:S07]  /*10d0*/  @P0 HADD2.F32 R47, -RZ, R28.H0_H0 ;  /* 0x2000001cff2f0230 */ /* 0x020fce0000004100 */
.L_x_1504:
[----:B------:R-:W-:Y:S05]  /*10e0*/  BSYNC.RECONVERGENT B2 ;  /* 0x0000000000027941 */ /* 0x000fea0003800200 */
.L_x_1497:
        /* <DEDUP_REMOVED lines=11> */
.L_x_1506:
        /* <DEDUP_REMOVED lines=16> */
.L_x_1510:
        /* <DEDUP_REMOVED lines=13> */
.L_x_1512:
[----:B------:R-:W-:Y:S05]  /*1370*/  BSYNC.RECONVERGENT B4 ;  /* 0x0000000000047941 */ /* 0x000fea0003800200 */
.L_x_1511:
        /* <DEDUP_REMOVED lines=39> */
[----:B------:R-:W-:-:S03]  /*15f0*/  LOP3.LUT R36, R36, UR33, R33, 0x96, !PT ;  /* 0x0000002124247c12 */ /* 0x000fc6000f8e9621 */
[----:B------:R-:W-:Y:S01]  /*1600*/  IMAD.MOV.U32 R8, RZ, RZ, R32 ;  /* 0x000000ffff087224 */ /* 0x000fe200078e0020 */
[----:B------:R-:W-:-:S07]  /*1610*/  LOP3.LUT R37, R10, UR34, R53, 0x96, !PT ;  /* 0x000000220a257c12 */ /* 0x000fce000f8e9635 */
.L_x_1509:
[----:B------:R-:W-:Y:S05]  /*1620*/  BSYNC.RECONVERGENT B3 ;  /* 0x0000000000037941 */ /* 0x000fea0003800200 */
.L_x_1508:
[----:B------:R-:W-:Y:S01]  /*1630*/  I2FP.F32.U32 R6, R6 ;  /* 0x0000000600067245 */ /* 0x000fe20000201000 */
[----:B------:R-:W-:Y:S02]  /*1640*/  HADD2.F32 R10, -RZ, R24.H1_H1 ;  /* 0x30000018ff0a7230 */ /* 0x000fe40000004100 */
[----:B------:R-:W-:Y:S02]  /*1650*/  IMAD.MOV.U32 R33, RZ, RZ, 0x2f800000 ;  /* 0x2f800000ff217424 */ /* 0x000fe400078e00ff */
[----:B------:R-:W-:Y:S02]  /*1660*/  @P0 HADD2.F32 R49, -RZ, R28.H1_H1 ;  /* 0x3000001cff310230 */ /* 0x000fe40000004100 */
[----:B------:R-:W-:Y:S01]  /*1670*/  FMUL.FTZ R10, R10, UR13 ;  /* 0x0000000d0a0a7c20 */ /* 0x000fe20008410000 */
[----:B------:R-:W-:Y:S01]  /*1680*/  FFMA.FTZ R6, R6, R33, 1.1641532182693481445e-10 ;  /* 0x2f00000006067423 */ /* 0x000fe20000010021 */
[----:B------:R-:W-:Y:S02]  /*1690*/  HADD2.F32 R33, -RZ, R20.H1_H1 ;  /* 0x30000014ff217230 */ /* 0x000fe40000004100 */
[----:B------:R-:W-:-:S02]  /*16a0*/  FMUL.FTZ R10, R10, UR12 ;  /* 0x0000000c0a0a7c20 */ /* 0x000fc40008410000 */
[----:B------:R-:W-:-:S04]  /*16b0*/  FSETP.GTU.FTZ.AND P5, PT, R6, UR5, PT ;  /* 0x0000000506007c0b */ /* 0x000fc8000bfbc000 */
[----:B------:R-:W-:Y:S02]  /*16c0*/  FSEL R10, R10, RZ, !P5 ;  /* 0x000000ff0a0a7208 */ /* 0x000fe40006800000 */
[----:B------:R-:W-:-:S03]  /*16d0*/  SEL R6, RZ, 0x1, P5 ;  /* 0x00000001ff067807 */ /* 0x000fc60002800000 */
[----:B------:R-:W-:-:S04]  /*16e0*/  FMUL.FTZ R48, R10, R33 ;  /* 0x000000210a307220 */ /* 0x000fc80000410000 */
[----:B------:R-:W-:-:S07]  /*16f0*/  @P0 FADD.FTZ R48, R49, R48 ;  /* 0x0000003031300221 */ /* 0x000fce0000010000 */
.L_x_1507:
[----:B------:R-:W-:Y:S05]  /*1700*/  BSYNC.RECONVERGENT B2 ;  /* 0x0000000000027941 */ /* 0x000fea0003800200 */
.L_x_1505:
        /* <DEDUP_REMOVED lines=10> */
.L_x_1514:
        /* <DEDUP_REMOVED lines=16> */
.L_x_1518:
        /* <DEDUP_REMOVED lines=13> */
.L_x_1520:
[----:B------:R-:W-:Y:S05]  /*1980*/  BSYNC.RECONVERGENT B4 ;  /* 0x0000000000047941 */ /* 0x000fea0003800200 */
.L_x_1519:
        /* <DEDUP_REMOVED lines=42> */
[----:B------:R-:W-:-:S07]  /*1c30*/  LOP3.LUT R37, R32, UR34, R11, 0x96, !PT ;  /* 0x0000002220257c12 */ /* 0x000fce000f8e960b */
.L_x_1517:
[----:B------:R-:W-:Y:S05]  /*1c40*/  BSYNC.RECONVERGENT B3 ;  /* 0x0000000000037941 */ /* 0x000fea0003800200 */
.L_x_1516:
[----:B------:R-:W-:Y:S01]  /*1c50*/  I2FP.F32.U32 R5, R5 ;  /* 0x0000000500057245 */ /* 0x000fe20000201000 */
[----:B------:R-:W-:Y:S01]  /*1c60*/  HADD2.F32 R11, -RZ, R25.H0_H0 ;  /* 0x20000019ff0b7230 */ /* 0x000fe20000004100 */
[----:B------:R-:W-:Y:S01]  /*1c70*/  MOV R32, 0x2f800000 ;  /* 0x2f80000000207802 */ /* 0x000fe20000000f00 */
[----:B------:R-:W-:-:S03]  /*1c80*/  @P0 HADD2.F32 R50, -RZ, R29.H0_H0 ;  /* 0x2000001dff320230 */ /* 0x000fc60000004100 */
[----:B------:R-:W-:Y:S01]  /*1c90*/  FMUL.FTZ R11, R11, UR13 ;  /* 0x0000000d0b0b7c20 */ /* 0x000fe20008410000 */
[----:B------:R-:W-:Y:S01]  /*1ca0*/  FFMA.FTZ R5, R5, R32, 1.1641532182693481445e-10 ;  /* 0x2f00000005057423 */ /* 0x000fe20000010020 */
[----:B------:R-:W-:Y:S02]  /*1cb0*/  HADD2.F32 R32, -RZ, R21.H0_H0 ;  /* 0x20000015ff207230 */ /* 0x000fe40000004100 */
[----:B------:R-:W-:Y:S02]  /*1cc0*/  FMUL.FTZ R11, R11, UR12 ;  /* 0x0000000c0b0b7c20 */ /* 0x000fe40008410000 */
[----:B------:R-:W-:-:S04]  /*1cd0*/  FSETP.GTU.FTZ.AND P5, PT, R5, UR5, PT ;  /* 0x0000000505007c0b */ /* 0x000fc8000bfbc000 */
[----:B------:R-:W-:Y:S02]  /*1ce0*/  FSEL R11, R11, RZ, !P5 ;  /* 0x000000ff0b0b7208 */ /* 0x000fe40006800000 */
[----:B------:R-:W-:-:S03]  /*1cf0*/  SEL R5, RZ, 0x1, P5 ;  /* 0x00000001ff057807 */ /* 0x000fc60002800000 */
[----:B------:R-:W-:-:S04]  /*1d00*/  FMUL.FTZ R49, R11, R32 ;  /* 0x000000200b317220 */ /* 0x000fc80000410000 */
[----:B------:R-:W-:-:S07]  /*1d10*/  @P0 FADD.FTZ R49, R50, R49 ;  /* 0x0000003132310221 */ /* 0x000fce0000010000 */
.L_x_1515:
[----:B------:R-:W-:Y:S05]  /*1d20*/  BSYNC.RECONVERGENT B2 ;  /* 0x0000000000027941 */ /* 0x000fea0003800200 */
.L_x_1513:
        /* <DEDUP_REMOVED lines=10> */
.L_x_1522:
        /* <DEDUP_REMOVED lines=16> */
.L_x_1526:
        /* <DEDUP_REMOVED lines=13> */
.L_x_1528:
[----:B------:R-:W-:Y:S05]  /*1fa0*/  BSYNC.RECONVERGENT B4 ;  /* 0x0000000000047941 */ /* 0x000fea0003800200 */
.L_x_1527:
        /* <DEDUP_REMOVED lines=43> */
.L_x_1525:
[----:B------:R-:W-:Y:S05]  /*2260*/  BSYNC.RECONVERGENT B3 ;  /* 0x0000000000037941 */ /* 0x000fea0003800200 */
.L_x_1524:
[----:B------:R-:W-:Y:S01]  /*2270*/  I2FP.F32.U32 R4, R4 ;  /* 0x0000000400047245 */ /* 0x000fe20000201000 */
[----:B------:R-:W-:Y:S02]  /*2280*/  HFMA2 R33, -RZ, RZ, 0.1171875, 0 ;  /* 0x2f800000ff217431 */ /* 0x000fe400000001ff */
[----:B------:R-:W-:Y:S02]  /*2290*/  HADD2.F32 R10, -RZ, R25.H1_H1 ;  /* 0x30000019ff0a7230 */ /* 0x000fe40000004100 */
[----:B------:R-:W-:Y:S02]  /*22a0*/  @P0 HADD2.F32 R51, -RZ, R29.H1_H1 ;  /* 0x3000001dff330230 */ /* 0x000fe40000004100 */
[----:B------:R-:W-:Y:S01]  /*22b0*/  FFMA.FTZ R4, R4, R33, 1.1641532182693481445e-10 ;  /* 0x2f00000004047423 */ /* 0x000fe20000010021 */
[----:B------:R-:W-:Y:S01]  /*22c0*/  FMUL.FTZ R10, R10, UR13 ;  /* 0x0000000d0a0a7c20 */ /* 0x000fe20008410000 */
[----:B------:R-:W-:-:S03]  /*22d0*/  HADD2.F32 R33, -RZ, R21.H1_H1 ;  /* 0x30000015ff217230 */ /* 0x000fc60000004100 */
[----:B------:R-:W-:Y:S01]  /*22e0*/  FMUL.FTZ R10, R10, UR12 ;  /* 0x0000000c0a0a7c20 */ /* 0x000fe20008410000 */
[----:B------:R-:W-:-:S04]  /*22f0*/  FSETP.GTU.FTZ.AND P5, PT, R4, UR5, PT ;  /* 0x0000000504007c0b */ /* 0x000fc8000bfbc000 */
[----:B------:R-:W-:Y:S02]  /*2300*/  FSEL R10, R10, RZ, !P5 ;  /* 0x000000ff0a0a7208 */ /* 0x000fe40006800000 */
[----:B------:R-:W-:-:S03]  /*2310*/  SEL R4, RZ, 0x1, P5 ;  /* 0x00000001ff047807 */ /* 0x000fc60002800000 */
[----:B------:R-:W-:-:S04]  /*2320*/  FMUL.FTZ R50, R10, R33 ;  /* 0x000000210a327220 */ /* 0x000fc80000410000 */
[----:B------:R-:W-:-:S07]  /*2330*/  @P0 FADD.FTZ R50, R51, R50 ;  /* 0x0000003233320221 */ /* 0x000fce0000010000 */
.L_x_1523:
[----:B------:R-:W-:Y:S05]  /*2340*/  BSYNC.RECONVERGENT B2 ;  /* 0x0000000000027941 */ /* 0x000fea0003800200 */
.L_x_1521:
        /* <DEDUP_REMOVED lines=10> */
.L_x_1530:
        /* <DEDUP_REMOVED lines=16> */
.L_x_1534:
        /* <DEDUP_REMOVED lines=13> */
.L_x_1536:
[----:B------:R-:W-:Y:S05]  /*25c0*/  BSYNC.RECONVERGENT B4 ;  /* 0x0000000000047941 */ /* 0x000fea0003800200 */
.L_x_1535:
        /* <DEDUP_REMOVED lines=40> */
[----:B------:R-:W-:Y:S02]  /*2850*/  IMAD.MOV.U32 R34, RZ, RZ, R10 ;  /* 0x000000ffff227224 */ /* 0x000fe400078e000a */
[----:B------:R-:W-:Y:S01]  /*2860*/  HFMA2 R10, -RZ, RZ, 0, 0 ;  /* 0x00000000ff0a7431 */ /* 0x000fe200000001ff */
[----:B------:R-:W-:-:S07]  /*2870*/  LOP3.LUT R37, R32, UR34, R11, 0x96, !PT ;  /* 0x0000002220257c12 */ /* 0x000fce000f8e960b */
.L_x_1533:
[----:B------:R-:W-:Y:S05]  /*2880*/  BSYNC.RECONVERGENT B3 ;  /* 0x0000000000037941 */ /* 0x000fea0003800200 */
.L_x_1532:
[----:B------:R-:W-:Y:S01]  /*2890*/  I2FP.F32.U32 R3, R3 ;  /* 0x0000000300037245 */ /* 0x000fe20000201000 */
[----:B------:R-:W-:Y:S02]  /*28a0*/  HADD2.F32 R11, -RZ, R26.H0_H0 ;  /* 0x2000001aff0b7230 */ /* 0x000fe40000004100 */
[----:B------:R-:W-:Y:S02]  /*28b0*/  IMAD.MOV.U32 R32, RZ, RZ, 0x2f800000 ;  /* 0x2f800000ff207424 */ /* 0x000fe400078e00ff */
[----:B------:R-:W-:Y:S02]  /*28c0*/  @P0 HADD2.F32 R52, -RZ, R30.H0_H0 ;  /* 0x2000001eff340230 */ /* 0x000fe40000004100 */
[----:B------:R-:W-:Y:S01]  /*28d0*/  FMUL.FTZ R11, R11, UR13 ;  /* 0x0000000d0b0b7c20 */ /* 0x000fe20008410000 */
[----:B------:R-:W-:Y:S01]  /*28e0*/  FFMA.FTZ R3, R3, R32, 1.1641532182693481445e-10 ;  /* 0x2f00000003037423 */ /* 0x000fe20000010020 */
[----:B------:R-:W-:Y:S02]  /*28f0*/  HADD2.F32 R32, -RZ, R22.H0_H0 ;  /* 0x20000016ff207230 */ /* 0x000fe40000004100 */
[----:B------:R-:W-:-:S02]  /*2900*/  FMUL.FTZ R11, R11, UR12 ;  /* 0x0000000c0b0b7c20 */ /* 0x000fc40008410000 */
[----:B------:R-:W-:-:S04]  /*2910*/  FSETP.GTU.FTZ.AND P5, PT, R3, UR5, PT ;  /* 0x0000000503007c0b */ /* 0x000fc8000bfbc000 */
[----:B------:R-:W-:Y:S02]  /*2920*/  FSEL R11, R11, RZ, !P5 ;  /* 0x000000ff0b0b7208 */ /* 0x000fe40006800000 */
[----:B------:R-:W-:-:S03]  /*2930*/  SEL R3, RZ, 0x1, P5 ;  /* 0x00000001ff037807 */ /* 0x000fc60002800000 */
[----:B------:R-:W-:-:S04]  /*2940*/  FMUL.FTZ R51, R11, R32 ;  /* 0x000000200b337220 */ /* 0x000fc80000410000 */
[----:B------:R-:W-:-:S07]  /*2950*/  @P0 FADD.FTZ R51, R52, R51 ;  /* 0x0000003334330221 */ /* 0x000fce0000010000 */
.L_x_1531:
[----:B------:R-:W-:Y:S05]  /*2960*/  BSYNC.RECONVERGENT B2 ;  /* 0x0000000000027941 */ /* 0x000fea0003800200 */
.L_x_1529:
        /* <DEDUP_REMOVED lines=10> */
.L_x_1538:
        /* <DEDUP_REMOVED lines=16> */
.L_x_1542:
        /* <DEDUP_REMOVED lines=13> */
.L_x_1544:
[----:B------:R-:W-:Y:S05]  /*2be0*/  BSYNC.RECONVERGENT B4 ;  /* 0x0000000000047941 */ /* 0x000fea0003800200 */
.L_x_1543:
        /* <DEDUP_REMOVED lines=43> */
.L_x_1541:
[----:B------:R-:W-:Y:S05]  /*2ea0*/  BSYNC.RECONVERGENT B3 ;  /* 0x0000000000037941 */ /* 0x000fea0003800200 */
.L_x_1540:
[----:B------:R-:W-:Y:S01]  /*2eb0*/  I2FP.F32.U32 R2, R2 ;  /* 0x0000000200027245 */ /* 0x000fe20000201000 */
[----:B------:R-:W-:Y:S01]  /*2ec0*/  HADD2.F32 R10, -RZ, R26.H1_H1 ;  /* 0x3000001aff0a7230 */ /* 0x000fe20000004100 */
[----:B------:R-:W-:Y:S01]  /*2ed0*/  MOV R33, 0x2f800000 ;  /* 0x2f80000000217802 */ /* 0x000fe20000000f00 */
[----:B------:R-:W-:-:S03]  /*2ee0*/  @P0 HADD2.F32 R53, -RZ, R30.H1_H1 ;  /* 0x3000001eff350230 */ /* 0x000fc60000004100 */
[----:B------:R-:W-:Y:S01]  /*2ef0*/  FMUL.FTZ R10, R10, UR13 ;  /* 0x0000000d0a0a7c20 */ /* 0x000fe20008410000 */
[----:B------:R-:W-:Y:S01]  /*2f00*/  FFMA.FTZ R2, R2, R33, 1.1641532182693481445e-10 ;  /* 0x2f00000002027423 */ /* 0x000fe20000010021 */
[----:B------:R-:W-:Y:S02]  /*2f10*/  HADD2.F32 R33, -RZ, R22.H1_H1 ;  /* 0x30000016ff217230 */ /* 0x000fe40000004100 */
[----:B------:R-:W-:Y:S02]  /*2f20*/  FMUL.FTZ R10, R10, UR12 ;  /* 0x0000000c0a0a7c20 */ /* 0x000fe40008410000 */
[----:B------:R-:W-:-:S04]  /*2f30*/  FSETP.GTU.FTZ.AND P5, PT, R2, UR5, PT ;  /* 0x0000000502007c0b */ /* 0x000fc8000bfbc000 */
[----:B------:R-:W-:Y:S02]  /*2f40*/  FSEL R10, R10, RZ, !P5 ;  /* 0x000000ff0a0a7208 */ /* 0x000fe40006800000 */
[----:B------:R-:W-:-:S03]  /*2f50*/  SEL R2, RZ, 0x1, P5 ;  /* 0x00000001ff027807 */ /* 0x000fc60002800000 */
[----:B------:R-:W-:-:S04]  /*2f60*/  FMUL.FTZ R52, R10, R33 ;  /* 0x000000210a347220 */ /* 0x000fc80000410000 */
[----:B------:R-:W-:-:S07]  /*2f70*/  @P0 FADD.FTZ R52, R53, R52 ;  /* 0x0000003435340221 */ /* 0x000fce0000010000 */
.L_x_1539:
[----:B------:R-:W-:Y:S05]  /*2f80*/  BSYNC.RECONVERGENT B2 ;  /* 0x0000000000027941 */ /* 0x000fea0003800200 */
.L_x_1537:
        /* <DEDUP_REMOVED lines=10> */
.L_x_1546:
        /* <DEDUP_REMOVED lines=16> */
.L_x_1550:
        /* <DEDUP_REMOVED lines=13> */
.L_x_1552:
[----:B------:R-:W-:Y:S05]  /*3200*/  BSYNC.RECONVERGENT B4 ;  /* 0x0000000000047941 */ /* 0x000fea0003800200 */
.L_x_1551:
        /* <DEDUP_REMOVED lines=43> */
.L_x_1549:
[----:B------:R-:W-:Y:S05]  /*34c0*/  BSYNC.RECONVERGENT B3 ;  /* 0x0000000000037941 */ /* 0x000fea0003800200 */
.L_x_1548:
[----:B------:R-:W-:Y:S01]  /*34d0*/  I2FP.F32.U32 R0, R0 ;  /* 0x0000000000007245 */ /* 0x000fe20000201000 */
[----:B------:R-:W-:Y:S02]  /*34e0*/  HFMA2 R11, -RZ, RZ, 0.1171875, 0 ;  /* 0x2f800000ff0b7431 */ /* 0x000fe400000001ff */
[----:B------:R-:W-:Y:S02]  /*34f0*/  HADD2.F32 R10, -RZ, R27.H0_H0 ;  /* 0x2000001bff0a7230 */ /* 0x000fe40000004100 */
[----:B------:R-:W-:Y:S02]  /*3500*/  HADD2.F32 R53, -RZ, R23.H0_H0 ;  /* 0x20000017ff357230 */ /* 0x000fe40000004100 */
[----:B------:R-:W-:Y:S01]  /*3510*/  FFMA.FTZ R0, R0, R11, 1.1641532182693481445e-10 ;  /* 0x2f00000000007423 */ /* 0x000fe2000001000b */
[----:B------:R-:W-:Y:S01]  /*3520*/  FMUL.FTZ R10, R10, UR13 ;  /* 0x0000000d0a0a7c20 */ /* 0x000fe20008410000 */
[----:B------:R-:W-:-:S03]  /*3530*/  @P0 HADD2.F32 R54, -RZ, R31.H0_H0 ;  /* 0x2000001fff360230 */ /* 0x000fc60000004100 */
[----:B------:R-:W-:Y:S01]  /*3540*/  FMUL.FTZ R10, R10, UR12 ;  /* 0x0000000c0a0a7c20 */ /* 0x000fe20008410000 */
[----:B------:R-:W-:-:S04]  /*3550*/  FSETP.GTU.FTZ.AND P5, PT, R0, UR5, PT ;  /* 0x0000000500007c0b */ /* 0x000fc8000bfbc000 */
[----:B------:R-:W-:Y:S02]  /*3560*/  FSEL R10, R10, RZ, !P5 ;  /* 0x000000ff0a0a7208 */ /* 0x000fe40006800000 */
[----:B------:R-:W-:-:S03]  /*3570*/  SEL R0, RZ, 0x1, P5 ;  /* 0x00000001ff007807 */ /* 0x000fc60002800000 */
[----:B------:R-:W-:-:S04]  /*3580*/  FMUL.FTZ R53, R10, R53 ;  /* 0x000000350a357220 */ /* 0x000fc80000410000 */
[----:B------:R-:W-:-:S07]  /*3590*/  @P0 FADD.FTZ R53, R54, R53 ;  /* 0x0000003536350221 */ /* 0x000fce0000010000 */
.L_x_1547:
[----:B------:R-:W-:Y:S05]  /*35a0*/  BSYNC.RECONVERGENT B2 ;  /* 0x0000000000027941 */ /* 0x000fea0003800200 */
.L_x_1545:
        /* <DEDUP_REMOVED lines=10> */
.L_x_1554:
        /* <DEDUP_REMOVED lines=16> */
.L_x_1558:
        /* <DEDUP_REMOVED lines=13> */
.L_x_1560:
[----:B------:R-:W-:Y:S05]  /*3820*/  BSYNC.RECONVERGENT B4 ;  /* 0x0000000000047941 */ /* 0x000fea0003800200 */
.L_x_1559:
        /* <DEDUP_REMOVED lines=38> */
[----:B------:R-:W-:Y:S02]  /*3a90*/  LOP3.LUT R36, R36, UR33, R59, 0x96, !PT ;  /* 0x0000002124247c12 */ /* 0x000fe4000f8e963b */
[----:B------:R-:W-:Y:S02]  /*3aa0*/  MOV R8, R58 ;  /* 0x0000003a00087202 */ /* 0x000fe40000000f00 */
[----:B------:R-:W-:Y:S01]  /*3ab0*/  LOP3.LUT R37, R32, UR34, R11, 0x96, !PT ;  /* 0x0000002220257c12 */ /* 0x000fe2000f8e960b */
[----:B------:R-:W-:-:S07]  /*3ac0*/  HFMA2 R11, -RZ, RZ, 0, 0 ;  /* 0x00000000ff0b7431 */ /* 0x000fce00000001ff */
.L_x_1557:
[----:B------:R-:W-:Y:S05]  /*3ad0*/  BSYNC.RECONVERGENT B3 ;  /* 0x0000000000037941 */ /* 0x000fea0003800200 */
.L_x_1556:
[----:B------:R-:W-:Y:S01]  /*3ae0*/  I2FP.F32.U32 R32, R33 ;  /* 0x0000002100207245 */ /* 0x000fe20000201000 */
[----:B------:R-:W-:Y:S01]  /*3af0*/  HADD2.F32 R33, -RZ, R27.H1_H1 ;  /* 0x3000001bff217230 */ /* 0x000fe20000004100 */
[----:B------:R-:W-:Y:S01]  /*3b00*/  MOV R59, 0x2f800000 ;  /* 0x2f800000003b7802 */ /* 0x000fe20000000f00 */
[----:B------:R-:W-:-:S03]  /*3b10*/  HADD2.F32 R54, -RZ, R23.H1_H1 ;  /* 0x30000017ff367230 */ /* 0x000fc60000004100 */
[----:B------:R-:W-:Y:S01]  /*3b20*/  FMUL.FTZ R33, R33, UR13 ;  /* 0x0000000d21217c20 */ /* 0x000fe20008410000 */
[----:B------:R-:W-:Y:S01]  /*3b30*/  FFMA.FTZ R32, R32, R59, 1.1641532182693481445e-10 ;  /* 0x2f00000020207423 */ /* 0x000fe2000001003b */
[----:B------:R-:W-:Y:S02]  /*3b40*/  @P0 HADD2.F32 R59, -RZ, R31.H1_H1 ;  /* 0x3000001fff3b0230 */ /* 0x000fe40000004100 */
[----:B------:R-:W-:Y:S02]  /*3b50*/  FMUL.FTZ R33, R33, UR12 ;  /* 0x0000000c21217c20 */ /* 0x000fe40008410000 */
[----:B------:R-:W-:-:S04]  /*3b60*/  FSETP.GTU.FTZ.AND P4, PT, R32, UR5, PT ;  /* 0x0000000520007c0b */ /* 0x000fc8000bf9c000 */
[----:B------:R-:W-:Y:S02]  /*3b70*/  FSEL R33, R33, RZ, !P4 ;  /* 0x000000ff21217208 */ /* 0x000fe40006000000 */
[----:B------:R-:W-:-:S03]  /*3b80*/  SEL R46, RZ, 0x1, P4 ;  /* 0x00000001ff2e7807 */ /* 0x000fc60002000000 */
[----:B------:R-:W-:-:S04]  /*3b90*/  FMUL.FTZ R54, R33, R54 ;  /* 0x0000003621367220 */ /* 0x000fc80000410000 */
[----:B------:R-:W-:-:S07]  /*3ba0*/  @P0 FADD.FTZ R54, R59, R54 ;  /* 0x000000363b360221 */ /* 0x000fce0000010000 */
.L_x_1555:
[----:B------:R-:W-:Y:S05]  /*3bb0*/  BSYNC.RECONVERGENT B2 ;  /* 0x0000000000027941 */ /* 0x000fea0003800200 */
.L_x_1553:
[----:B------:R-:W0:Y:S01]  /*3bc0*/  LDC.64 R58, c[0x0][0x3a8] ;  /* 0x0000ea00ff3a7b82 */ /* 0x000e220000000a00 */
[----:B------:R-:W-:Y:S02]  /*3bd0*/  F2FP.F16.F32.PACK_AB R32, R48, R47 ;  /* 0x0000002f3020723e */ /* 0x000fe400000000ff */
[----:B------:R-:W-:Y:S02]  /*3be0*/  F2FP.F16.F32.PACK_AB R33, R50, R49 ;  /* 0x000000313221723e */ /* 0x000fe400000000ff */
[----:B------:R-:W-:Y:S01]  /*3bf0*/  F2FP.F16.F32.PACK_AB R34, R52, R51 ;  /* 0x000000333422723e */ /* 0x000fe200000000ff */
[----:B0-----:R-:W-:Y:S01]  /*3c00*/  IMAD.WIDE.U32 R58, R35, 0x10, R58 ;  /* 0x00000010233a7825 */ /* 0x001fe200078e003a */
[----:B------:R-:W-:-:S05]  /*3c10*/  F2FP.F16.F32.PACK_AB R35, R54, R53 ;  /* 0x000000353623723e */ /* 0x000fca00000000ff */
        /* <DEDUP_REMOVED lines=9> */
[----:B------:R-:W-:-:S04]  /*3cb0*/  LOP3.LUT R33, R32, 0xff, R3, 0xf8, !PT ;  /* 0x000000ff20217812 */ /* 0x000fc800078ef803 */
[----:B------:R-:W-:Y:S01]  /*3cc0*/  LOP3.LUT R35, R35, R33, R59, 0xfe, !PT ;  /* 0x0000002123237212 */ /* 0x000fe200078efe3b */
[----:B------:R-:W-:-:S03]  /*3cd0*/  IMAD.WIDE.U32 R32, R6, 0x100, RZ ;  /* 0x0000010006207825 */ /* 0x000fc600078e00ff */
[----:B------:R-:W-:Y:S02]  /*3ce0*/  LOP3.LUT R34, R32, R58, R34, 0xfe, !PT ;  /* 0x0000003a20227212 */ /* 0x000fe400078efe22 */
[C---:B------:R-:W-:Y:S02]  /*3cf0*/  LEA R32, P0, R42.reuse, UR14, 0x3 ;  /* 0x0000000e2a207c11 */ /* 0x040fe4000f8018ff */
[----:B------:R-:W-:Y:S02]  /*3d00*/  LOP3.LUT R35, R35, R33, RZ, 0xfc, !PT ;  /* 0x0000002123237212 */ /* 0x000fe400078efcff */
[----:B------:R-:W-:Y:S02]  /*3d10*/  LEA.HI.X R33, R42, UR15, R43, 0x3, P0 ;  /* 0x0000000f2a217c11 */ /* 0x000fe400080f1c2b */
[----:B------:R-:W-:-:S05]  /*3d20*/  LOP3.LUT R34, R34, 0xff, R7, 0xf8, !PT ;  /* 0x000000ff22227812 */ /* 0x000fca00078ef807 */
[----:B------:R1:W-:Y:S02]  /*3d30*/  STG.E.64 desc[UR8][R32.64], R34 ;  /* 0x0000002220007986 */ /* 0x0003e4000c101b08 */
.L_x_1496:
[----:B------:R-:W-:Y:S05]  /*3d40*/  BSYNC.RECONVERGENT B0 ;  /* 0x0000000000007941 */ /* 0x000fea0003800200 */
.L_x_1495:
        /* <DEDUP_REMOVED lines=53> */
.L_x_1576:
        /* <DEDUP_REMOVED lines=17> */
[----:B0-----:R-:W-:Y:S02]  /*41b0*/  HADD2.F32 R61, -RZ, R16.H0_H0 ;  /* 0x20000010ff3d7230 */ /* 0x001fe40000004100 */
[--C-:B------:R-:W-:Y:S02]  /*41c0*/  HADD2.F32 R33, -RZ, R12.reuse.H0_H0 ;  /* 0x2000000cff217230 */ /* 0x100fe40000004100 */
[--C-:B------:R-:W-:Y:S01]  /*41d0*/  FADD.FTZ R32, R47, -R43.reuse ;  /* 0x8000002b2f207221 */ /* 0x100fe20000010000 */
[----:B------:R-:W-:Y:S01]  /*41e0*/  FADD.FTZ R34, R48, -R43 ;  /* 0x8000002b30227221 */ /* 0x000fe20000010000 */
[----:B------:R-:W-:Y:S02]  /*41f0*/  HADD2.F32 R35, -RZ, R12.H1_H1 ;  /* 0x3000000cff237230 */ /* 0x000fe40000004100 */
[----:B------:R-:W-:Y:S01]  /*4200*/  FMUL.FTZ R32, R59, R32 ;  /* 0x000000203b207220 */ /* 0x000fe20000410000 */
[----:B------:R-:W-:-:S02]  /*4210*/  HADD2.F32 R42, -RZ, R13.H0_H0 ;  /* 0x2000000dff2a7230 */ /* 0x000fc40000004100 */
[----:B------:R-:W-:Y:S02]  /*4220*/  HADD2.F32 R58, -RZ, R15.H0_H0 ;  /* 0x2000000fff3a7230 */ /* 0x000fe40000004100 */
        /* <DEDUP_REMOVED lines=13> */
[----:B------:R-:W-:Y:S02]  /*4300*/  FMUL.FTZ R42, R59, R42 ;  /* 0x0000002a3b2a7220 */ /* 0x000fe40000410000 */
[----:B------:R-:W-:Y:S02]  /*4310*/  IMAD R57, R34, R57, RZ ;  /* 0x0000003922397224 */ /* 0x000fe400078e02ff */
[----:B------:R-:W-:Y:S01]  /*4320*/  FADD.FTZ R34, R51, -R43 ;  /* 0x8000002b33227221 */ /* 0x000fe20000010000 */
[----:B------:R-:W-:Y:S01]  /*4330*/  FFMA.FTZ R56, R42, R35, R55 ;  /* 0x000000232a387223 */ /* 0x000fe20000010037 */
[----:B------:R-:W-:Y:S02]  /*4340*/  HADD2.F32 R55, -RZ, R18.H0_H0 ;  /* 0x20000012ff377230 */ /* 0x000fe40000004100 */
[--C-:B------:R-:W-:Y:S02]  /*4350*/  HADD2.F32 R35, -RZ, R14.reuse.H0_H0 ;  /* 0x2000000eff237230 */ /* 0x100fe40000004100 */
[----:B------:R-:W-:Y:S01]  /*4360*/  FMUL.FTZ R34, R59, R34 ;  /* 0x000000223b227220 */ /* 0x000fe20000410000 */
[----:B------:R-:W-:Y:S01]  /*4370*/  HADD2.F32 R42, -RZ, R14.H1_H1 ;  /* 0x3000000eff2a7230 */ /* 0x000fe20000004100 */
[----:B------:R-:W-:-:S02]  /*4380*/  F2FP.F16.F32.PACK_AB R33, R56, R33 ;  /* 0x000000213821723e */ /* 0x000fc400000000ff */
[----:B------:R-:W-:Y:S01]  /*4390*/  FFMA.FTZ R55, R34, R55, R35 ;  /* 0x0000003722377223 */ /* 0x000fe20000010023 */
[----:B------:R-:W-:Y:S01]  /*43a0*/  FADD.FTZ R34, R52, -R43 ;  /* 0x8000002b34227221 */ /* 0x000fe20000010000 */
[----:B------:R-:W-:-:S03]  /*43b0*/  HADD2.F32 R35, -RZ, R18.H1_H1 ;  /* 0x30000012ff237230 */ /* 0x000fc60000004100 */
[----:B------:R-:W-:-:S04]  /*43c0*/  FMUL.FTZ R34, R59, R34 ;  /* 0x000000223b227220 */ /* 0x000fc80000410000 */
        /* <DEDUP_REMOVED lines=12> */
[----:B------:R-:W-:-:S04]  /*4490*/  SHF.R.S32.HI R42, RZ, 0x1f, R57 ;  /* 0x0000001fff2a7819 */ /* 0x000fc80000011439 */
[----:B------:R-:W-:Y:S02]  /*44a0*/  LEA.HI R58, R42, R57, RZ, 0x3 ;  /* 0x000000392a3a7211 */ /* 0x000fe400078f18ff */
[----:B------:R-:W0:Y:S02]  /*44b0*/  LDC.64 R42, c[0x0][0x428] ;  /* 0x00010a00ff2a7b82 */ /* 0x000e240000000a00 */
[----:B------:R-:W-:-:S05]  /*44c0*/  LEA.HI.SX32 R55, R58, R45, 0x1d ;  /* 0x0000002d3a377211 */ /* 0x000fca00078feaff */
[----:B0-----:R-:W-:-:S05]  /*44d0*/  IMAD.WIDE.U32 R42, R55, 0x10, R42 ;  /* 0x00000010372a7825 */ /* 0x001fca00078e002a */
[----:B------:R2:W-:Y:S02]  /*44e0*/  STG.E.128 desc[UR8][R42.64], R32 ;  /* 0x000000202a007986 */ /* 0x0005e4000c101d08 */
.L_x_1563:
[----:B------:R-:W-:Y:S05]  /*44f0*/  BSYNC.RECONVERGENT B0 ;  /* 0x0000000000007941 */ /* 0x000fea0003800200 */
.L_x_1562:
[----:B-12---:R-:W1:Y:S02]  /*4500*/  LDC.64 R32, c[0x0][0x380] ;  /* 0x0000e000ff207b82 */ /* 0x006e640000000a00 */
[----:B-1----:R-:W-:-:S05]  /*4510*/  IMAD R40, R32, 0x4, R40 ;  /* 0x0000000420287824 */ /* 0x002fca00078e0228 */
[----:B------:R-:W-:-:S13]  /*4520*/  ISETP.GE.AND P0, PT, R40, R33, PT ;  /* 0x000000212800720c */ /* 0x000fda0003f06270 */
[----:B------:R-:W-:Y:S05]  /*4530*/  @!P0 BRA `(.L_x_1564) ;  /* 0xffffffc000e88947 */ /* 0x000fea000383ffff */
[----:B------:R-:W-:Y:S05]  /*4540*/  BSYNC B1 ;  /* 0x0000000000017941 */ /* 0x000fea0003800000 */
.L_x_1494:
[----:B------:R-:W-:Y:S05]  /*4550*/  EXIT ;  /* 0x000000000000794d */ /* 0x000fea0003800000 */
.L_x_1561:
[----:B------:R-:W-:Y:S01]  /*4560*/  HFMA2 R42, -RZ, RZ, 0, 5.9604644775390625e-08 ;  /* 0x00000001ff2a7431 */ /* 0x000fe200000001ff */
[----:B------:R-:W-:Y:S01]  /*4570*/  BSSY B0, `(.L_x_1565) ;  /* 0x0000007000007945 */ /* 0x000fe20003800000 */
[----:B------:R-:W-:Y:S01]  /*4580*/  MOV R56, R43 ;  /* 0x0000002b00387202 */ /* 0x000fe20000000f00 */
[----:B------:R-:W-:Y:S01]  /*4590*/  IMAD.MOV.U32 R35, RZ, RZ, 0x1f ;  /* 0x0000001fff237424 */ /* 0x000fe200078e00ff */
[----:B------:R-:W-:-:S07]  /*45a0*/  MOV R34, 0xffffffff ;  /* 0xffffffff00227802 */ /* 0x000fce0000000f00 */
[----:B-----5:R-:W-:Y:S05]  /*45b0*/  WARPSYNC.COLLECTIVE R34, `(.L_x_1566) ;  /* 0x0000000022087348 */ /* 0x020fea0003c00000 */
[----:B------:R0:W1:Y:S02]  /*45c0*/  SHFL.BFLY P4, R32, R56, R42, R35 ;  /* 0x0c00002a38207389 */ /* 0x0000640000080023 */
[----:B01---5:R-:W-:Y:S05]  /*45d0*/  ENDCOLLECTIVE ;  /* 0x000000000000791b */ /* 0x023fea0003800000 */
.L_x_1566:
[----:B------:R-:W-:Y:S05]  /*45e0*/  BSYNC B0 ;  /* 0x0000000000007941 */ /* 0x000fea0003800000 */
.L_x_1565:
        /* <DEDUP_REMOVED lines=8> */
.L_x_1567:
[----:B------:R-:W-:Y:S02]  /*4670*/  IMAD.MOV.U32 R42, RZ, RZ, 0x4 ;  /* 0x00000004ff2a7424 */ /* 0x000fe400078e00ff */
[----:B------:R-:W-:-:S05]  /*4680*/  FADD.FTZ R58, R56, R32 ;  /* 0x00000020383a7221 */ /* 0x000fca0000010000 */
[----:B------:R-:W-:-:S07]  /*4690*/  MOV R56, R58 ;  /* 0x0000003a00387202 */ /* 0x000fce0000000f00 */
[----:B------:R-:W-:Y:S05]  /*46a0*/  WARPSYNC.COLLECTIVE R34, `(.L_x_1568) ;  /* 0x0000000022087348 */ /* 0x000fea0003c00000 */
[----:B------:R0:W1:Y:S02]  /*46b0*/  SHFL.BFLY P4, R32, R56, R42, R35 ;  /* 0x0c00002a38207389 */ /* 0x0000640000080023 */
[----:B01----:R-:W-:Y:S05]  /*46c0*/  ENDCOLLECTIVE ;  /* 0x000000000000791b */ /* 0x003fea0003800000 */
.L_x_1568:
[----:B------:R-:W-:Y:S02]  /*46d0*/  HFMA2 R42, -RZ, RZ, 0, 4.76837158203125e-07 ;  /* 0x00000008ff2a7431 */ /* 0x000fe400000001ff */
[----:B------:R-:W-:-:S05]  /*46e0*/  FADD.FTZ R59, R58, R32 ;  /* 0x000000203a3b7221 */ /* 0x000fca0000010000 */
[----:B------:R-:W-:-:S07]  /*46f0*/  MOV R56, R59 ;  /* 0x0000003b00387202 */ /* 0x000fce0000000f00 */
[----:B------:R-:W-:Y:S05]  /*4700*/  WARPSYNC.COLLECTIVE R34, `(.L_x_1569) ;  /* 0x0000000022087348 */ /* 0x000fea0003c00000 */
[----:B------:R0:W1:Y:S02]  /*4710*/  SHFL.BFLY P4, R32, R56, R42, R35 ;  /* 0x0c00002a38207389 */ /* 0x0000640000080023 */
[----:B01----:R-:W-:Y:S05]  /*4720*/  ENDCOLLECTIVE ;  /* 0x000000000000791b */ /* 0x003fea0003800000 */
.L_x_1569:
[----:B------:R-:W-:Y:S01]  /*4730*/  MOV R42, 0x10 ;  /* 0x00000010002a7802 */ /* 0x000fe20000000f00 */
[----:B------:R-:W-:-:S04]  /*4740*/  FADD.FTZ R60, R59, R32 ;  /* 0x000000203b3c7221 */ /* 0x000fc80000010000 */
[----:B------:R-:W-:-:S07]  /*4750*/  IMAD.MOV.U32 R56, RZ, RZ, R60 ;  /* 0x000000ffff387224 */ /* 0x000fce00078e003c */
[----:B------:R-:W-:Y:S05]  /*4760*/  WARPSYNC.COLLECTIVE R34, `(.L_x_1570) ;  /* 0x0000000022087348 */ /* 0x000fea0003c00000 */
[----:B------:R0:W1:Y:S02]  /*4770*/  SHFL.BFLY P4, R32, R56, R42, R35 ;  /* 0x0c00002a38207389 */ /* 0x0000640000080023 */
[----:B01----:R-:W-:Y:S05]  /*4780*/  ENDCOLLECTIVE ;  /* 0x000000000000791b */ /* 0x003fea0003800000 */
.L_x_1570:
        /* <DEDUP_REMOVED lines=25> */
.L_x_1571:
[----:B------:R-:W-:Y:S02]  /*4920*/  HFMA2 R42, -RZ, RZ, 0, 1.1920928955078125e-07 ;  /* 0x00000002ff2a7431 */ /* 0x000fe400000001ff */
[----:B------:R-:W-:-:S05]  /*4930*/  FADD.FTZ R58, R56, R32 ;  /* 0x00000020383a7221 */ /* 0x000fca0000010000 */
[----:B------:R-:W-:-:S07]  /*4940*/  MOV R56, R58 ;  /* 0x0000003a00387202 */ /* 0x000fce0000000f00 */
[----:B------:R-:W-:Y:S05]  /*4950*/  WARPSYNC.COLLECTIVE R34, `(.L_x_1572) ;  /* 0x0000000022087348 */ /* 0x000fea0003c00000 */
[----:B------:R0:W1:Y:S02]  /*4960*/  SHFL.BFLY P4, R32, R56, R42, R35 ;  /* 0x0c00002a38207389 */ /* 0x0000640000080023 */
[----:B01----:R-:W-:Y:S05]  /*4970*/  ENDCOLLECTIVE ;  /* 0x000000000000791b */ /* 0x003fea0003800000 */
.L_x_1572:
[----:B------:R-:W-:Y:S01]  /*4980*/  MOV R42, 0x4 ;  /* 0x00000004002a7802 */ /* 0x000fe20000000f00 */
[----:B------:R-:W-:-:S04]  /*4990*/  FADD.FTZ R59, R58, R32 ;  /* 0x000000203a3b7221 */ /* 0x000fc80000010000 */
[----:B------:R-:W-:-:S07]  /*49a0*/  IMAD.MOV.U32 R56, RZ, RZ, R59 ;  /* 0x000000ffff387224 */ /* 0x000fce00078e003b */
[----:B------:R-:W-:Y:S05]  /*49b0*/  WARPSYNC.COLLECTIVE R34, `(.L_x_1573) ;  /* 0x0000000022087348 */ /* 0x000fea0003c00000 */
[----:B------:R0:W1:Y:S02]  /*49c0*/  SHFL.BFLY P4, R32, R56, R42, R35 ;  /* 0x0c00002a38207389 */ /* 0x0000640000080023 */
[----:B01----:R-:W-:Y:S05]  /*49d0*/  ENDCOLLECTIVE ;  /* 0x000000000000791b */ /* 0x003fea0003800000 */
.L_x_1573:
[----:B------:R-:W-:Y:S02]  /*49e0*/  IMAD.MOV.U32 R42, RZ, RZ, 0x8 ;  /* 0x00000008ff2a7424 */ /* 0x000fe400078e00ff */
[----:B------:R-:W-:-:S05]  /*49f0*/  FADD.FTZ R60, R59, R32 ;  /* 0x000000203b3c7221 */ /* 0x000fca0000010000 */
[----:B------:R-:W-:-:S07]  /*4a00*/  MOV R56, R60 ;  /* 0x0000003c00387202 */ /* 0x000fce0000000f00 */
[----:B------:R-:W-:Y:S05]  /*4a10*/  WARPSYNC.COLLECTIVE R34, `(.L_x_1574) ;  /* 0x0000000022087348 */ /* 0x000fea0003c00000 */
[----:B------:R0:W1:Y:S02]  /*4a20*/  SHFL.BFLY P4, R32, R56, R42, R35 ;  /* 0x0c00002a38207389 */ /* 0x0000640000080023 */
[----:B01----:R-:W-:Y:S05]  /*4a30*/  ENDCOLLECTIVE ;  /* 0x000000000000791b */ /* 0x003fea0003800000 */
.L_x_1574:
[----:B------:R-:W-:Y:S02]  /*4a40*/  HFMA2 R42, -RZ, RZ, 0, 9.5367431640625e-07 ;  /* 0x00000010ff2a7431 */ /* 0x000fe400000001ff */
[----:B------:R-:W-:-:S05]  /*4a50*/  FADD.FTZ R61, R60, R32 ;  /* 0x000000203c3d7221 */ /* 0x000fca0000010000 */
[----:B------:R-:W-:-:S07]  /*4a60*/  MOV R56, R61 ;  /* 0x0000003d00387202 */ /* 0x000fce0000000f00 */
[----:B------:R-:W-:Y:S05]  /*4a70*/  WARPSYNC.COLLECTIVE R34, `(.L_x_1575) ;  /* 0x0000000022087348 */ /* 0x000fea0003c00000 */
[----:B------:R0:W1:Y:S02]  /*4a80*/  SHFL.BFLY P4, R32, R56, R42, R35 ;  /* 0x0c00002a38207389 */ /* 0x0000640000080023 */
[----:B01----:R-:W-:Y:S05]  /*4a90*/  ENDCOLLECTIVE ;  /* 0x000000000000791b */ /* 0x003fea0003800000 */
.L_x_1575:
[----:B------:R-:W-:Y:S05]  /*4aa0*/  BRA `(.L_x_1576) ;  /* 0xfffffff4007c7947 */ /* 0x000fea000383ffff */
.L_x_1577:
        /* <DEDUP_REMOVED lines=13> */
.L_x_9065:


//--------------------- .text._ZN10layer_norm13ln_fwd_kernelINS_13Kernel_traitsI6__halfS2_S2_S2_fjLj256ELj1ELj4ELj1ELj16ENS_18Kernel_traits_baseILj256ES2_S2_S2_S2_fjLj128EEEEELb1ELb1ELb1ELb1EEEvNS_9FwdParamsE --------------------------
	.section	.text._ZN10layer_norm13ln_fwd_kernelINS_13Kernel_traitsI6__halfS2_S2_S2_fjLj256ELj1ELj4ELj1ELj16ENS_18Kernel_traits_baseILj256ES2_S2_S2_S2_fjLj128EEEEELb1ELb1ELb1ELb1EEEvNS_9FwdParamsE,"ax",@progbits
	.align	128
        .global         _ZN10layer_norm13ln_fwd_kernelINS_13Kernel_traitsI6__halfS2_S2_S2_fjLj256ELj1ELj4ELj1ELj16ENS_18Kernel_traits_baseILj256ES2_S2_S2_S2_fjLj128EEEEELb1ELb1ELb1ELb1EEEvNS_9FwdParamsE
        .type           _ZN10layer_norm13ln_fwd_kernelINS_13Kernel_traitsI6__halfS2_S2_S2_fjLj256ELj1ELj4ELj1ELj16ENS_18Kernel_traits_baseILj256ES2_S2_S2_S2_fjLj128EEEEELb1ELb1ELb1ELb1EEEvNS_9FwdParamsE,@function
        .size           _ZN10layer_norm13ln_fwd_kernelINS_13Kernel_traitsI6__halfS2_S2_S2_fjLj256ELj1ELj4ELj1ELj16ENS_18Kernel_traits_baseILj256ES2_S2_S2_S2_fjLj128EEEEELb1ELb1ELb1ELb1EEEvNS_9FwdParamsE,(.L_x_9066 - _ZN10layer_norm13ln_fwd_kernelINS_13Kernel_traitsI6__halfS2_S2_S2_fjLj256ELj1ELj4ELj1ELj16ENS_18Kernel_traits_baseILj256ES2_S2_S2_S2_fjLj128EEEEELb1ELb1ELb1ELb1EEEvNS_9FwdParamsE)
        .other          _ZN10layer_norm13ln_fwd_kernelINS_13Kernel_traitsI6__halfS2_S2_S2_fjLj256ELj1ELj4ELj1ELj16ENS_18Kernel_traits_baseILj256ES2_S2_S2_S2_fjLj128EEEEELb1ELb1ELb1ELb1EEEvNS_9FwdParamsE,@"STO_CUDA_ENTRY STV_DEFAULT"
_ZN10layer_norm13ln_fwd_kernelINS_13Kernel_traitsI6__halfS2_S2_S2_fjLj256ELj1ELj4ELj1ELj16ENS_18Kernel_traits_baseILj256ES2_S2_S2_S2_fjLj128EEEEELb1ELb1ELb1ELb1EEEvNS_9FwdParamsE:
.text._ZN10layer_norm13ln_fwd_kernelINS_13Kernel_traitsI6__halfS2_S2_S2_fjLj256ELj1ELj4ELj1ELj16ENS_18Kernel_traits_baseILj256ES2_S2_S2_S2_fjLj128EEEEELb1ELb1ELb1ELb1EEEvNS_9FwdParamsE:
        /* <DEDUP_REMOVED lines=13> */
[----:B------:R-:W-:-:S07]  /*00d0*/  MOV R3, UR7 ;  /* 0x0000000700037c02 */ /* 0x000fce0008000f00 */
[----:B------:R-:W3:Y:S01]  /*00e0*/  @P0 LDC.64 R6, c[0x0][0x438] ;  /* 0x00010e00ff060b82 */ /* 0x000ee20000000a00 */
[----:B-1----:R-:W-:Y:S01]  /*00f0*/  LOP3.LUT R36, R11, 0x1f, RZ, 0xc0, !PT ;  /* 0x0000001f0b247812 */ /* 0x002fe200078ec0ff */
[----:B----4-:R-:W4:Y:S01]  /*0100*/  @P1 LDG.E.64 R2, desc[UR8][R2.64] ;  /* 0x0000000802021981 */ /* 0x010f22000c1e1b00 */
[----:B------:R-:W-:Y:S02]  /*0110*/  @!P0 CS2R R12, SRZ ;  /* 0x00000000000c8805 */ /* 0x000fe4000001ff00 */
[----:B------:R-:W-:Y:S01]  /*0120*/  @!P0 CS2R R14, SRZ ;  /* 0x00000000000e8805 */ /* 0x000fe2000001ff00 */
[----:B0-----:R-:W-:Y:S01]  /*0130*/  @P1 IMAD.MOV.U32 R4, RZ, RZ, R0 ;  /* 0x000000ffff041224 */ /* 0x001fe200078e0000 */
[----:B--2---:R-:W-:-:S06]  /*0140*/  @P1 MOV R5, R9 ;  /* 0x0000000900051202 */ /* 0x004fcc0000000f00 */
        /* <DEDUP_REMOVED lines=24> */
[----:B------:R-:W5:Y:S01]  /*02d0*/  LDG.E.128 R16, desc[UR8][R16.64] ;  /* 0x0000000810107981 */ /* 0x000f62000c1e1d00 */
[----:B------:R-:W-:Y:S01]  /*02e0*/  UIADD3 UR23, UPT, UPT, UR6, 0x78dde6e4, URZ ;  /* 0x78dde6e406177890 */ /* 0x000fe2000fffe0ff */
[----:B-1----:R-:W-:Y:S01]  /*02f0*/  IMAD.WIDE.U32 R20, R36, 0x10, R20 ;  /* 0x0000001024147825 */ /* 0x002fe200078e0014 */
[----:B------:R-:W-:-:S02]  /*0300*/  UIADD3 UR24, UPT, UPT, UR7, -0x126145ec, URZ ;  /* 0xed9eba1407187890 */ /* 0x000fc4000fffe0ff */
[----:B------:R-:W-:Y:S02]  /*0310*/  UIADD3 UR26, UPT, UPT, UR7, -0x56f99767, URZ ;  /* 0xa9066899071a7890 */ /* 0x000fe4000fffe0ff */
[----:B------:R-:W-:Y:S01]  /*0320*/  UIADD3 UR25, UPT, UPT, UR6, 0x1715609d, URZ ;  /* 0x1715609d06197890 */ /* 0x000fe2000fffe0ff */
[----:B------:R-:W5:Y:S01]  /*0330*/  LDG.E.128 R20, desc[UR8][R20.64] ;  /* 0x0000000814147981 */ /* 0x000f62000c1e1d00 */
[----:B------:R-:W-:Y:S01]  /*0340*/  UIADD3 UR27, UPT, UPT, UR6, -0x4ab325aa, URZ ;  /* 0xb54cda56061b7890 */ /* 0x000fe2000fffe0ff */
[----:B--2--5:R-:W-:Y:S01]  /*0350*/  @P1 IADD3 R0, P0, PT, R4, R3, RZ ;  /* 0x0000000304001210 */ /* 0x024fe20007f1e0ff */
[----:B------:R-:W-:Y:S02]  /*0360*/  UIADD3 UR28, UPT, UPT, UR7, 0x646e171e, URZ ;  /* 0x646e171e071c7890 */ /* 0x000fe4000fffe0ff */
[----:B------:R-:W-:Y:S02]  /*0370*/  UIADD3 UR30, UPT, UPT, UR7, 0x1fd5c5a3, URZ ;  /* 0x1fd5c5a3071e7890 */ /* 0x000fe4000fffe0ff */
[----:B------:R-:W-:Y:S01]  /*0380*/  @P1 IMAD.X R9, RZ, RZ, R5, P0 ;  /* 0x000000ffff091224 */ /* 0x000fe200000e0605 */
[----:B------:R-:W-:-:S02]  /*0390*/  UIADD3 UR29, UPT, UPT, UR6, 0x5384540f, URZ ;  /* 0x5384540f061d7890 */ /* 0x000fc4000fffe0ff */
[----:B------:R-:W-:Y:S02]  /*03a0*/  UIADD3 UR31, UPT, UPT, UR6, -0xe443238, URZ ;  /* 0xf1bbcdc8061f7890 */ /* 0x000fe4000fffe0ff */
[--C-:B------:R-:W-:Y:S01]  /*03b0*/  SHF.R.U64 R10, R0, 0x2, R9.reuse ;  /* 0x00000002000a7819 */ /* 0x100fe20000001209 */
[----:B------:R-:W0:Y:S01]  /*03c0*/  LDCU.U8 UR4, c[0x0][0x410] ;  /* 0x00008200ff0477ac */ /* 0x000e220008000000 */
[----:B------:R-:W-:-:S03]  /*03d0*/  SHF.R.U32.HI R9, RZ, 0x2, R9 ;  /* 0x00000002ff097819 */ /* 0x000fc60000011609 */
[C---:B------:R-:W-:Y:S01]  /*03e0*/  IMAD.HI.U32 R3, R10.reuse, -0x2daee0ad, RZ ;  /* 0xd2511f530a037827 */ /* 0x040fe200078e00ff */
[----:B------:R-:W-:Y:S01]  /*03f0*/  LOP3.LUT R2, R9, UR6, R2, 0x96, !PT ;  /* 0x0000000609027c12 */ /* 0x000fe2000f8e9602 */
[----:B------:R-:W-:Y:S02]  /*0400*/  UIADD3 UR32, UPT, UPT, UR7, -0x24c28bd8, URZ ;  /* 0xdb3d742807207890 */ /* 0x000fe4000fffe0ff */
[----:B------:R-:W-:Y:S02]  /*0410*/  UIADD3 UR34, UPT, UPT, UR7, -0x695add53, URZ ;  /* 0x96a522ad07227890 */ /* 0x000fe4000fffe0ff */
[----:B------:R-:W-:Y:S01]  /*0420*/  LOP3.LUT R3, R3, UR7, RZ, 0x3c, !PT ;  /* 0x0000000703037c12 */ /* 0x000fe2000f8e3cff */
[----:B------:R-:W-:Y:S01]  /*0430*/  IMAD R7, R10, -0x2daee0ad, RZ ;  /* 0xd2511f530a077824 */ /* 0x000fe200078e02ff */
[----:B------:R-:W-:Y:S01]  /*0440*/  UIADD3 UR33, UPT, UPT, UR6, -0x700cb87f, URZ ;  /* 0x8ff3478106217890 */ /* 0x000fe2000fffe0ff */
[----:B------:R-:W-:Y:S01]  /*0450*/  IMAD.HI.U32 R6, R2, -0x2daee0ad, RZ ;  /* 0xd2511f5302067827 */ /* 0x000fe200078e00ff */
[----:B------:R-:W1:Y:S03]  /*0460*/  LDCU UR5, c[0x0][0x404] ;  /* 0x00008080ff0577ac */ /* 0x000e660008000800 */
[----:B------:R-:W-:Y:S01]  /*0470*/  IMAD R5, R11, -0x326172a9, RZ ;  /* 0xcd9e8d570b057824 */ /* 0x000fe200078e02ff */
[----:B------:R-:W2:Y:S01]  /*0480*/  LDCU UR16, c[0x0][0x448] ;  /* 0x00008900ff1077ac */ /* 0x000ea20008000800 */
[----:B------:R-:W-:Y:S01]  /*0490*/  IMAD.HI.U32 R4, R3, -0x326172a9, RZ ;  /* 0xcd9e8d5703047827 */ /* 0x000fe200078e00ff */
[----:B------:R-:W-:Y:S01]  /*04a0*/  LOP3.LUT R6, R7, UR18, R6, 0x96, !PT ;  /* 0x0000001207067c12 */ /* 0x000fe2000f8e9606 */
[----:B------:R-:W3:Y:S03]  /*04b0*/  LDCU.64 UR12, c[0x0][0x408] ;  /* 0x00008100ff0c77ac */ /* 0x000ee60008000a00 */
[----:B------:R-:W-:Y:S01]  /*04c0*/  LOP3.LUT R4, R5, UR17, R4, 0x96, !PT ;  /* 0x0000001105047c12 */ /* 0x000fe2000f8e9604 */
[----:B------:R-:W-:Y:S01]  /*04d0*/  IMAD R8, R3, -0x326172a9, RZ ;  /* 0xcd9e8d5703087824 */ /* 0x000fe200078e02ff */
[----:B------:R-:W4:Y:S01]  /*04e0*/  LDCU.64 UR10, c[0x0][0x3a0] ;  /* 0x00007400ff0a77ac */ /* 0x000f220008000a00 */
[----:B------:R-:W-:Y:S01]  /*04f0*/  IMAD.HI.U32 R3, R6, -0x326172a9, RZ ;  /* 0xcd9e8d5706037827 */ /* 0x000fe200078e00ff */
[----:B------:R-:W0:Y:S03]  /*0500*/  LDCU.64 UR14, c[0x0][0x3b0] ;  /* 0x00007600ff0e77ac */ /* 0x000e260008000a00 */
[----:B------:R-:W-:-:S02]  /*0510*/  IMAD R5, R2, -0x2daee0ad, RZ ;  /* 0xd2511f5302057824 */ /* 0x000fc400078e02ff */
        /* <DEDUP_REMOVED lines=43> */
[----:B------:R-:W-:-:S03]  /*07d0*/  LOP3.LUT R8, R3, UR34, R8, 0x96, !PT ;  /* 0x0000002203087c12 */ /* 0x000fc6000f8e9608 */
[----:B------:R-:W-:Y:S01]  /*07e0*/  HFMA2 R3, -RZ, RZ, 0, 0 ;  /* 0x00000000ff037431 */ /* 0x000fe200000001ff */
[----:B------:R-:W-:Y:S01]  /*07f0*/  BSSY B0, `(.L_x_1578) ;  /* 0x00003b9000007945 */ /* 0x000fe20003800000 */
[----:B0-----:R-:W-:Y:S01]  /*0800*/  ISETP.NE.AND P1, PT, RZ, UR4, PT ;  /* 0x00000004ff007c0c */ /* 0x001fe2000bf25270 */
[----:B------:R-:W-:Y:S01]  /*0810*/  IMAD R6, R2, -0x2daee0ad, RZ ;  /* 0xd2511f5302067824 */ /* 0x000fe200078e02ff */
[----:B------:R-:W-:Y:S01]  /*0820*/  LOP3.LUT R7, R4, UR33, R7, 0x96, !PT ;  /* 0x0000002104077c12 */ /* 0x000fe2000f8e9607 */
[----:B------:R-:W-:Y:S01]  /*0830*/  IMAD R4, R24, -0x326172a9, RZ ;  /* 0xcd9e8d5718047824 */ /* 0x000fe200078e02ff */
[----:B-1234-:R-:W-:-:S09]  /*0840*/  LOP3.LUT R5, R0, 0x3, RZ, 0xc0, !PT ;  /* 0x0000000300057812 */ /* 0x01efd200078ec0ff */
.L_x_1648:
        /* <DEDUP_REMOVED lines=12> */
[----:B------:R-:W-:-:S05]  /*0910*/  @P2 IADD3 R35, PT, PT, R52, -0x1, RZ ;  /* 0xffffffff34232810 */ /* 0x000fca0007ffe0ff */
[----:B------:R-:W-:Y:S01]  /*0920*/  @P2 IMAD R42, R35, R48, RZ ;  /* 0x00000030232a2224 */ /* 0x000fe200078e02ff */
[----:B------:R-:W-:-:S04]  /*0930*/  SHF.R.S32.HI R35, RZ, 0x1f, R34 ;  /* 0x0000001fff237819 */ /* 0x000fc80000011422 */
[----:B------:R-:W-:Y:S02]  /*0940*/  @P2 SHF.R.S32.HI R43, RZ, 0x1f, R42 ;  /* 0x0000001fff2b2819 */ /* 0x000fe4000001142a */
[----:B------:R-:W-:Y:S02]  /*0950*/  LEA.HI R35, R35, R34, RZ, 0x3 ;  /* 0x0000002223237211 */ /* 0x000fe400078f18ff */
[----:B------:R-:W-:Y:S02]  /*0960*/  @P2 LEA.HI R49, R43, R42, RZ, 0x3 ;  /* 0x0000002a2b312211 */ /* 0x000fe400078f18ff */
[----:B------:R-:W-:Y:S02]  /*0970*/  CS2R R42, SRZ ;  /* 0x00000000002a7805 */ /* 0x000fe4000001ff00 */
[-C--:B------:R-:W-:Y:S01]  /*0980*/  LEA.HI.SX32 R35, R35, R36.reuse, 0x1d ;  /* 0x0000002423237211 */ /* 0x080fe200078feaff */
[----:B------:R-:W-:Y:S01]  /*0990*/  @P2 IMAD.MOV.U32 R43, RZ, RZ, RZ ;  /* 0x000000ffff2b2224 */ /* 0x000fe200078e00ff */
[----:B------:R-:W-:-:S02]  /*09a0*/  @P2 LEA.HI.SX32 R42, R49, R36, 0x1d ;  /* 0x00000024312a2211 */ /* 0x000fc400078feaff */
[----:B------:R2:W5:Y:S01]  /*09b0*/  LDG.E R49, desc[UR8][R50.64] ;  /* 0x0000000832317981 */ /* 0x000562000c1e1900 */
[----:B0-----:R-:W-:Y:S01]  /*09c0*/  @P0 IMAD.WIDE.U32 R44, R35, 0x10, R44 ;  /* 0x00000010232c0825 */ /* 0x001fe200078e002c */
[----:B-1----:R-:W-:-:S04]  /*09d0*/  @P2 LEA R32, P3, R42, R32, 0x4 ;  /* 0x000000202a202211 */ /* 0x002fc800078620ff */
[----:B------:R2:W5:Y:S01]  /*09e0*/  @P0 LDG.E.128 R24, desc[UR8][R44.64] ;  /* 0x000000082c180981 */ /* 0x000562000c1e1d00 */
[----:B------:R-:W-:-:S05]  /*09f0*/  @P2 LEA.HI.X R33, R42, R33, R43, 0x4, P3 ;  /* 0x000000212a212211 */ /* 0x000fca00018f242b */
[----:B------:R2:W5:Y:S01]  /*0a00*/  @P2 LDG.E.128 R28, desc[UR8][R32.64] ;  /* 0x00000008201c2981 */ /* 0x000562000c1e1d00 */
[----:B------:R-:W-:Y:S04]  /*0a10*/  BSSY.RECONVERGENT B1, `(.L_x_1579) ;  /* 0x000005e000017945 */ /* 0x000fe80003800200 */
[----:B------:R-:W-:Y:S05]  /*0a20*/  @!P2 BRA `(.L_x_1580) ;  /* 0x000000040060a947 */ /* 0x000fea0003800000 */
[----:B------:R-:W-:Y:S01]  /*0a30*/  ISETP.NE.AND P3, PT, R5, 0x1, PT ;  /* 0x000000010500780c */ /* 0x000fe20003f65270 */
[----:B------:R-:W-:Y:S01]  /*0a40*/  BSSY.RECONVERGENT B2, `(.L_x_1581) ;  /* 0x0000047000027945 */ /* 0x000fe20003800200 */
[----:B--2---:R-:W-:Y:S01]  /*0a50*/  MOV R32, 0x2 ;  /* 0x0000000200207802 */ /* 0x004fe20000000f00 */
[----:B------:R-:W-:Y:S01]  /*0a60*/  IMAD.MOV.U32 R34, RZ, RZ, R6 ;  /* 0x000000ffff227224 */ /* 0x000fe200078e0006 */
[----:B------:R-:W-:-:S09]  /*0a70*/  MOV R2, R4 ;  /* 0x0000000400027202 */ /* 0x000fd20000000f00 */
        /* <DEDUP_REMOVED lines=11> */
.L_x_1583:
        /* <DEDUP_REMOVED lines=13> */
.L_x_1585:
[----:B------:R-:W-:Y:S05]  /*0c00*/  BSYNC.RECONVERGENT B3 ;  /* 0x0000000000037941 */ /* 0x000fea0003800200 */
.L_x_1584:
        /* <DEDUP_REMOVED lines=40> */
[----:B------:R-:W-:Y:S01]  /*0e90*/  HFMA2 R32, -RZ, RZ, 0, 0 ;  /* 0x00000000ff207431 */ /* 0x000fe200000001ff */
[----:B------:R-:W-:-:S07]  /*0ea0*/  LOP3.LUT R8, R44, UR34, R33, 0x96, !PT ;  /* 0x000000222c087c12 */ /* 0x000fce000f8e9621 */
.L_x_1582:
[----:B------:R-:W-:Y:S05]  /*0eb0*/  BSYNC.RECONVERGENT B2 ;  /* 0x0000000000027941 */ /* 0x000fea0003800200 */
.L_x_1581:
[----:B------:R-:W-:Y:S01]  /*0ec0*/  I2FP.F32.U32 R2, R2 ;  /* 0x0000000200027245 */ /* 0x000fe20000201000 */
[----:B-----5:R-:W-:Y:S01]  /*0ed0*/  HADD2.F32 R5, -RZ, R28.H0_H0 ;  /* 0x2000001cff057230 */ /* 0x020fe20000004100 */
[----:B------:R-:W-:Y:S01]  /*0ee0*/  MOV R33, 0x2f800000 ;  /* 0x2f80000000217802 */ /* 0x000fe20000000f00 */
[----:B------:R-:W-:-:S03]  /*0ef0*/  HADD2.F32 R50, -RZ, R20.H0_H0 ;  /* 0x20000014ff327230 */ /* 0x000fc60000004100 */
[----:B------:R-:W-:Y:S01]  /*0f00*/  FMUL.FTZ R5, R5, UR13 ;  /* 0x0000000d05057c20 */ /* 0x000fe20008410000 */
[----:B------:R-:W-:-:S03]  /*0f10*/  FFMA.FTZ R2, R2, R33, 1.1641532182693481445e-10 ;  /* 0x2f00000002027423 */ /* 0x000fc60000010021 */
[----:B------:R-:W-:Y:S02]  /*0f20*/  FMUL.FTZ R5, R5, UR12 ;  /* 0x0000000c05057c20 */ /* 0x000fe40008410000 */
        /* <DEDUP_REMOVED lines=8> */
.L_x_1580:
[----:B--2---:R-:W-:Y:S01]  /*0fb0*/  IMAD.MOV.U32 R50, RZ, RZ, RZ ;  /* 0x000000ffff327224 */ /* 0x004fe200078e00ff */
[----:B------:R-:W-:Y:S01]  /*0fc0*/  MOV R34, R6 ;  /* 0x0000000600227202 */ /* 0x000fe20000000f00 */
[----:B-----5:R-:W-:Y:S01]  /*0fd0*/  @P0 HADD2.F32 R50, -RZ, R24.H0_H0 ;  /* 0x20000018ff320230 */ /* 0x020fe20000004100 */
[----:B------:R-:W-:-:S07]  /*0fe0*/  MOV R32, R5 ;  /* 0x0000000500207202 */ /* 0x000fce0000000f00 */
.L_x_1586:
[----:B------:R-:W-:Y:S05]  /*0ff0*/  BSYNC.RECONVERGENT B1 ;  /* 0x0000000000017941 */ /* 0x000fea0003800200 */
.L_x_1579:
[----:B------:R-:W-:Y:S01]  /*1000*/  ISETP.GT.AND P3, PT, R52, RZ, PT ;  /* 0x000000ff3400720c */ /* 0x000fe20003f64270 */
[----:B------:R-:W-:-:S12]  /*1010*/  BSSY.RECONVERGENT B1, `(.L_x_1587) ;  /* 0x000005f000017945 */ /* 0x000fd80003800200 */
        /* <DEDUP_REMOVED lines=9> */
.L_x_1588:
        /* <DEDUP_REMOVED lines=16> */
.L_x_1592:
        /* <DEDUP_REMOVED lines=13> */
.L_x_1594:
[----:B------:R-:W-:Y:S05]  /*1280*/  BSYNC.RECONVERGENT B3 ;  /* 0x0000000000037941 */ /* 0x000fea0003800200 */
.L_x_1593:
        /* <DEDUP_REMOVED lines=41> */
.L_x_1591:
[----:B------:R-:W-:Y:S05]  /*1520*/  BSYNC.RECONVERGENT B2 ;  /* 0x0000000000027941 */ /* 0x000fea0003800200 */
.L_x_1590:
[----:B------:R-:W-:Y:S01]  /*1530*/  I2FP.F32.U32 R0, R0 ;  /* 0x0000000000007245 */ /* 0x000fe20000201000 */
[----:B------:R-:W-:Y:S01]  /*1540*/  HADD2.F32 R6, -RZ, R28.H1_H1 ;  /* 0x3000001cff067230 */ /* 0x000fe20000004100 */
[----:B------:R-:W-:Y:S01]  /*1550*/  MOV R33, 0x2f800000 ;  /* 0x2f80000000217802 */ /* 0x000fe20000000f00 */
[----:B------:R-:W-:Y:S02]  /*1560*/  HADD2.F32 R51, -RZ, R20.H1_H1 ;  /* 0x30000014ff337230 */ /* 0x000fe40000004100 */
[----:B------:R-:W-:Y:S02]  /*1570*/  @P0 HADD2.F32 R32, -RZ, R24.H1_H1 ;  /* 0x30000018ff200230 */ /* 0x000fe40000004100 */
[----:B------:R-:W-:Y:S01]  /*1580*/  FMUL.FTZ R6, R6, UR13 ;  /* 0x0000000d06067c20 */ /* 0x000fe20008410000 */
[----:B------:R-:W-:-:S03]  /*1590*/  FFMA.FTZ R0, R0, R33, 1.1641532182693481445e-10 ;  /* 0x2f00000000007423 */ /* 0x000fc60000010021 */
[----:B------:R-:W-:Y:S02]  /*15a0*/  FMUL.FTZ R6, R6, UR12 ;  /* 0x0000000c06067c20 */ /* 0x000fe40008410000 */
[----:B------:R-:W-:-:S04]  /*15b0*/  FSETP.GTU.FTZ.AND P4, PT, R0, UR5, PT ;  /* 0x0000000500007c0b */ /* 0x000fc8000bf9c000 */
[----:B------:R-:W-:Y:S02]  /*15c0*/  FSEL R6, R6, RZ, !P4 ;  /* 0x000000ff06067208 */ /* 0x000fe40006000000 */
[----:B------:R-:W-:-:S03]  /*15d0*/  SEL R0, RZ, 0x1, P4 ;  /* 0x00000001ff007807 */ /* 0x000fc60002000000 */
[----:B------:R-:W-:-:S04]  /*15e0*/  FMUL.FTZ R51, R6, R51 ;  /* 0x0000003306337220 */ /* 0x000fc80000410000 */
[----:B------:R-:W-:-:S07]  /*15f0*/  @P0 FADD.FTZ R51, R51, R32 ;  /* 0x0000002033330221 */ /* 0x000fce0000010000 */
.L_x_1589:
[----:B------:R-:W-:Y:S05]  /*1600*/  BSYNC.RECONVERGENT B1 ;  /* 0x0000000000017941 */ /* 0x000fea0003800200 */
.L_x_1587:
        /* <DEDUP_REMOVED lines=10> */
.L_x_1596:
        /* <DEDUP_REMOVED lines=16> */
.L_x_1600:
        /* <DEDUP_REMOVED lines=13> */
.L_x_1602:
[----:B------:R-:W-:Y:S05]  /*1880*/  BSYNC.RECONVERGENT B3 ;  /* 0x0000000000037941 */ /* 0x000fea0003800200 */
.L_x_1601:
        /* <DEDUP_REMOVED lines=42> */
.L_x_1599:
[----:B------:R-:W-:Y:S05]  /*1b30*/  BSYNC.RECONVERGENT B2 ;  /* 0x0000000000027941 */ /* 0x000fea0003800200 */
.L_x_1598:
[----:B------:R-:W-:Y:S01]  /*1b40*/  I2FP.F32.U32 R5, R32 ;  /* 0x0000002000057245 */ /* 0x000fe20000201000 */
[----:B------:R-:W-:Y:S02]  /*1b50*/  HADD2.F32 R32, -RZ, R29.H0_H0 ;  /* 0x2000001dff207230 */ /* 0x000fe40000004100 */
[----:B------:R-:W-:Y:S02]  /*1b60*/  IMAD.MOV.U32 R38, RZ, RZ, 0x2f800000 ;  /* 0x2f800000ff267424 */ /* 0x000fe400078e00ff */
[----:B------:R-:W-:Y:S02]  /*1b70*/  @P0 HADD2.F32 R33, -RZ, R25.H0_H0 ;  /* 0x20000019ff210230 */ /* 0x000fe40000004100 */
[----:B------:R-:W-:Y:S01]  /*1b80*/  FMUL.FTZ R32, R32, UR13 ;  /* 0x0000000d20207c20 */ /* 0x000fe20008410000 */
[----:B------:R-:W-:-:S03]  /*1b90*/  FFMA.FTZ R5, R5, R38, 1.1641532182693481445e-10 ;  /* 0x2f00000005057423 */ /* 0x000fc60000010026 */
[----:B------:R-:W-:Y:S02]  /*1ba0*/  FMUL.FTZ R32, R32, UR12 ;  /* 0x0000000c20207c20 */ /* 0x000fe40008410000 */
[----:B------:R-:W-:Y:S01]  /*1bb0*/  FSETP.GTU.FTZ.AND P4, PT, R5, UR5, PT ;  /* 0x0000000505007c0b */ /* 0x000fe2000bf9c000 */
[----:B------:R-:W-:-:S03]  /*1bc0*/  HADD2.F32 R5, -RZ, R21.H0_H0 ;  /* 0x20000015ff057230 */ /* 0x000fc60000004100 */
[----:B------:R-:W-:Y:S02]  /*1bd0*/  FSEL R32, R32, RZ, !P4 ;  /* 0x000000ff20207208 */ /* 0x000fe40006000000 */
[----:B------:R-:W-:-:S03]  /*1be0*/  SEL R38, RZ, 0x1, P4 ;  /* 0x00000001ff267807 */ /* 0x000fc60002000000 */
[----:B------:R-:W-:-:S04]  /*1bf0*/  FMUL.FTZ R52, R32, R5 ;  /* 0x0000000520347220 */ /* 0x000fc80000410000 */
[----:B------:R-:W-:-:S07]  /*1c00*/  @P0 FADD.FTZ R52, R52, R33 ;  /* 0x0000002134340221 */ /* 0x000fce0000010000 */
.L_x_1597:
[----:B------:R-:W-:Y:S05]  /*1c10*/  BSYNC.RECONVERGENT B1 ;  /* 0x0000000000017941 */ /* 0x000fea0003800200 */
.L_x_1595:
        /* <DEDUP_REMOVED lines=10> */
.L_x_1604:
        /* <DEDUP_REMOVED lines=16> */
.L_x_1608:
        /* <DEDUP_REMOVED lines=13> */
.L_x_1610:
[----:B------:R-:W-:Y:S05]  /*1e90*/  BSYNC.RECONVERGENT B3 ;  /* 0x0000000000037941 */ /* 0x000fea0003800200 */
.L_x_1609:
        /* <DEDUP_REMOVED lines=39> */
[----:B------:R-:W-:Y:S02]  /*2110*/  MOV R32, R34 ;  /* 0x0000002200207202 */ /* 0x000fe40000000f00 */
[----:B------:R-:W-:-:S07]  /*2120*/  LOP3.LUT R8, R6, UR34, R57, 0x96, !PT ;  /* 0x0000002206087c12 */ /* 0x000fce000f8e9639 */
.L_x_1607:
[----:B------:R-:W-:Y:S05]  /*2130*/  BSYNC.RECONVERGENT B2 ;  /* 0x0000000000027941 */ /* 0x000fea0003800200 */
.L_x_1606:
[----:B------:R-:W-:Y:S01]  /*2140*/  I2FP.F32.U32 R6, R32 ;  /* 0x0000002000067245 */ /* 0x000fe20000201000 */
[----:B------:R-:W-:Y:S02]  /*2150*/  HADD2.F32 R32, -RZ, R29.H1_H1 ;  /* 0x3000001dff207230 */ /* 0x000fe40000004100 */
[----:B------:R-:W-:Y:S02]  /*2160*/  IMAD.MOV.U32 R33, RZ, RZ, 0x2f800000 ;  /* 0x2f800000ff217424 */ /* 0x000fe400078e00ff */
[----:B------:R-:W-:Y:S02]  /*2170*/  HADD2.F32 R53, -RZ, R21.H1_H1 ;  /* 0x30000015ff357230 */ /* 0x000fe40000004100 */
[----:B------:R-:W-:Y:S01]  /*2180*/  FMUL.FTZ R32, R32, UR13 ;  /* 0x0000000d20207c20 */ /* 0x000fe20008410000 */
[----:B------:R-:W-:-:S03]  /*2190*/  FFMA.FTZ R6, R6, R33, 1.1641532182693481445e-10 ;  /* 0x2f00000006067423 */ /* 0x000fc60000010021 */
[----:B------:R-:W-:Y:S02]  /*21a0*/  FMUL.FTZ R32, R32, UR12 ;  /* 0x0000000c20207c20 */ /* 0x000fe40008410000 */
[----:B------:R-:W-:Y:S01]  /*21b0*/  FSETP.GTU.FTZ.AND P4, PT, R6, UR5, PT ;  /* 0x0000000506007c0b */ /* 0x000fe2000bf9c000 */
[----:B------:R-:W-:-:S03]  /*21c0*/  @P0 HADD2.F32 R6, -RZ, R25.H1_H1 ;  /* 0x30000019ff060230 */ /* 0x000fc60000004100 */
[----:B------:R-:W-:Y:S02]  /*21d0*/  FSEL R32, R32, RZ, !P4 ;  /* 0x000000ff20207208 */ /* 0x000fe40006000000 */
[----:B------:R-:W-:-:S03]  /*21e0*/  SEL R39, RZ, 0x1, P4 ;  /* 0x00000001ff277807 */ /* 0x000fc60002000000 */
[----:B------:R-:W-:-:S04]  /*21f0*/  FMUL.FTZ R53, R32, R53 ;  /* 0x0000003520357220 */ /* 0x000fc80000410000 */
[----:B------:R-:W-:-:S07]  /*2200*/  @P0 FADD.FTZ R53, R53, R6 ;  /* 0x0000000635350221 */ /* 0x000fce0000010000 */
.L_x_1605:
[----:B------:R-:W-:Y:S05]  /*2210*/  BSYNC.RECONVERGENT B1 ;  /* 0x0000000000017941 */ /* 0x000fea0003800200 */
.L_x_1603:
        /* <DEDUP_REMOVED lines=10> */
.L_x_1612:
        /* <DEDUP_REMOVED lines=16> */
.L_x_1616:
        /* <DEDUP_REMOVED lines=13> */
.L_x_1618:
[----:B------:R-:W-:Y:S05]  /*2490*/  BSYNC.RECONVERGENT B3 ;  /* 0x0000000000037941 */ /* 0x000fea0003800200 */
.L_x_1617:
        /* <DEDUP_REMOVED lines=39> */
[----:B------:R-:W-:Y:S01]  /*2710*/  IMAD.MOV.U32 R6, RZ, RZ, RZ ;  /* 0x000000ffff067224 */ /* 0x000fe200078e00ff */
[----:B------:R-:W-:Y:S02]  /*2720*/  MOV R34, R32 ;  /* 0x0000002000227202 */ /* 0x000fe40000000f00 */
[----:B------:R-:W-:-:S07]  /*2730*/  MOV R32, R56 ;  /* 0x0000003800207202 */ /* 0x000fce0000000f00 */
.L_x_1615:
[----:B------:R-:W-:Y:S05]  /*2740*/  BSYNC.RECONVERGENT B2 ;  /* 0x0000000000027941 */ /* 0x000fea0003800200 */
.L_x_1614:
[----:B------:R-:W-:Y:S01]  /*2750*/  I2FP.F32.U32 R5, R32 ;  /* 0x0000002000057245 */ /* 0x000fe20000201000 */
[----:B------:R-:W-:Y:S02]  /*2760*/  HFMA2 R40, -RZ, RZ, 0.1171875, 0 ;  /* 0x2f800000ff287431 */ /* 0x000fe400000001ff */
[----:B------:R-:W-:Y:S02]  /*2770*/  HADD2.F32 R32, -RZ, R30.H0_H0 ;  /* 0x2000001eff207230 */ /* 0x000fe40000004100 */
[----:B------:R-:W-:Y:S02]  /*2780*/  @P0 HADD2.F32 R33, -RZ, R26.H0_H0 ;  /* 0x2000001aff210230 */ /* 0x000fe40000004100 */
[----:B------:R-:W-:Y:S01]  /*2790*/  FFMA.FTZ R5, R5, R40, 1.1641532182693481445e-10 ;  /* 0x2f00000005057423 */ /* 0x000fe20000010028 */
[----:B------:R-:W-:-:S04]  /*27a0*/  FMUL.FTZ R32, R32, UR13 ;  /* 0x0000000d20207c20 */ /* 0x000fc80008410000 */
[----:B------:R-:W-:Y:S01]  /*27b0*/  FMUL.FTZ R32, R32, UR12 ;  /* 0x0000000c20207c20 */ /* 0x000fe20008410000 */
[----:B------:R-:W-:Y:S01]  /*27c0*/  FSETP.GTU.FTZ.AND P4, PT, R5, UR5, PT ;  /* 0x0000000505007c0b */ /* 0x000fe2000bf9c000 */
[----:B------:R-:W-:-:S03]  /*27d0*/  HADD2.F32 R5, -RZ, R22.H0_H0 ;  /* 0x20000016ff057230 */ /* 0x000fc60000004100 */
[----:B------:R-:W-:Y:S02]  /*27e0*/  FSEL R32, R32, RZ, !P4 ;  /* 0x000000ff20207208 */ /* 0x000fe40006000000 */
[----:B------:R-:W-:-:S03]  /*27f0*/  SEL R40, RZ, 0x1, P4 ;  /* 0x00000001ff287807 */ /* 0x000fc60002000000 */
[----:B------:R-:W-:-:S04]  /*2800*/  FMUL.FTZ R54, R32, R5 ;  /* 0x0000000520367220 */ /* 0x000fc80000410000 */
[----:B------:R-:W-:-:S07]  /*2810*/  @P0 FADD.FTZ R54, R54, R33 ;  /* 0x0000002136360221 */ /* 0x000fce0000010000 */
.L_x_1613:
[----:B------:R-:W-:Y:S05]  /*2820*/  BSYNC.RECONVERGENT B1 ;  /* 0x0000000000017941 */ /* 0x000fea0003800200 */
.L_x_1611:
        /* <DEDUP_REMOVED lines=10> */
.L_x_1620:
        /* <DEDUP_REMOVED lines=16> */
.L_x_1624:
        /* <DEDUP_REMOVED lines=13> */
.L_x_1626:
[----:B------:R-:W-:Y:S05]  /*2aa0*/  BSYNC.RECONVERGENT B3 ;  /* 0x0000000000037941 */ /* 0x000fea0003800200 */
.L_x_1625:
        /* <DEDUP_REMOVED lines=41> */
.L_x_1623:
[----:B------:R-:W-:Y:S05]  /*2d40*/  BSYNC.RECONVERGENT B2 ;  /* 0x0000000000027941 */ /* 0x000fea0003800200 */
.L_x_1622:
[----:B------:R-:W-:Y:S01]  /*2d50*/  I2FP.F32.U32 R6, R32 ;  /* 0x0000002000067245 */ /* 0x000fe20000201000 */
[----:B------:R-:W-:Y:S02]  /*2d60*/  HFMA2 R33, -RZ, RZ, 0.1171875, 0 ;  /* 0x2f800000ff217431 */ /* 0x000fe400000001ff */
[----:B------:R-:W-:Y:S02]  /*2d70*/  HADD2.F32 R32, -RZ, R30.H1_H1 ;  /* 0x3000001eff207230 */ /* 0x000fe40000004100 */
[----:B------:R-:W-:Y:S02]  /*2d80*/  HADD2.F32 R55, -RZ, R22.H1_H1 ;  /* 0x30000016ff377230 */ /* 0x000fe40000004100 */
[----:B------:R-:W-:Y:S01]  /*2d90*/  FFMA.FTZ R6, R6, R33, 1.1641532182693481445e-10 ;  /* 0x2f00000006067423 */ /* 0x000fe20000010021 */
[----:B------:R-:W-:-:S04]  /*2da0*/  FMUL.FTZ R32, R32, UR13 ;  /* 0x0000000d20207c20 */ /* 0x000fc80008410000 */
[----:B------:R-:W-:Y:S01]  /*2db0*/  FMUL.FTZ R32, R32, UR12 ;  /* 0x0000000c20207c20 */ /* 0x000fe20008410000 */
[----:B------:R-:W-:Y:S01]  /*2dc0*/  FSETP.GTU.FTZ.AND P4, PT, R6, UR5, PT ;  /* 0x0000000506007c0b */ /* 0x000fe2000bf9c000 */
[----:B------:R-:W-:-:S03]  /*2dd0*/  @P0 HADD2.F32 R6, -RZ, R26.H1_H1 ;  /* 0x3000001aff060230 */ /* 0x000fc60000004100 */
[----:B------:R-:W-:Y:S02]  /*2de0*/  FSEL R32, R32, RZ, !P4 ;  /* 0x000000ff20207208 */ /* 0x000fe40006000000 */
[----:B------:R-:W-:-:S03]  /*2df0*/  SEL R41, RZ, 0x1, P4 ;  /* 0x00000001ff297807 */ /* 0x000fc60002000000 */
[----:B------:R-:W-:-:S04]  /*2e00*/  FMUL.FTZ R55, R32, R55 ;  /* 0x0000003720377220 */ /* 0x000fc80000410000 */
[----:B------:R-:W-:-:S07]  /*2e10*/  @P0 FADD.FTZ R55, R55, R6 ;  /* 0x0000000637370221 */ /* 0x000fce0000010000 */
.L_x_1621:
[----:B------:R-:W-:Y:S05]  /*2e20*/  BSYNC.RECONVERGENT B1 ;  /* 0x0000000000017941 */ /* 0x000fea0003800200 */
.L_x_1619:
        /* <DEDUP_REMOVED lines=10> */
.L_x_1628:
        /* <DEDUP_REMOVED lines=16> */
.L_x_1632:
        /* <DEDUP_REMOVED lines=13> */
.L_x_1634:
[----:B------:R-:W-:Y:S05]  /*30a0*/  BSYNC.RECONVERGENT B3 ;  /* 0x0000000000037941 */ /* 0x000fea0003800200 */
.L_x_1633:
        /* <DEDUP_REMOVED lines=40> */
[----:B------:R-:W-:Y:S01]  /*3330*/  LOP3.LUT R8, R6, UR34, R33, 0x96, !PT ;  /* 0x0000002206087c12 */ /* 0x000fe2000f8e9621 */
[----:B------:R-:W-:-:S07]  /*3340*/  IMAD.MOV.U32 R6, RZ, RZ, R58 ;  /* 0x000000ffff067224 */ /* 0x000fce00078e003a */
.L_x_1631:
[----:B------:R-:W-:Y:S05]  /*3350*/  BSYNC.RECONVERGENT B2 ;  /* 0x0000000000027941 */ /* 0x000fea0003800200 */
.L_x_1630:
[----:B------:R-:W-:Y:S01]  /*3360*/  I2FP.F32.U32 R5, R6 ;  /* 0x0000000600057245 */ /* 0x000fe20000201000 */
[----:B------:R-:W-:Y:S01]  /*3370*/  HADD2.F32 R6, -RZ, R31.H0_H0 ;  /* 0x2000001fff067230 */ /* 0x000fe20000004100 */
[----:B------:R-:W-:Y:S01]  /*3380*/  MOV R44, 0x2f800000 ;  /* 0x2f800000002c7802 */ /* 0x000fe20000000f00 */
[----:B------:R-:W-:-:S03]  /*3390*/  @P0 HADD2.F32 R33, -RZ, R27.H0_H0 ;  /* 0x2000001bff210230 */ /* 0x000fc60000004100 */
        /* <DEDUP_REMOVED lines=9> */
.L_x_1629:
[----:B------:R-:W-:Y:S05]  /*3430*/  BSYNC.RECONVERGENT B1 ;  /* 0x0000000000017941 */ /* 0x000fea0003800200 */
.L_x_1627:
        /* <DEDUP_REMOVED lines=10> */
.L_x_1636:
        /* <DEDUP_REMOVED lines=16> */
.L_x_1640:
        /* <DEDUP_REMOVED lines=13> */
.L_x_1642:
[----:B------:R-:W-:Y:S05]  /*36b0*/  BSYNC.RECONVERGENT B3 ;  /* 0x0000000000037941 */ /* 0x000fea0003800200 */
.L_x_1641:
        /* <DEDUP_REMOVED lines=42> */
.L_x_1639:
[----:B------:R-:W-:Y:S05]  /*3960*/  BSYNC.RECONVERGENT B2 ;  /* 0x0000000000027941 */ /* 0x000fea0003800200 */
.L_x_1638:
[----:B------:R-:W-:Y:S01]  /*3970*/  I2FP.F32.U32 R32, R33 ;  /* 0x0000002100207245 */ /* 0x000fe20000201000 */
[----:B------:R-:W-:Y:S02]  /*3980*/  HADD2.F32 R33, -RZ, R31.H1_H1 ;  /* 0x3000001fff217230 */ /* 0x000fe40000004100 */
[----:B------:R-:W-:Y:S02]  /*3990*/  IMAD.MOV.U32 R45, RZ, RZ, 0x2f800000 ;  /* 0x2f800000ff2d7424 */ /* 0x000fe400078e00ff */
[----:B------:R-:W-:Y:S02]  /*39a0*/  @P0 HADD2.F32 R34, -RZ, R27.H1_H1 ;  /* 0x3000001bff220230 */ /* 0x000fe40000004100 */
[----:B------:R-:W-:Y:S01]  /*39b0*/  FMUL.FTZ R33, R33, UR13 ;  /* 0x0000000d21217c20 */ /* 0x000fe20008410000 */
[----:B------:R-:W-:-:S03]  /*39c0*/  FFMA.FTZ R32, R32, R45, 1.1641532182693481445e-10 ;  /* 0x2f00000020207423 */ /* 0x000fc6000001002d */
[----:B------:R-:W-:Y:S02]  /*39d0*/  FMUL.FTZ R33, R33, UR12 ;  /* 0x0000000c21217c20 */ /* 0x000fe40008410000 */
[----:B------:R-:W-:Y:S01]  /*39e0*/  FSETP.GTU.FTZ.AND P3, PT, R32, UR5, PT ;  /* 0x0000000520007c0b */ /* 0x000fe2000bf7c000 */
[----:B------:R-:W-:-:S03]  /*39f0*/  HADD2.F32 R32, -RZ, R23.H1_H1 ;  /* 0x30000017ff207230 */ /* 0x000fc60000004100 */
[----:B------:R-:W-:Y:S02]  /*3a00*/  FSEL R33, R33, RZ, !P3 ;  /* 0x000000ff21217208 */ /* 0x000fe40005800000 */
[----:B------:R-:W-:-:S03]  /*3a10*/  SEL R47, RZ, 0x1, P3 ;  /* 0x00000001ff2f7807 */ /* 0x000fc60001800000 */
[----:B------:R-:W-:-:S04]  /*3a20*/  FMUL.FTZ R57, R33, R32 ;  /* 0x0000002021397220 */ /* 0x000fc80000410000 */
[----:B------:R-:W-:-:S07]  /*3a30*/  @P0 FADD.FTZ R57, R57, R34 ;  /* 0x0000002239390221 */ /* 0x000fce0000010000 */
.L_x_1637:
[----:B------:R-:W-:Y:S05]  /*3a40*/  BSYNC.RECONVERGENT B1 ;  /* 0x0000000000017941 */ /* 0x000fea0003800200 */
.L_x_1635:
[----:B------:R-:W0:Y:S01]  /*3a50*/  LDC.64 R44, c[0x0][0x3a8] ;  /* 0x0000ea00ff2c7b82 */ /* 0x000e220000000a00 */
[----:B------:R-:W-:Y:S01]  /*3a60*/  F2FP.F16.F32.PACK_AB R32, R51, R50 ;  /* 0x000000323320723e */ /* 0x000fe200000000ff */
[----:B------:R-:W-:Y:S01]  /*3a70*/  BSSY.RECONVERGENT B1, `(.L_x_1643) ;  /* 0x0000017000017945 */ /* 0x000fe20003800200 */
[----:B------:R-:W-:Y:S02]  /*3a80*/  F2FP.F16.F32.PACK_AB R33, R53, R52 ;  /* 0x000000343521723e */ /* 0x000fe400000000ff */
[----:B------:R-:W-:Y:S01]  /*3a90*/  F2FP.F16.F32.PACK_AB R34, R55, R54 ;  /* 0x000000363722723e */ /* 0x000fe200000000ff */
[----:B0-----:R-:W-:Y:S01]  /*3aa0*/  IMAD.WIDE.U32 R44, R35, 0x10, R44 ;  /* 0x00000010232c7825 */ /* 0x001fe200078e002c */
[----:B------:R-:W-:-:S05]  /*3ab0*/  F2FP.F16.F32.PACK_AB R35, R57, R56 ;  /* 0x000000383923723e */ /* 0x000fca00000000ff */
[----:B------:R0:W-:Y:S01]  /*3ac0*/  STG.E.128 desc[UR8][R44.64], R32 ;  /* 0x000000202c007986 */ /* 0x0001e2000c101d08 */
[----:B------:R-:W-:Y:S05]  /*3ad0*/  @!P2 BRA `(.L_x_1644) ;  /* 0x000000000040a947 */ /* 0x000fea0003800000 */
[----:B0-----:R-:W-:-:S04]  /*3ae0*/  SHF.L.U32 R32, R46, 0x10, RZ ;  /* 0x000000102e207819 */ /* 0x001fc800000006ff */
[----:B------:R-:W-:Y:S02]  /*3af0*/  LOP3.LUT R34, R32, 0xff0000, RZ, 0xc0, !PT ;  /* 0x00ff000020227812 */ /* 0x000fe400078ec0ff */
[----:B------:R-:W-:Y:S02]  /*3b00*/  SHF.L.U32 R32, R41, 0x8, RZ ;  /* 0x0000000829207819 */ /* 0x000fe400000006ff */
[----:B------:R-:W-:Y:S01]  /*3b10*/  PRMT R45, R34, 0x4210, R47 ;  /* 0x00004210222d7816 */ /* 0x000fe2000000002f */
[----:B------:R-:W-:-:S03]  /*3b20*/  IMAD.WIDE.U32 R34, R38, 0x10000, RZ ;  /* 0x0001000026227825 */ /* 0x000fc600078e00ff */
[----:B------:R-:W-:Y:S01]  /*3b30*/  LOP3.LUT R45, R45, 0xff00, R32, 0xf8, !PT ;  /* 0x0000ff002d2d7812 */ /* 0x000fe200078ef820 */
[----:B------:R-:W-:-:S03]  /*3b40*/  IMAD.WIDE.U32 R32, R39, 0x1000000, RZ ;  /* 0x0100000027207825 */ /* 0x000fc600078e00ff */
        /* <DEDUP_REMOVED lines=9> */
.L_x_1644:
[----:B------:R-:W-:Y:S05]  /*3be0*/  BSYNC.RECONVERGENT B1 ;  /* 0x0000000000017941 */ /* 0x000fea0003800200 */
.L_x_1643:
[----:B01----:R-:W-:Y:S01]  /*3bf0*/  FADD.FTZ R32, RZ, R50 ;  /* 0x00000032ff207221 */ /* 0x003fe20000010000 */
[----:B------:R-:W-:Y:S01]  /*3c00*/  UMOV UR4, 0xffffffff ;  /* 0xffffffff00047882 */ /* 0x000fe20000000000 */
[----:B------:R-:W-:Y:S02]  /*3c10*/  ISETP.NE.AND P0, PT, R36, RZ, PT ;  /* 0x000000ff2400720c */ /* 0x000fe40003f05270 */
[----:B------:R-:W-:-:S04]  /*3c20*/  FADD.FTZ R33, R32, R51 ;  /* 0x0000003320217221 */ /* 0x000fc80000010000 */
[----:B------:R-:W-:-:S04]  /*3c30*/  FADD.FTZ R32, R33, R52 ;  /* 0x0000003421207221 */ /* 0x000fc80000010000 */
[----:B------:R-:W-:-:S04]  /*3c40*/  FADD.FTZ R33, R32, R53 ;  /* 0x0000003520217221 */ /* 0x000fc80000010000 */
[----:B------:R-:W-:-:S04]  /*3c50*/  FADD.FTZ R32, R33, R54 ;  /* 0x0000003621207221 */ /* 0x000fc80000010000 */
[----:B------:R-:W-:-:S04]  /*3c60*/  FADD.FTZ R33, R32, R55 ;  /* 0x0000003720217221 */ /* 0x000fc80000010000 */
[----:B------:R-:W-:-:S04]  /*3c70*/  FADD.FTZ R32, R33, R56 ;  /* 0x0000003821207221 */ /* 0x000fc80000010000 */
[----:B------:R-:W-:Y:S01]  /*3c80*/  FADD.FTZ R43, R32, R57 ;  /* 0x00000039202b7221 */ /* 0x000fe20000010000 */
        /* <DEDUP_REMOVED lines=38> */
.L_x_1660:
        /* <DEDUP_REMOVED lines=16> */
[----:B------:R-:W-:Y:S02]  /*3ff0*/  HADD2.F32 R32, -RZ, R17.H0_H0 ;  /* 0x20000011ff207230 */ /* 0x000fe40000004100 */
[----:B------:R-:W-:Y:S02]  /*4000*/  HADD2.F32 R42, -RZ, R13.H0_H0 ;  /* 0x2000000dff2a7230 */ /* 0x000fe40000004100 */
[C---:B------:R-:W-:Y:S01]  /*4010*/  FADD.FTZ R52, -R34.reuse, R52 ;  /* 0x0000003422347221 */ /* 0x040fe20000010100 */
[C---:B------:R-:W-:Y:S01]  /*4020*/  FADD.FTZ R50, -R34.reuse, R50 ;  /* 0x0000003222327221 */ /* 0x040fe20000010100 */
[----:B------:R-:W-:Y:S02]  /*4030*/  HADD2.F32 R33, -RZ, R16.H0_H0 ;  /* 0x20000010ff217230 */ /* 0x000fe40000004100 */
[----:B------:R-:W-:Y:S01]  /*4040*/  FADD.FTZ R54, -R34, R54 ;  /* 0x0000003622367221 */ /* 0x000fe20000010100 */
[----:B------:R-:W-:Y:S01]  /*4050*/  FMUL.FTZ R45, R43, R52 ;  /* 0x000000342b2d7220 */ /* 0x000fe20000410000 */
[----:B------:R-:W-:-:S02]  /*4060*/  HADD2.F32 R35, -RZ, R12.H0_H0 ;  /* 0x2000000cff237230 */ /* 0x000fc40000004100 */
[----:B------:R-:W-:Y:S01]  /*4070*/  FMUL.FTZ R44, R43, R50 ;  /* 0x000000322b2c7220 */ /* 0x000fe20000410000 */
[----:B------:R-:W-:Y:S02]  /*4080*/  VIADD R49, R49, 0xffffffff ;  /* 0xffffffff31317836 */ /* 0x000fe40000000000 */
[----:B------:R-:W-:Y:S01]  /*4090*/  FFMA.FTZ R45, R45, R32, R42 ;  /* 0x000000202d2d7223 */ /* 0x000fe2000001002a */
[----:B------:R-:W-:Y:S01]  /*40a0*/  FADD.FTZ R32, -R34, R55 ;  /* 0x0000003722207221 */ /* 0x000fe20000010100 */
[----:B------:R-:W-:Y:S01]  /*40b0*/  FFMA.FTZ R44, R44, R33, R35 ;  /* 0x000000212c2c7223 */ /* 0x000fe20000010023 */
[----:B------:R-:W-:Y:S02]  /*40c0*/  HADD2.F32 R33, -RZ, R18.H0_H0 ;  /* 0x20000012ff217230 */ /* 0x000fe40000004100 */
[C---:B------:R-:W-:Y:S01]  /*40d0*/  FMUL.FTZ R54, R43.reuse, R54 ;  /* 0x000000362b367220 */ /* 0x040fe20000410000 */
[----:B------:R-:W-:Y:S02]  /*40e0*/  HADD2.F32 R35, -RZ, R14.H0_H0 ;  /* 0x2000000eff237230 */ /* 0x000fe40000004100 */
[----:B------:R-:W-:Y:S01]  /*40f0*/  FMUL.FTZ R32, R43, R32 ;  /* 0x000000202b207220 */ /* 0x000fe20000410000 */
[----:B------:R-:W-:-:S02]  /*4100*/  HADD2.F32 R55, -RZ, R18.H1_H1 ;  /* 0x30000012ff377230 */ /* 0x000fc40000004100 */
[C---:B------:R-:W-:Y:S01]  /*4110*/  FADD.FTZ R56, -R34.reuse, R56 ;  /* 0x0000003822387221 */ /* 0x040fe20000010100 */
[----:B------:R-:W-:Y:S02]  /*4120*/  HADD2.F32 R59, -RZ, R14.H1_H1 ;  /* 0x3000000eff3b7230 */ /* 0x000fe40000004100 */
[----:B------:R-:W-:Y:S01]  /*4130*/  FADD.FTZ R50, -R34, R51 ;  /* 0x0000003322327221 */ /* 0x000fe20000010100 */
[----:B------:R-:W-:Y:S02]  /*4140*/  IMAD R42, R49, R48, RZ ;  /* 0x00000030312a7224 */ /* 0x000fe400078e02ff */
[----:B------:R-:W-:Y:S01]  /*4150*/  FFMA.FTZ R49, R54, R33, R35 ;  /* 0x0000002136317223 */ /* 0x000fe20000010023 */
[----:B------:R-:W-:Y:S02]  /*4160*/  HADD2.F32 R54, -RZ, R19.H0_H0 ;  /* 0x20000013ff367230 */ /* 0x000fe40000004100 */
[----:B------:R-:W-:Y:S01]  /*4170*/  FFMA.FTZ R48, R32, R55, R59 ;  /* 0x0000003720307223 */ /* 0x000fe2000001003b */
[--C-:B------:R-:W-:Y:S01]  /*4180*/  HADD2.F32 R58, -RZ, R15.reuse.H0_H0 ;  /* 0x2000000fff3a7230 */ /* 0x100fe20000004100 */
[----:B------:R-:W1:Y:S01]  /*4190*/  LDC.64 R32, c[0x0][0x428] ;  /* 0x00010a00ff207b82 */ /* 0x000e620000000a00 */
[----:B------:R-:W-:Y:S01]  /*41a0*/  FMUL.FTZ R35, R43, R56 ;  /* 0x000000382b237220 */ /* 0x000fe20000410000 */
[C---:B------:R-:W-:Y:S01]  /*41b0*/  FADD.FTZ R52, -R34.reuse, R53 ;  /* 0x0000003522347221 */ /* 0x040fe20000010100 */
[----:B------:R-:W-:Y:S01]  /*41c0*/  FADD.FTZ R34, -R34, R57 ;  /* 0x0000003922227221 */ /* 0x000fe20000010100 */
[----:B------:R-:W-:-:S02]  /*41d0*/  HADD2.F32 R56, -RZ, R15.H1_H1 ;  /* 0x3000000fff387230 */ /* 0x000fc40000004100 */
[----:B------:R-:W-:Y:S01]  /*41e0*/  FFMA.FTZ R35, R35, R54, R58 ;  /* 0x0000003623237223 */ /* 0x000fe2000001003a */
[----:B------:R-:W-:Y:S02]  /*41f0*/  HADD2.F32 R54, -RZ, R19.H1_H1 ;  /* 0x30000013ff367230 */ /* 0x000fe40000004100 */
[C---:B------:R-:W-:Y:S01]  /*4200*/  FMUL.FTZ R53, R43.reuse, R34 ;  /* 0x000000222b357220 */ /* 0x040fe20000410000 */
[----:B------:R-:W-:Y:S01]  /*4210*/  SHF.R.S32.HI R51, RZ, 0x1f, R42 ;  /* 0x0000001fff337819 */ /* 0x000fe2000001142a */
[----:B------:R-:W-:Y:S02]  /*4220*/  HADD2.F32 R57, -RZ, R17.H1_H1 ;  /* 0x30000011ff397230 */ /* 0x000fe40000004100 */
[----:B------:R-:W-:Y:S01]  /*4230*/  FMUL.FTZ R34, R43, R50 ;  /* 0x000000322b227220 */ /* 0x000fe20000410000 */
[----:B------:R-:W-:Y:S01]  /*4240*/  FFMA.FTZ R54, R53, R54, R56 ;  /* 0x0000003635367223 */ /* 0x000fe20000010038 */
[----:B------:R-:W-:Y:S01]  /*4250*/  LEA.HI R51, R51, R42, RZ, 0x3 ;  /* 0x0000002a33337211 */ /* 0x000fe200078f18ff */
[----:B------:R-:W-:-:S02]  /*4260*/  HADD2.F32 R53, -RZ, R16.H1_H1 ;  /* 0x30000010ff357230 */ /* 0x000fc40000004100 */
[----:B------:R-:W-:Y:S01]  /*4270*/  FMUL.FTZ R52, R43, R52 ;  /* 0x000000342b347220 */ /* 0x000fe20000410000 */
[----:B------:R-:W-:Y:S01]  /*4280*/  HADD2.F32 R59, -RZ, R13.H1_H1 ;  /* 0x3000000dff3b7230 */ /* 0x000fe20000004100 */
[----:B------:R-:W-:Y:S01]  /*4290*/  LEA.HI.SX32 R43, R51, R36, 0x1d ;  /* 0x00000024332b7211 */ /* 0x000fe200078feaff */
[----:B------:R-:W-:Y:S01]  /*42a0*/  HADD2.F32 R55, -RZ, R12.H1_H1 ;  /* 0x3000000cff377230 */ /* 0x000fe20000004100 */
[----:B------:R-:W-:Y:S02]  /*42b0*/  F2FP.F16.F32.PACK_AB R35, R54, R35 ;  /* 0x000000233623723e */ /* 0x000fe400000000ff */
[----:B------:R-:W-:Y:S02]  /*42c0*/  FFMA.FTZ R52, R52, R57, R59 ;  /* 0x0000003934347223 */ /* 0x000fe4000001003b */
[----:B------:R-:W-:Y:S01]  /*42d0*/  FFMA.FTZ R53, R34, R53, R55 ;  /* 0x0000003522357223 */ /* 0x000fe20000010037 */
[----:B------:R-:W-:Y:S01]  /*42e0*/  F2FP.F16.F32.PACK_AB R34, R48, R49 ;  /* 0x000000313022723e */ /* 0x000fe200000000ff */
[----:B-1----:R-:W-:Y:S01]  /*42f0*/  IMAD.WIDE.U32 R42, R43, 0x10, R32 ;  /* 0x000000102b2a7825 */ /* 0x002fe200078e0020 */
[----:B------:R-:W-:-:S02]  /*4300*/  F2FP.F16.F32.PACK_AB R33, R52, R45 ;  /* 0x0000002d3421723e */ /* 0x000fc400000000ff */
[----:B------:R-:W-:-:S05]  /*4310*/  F2FP.F16.F32.PACK_AB R32, R53, R44 ;  /* 0x0000002c3520723e */ /* 0x000fca00000000ff */
[----:B------:R1:W-:Y:S02]  /*4320*/  STG.E.128 desc[UR8][R42.64], R32 ;  /* 0x000000202a007986 */ /* 0x0003e4000c101d08 */
.L_x_1647:
[----:B------:R-:W-:Y:S05]  /*4330*/  BSYNC.RECONVERGENT B1 ;  /* 0x0000000000017941 */ /* 0x000fea0003800200 */
.L_x_1646:
[----:B-1----:R-:W1:Y:S02]  /*4340*/  LDC.64 R32, c[0x0][0x380] ;  /* 0x0000e000ff207b82 */ /* 0x002e640000000a00 */
[----:B-1----:R-:W-:-:S04]  /*4350*/  LEA R37, R32, R37, 0x2 ;  /* 0x0000002520257211 */ /* 0x002fc800078e10ff */
[----:B------:R-:W-:-:S13]  /*4360*/  ISETP.GE.AND P0, PT, R37, R33, PT ;  /* 0x000000212500720c */ /* 0x000fda0003f06270 */
[----:B------:R-:W-:Y:S05]  /*4370*/  @!P0 BRA `(.L_x_1648) ;  /* 0xffffffc400348947 */ /* 0x000fea000383ffff */
[----:B------:R-:W-:Y:S05]  /*4380*/  BSYNC B0 ;  /* 0x0000000000007941 */ /* 0x000fea0003800000 */
.L_x_1578:
[----:B------:R-:W-:Y:S05]  /*4390*/  EXIT ;  /* 0x000000000000794d */ /* 0x000fea0003800000 */
.L_x_1645:
[----:B------:R-:W-:Y:S01]  /*43a0*/  HFMA2 R35, -RZ, RZ, 0, 1.847743988037109375e-06 ;  /* 0x0000001fff237431 */ /* 0x000fe200000001ff */
[----:B------:R-:W-:Y:S01]  /*43b0*/  BSSY B1, `(.L_x_1649) ;  /* 0x0000007000017945 */ /* 0x000fe20003800000 */
[----:B------:R-:W-:Y:S01]  /*43c0*/  MOV R61, R43 ;  /* 0x0000002b003d7202 */ /* 0x000fe20000000f00 */
[----:B------:R-:W-:Y:S01]  /*43d0*/  IMAD.MOV.U32 R42, RZ, RZ, 0x1 ;  /* 0x00000001ff2a7424 */ /* 0x000fe200078e00ff */
[----:B------:R-:W-:-:S07]  /*43e0*/  MOV R34, 0xffffffff ;  /* 0xffffffff00227802 */ /* 0x000fce0000000f00 */
[----:B------:R-:W-:Y:S05]  /*43f0*/  WARPSYNC.COLLECTIVE R34, `(.L_x_1650) ;  /* 0x0000000022087348 */ /* 0x000fea0003c00000 */
[----:B------:R0:W1:Y:S02]  /*4400*/  SHFL.BFLY P2, R32, R61, R42, R35 ;  /* 0x0c00002a3d207389 */ /* 0x0000640000040023 */
[----:B01----:R-:W-:Y:S05]  /*4410*/  ENDCOLLECTIVE ;  /* 0x000000000000791b */ /* 0x003fea0003800000 */
.L_x_1650:
[----:B------:R-:W-:Y:S05]  /*4420*/  BSYNC B1 ;  /* 0x0000000000017941 */ /* 0x000fea0003800000 */
.L_x_1649:
[----:B------:R-:W-:Y:S01]  /*4430*/  FADD.FTZ R44, R43, R32 ;  /* 0x000000202b2c7221 */ /* 0x000fe20000010000 */
[----:B------:R-:W-:Y:S01]  /*4440*/  HFMA2 R42, -RZ, RZ, 0, 1.1920928955078125e-07 ;  /* 0x00000002ff2a7431 */ /* 0x000fe200000001ff */
[----:B------:R-:W-:Y:S01]  /*4450*/  MOV R35, 0x1f ;  /* 0x0000001f00237802 */ /* 0x000fe20000000f00 */
[----:B------:R-:W-:Y:S01]  /*4460*/  IMAD.MOV.U32 R34, RZ, RZ, -0x1 ;  /* 0xffffffffff227424 */ /* 0x000fe200078e00ff */
[----:B------:R-:W0:Y:S01]  /*4470*/  LDC R33, c[0x0][0x400] ;  /* 0x00010000ff217b82 */ /* 0x000e220000000800 */
[----:B------:R-:W-:-:S07]  /*4480*/  IMAD.MOV.U32 R61, RZ, RZ, R44 ;  /* 0x000000ffff3d7224 */ /* 0x000fce00078e002c */
[----:B0-----:R-:W-:Y:S05]  /*4490*/  WARPSYNC.COLLECTIVE R34, `(.L_x_1651) ;  /* 0x0000000022087348 */ /* 0x001fea0003c00000 */
[----:B------:R1:W2:Y:S02]  /*44a0*/  SHFL.BFLY P2, R32, R61, R42, R35 ;  /* 0x0c00002a3d207389 */ /* 0x0002a40000040023 */
[----:B012---:R-:W-:Y:S05]  /*44b0*/  ENDCOLLECTIVE ;  /* 0x000000000000791b */ /* 0x007fea0003800000 */
.L_x_1651:
[----:B------:R-:W-:Y:S02]  /*44c0*/  HFMA2 R42, -RZ, RZ, 0, 2.384185791015625e-07 ;  /* 0x00000004ff2a7431 */ /* 0x000fe400000001ff */
[----:B------:R-:W-:-:S05]  /*44d0*/  FADD.FTZ R58, R44, R32 ;  /* 0x000000202c3a7221 */ /* 0x000fca0000010000 */
[----:B------:R-:W-:-:S07]  /*44e0*/  MOV R61, R58 ;  /* 0x0000003a003d7202 */ /* 0x000fce0000000f00 */
[----:B------:R-:W-:Y:S05]  /*44f0*/  WARPSYNC.COLLECTIVE R34, `(.L_x_1652) ;  /* 0x0000000022087348 */ /* 0x000fea0003c00000 */
[----:B------:R0:W1:Y:S02]  /*4500*/  SHFL.BFLY P2, R32, R61, R42, R35 ;  /* 0x0c00002a3d207389 */ /* 0x0000640000040023 */
[----:B01----:R-:W-:Y:S05]  /*4510*/  ENDCOLLECTIVE ;  /* 0x000000000000791b */ /* 0x003fea0003800000 */
.L_x_1652:
[----:B------:R-:W-:Y:S01]  /*4520*/  MOV R42, 0x8 ;  /* 0x00000008002a7802 */ /* 0x000fe20000000f00 */
[----:B------:R-:W-:-:S04]  /*4530*/  FADD.FTZ R59, R58, R32 ;  /* 0x000000203a3b7221 */ /* 0x000fc80000010000 */
[----:B------:R-:W-:-:S07]  /*4540*/  IMAD.MOV.U32 R61, RZ, RZ, R59 ;  /* 0x000000ffff3d7224 */ /* 0x000fce00078e003b */
[----:B------:R-:W-:Y:S05]  /*4550*/  WARPSYNC.COLLECTIVE R34, `(.L_x_1653) ;  /* 0x0000000022087348 */ /* 0x000fea0003c00000 */
[----:B------:R0:W1:Y:S02]  /*4560*/  SHFL.BFLY P2, R32, R61, R42, R35 ;  /* 0x0c00002a3d207389 */ /* 0x0000640000040023 */
[----:B01----:R-:W-:Y:S05]  /*4570*/  ENDCOLLECTIVE ;  /* 0x000000000000791b */ /* 0x003fea0003800000 */
.L_x_1653:
[----:B------:R-:W-:Y:S02]  /*4580*/  IMAD.MOV.U32 R42, RZ, RZ, 0x10 ;  /* 0x00000010ff2a7424 */ /* 0x000fe400078e00ff */
[----:B------:R-:W-:-:S05]  /*4590*/  FADD.FTZ R60, R59, R32 ;  /* 0x000000203b3c7221 */ /* 0x000fca0000010000 */
[----:B------:R-:W-:-:S07]  /*45a0*/  MOV R61, R60 ;  /* 0x0000003c003d7202 */ /* 0x000fce0000000f00 */
[----:B------:R-:W-:Y:S05]  /*45b0*/  WARPSYNC.COLLECTIVE R34, `(.L_x_1654) ;  /* 0x0000000022087348 */ /* 0x000fea0003c00000 */
[----:B------:R0:W1:Y:S02]  /*45c0*/  SHFL.BFLY P2, R32, R61, R42, R35 ;  /* 0x0c00002a3d207389 */ /* 0x0000640000040023 */
[----:B01----:R-:W-:Y:S05]  /*45d0*/  ENDCOLLECTIVE ;  /* 0x000000000000791b */ /* 0x003fea0003800000 */
.L_x_1654:
[----:B------:R-:W-:Y:S02]  /*45e0*/  HFMA2 R42, -RZ, RZ, 0, 5.9604644775390625e-08 ;  /* 0x00000001ff2a7431 */ /* 0x000fe400000001ff */
        /* <DEDUP_REMOVED lines=9> */
[----:B------:R-:W-:-:S03]  /*4680*/  FADD.FTZ R43, -R45, R57 ;  /* 0x000000392d2b7221 */ /* 0x000fc60000010100 */
[----:B------:R-:W-:Y:S01]  /*4690*/  FFMA.FTZ R32, R35, R35, R32 ;  /* 0x0000002323207223 */ /* 0x000fe20000010020 */
[----:B------:R-:W-:-:S04]  /*46a0*/  FADD.FTZ R35, -R45, R54 ;  /* 0x000000362d237221 */ /* 0x000fc80000010100 */
[----:B------:R-:W-:Y:S01]  /*46b0*/  FFMA.FTZ R32, R35, R35, R32 ;  /* 0x0000002323207223 */ /* 0x000fe20000010020 */
[----:B------:R-:W-:-:S04]  /*46c0*/  FADD.FTZ R35, -R45, R55 ;  /* 0x000000372d237221 */ /* 0x000fc80000010100 */
[----:B------:R-:W-:Y:S01]  /*46d0*/  FFMA.FTZ R32, R35, R35, R32 ;  /* 0x0000002323207223 */ /* 0x000fe20000010020 */
[----:B------:R-:W-:-:S04]  /*46e0*/  FADD.FTZ R35, -R45, R56 ;  /* 0x000000382d237221 */ /* 0x000fc80000010100 */
[----:B------:R-:W-:Y:S01]  /*46f0*/  FFMA.FTZ R32, R35, R35, R32 ;  /* 0x0000002323207223 */ /* 0x000fe20000010020 */
[----:B------:R-:W-:-:S03]  /*4700*/  IMAD.MOV.U32 R35, RZ, RZ, 0x1f ;  /* 0x0000001fff237424 */ /* 0x000fc600078e00ff */
[----:B------:R-:W-:-:S05]  /*4710*/  FFMA.FTZ R43, R43, R43, R32 ;  /* 0x0000002b2b2b7223 */ /* 0x000fca0000010020 */
[----:B------:R-:W-:-:S07]  /*4720*/  MOV R61, R43 ;  /* 0x0000002b003d7202 */ /* 0x000fce0000000f00 */
[----:B------:R-:W-:Y:S05]  /*4730*/  WARPSYNC.COLLECTIVE R34, `(.L_x_1655) ;  /* 0x0000000022087348 */ /* 0x000fea0003c00000 */
[----:B------:R0:W1:Y:S02]  /*4740*/  SHFL.BFLY P2, R32, R61, R42, R35 ;  /* 0x0c00002a3d207389 */ /* 0x0000640000040023 */
[----:B01----:R-:W-:Y:S05]  /*4750*/  ENDCOLLECTIVE ;  /* 0x000000000000791b */ /* 0x003fea0003800000 */
.L_x_1655:
[----:B------:R-:W-:Y:S02]  /*4760*/  HFMA2 R42, -RZ, RZ, 0, 1.1920928955078125e-07 ;  /* 0x00000002ff2a7431 */ /* 0x000fe400000001ff */
[----:B------:R-:W-:-:S05]  /*4770*/  FADD.FTZ R44, R43, R32 ;  /* 0x000000202b2c7221 */ /* 0x000fca0000010000 */
[----:B------:R-:W-:-:S07]  /*4780*/  MOV R61, R44 ;  /* 0x0000002c003d7202 */ /* 0x000fce0000000f00 */
[----:B------:R-:W-:Y:S05]  /*4790*/  WARPSYNC.COLLECTIVE R34, `(.L_x_1656) ;  /* 0x0000000022087348 */ /* 0x000fea0003c00000 */
[----:B------:R0:W1:Y:S02]  /*47a0*/  SHFL.BFLY P2, R32, R61, R42, R35 ;  /* 0x0c00002a3d207389 */ /* 0x0000640000040023 */
[----:B01----:R-:W-:Y:S05]  /*47b0*/  ENDCOLLECTIVE ;  /* 0x000000000000791b */ /* 0x003fea0003800000 */
.L_x_1656:
[----:B------:R-:W-:Y:S01]  /*47c0*/  MOV R42, 0x4 ;  /* 0x00000004002a7802 */ /* 0x000fe20000000f00 */
[----:B------:R-:W-:-:S04]  /*47d0*/  FADD.FTZ R58, R44, R32 ;  /* 0x000000202c3a7221 */ /* 0x000fc80000010000 */
[----:B------:R-:W-:-:S07]  /*47e0*/  IMAD.MOV.U32 R61, RZ, RZ, R58 ;  /* 0x000000ffff3d7224 */ /* 0x000fce00078e003a */
[----:B------:R-:W-:Y:S05]  /*47f0*/  WARPSYNC.COLLECTIVE R34, `(.L_x_1657) ;  /* 0x0000000022087348 */ /* 0x000fea0003c00000 */
[----:B------:R0:W1:Y:S02]  /*4800*/  SHFL.BFLY P2, R32, R61, R42, R35 ;  /* 0x0c00002a3d207389 */ /* 0x0000640000040023 */
[----:B01----:R-:W-:Y:S05]  /*4810*/  ENDCOLLECTIVE ;  /* 0x000000000000791b */ /* 0x003fea0003800000 */
.L_x_1657:
[----:B------:R-:W-:Y:S02]  /*4820*/  IMAD.MOV.U32 R42, RZ, RZ, 0x8 ;  /* 0x00000008ff2a7424 */ /* 0x000fe400078e00ff */
[----:B------:R-:W-:-:S05]  /*4830*/  FADD.FTZ R59, R58, R32 ;  /* 0x000000203a3b7221 */ /* 0x000fca0000010000 */
[----:B------:R-:W-:-:S07]  /*4840*/  MOV R61, R59 ;  /* 0x0000003b003d7202 */ /* 0x000fce0000000f00 */
[----:B------:R-:W-:Y:S05]  /*4850*/  WARPSYNC.COLLECTIVE R34, `(.L_x_1658) ;  /* 0x0000000022087348 */ /* 0x000fea0003c00000 */
[----:B------:R0:W1:Y:S02]  /*4860*/  SHFL.BFLY P2, R32, R61, R42, R35 ;  /* 0x0c00002a3d207389 */ /* 0x0000640000040023 */
[----:B01----:R-:W-:Y:S05]  /*4870*/  ENDCOLLECTIVE ;  /* 0x000000000000791b */ /* 0x003fea0003800000 */
.L_x_1658:
[----:B------:R-:W-:Y:S02]  /*4880*/  HFMA2 R42, -RZ, RZ, 0, 9.5367431640625e-07 ;  /* 0x00000010ff2a7431 */ /* 0x000fe400000001ff */
[----:B------:R-:W-:-:S05]  /*4890*/  FADD.FTZ R60, R59, R32 ;  /* 0x000000203b3c7221 */ /* 0x000fca0000010000 */
[----:B------:R-:W-:-:S07]  /*48a0*/  MOV R61, R60 ;  /* 0x0000003c003d7202 */ /* 0x000fce0000000f00 */
[----:B------:R-:W-:Y:S05]  /*48b0*/  WARPSYNC.COLLECTIVE R34, `(.L_x_1659) ;  /* 0x0000000022087348 */ /* 0x000fea0003c00000 */
[----:B------:R0:W1:Y:S02]  /*48c0*/  SHFL.BFLY P2, R32, R61, R42, R35 ;  /* 0x0c00002a3d207389 */ /* 0x0000640000040023 */
[----:B01----:R-:W-:Y:S05]  /*48d0*/  ENDCOLLECTIVE ;  /* 0x000000000000791b */ /* 0x003fea0003800000 */
.L_x_1659:
[----:B------:R-:W-:Y:S05]  /*48e0*/  BRA `(.L_x_1660) ;  /* 0xfffffff400807947 */ /* 0x000fea000383ffff */
.L_x_1661:
        /* <DEDUP_REMOVED lines=9> */
.L_x_9066:


//--------------------- .text._ZN10layer_norm13ln_fwd_kernelINS_13Kernel_traitsIf13__nv_bfloat16S2_S2_fjLj256ELj1ELj4ELj1ELj16ENS_18Kernel_traits_baseILj256EfS2_S2_S2_fjLj128EEEEELb0ELb0ELb0ELb0EEEvNS_9FwdParamsE --------------------------
	.section	.text._ZN10layer_norm13ln_fwd_kernelINS_13Kernel_traitsIf13__nv_bfloat16S2_S2_fjLj256ELj1ELj4ELj1ELj16ENS_18Kernel_traits_baseILj256EfS2_S2_S2_fjLj128EEEEELb0ELb0ELb0ELb0EEEvNS_9FwdParamsE,"ax",@progbits
	.align	128
        .global         _ZN10layer_norm13ln_fwd_kernelINS_13Kernel_traitsIf13__nv_bfloat16S2_S2_fjLj256ELj1ELj4ELj1ELj16ENS_18Kernel_traits_baseILj256EfS2_S2_S2_fjLj128EEEEELb0ELb0ELb0ELb0EEEvNS_9FwdParamsE
        .type           _ZN10layer_norm13ln_fwd_kernelINS_13Kernel_traitsIf13__nv_bfloat16S2_S2_fjLj256ELj1ELj4ELj1ELj16ENS_18Kernel_traits_baseILj256EfS2_S2_S2_fjLj128EEEEELb0ELb0ELb0ELb0EEEvNS_9FwdParamsE,@function
        .size           _ZN10layer_norm13ln_fwd_kernelINS_13Kernel_traitsIf13__nv_bfloat16S2_S2_fjLj256ELj1ELj4ELj1ELj16ENS_18Kernel_traits_baseILj256EfS2_S2_S2_fjLj128EEEEELb0ELb0ELb0ELb0EEEvNS_9FwdParamsE,(.L_x_9067 - _ZN10layer_norm13ln_fwd_kernelINS_13Kernel_traitsIf13__nv_bfloat16S2_S2_fjLj256ELj1ELj4ELj1ELj16ENS_18Kernel_traits_baseILj256EfS2_S2_S2_fjLj128EEEEELb0ELb0ELb0ELb0EEEvNS_9FwdParamsE)
        .other          _ZN10layer_norm13ln_fwd_kernelINS_13Kernel_traitsIf13__nv_bfloat16S2_S2_fjLj256ELj1ELj4ELj1ELj16ENS_18Kernel_traits_baseILj256EfS2_S2_S2_fjLj128EEEEELb0ELb0ELb0ELb0EEEvNS_9FwdParamsE,@"STO_CUDA_ENTRY STV_DEFAULT"
_ZN10layer_norm13ln_fwd_kernelINS_13Kernel_traitsIf13__nv_bfloat16S2_S2_fjLj256ELj1ELj4ELj1ELj16ENS_18Kernel_traits_baseILj256EfS2_S2_S2_fjLj128EEEEELb0ELb0ELb0ELb0EEEvNS_9FwdParamsE:
.text._ZN10layer_norm13ln_fwd_kernelINS_13Kernel_traitsIf13__nv_bfloat16S2_S2_fjLj256ELj1ELj4ELj1ELj16ENS_18Kernel_traits_baseILj256EfS2_S2_S2_fjLj128EEEEELb0ELb0ELb0ELb0EEEvNS_9FwdParamsE:
        /* <DEDUP_REMOVED lines=18> */
[----:B------:R-:W-:Y:S02]  /*0120*/  CS2R R22, SRZ ;  /* 0x0000000000167805 */ /* 0x000fe4000001ff00 */
[----:B------:R-:W-:Y:S02]  /*0130*/  CS2R R20, SRZ ;  /* 0x0000000000147805 */ /* 0x000fe4000001ff00 */
[----:B------:R-:W-:Y:S02]  /*0140*/  CS2R R18, SRZ ;  /* 0x0000000000127805 */ /* 0x000fe4000001ff00 */
[----:B------:R-:W-:Y:S02]  /*0150*/  CS2R R16, SRZ ;  /* 0x0000000000107805 */ /* 0x000fe4000001ff00 */
[----:B0-----:R-:W-:-:S04]  /*0160*/  ISETP.NE.U32.AND P0, PT, RZ, UR4, PT ;  /* 0x00000004ff007c0c */ /* 0x001fc8000bf05070 */
[----:B------:R-:W-:Y:S01]  /*0170*/  ISETP.NE.AND.EX P0, PT, RZ, UR5, PT, P0 ;  /* 0x00000005ff007c0c */ /* 0x000fe2000bf05300 */
[----:B-1----:R-:W-:-:S05]  /*0180*/  IMAD.WIDE.U32 R4, R0, 0x20, R4 ;  /* 0x0000002000047825 */ /* 0x002fca00078e0004 */
[----:B------:R0:W5:Y:S04]  /*0190*/  LDG.E.128 R12, desc[UR6][R4.64] ;  /* 0x00000006040c7981 */ /* 0x000168000c1e1d00 */
[----:B------:R0:W5:Y:S03]  /*01a0*/  LDG.E.128 R8, desc[UR6][R4.64+0x10] ;  /* 0x0000100604087981 */ /* 0x000166000c1e1d00 */
[----:B------:R-:W1:Y:S02]  /*01b0*/  @P0 LDC.64 R6, c[0x0][0x438] ;  /* 0x00010e00ff060b82 */ /* 0x000e640000000a00 */
[----:B-1----:R-:W-:-:S05]  /*01c0*/  @P0 IMAD.WIDE.U32 R6, R0, 0x20, R6 ;  /* 0x0000002000060825 */ /* 0x002fca00078e0006 */
[----:B------:R0:W5:Y:S04]  /*01d0*/  @P0 LDG.E.128 R20, desc[UR6][R6.64] ;  /* 0x0000000606140981 */ /* 0x000168000c1e1d00 */
[----:B------:R0:W5:Y:S02]  /*01e0*/  @P0 LDG.E.128 R16, desc[UR6][R6.64+0x10] ;  /* 0x0000100606100981 */ /* 0x000164000c1e1d00 */
.L_x_1663:
[----:B------:R-:W-:Y:S05]  /*01f0*/  BSYNC.RECONVERGENT B0 ;  /* 0x0000000000007941 */ /* 0x000fea0003800200 */
.L_x_1662:
        /* <DEDUP_REMOVED lines=15> */
.L_x_1672:
        /* <DEDUP_REMOVED lines=21> */
[C---:B-----5:R-:W-:Y:S02]  /*0440*/  PRMT R30, R5.reuse, 0x7632, R30 ;  /* 0x00007632051e7816 */ /* 0x060fe4000000001e */
[C---:B------:R-:W-:Y:S02]  /*0450*/  PRMT R31, R6.reuse, 0x7632, R31 ;  /* 0x00007632061f7816 */ /* 0x040fe4000000001f */
[----:B------:R-:W-:Y:S02]  /*0460*/  SHF.L.U32 R37, R6, 0x10, RZ ;  /* 0x0000001006257819 */ /* 0x000fe400000006ff */
[----:B------:R-:W-:Y:S01]  /*0470*/  SHF.L.U32 R5, R5, 0x10, RZ ;  /* 0x0000001005057819 */ /* 0x000fe200000006ff */
[----:B------:R-:W-:Y:S01]  /*0480*/  IMAD.U32 R31, R31, 0x10000, RZ ;  /* 0x000100001f1f7824 */ /* 0x000fe200078e00ff */
[C---:B------:R-:W-:Y:S02]  /*0490*/  PRMT R29, R4.reuse, 0x7632, R29 ;  /* 0x00007632041d7816 */ /* 0x040fe4000000001d */
[----:B------:R-:W-:-:S02]  /*04a0*/  SHF.L.U32 R35, R4, 0x10, RZ ;  /* 0x0000001004237819 */ /* 0x000fc400000006ff */
[C---:B------:R-:W-:Y:S02]  /*04b0*/  PRMT R33, R7.reuse, 0x7632, R33 ;  /* 0x0000763207217816 */ /* 0x040fe40000000021 */
[----:B------:R-:W-:Y:S02]  /*04c0*/  SHF.L.U32 R7, R7, 0x10, RZ ;  /* 0x0000001007077819 */ /* 0x000fe400000006ff */
[----:B------:R-:W-:Y:S02]  /*04d0*/  SHF.L.U32 R33, R33, 0x10, RZ ;  /* 0x0000001021217819 */ /* 0x000fe400000006ff */
[----:B------:R-:W-:Y:S02]  /*04e0*/  SHF.L.U32 R29, R29, 0x10, RZ ;  /* 0x000000101d1d7819 */ /* 0x000fe400000006ff */
[----:B--2---:R-:W-:Y:S02]  /*04f0*/  SHF.L.U32 R6, R25, 0x10, RZ ;  /* 0x0000001019067819 */ /* 0x004fe400000006ff */
[----:B------:R-:W-:-:S02]  /*0500*/  SHF.L.U32 R34, R26, 0x10, RZ ;  /* 0x000000101a227819 */ /* 0x000fc400000006ff */
[C---:B------:R-:W-:Y:S01]  /*0510*/  PRMT R32, R24.reuse, 0x7632, R32 ;  /* 0x0000763218207816 */ /* 0x040fe20000000020 */
[-C--:B------:R-:W-:Y:S01]  /*0520*/  FFMA.FTZ R5, R5, R28.reuse, R6 ;  /* 0x0000001c05057223 */ /* 0x080fe20000010006 */
[----:B------:R-:W-:Y:S01]  /*0530*/  SHF.L.U32 R4, R24, 0x10, RZ ;  /* 0x0000001018047819 */ /* 0x000fe200000006ff */
[-C--:B------:R-:W-:Y:S01]  /*0540*/  FFMA.FTZ R6, R37, R28.reuse, R34 ;  /* 0x0000001c25067223 */ /* 0x080fe20000010022 */
[----:B------:R-:W-:Y:S02]  /*0550*/  PRMT R36, R27, 0x7632, R36 ;  /* 0x000076321b247816 */ /* 0x000fe40000000024 */
[----:B------:R-:W-:Y:S01]  /*0560*/  PRMT R24, R25, 0x7632, R24 ;  /* 0x0000763219187816 */ /* 0x000fe20000000018 */
[----:B------:R-:W-:Y:S01]  /*0570*/  FFMA.FTZ R4, R35, R28, R4 ;  /* 0x0000001c23047223 */ /* 0x000fe20000010004 */
[----:B------:R-:W-:Y:S02]  /*0580*/  PRMT R25, R26, 0x7632, R25 ;  /* 0x000076321a197816 */ /* 0x000fe40000000019 */
[----:B------:R-:W-:-:S02]  /*0590*/  SHF.L.U32 R26, R27, 0x10, RZ ;  /* 0x000000101b1a7819 */ /* 0x000fc400000006ff */
[----:B------:R-:W-:Y:S02]  /*05a0*/  SHF.L.U32 R34, R36, 0x10, RZ ;  /* 0x0000001024227819 */ /* 0x000fe400000006ff */
[----:B------:R-:W-:Y:S01]  /*05b0*/  SHF.L.U32 R27, R30, 0x10, RZ ;  /* 0x000000101e1b7819 */ /* 0x000fe200000006ff */
[-C--:B------:R-:W-:Y:S01]  /*05c0*/  FFMA.FTZ R7, R7, R28.reuse, R26 ;  /* 0x0000001c07077223 */ /* 0x080fe2000001001a */
[----:B------:R-:W-:Y:S02]  /*05d0*/  SHF.L.U32 R36, R24, 0x10, RZ ;  /* 0x0000001018247819 */ /* 0x000fe400000006ff */
[----:B------:R-:W-:Y:S02]  /*05e0*/  SHF.L.U32 R30, R25, 0x10, RZ ;  /* 0x00000010191e7819 */ /* 0x000fe400000006ff */
[----:B------:R-:W-:Y:S01]  /*05f0*/  SHF.L.U32 R24, R32, 0x10, RZ ;  /* 0x0000001020187819 */ /* 0x000fe200000006ff */
[-C--:B------:R-:W-:Y:S01]  /*0600*/  FFMA.FTZ R32, R33, R28.reuse, R34 ;  /* 0x0000001c21207223 */ /* 0x080fe20000010022 */
[-C--:B------:R-:W-:Y:S01]  /*0610*/  FFMA.FTZ R36, R27, R28.reuse, R36 ;  /* 0x0000001c1b247223 */ /* 0x080fe20000010024 */
[----:B------:R-:W-:-:S02]  /*0620*/  FFMA.FTZ R33, R31, R28, R30 ;  /* 0x0000001c1f217223 */ /* 0x000fc4000001001e */
[----:B------:R-:W-:Y:S01]  /*0630*/  FFMA.FTZ R37, R29, R28, R24 ;  /* 0x0000001c1d257223 */ /* 0x000fe20000010018 */
[----:B------:R-:W-:Y:S02]  /*0640*/  F2FP.BF16.F32.PACK_AB R27, R32, R7 ;  /* 0x00000007201b723e */ /* 0x000fe400000010ff */
[----:B------:R-:W-:Y:S02]  /*0650*/  F2FP.BF16.F32.PACK_AB R26, R33, R6 ;  /* 0x00000006211a723e */ /* 0x000fe400000010ff */
[----:B------:R-:W-:Y:S02]  /*0660*/  F2FP.BF16.F32.PACK_AB R25, R36, R5 ;  /* 0x000000052419723e */ /* 0x000fe400000010ff */
[----:B------:R-:W-:Y:S01]  /*0670*/  F2FP.BF16.F32.PACK_AB R24, R37, R4 ;  /* 0x000000042518723e */ /* 0x000fe200000010ff */
[----:B------:R-:W-:Y:S06]  /*0680*/  BRA `(.L_x_1667) ;  /* 0x0000000000c47947 */ /* 0x000fec0003800000 */
.L_x_1666:
[----:B------:R-:W-:-:S04]  /*0690*/  UISETP.NE.U32.AND UP0, UPT, UR14, URZ, UPT ;  /* 0x000000ff0e00728c */ /* 0x000fc8000bf05070 */
[----:B------:R-:W-:-:S06]  /*06a0*/  UISETP.NE.AND.EX UP0, UPT, UR15, URZ, UPT, UP0 ;  /* 0x000000ff0f00728c */ /* 0x000fcc000bf05300 */
[----:B------:R-:W-:-:S13]  /*06b0*/  PLOP3.LUT P1, PT, PT, PT, UP0, 0x80, 0x8 ;  /* 0x000000000008781c */ /* 0x000fda0003f2f008 */
[----:B------:R-:W-:Y:S05]  /*06c0*/  @!P1 BRA `(.L_x_1668) ;  /* 0x0000000000649947 */ /* 0x000fea0003800000 */
[----:B-----5:R-:W-:Y:S02]  /*06d0*/  SHF.L.U32 R25, R4, 0x10, RZ ;  /* 0x0000001004197819 */ /* 0x020fe400000006ff */
[C---:B------:R-:W-:Y:S02]  /*06e0*/  PRMT R27, R6.reuse, 0x7632, R27 ;  /* 0x00007632061b7816 */ /* 0x040fe4000000001b */
[----:B------:R-:W-:Y:S02]  /*06f0*/  SHF.L.U32 R29, R6, 0x10, RZ ;  /* 0x00000010061d7819 */ /* 0x000fe400000006ff */
[----:B------:R-:W-:Y:S01]  /*0700*/  PRMT R24, R4, 0x7632, R24 ;  /* 0x0000763204187816 */ /* 0x000fe20000000018 */
[----:B------:R-:W-:Y:S01]  /*0710*/  FMUL.FTZ R4, R25, R28 ;  /* 0x0000001c19047220 */ /* 0x000fe20000410000 */
[----:B------:R-:W-:Y:S02]  /*0720*/  PRMT R26, R5, 0x7632, R26 ;  /* 0x00007632051a7816 */ /* 0x000fe4000000001a */
[----:B------:R-:W-:-:S02]  /*0730*/  PRMT R6, R7, 0x7632, R6 ;  /* 0x0000763207067816 */ /* 0x000fc40000000006 */
[----:B------:R-:W-:Y:S02]  /*0740*/  SHF.L.U32 R5, R5, 0x10, RZ ;  /* 0x0000001005057819 */ /* 0x000fe400000006ff */
[----:B------:R-:W-:Y:S01]  /*0750*/  SHF.L.U32 R7, R7, 0x10, RZ ;  /* 0x0000001007077819 */ /* 0x000fe200000006ff */
[----:B------:R-:W-:Y:S01]  /*0760*/  IMAD.U32 R31, R6, 0x10000, RZ ;  /* 0x00010000061f7824 */ /* 0x000fe200078e00ff */
[----:B------:R-:W-:Y:S01]  /*0770*/  SHF.L.U32 R37, R24, 0x10, RZ ;  /* 0x0000001018257819 */ /* 0x000fe200000006ff */
[-C--:B------:R-:W-:Y:S01]  /*0780*/  FMUL.FTZ R5, R5, R28.reuse ;  /* 0x0000001c05057220 */ /* 0x080fe20000410000 */
[----:B------:R-:W-:Y:S01]  /*0790*/  SHF.L.U32 R27, R27, 0x10, RZ ;  /* 0x000000101b1b7819 */ /* 0x000fe200000006ff */
[-C--:B------:R-:W-:Y:S01]  /*07a0*/  FMUL.FTZ R6, R29, R28.reuse ;  /* 0x0000001c1d067220 */ /* 0x080fe20000410000 */
[----:B------:R-:W-:Y:S01]  /*07b0*/  SHF.L.U32 R25, R26, 0x10, RZ ;  /* 0x000000101a197819 */ /* 0x000fe200000006ff */
[-C--:B------:R-:W-:Y:S01]  /*07c0*/  FMUL.FTZ R7, R7, R28.reuse ;  /* 0x0000001c07077220 */ /* 0x080fe20000410000 */
[-C--:B------:R-:W-:Y:S01]  /*07d0*/  FMUL.FTZ R32, R31, R28.reuse ;  /* 0x0000001c1f207220 */ /* 0x080fe20000410000 */
[-C--:B------:R-:W-:Y:S01]  /*07e0*/  FMUL.FTZ R33, R27, R28.reuse ;  /* 0x0000001c1b217220 */ /* 0x080fe20000410000 */
[-C--:B------:R-:W-:Y:S01]  /*07f0*/  FMUL.FTZ R37, R37, R28.reuse ;  /* 0x0000001c25257220 */ /* 0x080fe20000410000 */
[----:B------:R-:W-:-:S02]  /*0800*/  FMUL.FTZ R36, R25, R28 ;  /* 0x0000001c19247220 */ /* 0x000fc40000410000 */
[----:B------:R-:W-:Y:S02]  /*0810*/  F2FP.BF16.F32.PACK_AB R27, R32, R7 ;  /* 0x00000007201b723e */ /* 0x000fe400000010ff */
[----:B------:R-:W-:Y:S02]  /*0820*/  F2FP.BF16.F32.PACK_AB R26, R33, R6 ;  /* 0x00000006211a723e */ /* 0x000fe400000010ff */
[----:B------:R-:W-:Y:S02]  /*0830*/  F2FP.BF16.F32.PACK_AB R25, R36, R5 ;  /* 0x000000052419723e */ /* 0x000fe400000010ff */
[----:B------:R-:W-:Y:S01]  /*0840*/  F2FP.BF16.F32.PACK_AB R24, R37, R4 ;  /* 0x000000042518723e */ /* 0x000fe200000010ff */
[----:B------:R-:W-:Y:S06]  /*0850*/  BRA `(.L_x_1667) ;  /* 0x0000000000507947 */ /* 0x000fec0003800000 */
.L_x_1668:
[----:B-----5:R-:W-:Y:S02]  /*0860*/  SHF.L.U32 R31, R4, 0x10, RZ ;  /* 0x00000010041f7819 */ /* 0x020fe400000006ff */
[----:B------:R-:W-:Y:S02]  /*0870*/  SHF.L.U32 R33, R6, 0x10, RZ ;  /* 0x0000001006217819 */ /* 0x000fe400000006ff */
[----:B------:R-:W-:Y:S01]  /*0880*/  PRMT R29, R4, 0x7632, R29 ;  /* 0x00007632041d7816 */ /* 0x000fe2000000001d */
[-C--:B------:R-:W-:Y:S01]  /*0890*/  FMUL.FTZ R4, R31, R28.reuse ;  /* 0x0000001c1f047220 */ /* 0x080fe20000410000 */
[----:B------:R-:W-:Y:S02]  /*08a0*/  PRMT R30, R5, 0x7632, R30 ;  /* 0x00007632051e7816 */ /* 0x000fe4000000001e */
        /* <DEDUP_REMOVED lines=10> */
[-C--:B------:R-:W-:Y:S01]  /*0950*/  FMUL.FTZ R37, R29, R28.reuse ;  /* 0x0000001c1d257220 */ /* 0x080fe20000410000 */
[----:B------:R-:W-:Y:S01]  /*0960*/  SHF.L.U32 R35, R34, 0x10, RZ ;  /* 0x0000001022237819 */ /* 0x000fe200000006ff */
[----:B------:R-:W-:-:S02]  /*0970*/  FMUL.FTZ R36, R31, R28 ;  /* 0x0000001c1f247220 */ /* 0x000fc40000410000 */
[-C--:B------:R-:W-:Y:S02]  /*0980*/  FMUL.FTZ R33, R33, R28.reuse ;  /* 0x0000001c21217220 */ /* 0x080fe40000410000 */
[----:B------:R-:W-:-:S07]  /*0990*/  FMUL.FTZ R32, R35, R28 ;  /* 0x0000001c23207220 */ /* 0x000fce0000410000 */
.L_x_1667:
[----:B------:R-:W0:Y:S02]  /*09a0*/  @P0 LDC.64 R28, c[0x0][0x3a8] ;  /* 0x0000ea00ff1c0b82 */ /* 0x000e240000000a00 */
[----:B0-----:R-:W-:-:S05]  /*09b0*/  @P0 IMAD.WIDE.U32 R28, R39, 0x10, R28 ;  /* 0x00000010271c0825 */ /* 0x001fca00078e001c */
[----:B------:R0:W-:Y:S02]  /*09c0*/  @P0 STG.E.128 desc[UR6][R28.64], R24 ;  /* 0x000000181c000986 */ /* 0x0001e4000c101d06 */
.L_x_1665:
[----:B------:R-:W-:Y:S05]  /*09d0*/  BSYNC.RECONVERGENT B0 ;  /* 0x0000000000007941 */ /* 0x000fea0003800200 */
.L_x_1664:
        /* <DEDUP_REMOVED lines=53> */
.L_x_1684:
        /* <DEDUP_REMOVED lines=14> */
[----:B0-----:R-:W-:-:S05]  /*0e10*/  FSEL R40, R41, RZ, !P2 ;  /* 0x000000ff29287208 */ /* 0x001fca0005000000 */
[--C-:B-1----:R-:W-:Y:S01]  /*0e20*/  FADD.FTZ R28, R4, -R40.reuse ;  /* 0x80000028041c7221 */ /* 0x102fe20000010000 */
[--C-:B------:R-:W-:Y:S01]  /*0e30*/  FADD.FTZ R38, R37, -R40.reuse ;  /* 0x8000002825267221 */ /* 0x100fe20000010000 */
[--C-:B------:R-:W-:Y:S01]  /*0e40*/  FADD.FTZ R31, R36, -R40.reuse ;  /* 0x80000028241f7221 */ /* 0x100fe20000010000 */
[--C-:B------:R-:W-:Y:S01]  /*0e50*/  FADD.FTZ R44, R5, -R40.reuse ;  /* 0x80000028052c7221 */ /* 0x100fe20000010000 */
[--C-:B------:R-:W-:Y:S01]  /*0e60*/  FADD.FTZ R42, R6, -R40.reuse ;  /* 0x80000028062a7221 */ /* 0x100fe20000010000 */
[--C-:B------:R-:W-:Y:S01]  /*0e70*/  FADD.FTZ R34, R33, -R40.reuse ;  /* 0x8000002821227221 */ /* 0x100fe20000010000 */
[--C-:B------:R-:W-:Y:S01]  /*0e80*/  FADD.FTZ R30, R7, -R40.reuse ;  /* 0x80000028071e7221 */ /* 0x100fe20000010000 */
[----:B------:R-:W-:Y:S01]  /*0e90*/  FADD.FTZ R40, R32, -R40 ;  /* 0x8000002820287221 */ /* 0x000fe20000010000 */
[C---:B------:R-:W-:Y:S01]  /*0ea0*/  FMUL.FTZ R41, R35.reuse, R28 ;  /* 0x0000001c23297220 */ /* 0x040fe20000410000 */
[C---:B------:R-:W-:Y:S01]  /*0eb0*/  FMUL.FTZ R28, R35.reuse, R38 ;  /* 0x00000026231c7220 */ /* 0x040fe20000410000 */
[C---:B------:R-:W-:Y:S01]  /*0ec0*/  FMUL.FTZ R38, R35.reuse, R31 ;  /* 0x0000001f23267220 */ /* 0x040fe20000410000 */
[C---:B------:R-:W-:Y:S01]  /*0ed0*/  FMUL.FTZ R31, R35.reuse, R42 ;  /* 0x0000002a231f7220 */ /* 0x040fe20000410000 */
[C---:B------:R-:W-:Y:S01]  /*0ee0*/  FMUL.FTZ R29, R35.reuse, R44 ;  /* 0x0000002c231d7220 */ /* 0x040fe20000410000 */
[C---:B------:R-:W-:Y:S01]  /*0ef0*/  FMUL.FTZ R42, R35.reuse, R34 ;  /* 0x00000022232a7220 */ /* 0x040fe20000410000 */
[C---:B------:R-:W-:Y:S01]  /*0f00*/  FMUL.FTZ R43, R35.reuse, R30 ;  /* 0x0000001e232b7220 */ /* 0x040fe20000410000 */
[----:B------:R-:W-:Y:S01]  /*0f10*/  FMUL.FTZ R40, R35, R40 ;  /* 0x0000002823287220 */ /* 0x000fe20000410000 */
[----:B-----5:R-:W-:Y:S01]  /*0f20*/  FFMA.FTZ R30, R8, R31, R16 ;  /* 0x0000001f081e7223 */ /* 0x020fe20000010010 */
[----:B------:R-:W0:Y:S01]  /*0f30*/  LDC.64 R34, c[0x0][0x428] ;  /* 0x00010a00ff227b82 */ /* 0x000e220000000a00 */
[----:B------:R-:W-:Y:S01]  /*0f40*/  FFMA.FTZ R31, R10, R43, R18 ;  /* 0x0000002b0a1f7223 */ /* 0x000fe20000010012 */
[----:B------:R-:W-:Y:S01]  /*0f50*/  FFMA.FTZ R40, R11, R40, R19 ;  /* 0x000000280b287223 */ /* 0x000fe20000010013 */
[----:B------:R-:W-:Y:S01]  /*0f60*/  FFMA.FTZ R43, R9, R42, R17 ;  /* 0x0000002a092b7223 */ /* 0x000fe20000010011 */
[----:B------:R-:W-:Y:S01]  /*0f70*/  FFMA.FTZ R41, R12, R41, R20 ;  /* 0x000000290c297223 */ /* 0x000fe20000010014 */
[----:B------:R-:W-:Y:S01]  /*0f80*/  FFMA.FTZ R29, R14, R29, R22 ;  /* 0x0000001d0e1d7223 */ /* 0x000fe20000010016 */
[----:B------:R-:W-:Y:S01]  /*0f90*/  FFMA.FTZ R38, R15, R38, R23 ;  /* 0x000000260f267223 */ /* 0x000fe20000010017 */
[----:B------:R-:W-:Y:S01]  /*0fa0*/  FFMA.FTZ R28, R13, R28, R21 ;  /* 0x0000001c0d1c7223 */ /* 0x000fe20000010015 */
[----:B------:R-:W-:-:S02]  /*0fb0*/  F2FP.BF16.F32.PACK_AB R31, R40, R31 ;  /* 0x0000001f281f723e */ /* 0x000fc400000010ff */
[----:B------:R-:W-:Y:S02]  /*0fc0*/  F2FP.BF16.F32.PACK_AB R30, R43, R30 ;  /* 0x0000001e2b1e723e */ /* 0x000fe400000010ff */
[----:B------:R-:W-:Y:S02]  /*0fd0*/  F2FP.BF16.F32.PACK_AB R29, R38, R29 ;  /* 0x0000001d261d723e */ /* 0x000fe400000010ff */
[----:B------:R-:W-:Y:S01]  /*0fe0*/  F2FP.BF16.F32.PACK_AB R28, R28, R41 ;  /* 0x000000291c1c723e */ /* 0x000fe200000010ff */
[----:B0-----:R-:W-:-:S05]  /*0ff0*/  IMAD.WIDE.U32 R34, R39, 0x10, R34 ;  /* 0x0000001027227825 */ /* 0x001fca00078e0022 */
[----:B------:R2:W-:Y:S02]  /*1000*/  STG.E.128 desc[UR6][R34.64], R28 ;  /* 0x0000001c22007986 */ /* 0x0005e4000c101d06 */
.L_x_1671:
[----:B------:R-:W-:Y:S05]  /*1010*/  BSYNC.RECONVERGENT B0 ;  /* 0x0000000000007941 */ /* 0x000fea0003800200 */
.L_x_1670:
[----:B-12---:R-:W1:Y:S02]  /*1020*/  LDC.64 R28, c[0x0][0x380] ;  /* 0x0000e000ff1c7b82 */ /* 0x006e640000000a00 */
[----:B-1----:R-:W-:-:S05]  /*1030*/  IMAD R3, R28, 0x4, R3 ;  /* 0x000000041c037824 */ /* 0x002fca00078e0203 */
[----:B------:R-:W-:-:S13]  /*1040*/  ISETP.GE.AND P3, PT, R3, R29, PT ;  /* 0x0000001d0300720c */ /* 0x000fda0003f66270 */
[----:B------:R-:W-:Y:S05]  /*1050*/  @!P3 BRA `(.L_x_1672) ;  /* 0xfffffff000a4b947 */ /* 0x000fea000383ffff */
[----:B------:R-:W-:Y:S05]  /*1060*/  EXIT ;  /* 0x000000000000794d */ /* 0x000fea0003800000 */
.L_x_1669:
        /* <DEDUP_REMOVED lines=8> */
.L_x_1674:
[----:B------:R-:W-:Y:S05]  /*10f0*/  BSYNC B0 ;  /* 0x0000000000007941 */ /* 0x000fea0003800000 */
.L_x_1673:
        /* <DEDUP_REMOVED lines=9> */
.L_x_1675:
[----:B------:R-:W-:Y:S01]  /*1190*/  HFMA2 R34, -RZ, RZ, 0, 2.384185791015625e-07 ;  /* 0x00000004ff227431 */ /* 0x000fe200000001ff */
[----:B------:R-:W-:-:S05]  /*11a0*/  MOV R38, R45 ;  /* 0x0000002d00267202 */ /* 0x000fca0000000f00 */
[----:B------:R-:W-:-:S04]  /*11b0*/  FADD.FTZ R38, R35, R38 ;  /* 0x0000002623267221 */ /* 0x000fc80000010000 */
[----:B------:R-:W-:-:S07]  /*11c0*/  IMAD.MOV.U32 R44, RZ, RZ, R38 ;  /* 0x000000ffff2c7224 */ /* 0x000fce00078e0026 */
[----:B------:R-:W-:Y:S05]  /*11d0*/  WARPSYNC.COLLECTIVE R30, `(.L_x_1676) ;  /* 0x000000001e087348 */ /* 0x000fea0003c00000 */
[----:B------:R0:W1:Y:S02]  /*11e0*/  SHFL.BFLY P6, R45, R44, R34, R31 ;  /* 0x0c0000222c2d7389 */ /* 0x00006400000c001f */
[----:B01----:R-:W-:Y:S05]  /*11f0*/  ENDCOLLECTIVE ;  /* 0x000000000000791b */ /* 0x003fea0003800000 */
.L_x_1676:
[----:B------:R-:W-:Y:S01]  /*1200*/  HFMA2 R34, -RZ, RZ, 0, 4.76837158203125e-07 ;  /* 0x00000008ff227431 */ /* 0x000fe200000001ff */
[----:B------:R-:W-:-:S05]  /*1210*/  MOV R29, R45 ;  /* 0x0000002d001d7202 */ /* 0x000fca0000000f00 */
[----:B------:R-:W-:-:S05]  /*1220*/  FADD.FTZ R40, R38, R29 ;  /* 0x0000001d26287221 */ /* 0x000fca0000010000 */
[----:B------:R-:W-:-:S07]  /*1230*/  MOV R44, R40 ;  /* 0x00000028002c7202 */ /* 0x000fce0000000f00 */
[----:B------:R-:W-:Y:S05]  /*1240*/  WARPSYNC.COLLECTIVE R30, `(.L_x_1677) ;  /* 0x000000001e087348 */ /* 0x000fea0003c00000 */
[----:B------:R0:W1:Y:S02]  /*1250*/  SHFL.BFLY P6, R45, R44, R34, R31 ;  /* 0x0c0000222c2d7389 */ /* 0x00006400000c001f */
[----:B01----:R-:W-:Y:S05]  /*1260*/  ENDCOLLECTIVE ;  /* 0x000000000000791b */ /* 0x003fea0003800000 */
.L_x_1677:
        /* <DEDUP_REMOVED lines=8> */
.L_x_1678:
        /* <DEDUP_REMOVED lines=27> */
.L_x_1679:
[----:B------:R-:W-:Y:S02]  /*14a0*/  HFMA2 R34, -RZ, RZ, 0, 1.1920928955078125e-07 ;  /* 0x00000002ff227431 */ /* 0x000fe400000001ff */
[----:B------:R-:W-:-:S04]  /*14b0*/  IMAD.MOV.U32 R35, RZ, RZ, R45 ;  /* 0x000000ffff237224 */ /* 0x000fc800078e002d */
[----:B------:R-:W-:-:S05]  /*14c0*/  FADD.FTZ R35, R28, R35 ;  /* 0x000000231c237221 */ /* 0x000fca0000010000 */
[----:B------:R-:W-:-:S07]  /*14d0*/  MOV R44, R35 ;  /* 0x00000023002c7202 */ /* 0x000fce0000000f00 */
[----:B------:R-:W-:Y:S05]  /*14e0*/  WARPSYNC.COLLECTIVE R30, `(.L_x_1680) ;  /* 0x000000001e087348 */ /* 0x000fea0003c00000 */
[----:B------:R0:W1:Y:S02]  /*14f0*/  SHFL.BFLY P6, R45, R44, R34, R31 ;  /* 0x0c0000222c2d7389 */ /* 0x00006400000c001f */
[----:B01----:R-:W-:Y:S05]  /*1500*/  ENDCOLLECTIVE ;  /* 0x000000000000791b */ /* 0x003fea0003800000 */
.L_x_1680:
[----:B------:R-:W-:Y:S01]  /*1510*/  HFMA2 R34, -RZ, RZ, 0, 2.384185791015625e-07 ;  /* 0x00000004ff227431 */ /* 0x000fe200000001ff */
[----:B------:R-:W-:-:S05]  /*1520*/  MOV R38, R45 ;  /* 0x0000002d00267202 */ /* 0x000fca0000000f00 */
[----:B------:R-:W-:-:S05]  /*1530*/  FADD.FTZ R38, R35, R38 ;  /* 0x0000002623267221 */ /* 0x000fca0000010000 */
[----:B------:R-:W-:-:S07]  /*1540*/  MOV R44, R38 ;  /* 0x00000026002c7202 */ /* 0x000fce0000000f00 */
[----:B------:R-:W-:Y:S05]  /*1550*/  WARPSYNC.COLLECTIVE R30, `(.L_x_1681) ;  /* 0x000000001e087348 */ /* 0x000fea0003c00000 */
[----:B------:R0:W1:Y:S02]  /*1560*/  SHFL.BFLY P6, R45, R44, R34, R31 ;  /* 0x0c0000222c2d7389 */ /* 0x00006400000c001f */
[----:B01----:R-:W-:Y:S05]  /*1570*/  ENDCOLLECTIVE ;  /* 0x000000000000791b */ /* 0x003fea0003800000 */
.L_x_1681:
[----:B------:R-:W-:Y:S01]  /*1580*/  HFMA2 R34, -RZ, RZ, 0, 4.76837158203125e-07 ;  /* 0x00000008ff227431 */ /* 0x000fe200000001ff */
[----:B------:R-:W-:-:S05]  /*1590*/  MOV R43, R45 ;  /* 0x0000002d002b7202 */ /* 0x000fca0000000f00 */
[----:B------:R-:W-:-:S05]  /*15a0*/  FADD.FTZ R43, R38, R43 ;  /* 0x0000002b262b7221 */ /* 0x000fca0000010000 */
[----:B------:R-:W-:-:S07]  /*15b0*/  MOV R44, R43 ;  /* 0x0000002b002c7202 */ /* 0x000fce0000000f00 */
[----:B------:R-:W-:Y:S05]  /*15c0*/  WARPSYNC.COLLECTIVE R30, `(.L_x_1682) ;  /* 0x000000001e087348 */ /* 0x000fea0003c00000 */
[----:B------:R0:W1:Y:S02]  /*15d0*/  SHFL.BFLY P6, R45, R44, R34, R31 ;  /* 0x0c0000222c2d7389 */ /* 0x00006400000c001f */
[----:B01----:R-:W-:Y:S05]  /*15e0*/  ENDCOLLECTIVE ;  /* 0x000000000000791b */ /* 0x003fea0003800000 */
.L_x_1682:
[----:B------:R-:W-:Y:S01]  /*15f0*/  HFMA2 R34, -RZ, RZ, 0, 9.5367431640625e-07 ;  /* 0x00000010ff227431 */ /* 0x000fe200000001ff */
[----:B------:R-:W-:-:S05]  /*1600*/  MOV R40, R45 ;  /* 0x0000002d00287202 */ /* 0x000fca0000000f00 */
[----:B------:R-:W-:-:S05]  /*1610*/  FADD.FTZ R40, R43, R40 ;  /* 0x000000282b287221 */ /* 0x000fca0000010000 */
[----:B------:R-:W-:-:S07]  /*1620*/  MOV R44, R40 ;  /* 0x00000028002c7202 */ /* 0x000fce0000000f00 */
[----:B------:R-:W-:Y:S05]  /*1630*/  WARPSYNC.COLLECTIVE R30, `(.L_x_1683) ;  /* 0x000000001e087348 */ /* 0x000fea0003c00000 */
[----:B------:R0:W1:Y:S02]  /*1640*/  SHFL.BFLY P6, R45, R44, R34, R31 ;  /* 0x0c0000222c2d7389 */ /* 0x00006400000c001f */
[----:B01----:R-:W-:Y:S05]  /*1650*/  ENDCOLLECTIVE ;  /* 0x000000000000791b */ /* 0x003fea0003800000 */
.L_x_1683:
[----:B------:R-:W-:Y:S05]  /*1660*/  BRA `(.L_x_1684) ;  /* 0xfffffff400b07947 */ /* 0x000fea000383ffff */
.L_x_1685:
        /* <DEDUP_REMOVED lines=9> */
.L_x_9067:


//--------------------- .text._ZN10layer_norm13ln_fwd_kernelINS_13Kernel_traitsIf13__nv_bfloat16S2_S2_fjLj256ELj1ELj4ELj1ELj16ENS_18Kernel_traits_baseILj256EfS2_S2_S2_fjLj128EEEEELb0ELb0ELb0ELb1EEEvNS_9FwdParamsE --------------------------
	.section	.text._ZN10layer_norm13ln_fwd_kernelINS_13Kernel_traitsIf13__nv_bfloat16S2_S2_fjLj256ELj1ELj4ELj1ELj16ENS_18Kernel_traits_baseILj256EfS2_S2_S2_fjLj128EEEEELb0ELb0ELb0ELb1EEEvNS_9FwdParamsE,"ax",@progbits
	.align	128
        .global         _ZN10layer_norm13ln_fwd_kernelINS_13Kernel_traitsIf13__nv_bfloat16S2_S2_fjLj256ELj1ELj4ELj1ELj16ENS_18Kernel_traits_baseILj256EfS2_S2_S2_fjLj128EEEEELb0ELb0ELb0ELb1EEEvNS_9FwdParamsE
        .type           _ZN10layer_norm13ln_fwd_kernelINS_13Kernel_traitsIf13__nv_bfloat16S2_S2_fjLj256ELj1ELj4ELj1ELj16ENS_18Kernel_traits_baseILj256EfS2_S2_S2_fjLj128EEEEELb0ELb0ELb0ELb1EEEvNS_9FwdParamsE,@function
        .size           _ZN10layer_norm13ln_fwd_kernelINS_13Kernel_traitsIf13__nv_bfloat16S2_S2_fjLj256ELj1ELj4ELj1ELj16ENS_18Kernel_traits_baseILj256EfS2_S2_S2_fjLj128EEEEELb0ELb0ELb0ELb1EEEvNS_9FwdParamsE,(.L_x_9068 - _ZN10layer_norm13ln_fwd_kernelINS_13Kernel_traitsIf13__nv_bfloat16S2_S2_fjLj256ELj1ELj4ELj1ELj16ENS_18Kernel_traits_baseILj256EfS2_S2_S2_fjLj128EEEEELb0ELb0ELb0ELb1EEEvNS_9FwdParamsE)
        .other          _ZN10layer_norm13ln_fwd_kernelINS_13Kernel_traitsIf13__nv_bfloat16S2_S2_fjLj256ELj1ELj4ELj1ELj16ENS_18Kernel_traits_baseILj256EfS2_S2_S2_fjLj128EEEEELb0ELb0ELb0ELb1EEEvNS_9FwdParamsE,@"STO_CUDA_ENTRY STV_DEFAULT"
_ZN10layer_norm13ln_fwd_kernelINS_13Kernel_traitsIf13__nv_bfloat16S2_S2_fjLj256ELj1ELj4ELj1ELj16ENS_18Kernel_traits_baseILj256EfS2_S2_S2_fjLj128EEEEELb0ELb0ELb0ELb1EEEvNS_9FwdParamsE:
.text._ZN10layer_norm13ln_fwd_kernelINS_13Kernel_traitsIf13__nv_bfloat16S2_S2_fjLj256ELj1ELj4ELj1ELj16ENS_18Kernel_traits_baseILj256EfS2_S2_S2_fjLj128EEEEELb0ELb0ELb0ELb1EEEvNS_9FwdParamsE:
[----:B------:R-:W-:Y:S01]  /*0000*/  LDC R1, c[0x0][0x37c] ;  /* 0x0000df00ff017b82 */ /* 0x000fe20000000800 */
[----:B------:R-:W0:Y:S01]  /*0010*/  LDCU.64 UR4, c[0x0][0x438] ;  /* 0x00008700ff0477ac */ /* 0x000e220008000a00 */
[----:B------:R-:W1:Y:S01]  /*0020*/  S2R R28, SR_TID.X ;  /* 0x00000000001c7919 */ /* 0x000e620000002100 */
[----:B------:R-:W-:Y:S02]  /*0030*/  CS2R R4, SRZ ;  /* 0x0000000000047805 */ /* 0x000fe4000001ff00 */
[----:B------:R-:W-:Y:S01]  /*0040*/  CS2R R6, SRZ ;  /* 0x0000000000067805 */ /* 0x000fe2000001ff00 */
[----:B------:R-:W2:Y:S01]  /*0050*/  LDCU.64 UR6, c[0x0][0x358] ;  /* 0x00006b00ff0677ac */ /* 0x000ea20008000a00 */
[----:B------:R-:W-:Y:S02]  /*0060*/  CS2R R8, SRZ ;  /* 0x0000000000087805 */ /* 0x000fe4000001ff00 */
[----:B------:R-:W-:Y:S01]  /*0070*/  CS2R R10, SRZ ;  /* 0x00000000000a7805 */ /* 0x000fe2000001ff00 */
[----:B------:R-:W3:Y:S01]  /*0080*/  LDCU.64 UR8, c[0x0][0x3d0] ;  /* 0x00007a00ff0877ac */ /* 0x000ee20008000a00 */
[----:B0-----:R-:W-:Y:S01]  /*0090*/  ISETP.NE.U32.AND P0, PT, RZ, UR4, PT ;  /* 0x00000004ff007c0c */ /* 0x001fe2000bf05070 */
[----:B------:R-:W0:Y:S03]  /*00a0*/  S2UR UR4, SR_CTAID.X ;  /* 0x00000000000479c3 */ /* 0x000e260000002500 */
[----:B------:R-:W-:Y:S01]  /*00b0*/  ISETP.NE.AND.EX P0, PT, RZ, UR5, PT, P0 ;  /* 0x00000005ff007c0c */ /* 0x000fe2000bf05300 */
[----:B------:R-:W4:Y:S01]  /*00c0*/  LDCU UR5, c[0x0][0x384] ;  /* 0x00007080ff0577ac */ /* 0x000f220008000800 */
[----:B-1----:R-:W-:-:S11]  /*00d0*/  SHF.L.U32 R0, R28, 0x5, RZ ;  /* 0x000000051c007819 */ /* 0x002fd600000006ff */
[----:B------:R-:W1:Y:S01]  /*00e0*/  @P0 LDC.64 R12, c[0x0][0x438] ;  /* 0x00010e00ff0c0b82 */ /* 0x000e620000000a00 */
[----:B------:R-:W-:Y:S02]  /*00f0*/  SHF.R.U32.HI R3, RZ, 0x5, R28 ;  /* 0x00000005ff037819 */ /* 0x000fe4000001161c */
[----:B------:R-:W-:Y:S02]  /*0100*/  LOP3.LUT R28, R28, 0x1f, RZ, 0xc0, !PT ;  /* 0x0000001f1c1c7812 */ /* 0x000fe400078ec0ff */
[----:B------:R-:W-:Y:S01]  /*0110*/  LOP3.LUT R0, R0, 0x3e0, RZ, 0xc0, !PT ;  /* 0x000003e000007812 */ /* 0x000fe200078ec0ff */
[----:B0-----:R-:W-:-:S03]  /*0120*/  USHF.L.U32 UR4, UR4, 0x2, URZ ;  /* 0x0000000204047899 */ /* 0x001fc600080006ff */
[----:B---3--:R-:W-:-:S04]  /*0130*/  IADD3 R20, P2, PT, R0, UR8, RZ ;  /* 0x0000000800147c10 */ /* 0x008fc8000ff5e0ff */
[----:B------:R-:W-:Y:S02]  /*0140*/  IADD3.X R21, PT, PT, RZ, UR9, RZ, P2, !PT ;  /* 0x00000009ff157c10 */ /* 0x000fe400097fe4ff */
[----:B------:R-:W-:-:S04]  /*0150*/  LOP3.LUT R3, R3, UR4, RZ, 0xfc, !PT ;  /* 0x0000000403037c12 */ /* 0x000fc8000f8efcff */
[----:B----4-:R-:W-:Y:S01]  /*0160*/  ISETP.GE.AND P1, PT, R3, UR5, PT ;  /* 0x0000000503007c0c */ /* 0x010fe2000bf26270 */
[----:B-1----:R-:W-:-:S05]  /*0170*/  @P0 IMAD.WIDE.U32 R12, R28, 0x20, R12 ;  /* 0x000000201c0c0825 */ /* 0x002fca00078e000c */
[----:B--2---:R0:W5:Y:S04]  /*0180*/  @P0 LDG.E.128 R4, desc[UR6][R12.64] ;  /* 0x000000060c040981 */ /* 0x004168000c1e1d00 */
[----:B------:R0:W5:Y:S03]  /*0190*/  @P0 LDG.E.128 R8, desc[UR6][R12.64+0x10] ;  /* 0x000010060c080981 */ /* 0x000166000c1e1d00 */
[----:B------:R-:W-:Y:S05]  /*01a0*/  @P1 EXIT ;  /* 0x000000000000194d */ /* 0x000fea0003800000 */
[----:B0-----:R0:W5:Y:S01]  /*01b0*/  LDG.E.128 R12, desc[UR6][R20.64] ;  /* 0x00000006140c7981 */ /* 0x001162000c1e1d00 */
[----:B------:R-:W1:Y:S01]  /*01c0*/  LDC.64 R22, c[0x0][0x3e0] ;  /* 0x0000f800ff167b82 */ /* 0x000e620000000a00 */
[----:B------:R-:W1:Y:S02]  /*01d0*/  LDCU.64 UR8, c[0x0][0x3a0] ;  /* 0x00007400ff0877ac */ /* 0x000e640008000a00 */
[----:B------:R0:W5:Y:S01]  /*01e0*/  LDG.E.128 R16, desc[UR6][R20.64+0x10] ;  /* 0x0000100614107981 */ /* 0x000162000c1e1d00 */
[----:B------:R-:W2:Y:S01]  /*01f0*/  LDCU.U8 UR4, c[0x0][0x410] ;  /* 0x00008200ff0477ac */ /* 0x000ea20008000000 */
[----:B------:R-:W3:Y:S01]  /*0200*/  LDCU UR5, c[0x0][0x388] ;  /* 0x00007100ff0577ac */ /* 0x000ee20008000800 */
[----:B------:R-:W4:Y:S01]  /*0210*/  LDCU UR10, c[0x0][0x448] ;  /* 0x00008900ff0a77ac */ /* 0x000f220008000800 */
[----:B------:R-:W0:Y:S01]  /*0220*/  LDCU.64 UR12, c[0x0][0x3a0] ;  /* 0x00007400ff0c77ac */ /* 0x000e220008000a00 */
[----:B------:R-:W0:Y:S01]  /*0230*/  LDCU.64 UR14, c[0x0][0x3e0] ;  /* 0x00007c00ff0e77ac */ /* 0x000e220008000a00 */
[----:B--2---:R-:W-:-:S02]  /*0240*/  ISETP.NE.AND P2, PT, RZ, UR4, PT ;  /* 0x00000004ff007c0c */ /* 0x004fc4000bf45270 */
[C---:B-1----:R-:W-:Y:S02]  /*0250*/  LOP3.LUT P0, RZ, R22.reuse, UR8, RZ, 0xfc, !PT ;  /* 0x0000000816ff7c12 */ /* 0x042fe4000f80fcff */
[----:B------:R-:W-:Y:S02]  /*0260*/  ISETP.NE.U32.AND P1, PT, R22, RZ, PT ;  /* 0x000000ff1600720c */ /* 0x000fe40003f25070 */
[C---:B------:R-:W-:Y:S02]  /*0270*/  LOP3.LUT P0, RZ, R23.reuse, UR9, RZ, 0xfc, P0 ;  /* 0x0000000917ff7c12 */ /* 0x040fe4000800fcff */
[----:B0--34-:R-:W-:-:S13]  /*0280*/  ISETP.NE.AND.EX P1, PT, R23, RZ, PT, P1 ;  /* 0x000000ff1700720c */ /* 0x019fda0003f25310 */
.L_x_1690:
[----:B01----:R-:W0:Y:S01]  /*0290*/  @P1 LDC.64 R30, c[0x0][0x3e0] ;  /* 0x0000f800ff1e1b82 */ /* 0x003e220000000a00 */
[----:B------:R-:W-:-:S05]  /*02a0*/  IMAD R0, R3, UR5, RZ ;  /* 0x0000000503007c24 */ /* 0x000fca000f8e02ff */
[----:B------:R-:W-:Y:S02]  /*02b0*/  SHF.R.S32.HI R27, RZ, 0x1f, R0 ;  /* 0x0000001fff1b7819 */ /* 0x000fe40000011400 */
[----:B------:R-:W1:Y:S02]  /*02c0*/  LDC.64 R24, c[0x0][0x390] ;  /* 0x0000e400ff187b82 */ /* 0x000e640000000a00 */
[----:B------:R-:W-:-:S04]  /*02d0*/  LEA.HI R27, R27, R0, RZ, 0x3 ;  /* 0x000000001b1b7211 */ /* 0x000fc800078f18ff */
[----:B------:R-:W-:Y:S01]  /*02e0*/  LEA.HI.SX32 R2, R27, R28, 0x1d ;  /* 0x0000001c1b027211 */ /* 0x000fe200078feaff */
[----:B0-----:R-:W-:-:S06]  /*02f0*/  @P1 IMAD.WIDE R30, R3, 0x2, R30 ;  /* 0x00000002031e1825 */ /* 0x001fcc00078e021e */
[----:B------:R-:W2:Y:S01]  /*0300*/  @P1 LDG.E.U16 R30, desc[UR6][R30.64] ;  /* 0x000000061e1e1981 */ /* 0x000ea2000c1e1500 */
[----:B-1----:R-:W-:-:S06]  /*0310*/  IMAD.WIDE.U32 R24, R2, 0x10, R24 ;  /* 0x0000001002187825 */ /* 0x002fcc00078e0018 */
[----:B-----5:R-:W5:Y:S01]  /*0320*/  LDG.E.128 R24, desc[UR6][R24.64] ;  /* 0x0000000618187981 */ /* 0x020f62000c1e1d00 */
        /* <DEDUP_REMOVED lines=9> */
[C---:B------:R-:W-:Y:S02]  /*03c0*/  SHF.L.U32 R31, R25.reuse, 0x10, RZ ;  /* 0x00000010191f7819 */ /* 0x040fe400000006ff */
[----:B------:R-:W-:Y:S02]  /*03d0*/  PRMT R24, R24, 0x7632, R24 ;  /* 0x0000763218187816 */ /* 0x000fe40000000018 */
[----:B------:R-:W-:Y:S02]  /*03e0*/  PRMT R25, R25, 0x7632, R25 ;  /* 0x0000763219197816 */ /* 0x000fe40000000019 */
[----:B------:R-:W-:Y:S02]  /*03f0*/  SHF.L.U32 R33, R24, 0x10, RZ ;  /* 0x0000001018217819 */ /* 0x000fe400000006ff */
[----:B------:R-:W-:-:S02]  /*0400*/  SHF.L.U32 R25, R25, 0x10, RZ ;  /* 0x0000001019197819 */ /* 0x000fc400000006ff */
[----:B--2---:R-:W-:Y:S02]  /*0410*/  SHF.L.U32 R32, R20, 0x10, RZ ;  /* 0x0000001014207819 */ /* 0x004fe400000006ff */
[----:B------:R-:W-:Y:S02]  /*0420*/  SHF.L.U32 R30, R21, 0x10, RZ ;  /* 0x00000010151e7819 */ /* 0x000fe400000006ff */
[----:B------:R-:W-:Y:S01]  /*0430*/  SHF.L.U32 R34, R22, 0x10, RZ ;  /* 0x0000001016227819 */ /* 0x000fe200000006ff */
[-C--:B------:R-:W-:Y:S01]  /*0440*/  FFMA.FTZ R32, R29, R0.reuse, R32 ;  /* 0x000000001d207223 */ /* 0x080fe20000010020 */
[C---:B------:R-:W-:Y:S01]  /*0450*/  SHF.L.U32 R29, R26.reuse, 0x10, RZ ;  /* 0x000000101a1d7819 */ /* 0x040fe200000006ff */
[-C--:B------:R-:W-:Y:S01]  /*0460*/  FFMA.FTZ R30, R31, R0.reuse, R30 ;  /* 0x000000001f1e7223 */ /* 0x080fe2000001001e */
[----:B------:R-:W-:Y:S02]  /*0470*/  PRMT R26, R26, 0x7632, R26 ;  /* 0x000076321a1a7816 */ /* 0x000fe4000000001a */
[----:B------:R-:W-:Y:S01]  /*0480*/  SHF.L.U32 R31, R27, 0x10, RZ ;  /* 0x000000101b1f7819 */ /* 0x000fe200000006ff */
[--C-:B------:R-:W-:Y:S01]  /*0490*/  FFMA.FTZ R29, R29, R0, R34.reuse ;  /* 0x000000001d1d7223 */ /* 0x100fe20000010022 */
[----:B------:R-:W-:-:S02]  /*04a0*/  PRMT R34, R23, 0x7632, R34 ;  /* 0x0000763217227816 */ /* 0x000fc40000000022 */
[----:B------:R-:W-:Y:S02]  /*04b0*/  PRMT R27, R27, 0x7632, R27 ;  /* 0x000076321b1b7816 */ /* 0x000fe4000000001b */
[----:B------:R-:W-:Y:S02]  /*04c0*/  PRMT R22, R22, 0x7632, R22 ;  /* 0x0000763216167816 */ /* 0x000fe40000000016 */
[----:B------:R-:W-:Y:S02]  /*04d0*/  SHF.L.U32 R36, R23, 0x10, RZ ;  /* 0x0000001017247819 */ /* 0x000fe400000006ff */
[----:B------:R-:W-:Y:S02]  /*04e0*/  PRMT R20, R20, 0x7632, R20 ;  /* 0x0000763214147816 */ /* 0x000fe40000000014 */
[----:B------:R-:W-:Y:S01]  /*04f0*/  PRMT R21, R21, 0x7632, R21 ;  /* 0x0000763215157816 */ /* 0x000fe20000000015 */
[----:B------:R-:W-:Y:S01]  /*0500*/  FFMA.FTZ R31, R31, R0, R36 ;  /* 0x000000001f1f7223 */ /* 0x000fe20000010024 */
[----:B------:R-:W-:-:S02]  /*0510*/  SHF.L.U32 R23, R26, 0x10, RZ ;  /* 0x000000101a177819 */ /* 0x000fc400000006ff */
[----:B------:R-:W-:Y:S02]  /*0520*/  SHF.L.U32 R26, R34, 0x10, RZ ;  /* 0x00000010221a7819 */ /* 0x000fe400000006ff */
[----:B------:R-:W-:Y:S02]  /*0530*/  SHF.L.U32 R27, R27, 0x10, RZ ;  /* 0x000000101b1b7819 */ /* 0x000fe400000006ff */
[----:B------:R-:W-:Y:S02]  /*0540*/  SHF.L.U32 R34, R22, 0x10, RZ ;  /* 0x0000001016227819 */ /* 0x000fe400000006ff */
[----:B------:R-:W-:Y:S01]  /*0550*/  SHF.L.U32 R22, R21, 0x10, RZ ;  /* 0x0000001015167819 */ /* 0x000fe200000006ff */
[-C--:B------:R-:W-:Y:S01]  /*0560*/  FFMA.FTZ R26, R27, R0.reuse, R26 ;  /* 0x000000001b1a7223 */ /* 0x080fe2000001001a */
[----:B------:R-:W-:Y:S01]  /*0570*/  SHF.L.U32 R20, R20, 0x10, RZ ;  /* 0x0000001014147819 */ /* 0x000fe200000006ff */
[-C--:B------:R-:W-:Y:S02]  /*0580*/  FFMA.FTZ R34, R23, R0.reuse, R34 ;  /* 0x0000000017227223 */ /* 0x080fe40000010022 */
[-C--:B------:R-:W-:Y:S01]  /*0590*/  FFMA.FTZ R27, R25, R0.reuse, R22 ;  /* 0x00000000191b7223 */ /* 0x080fe20000010016 */
[----:B------:R-:W-:Y:S01]  /*05a0*/  F2FP.BF16.F32.PACK_AB R23, R26, R31 ;  /* 0x0000001f1a17723e */ /* 0x000fe200000010ff */
[----:B------:R-:W-:Y:S01]  /*05b0*/  FFMA.FTZ R33, R33, R0, R20 ;  /* 0x0000000021217223 */ /* 0x000fe20000010014 */
[----:B------:R-:W-:-:S02]  /*05c0*/  F2FP.BF16.F32.PACK_AB R22, R34, R29 ;  /* 0x0000001d2216723e */ /* 0x000fc400000010ff */
[----:B------:R-:W-:Y:S02]  /*05d0*/  F2FP.BF16.F32.PACK_AB R21, R27, R30 ;  /* 0x0000001e1b15723e */ /* 0x000fe400000010ff */
[----:B------:R-:W-:Y:S01]  /*05e0*/  F2FP.BF16.F32.PACK_AB R20, R33, R32 ;  /* 0x000000202114723e */ /* 0x000fe200000010ff */
[----:B------:R-:W-:Y:S06]  /*05f0*/  BRA `(.L_x_1687) ;  /* 0x0000000000c47947 */ /* 0x000fec0003800000 */
.L_x_1686:
[----:B------:R-:W-:-:S04]  /*0600*/  UISETP.NE.U32.AND UP0, UPT, UR14, URZ, UPT ;  /* 0x000000ff0e00728c */ /* 0x000fc8000bf05070 */
[----:B------:R-:W-:-:S06]  /*0610*/  UISETP.NE.AND.EX UP0, UPT, UR15, URZ, UPT, UP0 ;  /* 0x000000ff0f00728c */ /* 0x000fcc000bf05300 */
[----:B------:R-:W-:-:S13]  /*0620*/  PLOP3.LUT P1, PT, PT, PT, UP0, 0x80, 0x8 ;  /* 0x000000000008781c */ /* 0x000fda0003f2f008 */
[----:B------:R-:W-:Y:S05]  /*0630*/  @!P1 BRA `(.L_x_1688) ;  /* 0x0000000000649947 */ /* 0x000fea0003800000 */
[C---:B-----5:R-:W-:Y:S02]  /*0640*/  SHF.L.U32 R21, R24.reuse, 0x10, RZ ;  /* 0x0000001018157819 */ /* 0x060fe400000006ff */
[----:B------:R-:W-:Y:S02]  /*0650*/  PRMT R20, R24, 0x7632, R20 ;  /* 0x0000763218147816 */ /* 0x000fe40000000014 */
[----:B------:R-:W-:Y:S01]  /*0660*/  PRMT R22, R25, 0x7632, R22 ;  /* 0x0000763219167816 */ /* 0x000fe20000000016 */
[----:B------:R-:W-:Y:S01]  /*0670*/  FMUL.FTZ R32, R21, R0 ;  /* 0x0000000015207220 */ /* 0x000fe20000410000 */
[----:B------:R-:W-:Y:S02]  /*0680*/  PRMT R23, R26, 0x7632, R23 ;  /* 0x000076321a177816 */ /* 0x000fe40000000017 */
[C---:B------:R-:W-:Y:S02]  /*0690*/  PRMT R24, R27.reuse, 0x7632, R24 ;  /* 0x000076321b187816 */ /* 0x040fe40000000018 */
[----:B------:R-:W-:-:S02]  /*06a0*/  SHF.L.U32 R31, R27, 0x10, RZ ;  /* 0x000000101b1f7819 */ /* 0x000fc400000006ff */
        /* <DEDUP_REMOVED lines=11> */
[----:B------:R-:W-:Y:S01]  /*0760*/  FMUL.FTZ R34, R23, R0 ;  /* 0x0000000017227220 */ /* 0x000fe20000410000 */
[----:B------:R-:W-:Y:S01]  /*0770*/  F2FP.BF16.F32.PACK_AB R20, R33, R32 ;  /* 0x000000202114723e */ /* 0x000fe200000010ff */
[----:B------:R-:W-:Y:S01]  /*0780*/  FMUL.FTZ R27, R27, R0 ;  /* 0x000000001b1b7220 */ /* 0x000fe20000410000 */
[----:B------:R-:W-:Y:S02]  /*0790*/  F2FP.BF16.F32.PACK_AB R23, R26, R31 ;  /* 0x0000001f1a17723e */ /* 0x000fe400000010ff */
[----:B------:R-:W-:Y:S02]  /*07a0*/  F2FP.BF16.F32.PACK_AB R22, R34, R29 ;  /* 0x0000001d2216723e */ /* 0x000fe400000010ff */
[----:B------:R-:W-:Y:S01]  /*07b0*/  F2FP.BF16.F32.PACK_AB R21, R27, R30 ;  /* 0x0000001e1b15723e */ /* 0x000fe200000010ff */
[----:B------:R-:W-:Y:S06]  /*07c0*/  BRA `(.L_x_1687) ;  /* 0x0000000000507947 */ /* 0x000fec0003800000 */
.L_x_1688:
[C---:B-----5:R-:W-:Y:S02]  /*07d0*/  PRMT R29, R24.reuse, 0x7632, R29 ;  /* 0x00007632181d7816 */ /* 0x060fe4000000001d */
[----:B------:R-:W-:Y:S02]  /*07e0*/  SHF.L.U32 R31, R24, 0x10, RZ ;  /* 0x00000010181f7819 */ /* 0x000fe400000006ff */
[C---:B------:R-:W-:Y:S02]  /*07f0*/  PRMT R24, R25.reuse, 0x7632, R24 ;  /* 0x0000763219187816 */ /* 0x040fe40000000018 */
[----:B------:R-:W-:Y:S01]  /*0800*/  SHF.L.U32 R25, R25, 0x10, RZ ;  /* 0x0000001019197819 */ /* 0x000fe200000006ff */
[-C--:B------:R-:W-:Y:S01]  /*0810*/  FMUL.FTZ R32, R31, R0.reuse ;  /* 0x000000001f207220 */ /* 0x080fe20000410000 */
[C---:B------:R-:W-:Y:S02]  /*0820*/  SHF.L.U32 R35, R26.reuse, 0x10, RZ ;  /* 0x000000101a237819 */ /* 0x040fe400000006ff */
[----:B------:R-:W-:Y:S01]  /*0830*/  PRMT R34, R26, 0x7632, R34 ;  /* 0x000076321a227816 */ /* 0x000fe20000000022 */
[----:B------:R-:W-:Y:S01]  /*0840*/  FMUL.FTZ R30, R25, R0 ;  /* 0x00000000191e7220 */ /* 0x000fe20000410000 */
[----:B------:R-:W-:-:S02]  /*0850*/  PRMT R26, R27, 0x7632, R26 ;  /* 0x000076321b1a7816 */ /* 0x000fc4000000001a */
[----:B------:R-:W-:Y:S01]  /*0860*/  SHF.L.U32 R33, R29, 0x10, RZ ;  /* 0x000000101d217819 */ /* 0x000fe200000006ff */
[-C--:B------:R-:W-:Y:S01]  /*0870*/  FMUL.FTZ R29, R35, R0.reuse ;  /* 0x00000000231d7220 */ /* 0x080fe20000410000 */
[----:B------:R-:W-:Y:S02]  /*0880*/  SHF.L.U32 R37, R27, 0x10, RZ ;  /* 0x000000101b257819 */ /* 0x000fe400000006ff */
        /* <DEDUP_REMOVED lines=8> */
.L_x_1687:
        /* <DEDUP_REMOVED lines=51> */
.L_x_1702:
[----:B-1----:R-:W-:Y:S01]  /*0c40*/  FADD.FTZ R43, R40, R43 ;  /* 0x0000002b282b7221 */ /* 0x002fe20000010000 */
[----:B------:R-:W-:-:S03]  /*0c50*/  FMUL.FTZ R36, R35, R35 ;  /* 0x0000002323247220 */ /* 0x000fc60000410000 */
[----:B------:R-:W-:Y:S02]  /*0c60*/  FFMA.FTZ R0, R43, R24, UR10 ;  /* 0x0000000a2b007e23 */ /* 0x000fe40008010018 */
[----:B------:R-:W1:Y:S01]  /*0c70*/  @!P3 LDC.64 R24, c[0x0][0x3c0] ;  /* 0x0000f000ff18bb82 */ /* 0x000e620000000a00 */
[----:B------:R-:W-:Y:S02]  /*0c80*/  FSEL R37, R36, RZ, P2 ;  /* 0x000000ff24257208 */ /* 0x000fe40001000000 */
[----:B------:R-:W-:-:S03]  /*0c90*/  FSEL R36, R35, RZ, !P2 ;  /* 0x000000ff23247208 */ /* 0x000fc60005000000 */
[----:B------:R-:W-:Y:S02]  /*0ca0*/  FADD.FTZ R0, R0, R37 ;  /* 0x0000002500007221 */ /* 0x000fe40000010000 */
[C---:B------:R-:W-:Y:S01]  /*0cb0*/  FADD.FTZ R39, -R36.reuse, R31 ;  /* 0x0000001f24277221 */ /* 0x040fe20000010100 */
[C---:B------:R-:W-:Y:S01]  /*0cc0*/  FADD.FTZ R29, -R36.reuse, R29 ;  /* 0x0000001d241d7221 */ /* 0x040fe20000010100 */
[C---:B------:R-:W-:Y:S01]  /*0cd0*/  FADD.FTZ R31, -R36.reuse, R34 ;  /* 0x00000022241f7221 */ /* 0x040fe20000010100 */
[C---:B------:R-:W-:Y:S01]  /*0ce0*/  FADD.FTZ R41, -R36.reuse, R26 ;  /* 0x0000001a24297221 */ /* 0x040fe20000010100 */
[----:B------:R-:W2:Y:S01]  /*0cf0*/  MUFU.RSQ R0, R0 ;  /* 0x0000000000007308 */ /* 0x000ea20000001400 */
[C---:B------:R-:W-:Y:S01]  /*0d00*/  FADD.FTZ R37, -R36.reuse, R32 ;  /* 0x0000002024257221 */ /* 0x040fe20000010100 */
[----:B------:R-:W-:Y:S01]  /*0d10*/  FADD.FTZ R33, -R36, R33 ;  /* 0x0000002124217221 */ /* 0x000fe20000010100 */
[----:B-1----:R-:W-:-:S05]  /*0d20*/  @!P3 IMAD.WIDE R24, R3, 0x4, R24 ;  /* 0x000000040318b825 */ /* 0x002fca00078e0218 */
[----:B------:R1:W-:Y:S01]  /*0d30*/  @!P3 STG.E desc[UR6][R24.64], R35 ;  /* 0x000000231800b986 */ /* 0x0003e2000c101906 */
[C---:B--2---:R-:W-:Y:S01]  /*0d40*/  FMUL.FTZ R29, R0.reuse, R29 ;  /* 0x0000001d001d7220 */ /* 0x044fe20000410000 */
[C---:B------:R-:W-:Y:S01]  /*0d50*/  FMUL.FTZ R39, R0.reuse, R39 ;  /* 0x0000002700277220 */ /* 0x040fe20000410000 */
[C---:B------:R-:W-:Y:S01]  /*0d60*/  FMUL.FTZ R32, R0.reuse, R41 ;  /* 0x0000002900207220 */ /* 0x040fe20000410000 */
[----:B------:R-:W-:Y:S01]  /*0d70*/  FMUL.FTZ R34, R0, R33 ;  /* 0x0000002100227220 */ /* 0x000fe20000410000 */
[----:B------:R-:W-:Y:S01]  /*0d80*/  FFMA.FTZ R26, R16, R29, R8 ;  /* 0x0000001d101a7223 */ /* 0x000fe20000010008 */
[----:B------:R-:W-:Y:S01]  /*0d90*/  FFMA.FTZ R39, R18, R39, R10 ;  /* 0x0000002712277223 */ /* 0x000fe2000001000a */
[----:B------:R-:W-:Y:S01]  /*0da0*/  FFMA.FTZ R32, R19, R32, R11 ;  /* 0x0000002013207223 */ /* 0x000fe2000001000b */
[----:B------:R-:W-:Y:S01]  /*0db0*/  FADD.FTZ R29, -R36, R27 ;  /* 0x0000001b241d7221 */ /* 0x000fe20000010100 */
[C---:B------:R-:W-:Y:S01]  /*0dc0*/  FMUL.FTZ R37, R0.reuse, R37 ;  /* 0x0000002500257220 */ /* 0x040fe20000410000 */
[----:B-1----:R-:W-:Y:S01]  /*0dd0*/  FMUL.FTZ R24, R0, R31 ;  /* 0x0000001f00187220 */ /* 0x002fe20000410000 */
[----:B------:R-:W-:Y:S01]  /*0de0*/  FADD.FTZ R25, -R36, R30 ;  /* 0x0000001e24197221 */ /* 0x000fe20000010100 */
[----:B------:R-:W-:Y:S01]  /*0df0*/  F2FP.BF16.F32.PACK_AB R27, R32, R39 ;  /* 0x00000027201b723e */ /* 0x000fe200000010ff */
[C---:B------:R-:W-:Y:S01]  /*0e00*/  FMUL.FTZ R36, R0.reuse, R29 ;  /* 0x0000001d00247220 */ /* 0x040fe20000410000 */
[----:B------:R-:W-:Y:S01]  /*0e10*/  FFMA.FTZ R31, R17, R24, R9 ;  /* 0x00000018111f7223 */ /* 0x000fe20000010009 */
[----:B------:R-:W1:Y:S01]  /*0e20*/  LDC.64 R32, c[0x0][0x428] ;  /* 0x00010a00ff207b82 */ /* 0x000e620000000a00 */
[----:B------:R-:W-:Y:S01]  /*0e30*/  FFMA.FTZ R29, R13, R34, R5 ;  /* 0x000000220d1d7223 */ /* 0x000fe20000010005 */
[----:B------:R-:W-:Y:S01]  /*0e40*/  FMUL.FTZ R25, R0, R25 ;  /* 0x0000001900197220 */ /* 0x000fe20000410000 */
[----:B------:R-:W-:Y:S01]  /*0e50*/  FFMA.FTZ R24, R12, R37, R4 ;  /* 0x000000250c187223 */ /* 0x000fe20000010004 */
[----:B------:R-:W-:Y:S01]  /*0e60*/  F2FP.BF16.F32.PACK_AB R26, R31, R26 ;  /* 0x0000001a1f1a723e */ /* 0x000fe200000010ff */
[----:B------:R-:W-:Y:S01]  /*0e70*/  FFMA.FTZ R36, R15, R36, R7 ;  /* 0x000000240f247223 */ /* 0x000fe20000010007 */
[----:B------:R-:W-:-:S02]  /*0e80*/  FFMA.FTZ R25, R14, R25, R6 ;  /* 0x000000190e197223 */ /* 0x000fc40000010006 */
[----:B------:R-:W2:Y:S01]  /*0e90*/  @!P3 LDC.64 R30, c[0x0][0x3c8] ;  /* 0x0000f200ff1ebb82 */ /* 0x000ea20000000a00 */
[----:B------:R-:W-:Y:S02]  /*0ea0*/  F2FP.BF16.F32.PACK_AB R24, R29, R24 ;  /* 0x000000181d18723e */ /* 0x000fe400000010ff */
[----:B------:R-:W-:-:S05]  /*0eb0*/  F2FP.BF16.F32.PACK_AB R25, R36, R25 ;  /* 0x000000192419723e */ /* 0x000fca00000010ff */
[----:B------:R-:W3:Y:S01]  /*0ec0*/  LDC.64 R34, c[0x0][0x380] ;  /* 0x0000e000ff227b82 */ /* 0x000ee20000000a00 */
[----:B-1----:R-:W-:-:S04]  /*0ed0*/  IMAD.WIDE.U32 R32, R2, 0x10, R32 ;  /* 0x0000001002207825 */ /* 0x002fc800078e0020 */
[----:B--2---:R-:W-:-:S05]  /*0ee0*/  @!P3 IMAD.WIDE R30, R3, 0x4, R30 ;  /* 0x00000004031eb825 */ /* 0x004fca00078e021e */
[----:B------:R1:W-:Y:S01]  /*0ef0*/  @!P3 STG.E desc[UR6][R30.64], R0 ;  /* 0x000000001e00b986 */ /* 0x0003e2000c101906 */
[----:B---3--:R-:W-:-:S03]  /*0f00*/  LEA R3, R34, R3, 0x2 ;  /* 0x0000000322037211 */ /* 0x008fc600078e10ff */
[----:B------:R1:W-:Y:S01]  /*0f10*/  STG.E.128 desc[UR6][R32.64], R24 ;  /* 0x0000001820007986 */ /* 0x0003e2000c101d06 */
[----:B------:R-:W-:-:S13]  /*0f20*/  ISETP.GE.AND P3, PT, R3, R35, PT ;  /* 0x000000230300720c */ /* 0x000fda0003f66270 */
[----:B------:R-:W-:Y:S05]  /*0f30*/  @!P3 BRA `(.L_x_1690) ;  /* 0xfffffff000d4b947 */ /* 0x000fea000383ffff */
[----:B------:R-:W-:Y:S05]  /*0f40*/  EXIT ;  /* 0x000000000000794d */ /* 0x000fea0003800000 */
.L_x_1689:
        /* <DEDUP_REMOVED lines=8> */
.L_x_1692:
[----:B------:R-:W-:Y:S05]  /*0fd0*/  BSYNC B0 ;  /* 0x0000000000007941 */ /* 0x000fea0003800000 */
.L_x_1691:
[----:B------:R-:W-:Y:S01]  /*0fe0*/  MOV R0, R43 ;  /* 0x0000002b00007202 */ /* 0x000fe20000000f00 */
[----:B------:R-:W-:Y:S01]  /*0ff0*/  HFMA2 R37, -RZ, RZ, 0, 1.1920928955078125e-07 ;  /* 0x00000002ff257431 */ /* 0x000fe200000001ff */
[----:B------:R-:W-:Y:S01]  /*1000*/  MOV R36, 0x1f ;  /* 0x0000001f00247802 */ /* 0x000fe20000000f00 */
[----:B------:R-:W0:Y:S01]  /*1010*/  LDC R24, c[0x0][0x400] ;  /* 0x00010000ff187b82 */ /* 0x000e220000000800 */
[----:B------:R-:W-:Y:S01]  /*1020*/  MOV R25, 0xffffffff ;  /* 0xffffffff00197802 */ /* 0x000fe20000000f00 */
[----:B------:R-:W-:-:S05]  /*1030*/  FADD.FTZ R38, R35, R0 ;  /* 0x0000000023267221 */ /* 0x000fca0000010000 */
[----:B------:R-:W-:-:S07]  /*1040*/  MOV R42, R38 ;  /* 0x00000026002a7202 */ /* 0x000fce0000000f00 */
[----:B0-----:R-:W-:Y:S05]  /*1050*/  WARPSYNC.COLLECTIVE R25, `(.L_x_1693) ;  /* 0x0000000019087348 */ /* 0x001fea0003c00000 */
[----:B------:R1:W2:Y:S02]  /*1060*/  SHFL.BFLY P4, R43, R42, R37, R36 ;  /* 0x0c0000252a2b7389 */ /* 0x0002a40000080024 */
[----:B012---:R-:W-:Y:S05]  /*1070*/  ENDCOLLECTIVE ;  /* 0x000000000000791b */ /* 0x007fea0003800000 */
.L_x_1693:
[----:B------:R-:W-:Y:S01]  /*1080*/  HFMA2 R37, -RZ, RZ, 0, 2.384185791015625e-07 ;  /* 0x00000004ff257431 */ /* 0x000fe200000001ff */
[----:B------:R-:W-:-:S05]  /*1090*/  MOV R39, R43 ;  /* 0x0000002b00277202 */ /* 0x000fca0000000f00 */
[----:B------:R-:W-:-:S05]  /*10a0*/  FADD.FTZ R39, R38, R39 ;  /* 0x0000002726277221 */ /* 0x000fca0000010000 */
[----:B------:R-:W-:-:S07]  /*10b0*/  MOV R42, R39 ;  /* 0x00000027002a7202 */ /* 0x000fce0000000f00 */
[----:B------:R-:W-:Y:S05]  /*10c0*/  WARPSYNC.COLLECTIVE R25, `(.L_x_1694) ;  /* 0x0000000019087348 */ /* 0x000fea0003c00000 */
[----:B------:R0:W1:Y:S02]  /*10d0*/  SHFL.BFLY P4, R43, R42, R37, R36 ;  /* 0x0c0000252a2b7389 */ /* 0x0000640000080024 */
[----:B01----:R-:W-:Y:S05]  /*10e0*/  ENDCOLLECTIVE ;  /* 0x000000000000791b */ /* 0x003fea0003800000 */
.L_x_1694:
[----:B------:R-:W-:Y:S01]  /*10f0*/  HFMA2 R37, -RZ, RZ, 0, 4.76837158203125e-07 ;  /* 0x00000008ff257431 */ /* 0x000fe200000001ff */
[----:B------:R-:W-:-:S05]  /*1100*/  MOV R0, R43 ;  /* 0x0000002b00007202 */ /* 0x000fca0000000f00 */
[----:B------:R-:W-:-:S05]  /*1110*/  FADD.FTZ R40, R39, R0 ;  /* 0x0000000027287221 */ /* 0x000fca0000010000 */
[----:B------:R-:W-:-:S07]  /*1120*/  MOV R42, R40 ;  /* 0x00000028002a7202 */ /* 0x000fce0000000f00 */
[----:B------:R-:W-:Y:S05]  /*1130*/  WARPSYNC.COLLECTIVE R25, `(.L_x_1695) ;  /* 0x0000000019087348 */ /* 0x000fea0003c00000 */
[----:B------:R0:W1:Y:S02]  /*1140*/  SHFL.BFLY P4, R43, R42, R37, R36 ;  /* 0x0c0000252a2b7389 */ /* 0x0000640000080024 */
[----:B01----:R-:W-:Y:S05]  /*1150*/  ENDCOLLECTIVE ;  /* 0x000000000000791b */ /* 0x003fea0003800000 */
.L_x_1695:
[----:B------:R-:W-:Y:S01]  /*1160*/  HFMA2 R37, -RZ, RZ, 0, 9.5367431640625e-07 ;  /* 0x00000010ff257431 */ /* 0x000fe200000001ff */
[----:B------:R-:W-:-:S05]  /*1170*/  MOV R41, R43 ;  /* 0x0000002b00297202 */ /* 0x000fca0000000f00 */
[----:B------:R-:W-:-:S05]  /*1180*/  FADD.FTZ R41, R40, R41 ;  /* 0x0000002928297221 */ /* 0x000fca0000010000 */
[----:B------:R-:W-:-:S07]  /*1190*/  MOV R42, R41 ;  /* 0x00000029002a7202 */ /* 0x000fce0000000f00 */
[----:B------:R-:W-:Y:S05]  /*11a0*/  WARPSYNC.COLLECTIVE R25, `(.L_x_1696) ;  /* 0x0000000019087348 */ /* 0x000fea0003c00000 */
[----:B------:R0:W1:Y:S02]  /*11b0*/  SHFL.BFLY P4, R43, R42, R37, R36 ;  /* 0x0c0000252a2b7389 */ /* 0x0000640000080024 */
[----:B01----:R-:W-:Y:S05]  /*11c0*/  ENDCOLLECTIVE ;  /* 0x000000000000791b */ /* 0x003fea0003800000 */
.L_x_1696:
        /* <DEDUP_REMOVED lines=20> */
[----:B------:R-:W-:-:S04]  /*1310*/  MOV R25, 0xffffffff ;  /* 0xffffffff00197802 */ /* 0x000fc80000000f00 */
[----:B------:R-:W-:-:S07]  /*1320*/  MOV R42, R0 ;  /* 0x00000000002a7202 */ /* 0x000fce0000000f00 */
[----:B------:R-:W-:Y:S05]  /*1330*/  WARPSYNC.COLLECTIVE R25, `(.L_x_1697) ;  /* 0x0000000019087348 */ /* 0x000fea0003c00000 */
[----:B------:R0:W1:Y:S02]  /*1340*/  SHFL.BFLY P4, R43, R42, R37, R36 ;  /* 0x0c0000252a2b7389 */ /* 0x0000640000080024 */
[----:B01----:R-:W-:Y:S05]  /*1350*/  ENDCOLLECTIVE ;  /* 0x000000000000791b */ /* 0x003fea0003800000 */
.L_x_1697:
[----:B------:R-:W-:Y:S01]  /*1360*/  HFMA2 R37, -RZ, RZ, 0, 1.1920928955078125e-07 ;  /* 0x00000002ff257431 */ /* 0x000fe200000001ff */
[----:B------:R-:W-:-:S05]  /*1370*/  MOV R39, R43 ;  /* 0x0000002b00277202 */ /* 0x000fca0000000f00 */
[----:B------:R-:W-:-:S05]  /*1380*/  FADD.FTZ R39, R0, R39 ;  /* 0x0000002700277221 */ /* 0x000fca0000010000 */
[----:B------:R-:W-:-:S07]  /*1390*/  MOV R42, R39 ;  /* 0x00000027002a7202 */ /* 0x000fce0000000f00 */
[----:B------:R-:W-:Y:S05]  /*13a0*/  WARPSYNC.COLLECTIVE R25, `(.L_x_1698) ;  /* 0x0000000019087348 */ /* 0x000fea0003c00000 */
[----:B------:R0:W1:Y:S02]  /*13b0*/  SHFL.BFLY P4, R43, R42, R37, R36 ;  /* 0x0c0000252a2b7389 */ /* 0x0000640000080024 */
[----:B01----:R-:W-:Y:S05]  /*13c0*/  ENDCOLLECTIVE ;  /* 0x000000000000791b */ /* 0x003fea0003800000 */
.L_x_1698:
[----:B------:R-:W-:Y:S01]  /*13d0*/  HFMA2 R37, -RZ, RZ, 0, 2.384185791015625e-07 ;  /* 0x00000004ff257431 */ /* 0x000fe200000001ff */
[----:B------:R-:W-:-:S05]  /*13e0*/  MOV R38, R43 ;  /* 0x0000002b00267202 */ /* 0x000fca0000000f00 */
[----:B------:R-:W-:-:S05]  /*13f0*/  FADD.FTZ R38, R39, R38 ;  /* 0x0000002627267221 */ /* 0x000fca0000010000 */
[----:B------:R-:W-:-:S07]  /*1400*/  MOV R42, R38 ;  /* 0x00000026002a7202 */ /* 0x000fce0000000f00 */
[----:B------:R-:W-:Y:S05]  /*1410*/  WARPSYNC.COLLECTIVE R25, `(.L_x_1699) ;  /* 0x0000000019087348 */ /* 0x000fea0003c00000 */
[----:B------:R0:W1:Y:S02]  /*1420*/  SHFL.BFLY P4, R43, R42, R37, R36 ;  /* 0x0c0000252a2b7389 */ /* 0x0000640000080024 */
[----:B01----:R-:W-:Y:S05]  /*1430*/  ENDCOLLECTIVE ;  /* 0x000000000000791b */ /* 0x003fea0003800000 */
.L_x_1699:
[----:B------:R-:W-:Y:S01]  /*1440*/  HFMA2 R37, -RZ, RZ, 0, 4.76837158203125e-07 ;  /* 0x00000008ff257431 */ /* 0x000fe200000001ff */
[----:B------:R-:W-:-:S05]  /*1450*/  MOV R41, R43 ;  /* 0x0000002b00297202 */ /* 0x000fca0000000f00 */
[----:B------:R-:W-:-:S05]  /*1460*/  FADD.FTZ R41, R38, R41 ;  /* 0x0000002926297221 */ /* 0x000fca0000010000 */
[----:B------:R-:W-:-:S07]  /*1470*/  MOV R42, R41 ;  /* 0x00000029002a7202 */ /* 0x000fce0000000f00 */
[----:B------:R-:W-:Y:S05]  /*1480*/  WARPSYNC.COLLECTIVE R25, `(.L_x_1700) ;  /* 0x0000000019087348 */ /* 0x000fea0003c00000 */
[----:B------:R0:W1:Y:S02]  /*1490*/  SHFL.BFLY P4, R43, R42, R37, R36 ;  /* 0x0c0000252a2b7389 */ /* 0x0000640000080024 */
[----:B01----:R-:W-:Y:S05]  /*14a0*/  ENDCOLLECTIVE ;  /* 0x000000000000791b */ /* 0x003fea0003800000 */
.L_x_1700:
[----:B------:R-:W-:Y:S01]  /*14b0*/  HFMA2 R37, -RZ, RZ, 0, 9.5367431640625e-07 ;  /* 0x00000010ff257431 */ /* 0x000fe200000001ff */
[----:B------:R-:W-:-:S05]  /*14c0*/  MOV R40, R43 ;  /* 0x0000002b00287202 */ /* 0x000fca0000000f00 */
[----:B------:R-:W-:-:S05]  /*14d0*/  FADD.FTZ R40, R41, R40 ;  /* 0x0000002829287221 */ /* 0x000fca0000010000 */
[----:B------:R-:W-:-:S07]  /*14e0*/  MOV R42, R40 ;  /* 0x00000028002a7202 */ /* 0x000fce0000000f00 */
[----:B------:R-:W-:Y:S05]  /*14f0*/  WARPSYNC.COLLECTIVE R25, `(.L_x_1701) ;  /* 0x0000000019087348 */ /* 0x000fea0003c00000 */
[----:B------:R0:W1:Y:S02]  /*1500*/  SHFL.BFLY P4, R43, R42, R37, R36 ;  /* 0x0c0000252a2b7389 */ /* 0x0000640000080024 */
[----:B01----:R-:W-:Y:S05]  /*1510*/  ENDCOLLECTIVE ;  /* 0x000000000000791b */ /* 0x003fea0003800000 */
.L_x_1701:
[----:B------:R-:W-:Y:S05]  /*1520*/  BRA `(.L_x_1702) ;  /* 0xfffffff400c47947 */ /* 0x000fea000383ffff */
.L_x_1703:
        /* <DEDUP_REMOVED lines=13> */
.L_x_9068:


//--------------------- .text._ZN10layer_norm13ln_fwd_kernelINS_13Kernel_traitsIf13__nv_bfloat16S2_S2_fjLj256ELj1ELj4ELj1ELj16ENS_18Kernel_traits_baseILj256EfS2_S2_S2_fjLj128EEEEELb0ELb0ELb1ELb0EEEvNS_9FwdParamsE --------------------------
	.section	.text._ZN10layer_norm13ln_fwd_kernelINS_13Kernel_traitsIf13__nv_bfloat16S2_S2_fjLj256ELj1ELj4ELj1ELj16ENS_18Kernel_traits_baseILj256EfS2_S2_S2_fjLj128EEEEELb0ELb0ELb1ELb0EEEvNS_9FwdParamsE,"ax",@progbits
	.align	128
        .global         _ZN10layer_norm13ln_fwd_kernelINS_13Kernel_traitsIf13__nv_bfloat16S2_S2_fjLj256ELj1ELj4ELj1ELj16ENS_18Kernel_traits_baseILj256EfS2_S2_S2_fjLj128EEEEELb0ELb0ELb1ELb0EEEvNS_9FwdParamsE
        .type           _ZN10layer_norm13ln_fwd_kernelINS_13Kernel_traitsIf13__nv_bfloat16S2_S2_fjLj256ELj1ELj4ELj1ELj16ENS_18Kernel_traits_baseILj256EfS2_S2_S2_fjLj128EEEEELb0ELb0ELb1ELb0EEEvNS_9FwdParamsE,@function
        .size           _ZN10layer_norm13ln_fwd_kernelINS_13Kernel_traitsIf13__nv_bfloat16S2_S2_fjLj256ELj1ELj4ELj1ELj16ENS_18Kernel_traits_baseILj256EfS2_S2_S2_fjLj128EEEEELb0ELb0ELb1ELb0EEEvNS_9FwdParamsE,(.L_x_9069 - _ZN10layer_norm13ln_fwd_kernelINS_13Kernel_traitsIf13__nv_bfloat16S2_S2_fjLj256ELj1ELj4ELj1ELj16ENS_18Kernel_traits_baseILj256EfS2_S2_S2_fjLj128EEEEELb0ELb0ELb1ELb0EEEvNS_9FwdParamsE)
        .other          _ZN10layer_norm13ln_fwd_kernelINS_13Kernel_traitsIf13__nv_bfloat16S2_S2_fjLj256ELj1ELj4ELj1ELj16ENS_18Kernel_traits_baseILj256EfS2_S2_S2_fjLj128EEEEELb0ELb0ELb1ELb0EEEvNS_9FwdParamsE,@"STO_CUDA_ENTRY STV_DEFAULT"
_ZN10layer_norm13ln_fwd_kernelINS_13Kernel_traitsIf13__nv_bfloat16S2_S2_fjLj256ELj1ELj4ELj1ELj16ENS_18Kernel_traits_baseILj256EfS2_S2_S2_fjLj128EEEEELb0ELb0ELb1ELb0EEEvNS_9FwdParamsE:
.text._ZN10layer_norm13ln_fwd_kernelINS_13Kernel_traitsIf13__nv_bfloat16S2_S2_fjLj256ELj1ELj4ELj1ELj16ENS_18Kernel_traits_baseILj256EfS2_S2_S2_fjLj128EEEEELb0ELb0ELb1ELb0EEEvNS_9FwdParamsE:
        /* <DEDUP_REMOVED lines=31> */
.L_x_1705:
[----:B------:R-:W-:Y:S05]  /*01f0*/  BSYNC.RECONVERGENT B0 ;  /* 0x0000000000007941 */ /* 0x000fea0003800200 */
.L_x_1704:
        /* <DEDUP_REMOVED lines=11> */
.L_x_1712:
        /* <DEDUP_REMOVED lines=29> */
[----:B------:R-:W-:-:S13]  /*0480*/  ISETP.GT.AND P2, PT, R38, RZ, PT ;  /* 0x000000ff2600720c */ /* 0x000fda0003f44270 */
[----:B------:R-:W0:Y:S08]  /*0490*/  @P2 LDC R34, c[0x0][0x40c] ;  /* 0x00010300ff222b82 */ /* 0x000e300000000800 */
[----:B------:R-:W1:Y:S08]  /*04a0*/  @P2 LDC R38, c[0x0][0x40c] ;  /* 0x00010300ff262b82 */ /* 0x000e700000000800 */
[----:B------:R-:W4:Y:S08]  /*04b0*/  @P2 LDC R31, c[0x0][0x40c] ;  /* 0x00010300ff1f2b82 */ /* 0x000f300000000800 */
[----:B------:R-:W4:Y:S08]  /*04c0*/  @P2 LDC R37, c[0x0][0x40c] ;  /* 0x00010300ff252b82 */ /* 0x000f300000000800 */
[----:B------:R-:W4:Y:S01]  /*04d0*/  @P2 LDC R43, c[0x0][0x40c] ;  /* 0x00010300ff2b2b82 */ /* 0x000f220000000800 */
[----:B--2---:R-:W-:-:S02]  /*04e0*/  PRMT R32, R4, 0x7632, R32 ;  /* 0x0000763204207816 */ /* 0x004fc40000000020 */
[----:B---3--:R-:W-:Y:S02]  /*04f0*/  PRMT R30, R24, 0x7632, R30 ;  /* 0x00007632181e7816 */ /* 0x008fe4000000001e */
[----:B------:R-:W-:-:S03]  /*0500*/  @P2 SHF.L.U32 R33, R32, 0x10, RZ ;  /* 0x0000001020212819 */ /* 0x000fc600000006ff */
[----:B------:R-:W2:Y:S01]  /*0510*/  @P1 LDC R32, c[0x0][0x40c] ;  /* 0x00010300ff201b82 */ /* 0x000ea20000000800 */
[----:B------:R-:W-:Y:S02]  /*0520*/  SHF.L.U32 R30, R30, 0x10, RZ ;  /* 0x000000101e1e7819 */ /* 0x000fe400000006ff */
[----:B------:R-:W-:-:S03]  /*0530*/  PRMT R29, R25, 0x7632, R29 ;  /* 0x00007632191d7816 */ /* 0x000fc6000000001d */
[----:B0-----:R-:W-:Y:S01]  /*0540*/  @P2 FFMA.FTZ R30, R33, R34, R30 ;  /* 0x00000022211e2223 */ /* 0x001fe2000001001e */
[----:B------:R-:W-:Y:S01]  /*0550*/  @P2 PRMT R33, R5, 0x7632, R33 ;  /* 0x0000763205212816 */ /* 0x000fe20000000021 */
[----:B------:R-:W0:Y:S01]  /*0560*/  @P2 LDC R34, c[0x0][0x40c] ;  /* 0x00010300ff222b82 */ /* 0x000e220000000800 */
[----:B------:R-:W-:Y:S02]  /*0570*/  PRMT R28, R26, 0x7632, R28 ;  /* 0x000076321a1c7816 */ /* 0x000fe4000000001c */
[----:B------:R-:W-:Y:S02]  /*0580*/  @P2 PRMT R39, R6, 0x7632, R39 ;  /* 0x0000763206272816 */ /* 0x000fe40000000027 */
[----:B------:R-:W-:Y:S02]  /*0590*/  SHF.L.U32 R29, R29, 0x10, RZ ;  /* 0x000000101d1d7819 */ /* 0x000fe400000006ff */
[----:B------:R-:W-:Y:S02]  /*05a0*/  @P2 SHF.L.U32 R40, R33, 0x10, RZ ;  /* 0x0000001021282819 */ /* 0x000fe400000006ff */
[----:B------:R-:W-:-:S02]  /*05b0*/  SHF.L.U32 R28, R28, 0x10, RZ ;  /* 0x000000101c1c7819 */ /* 0x000fc400000006ff */
[----:B------:R-:W-:Y:S01]  /*05c0*/  @P2 SHF.L.U32 R39, R39, 0x10, RZ ;  /* 0x0000001027272819 */ /* 0x000fe200000006ff */
[----:B-1----:R-:W-:Y:S02]  /*05d0*/  @P2 FFMA.FTZ R29, R40, R38, R29 ;  /* 0x00000026281d2223 */ /* 0x002fe4000001001d */
[----:B------:R-:W1:Y:S02]  /*05e0*/  @P2 LDC R40, c[0x0][0x40c] ;  /* 0x00010300ff282b82 */ /* 0x000e640000000800 */
[----:B----4-:R-:W-:Y:S01]  /*05f0*/  @P2 FFMA.FTZ R28, R39, R31, R28 ;  /* 0x0000001f271c2223 */ /* 0x010fe2000001001c */
[----:B------:R-:W-:Y:S02]  /*0600*/  SHF.L.U32 R31, R24, 0x10, RZ ;  /* 0x00000010181f7819 */ /* 0x000fe400000006ff */
[----:B------:R-:W-:-:S03]  /*0610*/  @P1 SHF.L.U32 R24, R4, 0x10, RZ ;  /* 0x0000001004181819 */ /* 0x000fc600000006ff */
[----:B------:R-:W3:Y:S02]  /*0620*/  LDC.64 R38, c[0x0][0x3a8] ;  /* 0x0000ea00ff267b82 */ /* 0x000ee40000000a00 */
[----:B--2---:R-:W-:Y:S01]  /*0630*/  @P1 FFMA.FTZ R31, R24, R32, R31 ;  /* 0x00000020181f1223 */ /* 0x004fe2000001001f */
[----:B------:R-:W-:Y:S02]  /*0640*/  SHF.L.U32 R32, R25, 0x10, RZ ;  /* 0x0000001019207819 */ /* 0x000fe400000006ff */
[----:B------:R-:W-:Y:S02]  /*0650*/  @P2 SHF.L.U32 R25, R5, 0x10, RZ ;  /* 0x0000001005192819 */ /* 0x000fe400000006ff */
[----:B------:R-:W-:Y:S02]  /*0660*/  SHF.L.U32 R33, R26, 0x10, RZ ;  /* 0x000000101a217819 */ /* 0x000fe400000006ff */
[----:B------:R-:W-:Y:S01]  /*0670*/  @P2 SHF.L.U32 R24, R6, 0x10, RZ ;  /* 0x0000001006182819 */ /* 0x000fe200000006ff */
[----:B------:R-:W-:Y:S01]  /*0680*/  @P2 FFMA.FTZ R32, R25, R37, R32 ;  /* 0x0000002519202223 */ /* 0x000fe20000010020 */
[----:B------:R-:W-:-:S03]  /*0690*/  PRMT R37, R27, 0x7632, R37 ;  /* 0x000076321b257816 */ /* 0x000fc60000000025 */
[----:B0-----:R-:W-:Y:S01]  /*06a0*/  @P2 FFMA.FTZ R33, R24, R34, R33 ;  /* 0x0000002218212223 */ /* 0x001fe20000010021 */
[----:B------:R-:W-:Y:S02]  /*06b0*/  @P2 PRMT R24, R7, 0x7632, R24 ;  /* 0x0000763207182816 */ /* 0x000fe40000000018 */
[----:B------:R-:W-:Y:S02]  /*06c0*/  SHF.L.U32 R34, R27, 0x10, RZ ;  /* 0x000000101b227819 */ /* 0x000fe400000006ff */
[----:B------:R-:W-:Y:S02]  /*06d0*/  SHF.L.U32 R37, R37, 0x10, RZ ;  /* 0x0000001025257819 */ /* 0x000fe400000006ff */
[----:B------:R-:W-:Y:S02]  /*06e0*/  @P2 SHF.L.U32 R25, R7, 0x10, RZ ;  /* 0x0000001007192819 */ /* 0x000fe400000006ff */
[----:B------:R-:W-:-:S03]  /*06f0*/  @P2 SHF.L.U32 R24, R24, 0x10, RZ ;  /* 0x0000001018182819 */ /* 0x000fc600000006ff */
[----:B------:R-:W-:Y:S02]  /*0700*/  @P2 FFMA.FTZ R34, R25, R43, R34 ;  /* 0x0000002b19222223 */ /* 0x000fe40000010022 */
[----:B-1----:R-:W-:Y:S01]  /*0710*/  @P2 FFMA.FTZ R37, R24, R40, R37 ;  /* 0x0000002818252223 */ /* 0x002fe20000010025 */
[----:B---3--:R-:W-:Y:S01]  /*0720*/  IMAD.WIDE.U32 R38, R41, 0x10, R38 ;  /* 0x0000001029267825 */ /* 0x008fe200078e0026 */
[----:B------:R-:W-:Y:S02]  /*0730*/  F2FP.BF16.F32.PACK_AB R24, R30, R31 ;  /* 0x0000001f1e18723e */ /* 0x000fe400000010ff */
[----:B------:R-:W-:Y:S02]  /*0740*/  F2FP.BF16.F32.PACK_AB R25, R29, R32 ;  /* 0x000000201d19723e */ /* 0x000fe400000010ff */
[----:B------:R-:W-:Y:S02]  /*0750*/  F2FP.BF16.F32.PACK_AB R26, R28, R33 ;  /* 0x000000211c1a723e */ /* 0x000fe400000010ff */
[----:B------:R-:W-:-:S05]  /*0760*/  F2FP.BF16.F32.PACK_AB R27, R37, R34 ;  /* 0x00000022251b723e */ /* 0x000fca00000010ff */
[----:B------:R0:W-:Y:S02]  /*0770*/  STG.E.128 desc[UR6][R38.64], R24 ;  /* 0x0000001826007986 */ /* 0x0001e4000c101d06 */
.L_x_1708:
[----:B------:R-:W-:Y:S05]  /*0780*/  BSYNC.RECONVERGENT B0 ;  /* 0x0000000000007941 */ /* 0x000fea0003800200 */
.L_x_1707:
        /* <DEDUP_REMOVED lines=54> */
.L_x_1729:
        /* <DEDUP_REMOVED lines=18> */
[----:B------:R-:W-:-:S03]  /*0c10*/  IADD3 R26, PT, PT, R36, -0x1, RZ ;  /* 0xffffffff241a7810 */ /* 0x000fc60007ffe0ff */
[--C-:B------:R-:W-:Y:S01]  /*0c20*/  FADD.FTZ R40, R33, -R39.reuse ;  /* 0x8000002721287221 */ /* 0x100fe20000010000 */
[--C-:B------:R-:W-:Y:S01]  /*0c30*/  FADD.FTZ R38, R28, -R39.reuse ;  /* 0x800000271c267221 */ /* 0x100fe20000010000 */
[----:B------:R-:W-:Y:S02]  /*0c40*/  IMAD R26, R26, R35, RZ ;  /* 0x000000231a1a7224 */ /* 0x000fe400078e02ff */
[--C-:B------:R-:W-:Y:S01]  /*0c50*/  FADD.FTZ R24, R31, -R39.reuse ;  /* 0x800000271f187221 */ /* 0x100fe20000010000 */
[----:B------:R-:W-:Y:S01]  /*0c60*/  FMUL.FTZ R43, R41, R40 ;  /* 0x00000028292b7220 */ /* 0x000fe20000410000 */
[--C-:B------:R-:W-:Y:S01]  /*0c70*/  FADD.FTZ R36, R30, -R39.reuse ;  /* 0x800000271e247221 */ /* 0x100fe20000010000 */
[--C-:B------:R-:W-:Y:S01]  /*0c80*/  FADD.FTZ R35, R32, -R39.reuse ;  /* 0x8000002720237221 */ /* 0x100fe20000010000 */
[--C-:B------:R-:W-:Y:S01]  /*0c90*/  FADD.FTZ R27, R29, -R39.reuse ;  /* 0x800000271d1b7221 */ /* 0x100fe20000010000 */
[--C-:B------:R-:W-:Y:S01]  /*0ca0*/  FADD.FTZ R42, R34, -R39.reuse ;  /* 0x80000027222a7221 */ /* 0x100fe20000010000 */
[----:B0-----:R-:W-:Y:S01]  /*0cb0*/  FADD.FTZ R44, R37, -R39 ;  /* 0x80000027252c7221 */ /* 0x001fe20000010000 */
[C---:B------:R-:W-:Y:S01]  /*0cc0*/  FMUL.FTZ R40, R41.reuse, R38 ;  /* 0x0000002629287220 */ /* 0x040fe20000410000 */
[C---:B------:R-:W-:Y:S01]  /*0cd0*/  FMUL.FTZ R25, R41.reuse, R24 ;  /* 0x0000001829197220 */ /* 0x040fe20000410000 */
[----:B------:R-:W0:Y:S01]  /*0ce0*/  LDC.64 R38, c[0x0][0x428] ;  /* 0x00010a00ff267b82 */ /* 0x000e220000000a00 */
[C---:B------:R-:W-:Y:S01]  /*0cf0*/  FMUL.FTZ R24, R41.reuse, R36 ;  /* 0x0000002429187220 */ /* 0x040fe20000410000 */
[C---:B------:R-:W-:Y:S01]  /*0d00*/  FMUL.FTZ R36, R41.reuse, R27 ;  /* 0x0000001b29247220 */ /* 0x040fe20000410000 */
[C---:B------:R-:W-:Y:S01]  /*0d10*/  FMUL.FTZ R35, R41.reuse, R35 ;  /* 0x0000002329237220 */ /* 0x040fe20000410000 */
[C---:B------:R-:W-:Y:S01]  /*0d20*/  FMUL.FTZ R27, R41.reuse, R42 ;  /* 0x0000002a291b7220 */ /* 0x040fe20000410000 */
[----:B------:R-:W-:Y:S01]  /*0d30*/  FMUL.FTZ R44, R41, R44 ;  /* 0x0000002c292c7220 */ /* 0x000fe20000410000 */
[----:B------:R-:W-:Y:S01]  /*0d40*/  FFMA.FTZ R43, R20, R43, R12 ;  /* 0x0000002b142b7223 */ /* 0x000fe2000001000c */
[----:B------:R-:W-:Y:S01]  /*0d50*/  FFMA.FTZ R40, R21, R40, R13 ;  /* 0x0000002815287223 */ /* 0x000fe2000001000d */
[----:B------:R-:W-:Y:S01]  /*0d60*/  SHF.R.S32.HI R41, RZ, 0x1f, R26 ;  /* 0x0000001fff297819 */ /* 0x000fe2000001141a */
[----:B------:R-:W-:Y:S01]  /*0d70*/  FFMA.FTZ R27, R22, R27, R14 ;  /* 0x0000001b161b7223 */ /* 0x000fe2000001000e */
[----:B------:R-:W-:Y:S01]  /*0d80*/  FFMA.FTZ R44, R23, R44, R15 ;  /* 0x0000002c172c7223 */ /* 0x000fe2000001000f */
[----:B------:R-:W-:Y:S01]  /*0d90*/  FFMA.FTZ R36, R19, R36, R11 ;  /* 0x0000002413247223 */ /* 0x000fe2000001000b */
[----:B------:R-:W-:-:S02]  /*0da0*/  LEA.HI R42, R41, R26, RZ, 0x3 ;  /* 0x0000001a292a7211 */ /* 0x000fc400078f18ff */
[----:B------:R-:W-:Y:S01]  /*0db0*/  F2FP.BF16.F32.PACK_AB R26, R40, R43 ;  /* 0x0000002b281a723e */ /* 0x000fe200000010ff */
[----:B------:R-:W-:Y:S01]  /*0dc0*/  FFMA.FTZ R40, R16, R25, R8 ;  /* 0x0000001910287223 */ /* 0x000fe20000010008 */
[----:B------:R-:W-:Y:S01]  /*0dd0*/  FFMA.FTZ R25, R18, R35, R10 ;  /* 0x0000002312197223 */ /* 0x000fe2000001000a */
[----:B------:R-:W-:Y:S01]  /*0de0*/  LEA.HI.SX32 R41, R42, R3, 0x1d ;  /* 0x000000032a297211 */ /* 0x000fe200078feaff */
[----:B------:R-:W-:Y:S01]  /*0df0*/  FFMA.FTZ R35, R17, R24, R9 ;  /* 0x0000001811237223 */ /* 0x000fe20000010009 */
[----:B------:R-:W-:Y:S02]  /*0e00*/  F2FP.BF16.F32.PACK_AB R27, R44, R27 ;  /* 0x0000001b2c1b723e */ /* 0x000fe400000010ff */
[----:B------:R-:W-:Y:S02]  /*0e10*/  F2FP.BF16.F32.PACK_AB R25, R36, R25 ;  /* 0x000000192419723e */ /* 0x000fe400000010ff */
[----:B------:R-:W-:Y:S01]  /*0e20*/  F2FP.BF16.F32.PACK_AB R24, R35, R40 ;  /* 0x000000282318723e */ /* 0x000fe200000010ff */
[----:B0-----:R-:W-:-:S05]  /*0e30*/  IMAD.WIDE.U32 R38, R41, 0x10, R38 ;  /* 0x0000001029267825 */ /* 0x001fca00078e0026 */
[----:B------:R1:W-:Y:S02]  /*0e40*/  STG.E.128 desc[UR6][R38.64], R24 ;  /* 0x0000001826007986 */ /* 0x0003e4000c101d06 */
.L_x_1711:
[----:B------:R-:W-:Y:S05]  /*0e50*/  BSYNC.RECONVERGENT B0 ;  /* 0x0000000000007941 */ /* 0x000fea0003800200 */
.L_x_1710:
[----:B-1----:R-:W1:Y:S02]  /*0e60*/  LDC.64 R24, c[0x0][0x380] ;  /* 0x0000e000ff187b82 */ /* 0x002e640000000a00 */
[----:B-1----:R-:W-:-:S04]  /*0e70*/  LEA R0, R24, R0, 0x2 ;  /* 0x0000000018007211 */ /* 0x002fc800078e10ff */
[----:B------:R-:W-:-:S13]  /*0e80*/  ISETP.GE.AND P0, PT, R0, R25, PT ;  /* 0x000000190000720c */ /* 0x000fda0003f06270 */
[----:B------:R-:W-:Y:S05]  /*0e90*/  @!P0 BRA `(.L_x_1712) ;  /* 0xfffffff400048947 */ /* 0x000fea000383ffff */
[----:B------:R-:W-:Y:S05]  /*0ea0*/  EXIT ;  /* 0x000000000000794d */ /* 0x000fea0003800000 */
.L_x_1706:
[----:B0-----:R-:W0:Y:S02]  /*0eb0*/  LDC.64 R24, c[0x0][0x3f0] ;  /* 0x0000fc00ff187b82 */ /* 0x001e240000000a00 */
[----:B0-----:R-:W-:-:S06]  /*0ec0*/  IMAD.WIDE R40, R0, 0x4, R24 ;  /* 0x0000000400287825 */ /* 0x001fcc00078e0218 */
[----:B------:R-:W0:Y:S01]  /*0ed0*/  LDC.64 R24, c[0x0][0x3f8] ;  /* 0x0000fe00ff187b82 */ /* 0x000e220000000a00 */
[----:B------:R-:W2:Y:S01]  /*0ee0*/  LDG.E R40, desc[UR6][R40.64] ;  /* 0x0000000628287981 */ /* 0x000ea2000c1e1900 */
[----:B0-----:R-:W-:-:S05]  /*0ef0*/  IMAD.WIDE R26, R0, 0x4, R24 ;  /* 0x00000004001a7825 */ /* 0x001fca00078e0218 */
        /* <DEDUP_REMOVED lines=21> */
[----:B------:R1:W2:Y:S06]  /*1050*/  @P0 LDG.E.64 R32, desc[UR6][R36.64] ;  /* 0x0000000624200981 */ /* 0x0002ac000c1e1b00 */
[----:B------:R-:W0:Y:S08]  /*1060*/  @P0 LDC R27, c[0x0][0x40c] ;  /* 0x00010300ff1b0b82 */ /* 0x000e300000000800 */
[----:B------:R-:W0:Y:S01]  /*1070*/  @P0 LDC R24, c[0x0][0x40c] ;  /* 0x00010300ff180b82 */ /* 0x000e220000000800 */
[----:B------:R-:W-:-:S02]  /*1080*/  CS2R R4, SRZ ;  /* 0x0000000000047805 */ /* 0x000fc4000001ff00 */
[----:B------:R-:W-:Y:S01]  /*1090*/  CS2R R6, SRZ ;  /* 0x0000000000067805 */ /* 0x000fe2000001ff00 */
[----:B-1----:R-:W-:Y:S01]  /*10a0*/  IMAD R37, R0, UR11, RZ ;  /* 0x0000000b00257c24 */ /* 0x002fe2000f8e02ff */
[----:B---3--:R-:W-:Y:S02]  /*10b0*/  PRMT R25, R30, 0x7632, R25 ;  /* 0x000076321e197816 */ /* 0x008fe40000000019 */
[----:B--2---:R-:W-:Y:S02]  /*10c0*/  PRMT R26, R33, 0x7632, R26 ;  /* 0x00007632211a7816 */ /* 0x004fe4000000001a */
[----:B------:R-:W-:Y:S02]  /*10d0*/  @P0 SHF.L.U32 R35, R25, 0x10, RZ ;  /* 0x0000001019230819 */ /* 0x000fe400000006ff */
[----:B------:R-:W-:Y:S02]  /*10e0*/  @P0 SHF.L.U32 R26, R26, 0x10, RZ ;  /* 0x000000101a1a0819 */ /* 0x000fe400000006ff */
[----:B------:R-:W-:-:S02]  /*10f0*/  @P0 SHF.L.U32 R25, R32, 0x10, RZ ;  /* 0x0000001020190819 */ /* 0x000fc400000006ff */
[----:B------:R-:W-:Y:S01]  /*1100*/  @P0 PRMT R28, R32, 0x7632, R28 ;  /* 0x00007632201c0816 */ /* 0x000fe2000000001c */
[----:B------:R-:W-:Y:S02]  /*1110*/  @P0 FMUL.FTZ R5, R26, R43 ;  /* 0x0000002b1a050220 */ /* 0x000fe40000410000 */
[----:B------:R-:W-:Y:S01]  /*1120*/  @P0 FMUL.FTZ R7, R25, R38 ;  /* 0x0000002619070220 */ /* 0x000fe20000410000 */
[----:B------:R-:W-:Y:S01]  /*1130*/  @P0 SHF.L.U32 R28, R28, 0x10, RZ ;  /* 0x000000101c1c0819 */ /* 0x000fe200000006ff */
[----:B------:R-:W1:Y:S01]  /*1140*/  @P0 LDC R25, c[0x0][0x40c] ;  /* 0x00010300ff190b82 */ /* 0x000e620000000800 */
[----:B------:R-:W-:Y:S01]  /*1150*/  @P0 SHF.L.U32 R36, R33, 0x10, RZ ;  /* 0x0000001021240819 */ /* 0x000fe200000006ff */
[----:B----4-:R-:W-:Y:S01]  /*1160*/  @P0 FMUL.FTZ R6, R35, R40 ;  /* 0x0000002823060220 */ /* 0x010fe20000410000 */
[----:B------:R-:W-:Y:S01]  /*1170*/  @P0 PRMT R29, R30, 0x7610, R29 ;  /* 0x000076101e1d0816 */ /* 0x000fe2000000001d */
[----:B0-----:R-:W-:-:S04]  /*1180*/  @P0 FMUL.FTZ R4, R28, R41 ;  /* 0x000000291c040220 */ /* 0x001fc80000410000 */
[----:B------:R-:W0:Y:S01]  /*1190*/  @P0 LDC R26, c[0x0][0x40c] ;  /* 0x00010300ff1a0b82 */ /* 0x000e220000000800 */
[----:B------:R-:W-:Y:S02]  /*11a0*/  HFMA2 R28, -RZ, RZ, 0, 0 ;  /* 0x00000000ff1c7431 */ /* 0x000fe400000001ff */
[----:B------:R-:W-:Y:S01]  /*11b0*/  @P0 FMUL.FTZ R28, R36, R27 ;  /* 0x0000001b241c0220 */ /* 0x000fe20000410000 */
[----:B------:R-:W-:-:S04]  /*11c0*/  @P0 SHF.L.U32 R27, R29, 0x10, RZ ;  /* 0x000000101d1b0819 */ /* 0x000fc800000006ff */
[----:B------:R-:W2:Y:S01]  /*11d0*/  LDC.64 R40, c[0x0][0x3a8] ;  /* 0x0000ea00ff287b82 */ /* 0x000ea20000000a00 */
[----:B------:R-:W-:Y:S01]  /*11e0*/  MOV R35, RZ ;  /* 0x000000ff00237202 */ /* 0x000fe20000000f00 */
[----:B------:R-:W-:Y:S01]  /*11f0*/  @P0 FMUL.FTZ R35, R27, R24 ;  /* 0x000000181b230220 */ /* 0x000fe20000410000 */
[C---:B------:R-:W-:Y:S02]  /*1200*/  PRMT R24, R31.reuse, 0x7632, R24 ;  /* 0x000076321f187816 */ /* 0x040fe40000000018 */
[----:B------:R-:W-:Y:S02]  /*1210*/  @P0 PRMT R34, R31, 0x7610, R34 ;  /* 0x000076101f220816 */ /* 0x000fe40000000022 */
[----:B------:R-:W-:Y:S02]  /*1220*/  SHF.R.S32.HI R36, RZ, 0x1f, R37 ;  /* 0x0000001fff247819 */ /* 0x000fe40000011425 */
[----:B------:R-:W-:Y:S02]  /*1230*/  @P0 SHF.L.U32 R27, R24, 0x10, RZ ;  /* 0x00000010181b0819 */ /* 0x000fe400000006ff */
[----:B------:R-:W-:-:S02]  /*1240*/  @P0 SHF.L.U32 R24, R34, 0x10, RZ ;  /* 0x0000001022180819 */ /* 0x000fc400000006ff */
[----:B------:R-:W-:Y:S02]  /*1250*/  LEA.HI R38, R36, R37, RZ, 0x3 ;  /* 0x0000002524267211 */ /* 0x000fe400078f18ff */
[----:B------:R-:W-:Y:S02]  /*1260*/  CS2R R36, SRZ ;  /* 0x0000000000247805 */ /* 0x000fe4000001ff00 */
[----:B-1----:R-:W-:Y:S01]  /*1270*/  @P0 FMUL.FTZ R36, R24, R25 ;  /* 0x0000001918240220 */ /* 0x002fe20000410000 */
[----:B------:R-:W-:Y:S01]  /*1280*/  LEA.HI.SX32 R43, R38, R3, 0x1d ;  /* 0x00000003262b7211 */ /* 0x000fe200078feaff */
[----:B0-----:R-:W-:Y:S01]  /*1290*/  @P0 FMUL.FTZ R37, R27, R26 ;  /* 0x0000001a1b250220 */ /* 0x001fe20000410000 */
[----:B------:R-:W-:Y:S02]  /*12a0*/  F2FP.BF16.F32.PACK_AB R24, R4, R7 ;  /* 0x000000070418723e */ /* 0x000fe400000010ff */
[----:B------:R-:W-:Y:S02]  /*12b0*/  F2FP.BF16.F32.PACK_AB R25, R5, R28 ;  /* 0x0000001c0519723e */ /* 0x000fe400000010ff */
[----:B------:R-:W-:Y:S01]  /*12c0*/  F2FP.BF16.F32.PACK_AB R26, R6, R35 ;  /* 0x00000023061a723e */ /* 0x000fe200000010ff */
[----:B--2---:R-:W-:Y:S01]  /*12d0*/  IMAD.WIDE.U32 R40, R43, 0x10, R40 ;  /* 0x000000102b287825 */ /* 0x004fe200078e0028 */
[----:B------:R-:W-:-:S05]  /*12e0*/  F2FP.BF16.F32.PACK_AB R27, R37, R36 ;  /* 0x00000024251b723e */ /* 0x000fca00000010ff */
[----:B------:R0:W-:Y:S02]  /*12f0*/  STG.E.128 desc[UR6][R40.64], R24 ;  /* 0x0000001828007986 */ /* 0x0001e4000c101d06 */
.L_x_1714:
[----:B------:R-:W-:Y:S05]  /*1300*/  BSYNC.RECONVERGENT B0 ;  /* 0x0000000000007941 */ /* 0x000fea0003800200 */
.L_x_1713:
        /* <DEDUP_REMOVED lines=54> */
.L_x_1741:
[----:B-1----:R-:W-:Y:S01]  /*1670*/  FADD.FTZ R38, R45, R38 ;  /* 0x000000262d267221 */ /* 0x002fe20000010000 */
[----:B------:R-:W-:Y:S01]  /*1680*/  FMUL.FTZ R24, R40, R40 ;  /* 0x0000002828187220 */ /* 0x000fe20000410000 */
[----:B------:R-:W-:Y:S01]  /*1690*/  ISETP.NE.AND P2, PT, RZ, UR8, PT ;  /* 0x00000008ff007c0c */ /* 0x000fe2000bf45270 */
[----:B------:R-:W1:Y:S01]  /*16a0*/  @!P3 LDC.64 R26, c[0x0][0x3c0] ;  /* 0x0000f000ff1abb82 */ /* 0x000e620000000a00 */
[----:B------:R-:W-:Y:S01]  /*16b0*/  FFMA.FTZ R41, R38, R41, UR10 ;  /* 0x0000000a26297e23 */ /* 0x000fe20008010029 */
[----:B-----5:R-:W-:Y:S01]  /*16c0*/  ISETP.GE.AND P1, PT, R39, 0x1, PT ;  /* 0x000000012700780c */ /* 0x020fe20003f26270 */
        /* <DEDUP_REMOVED lines=11> */
[----:B------:R-:W-:Y:S02]  /*1780*/  FSEL R38, R40, RZ, !P2 ;  /* 0x000000ff28267208 */ /* 0x000fe40005000000 */
[----:B------:R-:W-:-:S03]  /*1790*/  IADD3 R39, PT, PT, R39, -0x1, RZ ;  /* 0xffffffff27277810 */ /* 0x000fc60007ffe0ff */
        /* <DEDUP_REMOVED lines=12> */
[C---:B0-----:R-:W-:Y:S01]  /*1860*/  FMUL.FTZ R45, R41.reuse, R26 ;  /* 0x0000001a292d7220 */ /* 0x041fe20000410000 */
[----:B------:R-:W-:Y:S01]  /*1870*/  FMUL.FTZ R38, R41, R38 ;  /* 0x0000002629267220 */ /* 0x000fe20000410000 */
[----:B------:R-:W-:-:S02]  /*1880*/  IMAD R39, R39, UR11, RZ ;  /* 0x0000000b27277c24 */ /* 0x000fc4000f8e02ff */
[C---:B------:R-:W-:Y:S01]  /*1890*/  FMUL.FTZ R43, R41.reuse, R43 ;  /* 0x0000002b292b7220 */ /* 0x040fe20000410000 */
[----:B------:R-:W-:Y:S01]  /*18a0*/  FMUL.FTZ R40, R41, R40 ;  /* 0x0000002829287220 */ /* 0x000fe20000410000 */
[----:B------:R-:W-:Y:S01]  /*18b0*/  FFMA.FTZ R26, R20, R27, R12 ;  /* 0x0000001b141a7223 */ /* 0x000fe2000001000c */
[----:B------:R-:W-:Y:S01]  /*18c0*/  FFMA.FTZ R27, R22, R45, R14 ;  /* 0x0000002d161b7223 */ /* 0x000fe2000001000e */
[----:B------:R-:W-:Y:S01]  /*18d0*/  FFMA.FTZ R38, R23, R38, R15 ;  /* 0x0000002617267223 */ /* 0x000fe2000001000f */
[----:B------:R-:W-:Y:S01]  /*18e0*/  FFMA.FTZ R41, R21, R42, R13 ;  /* 0x0000002a15297223 */ /* 0x000fe2000001000d */
[----:B------:R-:W-:Y:S01]  /*18f0*/  SHF.R.S32.HI R42, RZ, 0x1f, R39 ;  /* 0x0000001fff2a7819 */ /* 0x000fe20000011427 */
[----:B------:R-:W-:Y:S01]  /*1900*/  FFMA.FTZ R40, R19, R40, R11 ;  /* 0x0000002813287223 */ /* 0x000fe2000001000b */
[----:B------:R-:W-:Y:S01]  /*1910*/  FFMA.FTZ R24, R17, R24, R9 ;  /* 0x0000001811187223 */ /* 0x000fe20000010009 */
[----:B------:R-:W-:Y:S02]  /*1920*/  F2FP.BF16.F32.PACK_AB R27, R38, R27 ;  /* 0x0000001b261b723e */ /* 0x000fe400000010ff */
[----:B------:R-:W-:-:S02]  /*1930*/  LEA.HI R42, R42, R39, RZ, 0x3 ;  /* 0x000000272a2a7211 */ /* 0x000fc400078f18ff */
[----:B------:R-:W0:Y:S01]  /*1940*/  LDC.64 R38, c[0x0][0x428] ;  /* 0x00010a00ff267b82 */ /* 0x000e220000000a00 */
[----:B------:R-:W-:Y:S01]  /*1950*/  F2FP.BF16.F32.PACK_AB R26, R41, R26 ;  /* 0x0000001a291a723e */ /* 0x000fe200000010ff */
[----:B------:R-:W-:Y:S01]  /*1960*/  FFMA.FTZ R41, R16, R25, R8 ;  /* 0x0000001910297223 */ /* 0x000fe20000010008 */
[----:B------:R-:W-:Y:S01]  /*1970*/  FFMA.FTZ R25, R18, R43, R10 ;  /* 0x0000002b12197223 */ /* 0x000fe2000001000a */
[----:B------:R-:W-:-:S03]  /*1980*/  LEA.HI.SX32 R43, R42, R3, 0x1d ;  /* 0x000000032a2b7211 */ /* 0x000fc600078feaff */
[----:B------:R-:W-:Y:S02]  /*1990*/  F2FP.BF16.F32.PACK_AB R24, R24, R41 ;  /* 0x000000291818723e */ /* 0x000fe400000010ff */
[----:B------:R-:W-:Y:S01]  /*19a0*/  F2FP.BF16.F32.PACK_AB R25, R40, R25 ;  /* 0x000000192819723e */ /* 0x000fe200000010ff */
[----:B0-----:R-:W-:-:S05]  /*19b0*/  IMAD.WIDE.U32 R38, R43, 0x10, R38 ;  /* 0x000000102b267825 */ /* 0x001fca00078e0026 */
[----:B------:R2:W-:Y:S02]  /*19c0*/  STG.E.128 desc[UR6][R38.64], R24 ;  /* 0x0000001826007986 */ /* 0x0005e4000c101d06 */
.L_x_1717:
[----:B------:R-:W-:Y:S05]  /*19d0*/  BSYNC.RECONVERGENT B0 ;  /* 0x0000000000007941 */ /* 0x000fea0003800200 */
.L_x_1716:
[----:B-12---:R-:W1:Y:S02]  /*19e0*/  LDC.64 R24, c[0x0][0x380] ;  /* 0x0000e000ff187b82 */ /* 0x006e640000000a00 */
[----:B-1----:R-:W-:-:S04]  /*19f0*/  LEA R0, R24, R0, 0x2 ;  /* 0x0000000018007211 */ /* 0x002fc800078e10ff */
[----:B------:R-:W-:-:S13]  /*1a00*/  ISETP.GE.AND P0, PT, R0, R25, PT ;  /* 0x000000190000720c */ /* 0x000fda0003f06270 */
[----:B------:R-:W-:Y:S05]  /*1a10*/  @!P0 BRA `(.L_x_1706) ;  /* 0xfffffff400248947 */ /* 0x000fea000383ffff */
[----:B------:R-:W-:Y:S05]  /*1a20*/  EXIT ;  /* 0x000000000000794d */ /* 0x000fea0003800000 */
.L_x_1709:
[----:B------:R-:W-:Y:S01]  /*1a30*/  HFMA2 R25, -RZ, RZ, 0, 5.9604644775390625e-08 ;  /* 0x00000001ff197431 */ /* 0x000fe200000001ff */
[----:B------:R-:W-:Y:S01]  /*1a40*/  BSSY B0, `(.L_x_1718) ;  /* 0x0000006000007945 */ /* 0x000fe20003800000 */
[----:B------:R-:W-:Y:S02]  /*1a50*/  MOV R26, 0x1f ;  /* 0x0000001f001a7802 */ /* 0x000fe40000000f00 */
[----:B------:R-:W-:-:S07]  /*1a60*/  MOV R27, 0xffffffff ;  /* 0xffffffff001b7802 */ /* 0x000fce0000000f00 */
[----:B-----5:R-:W-:Y:S05]  /*1a70*/  WARPSYNC.COLLECTIVE R27, `(.L_x_1719) ;  /* 0x000000001b087348 */ /* 0x020fea0003c00000 */
[----:B------:R0:W1:Y:S02]  /*1a80*/  SHFL.BFLY P1, R38, R24, R25, R26 ;  /* 0x0c00001918267389 */ /* 0x000064000002001a */
[----:B01---5:R-:W-:Y:S05]  /*1a90*/  ENDCOLLECTIVE ;  /* 0x000000000000791b */ /* 0x023fea0003800000 */
.L_x_1719:
[----:B------:R-:W-:Y:S05]  /*1aa0*/  BSYNC B0 ;  /* 0x0000000000007941 */ /* 0x000fea0003800000 */
.L_x_1718:
[----:B------:R-:W-:Y:S01]  /*1ab0*/  FADD.FTZ R41, R24, R38 ;  /* 0x0000002618297221 */ /* 0x000fe20000010000 */
[----:B------:R-:W-:Y:S01]  /*1ac0*/  HFMA2 R25, -RZ, RZ, 0, 1.1920928955078125e-07 ;  /* 0x00000002ff197431 */ /* 0x000fe200000001ff */
[----:B------:R-:W-:Y:S01]  /*1ad0*/  MOV R26, 0x1f ;  /* 0x0000001f001a7802 */ /* 0x000fe20000000f00 */
[----:B------:R-:W0:Y:S01]  /*1ae0*/  LDC R40, c[0x0][0x400] ;  /* 0x00010000ff287b82 */ /* 0x000e220000000800 */
[----:B------:R-:W-:Y:S02]  /*1af0*/  MOV R27, 0xffffffff ;  /* 0xffffffff001b7802 */ /* 0x000fe40000000f00 */
[----:B------:R-:W-:-:S07]  /*1b00*/  MOV R24, R41 ;  /* 0x0000002900187202 */ /* 0x000fce0000000f00 */
[----:B0-----:R-:W-:Y:S05]  /*1b10*/  WARPSYNC.COLLECTIVE R27, `(.L_x_1720) ;  /* 0x000000001b087348 */ /* 0x001fea0003c00000 */
[----:B------:R1:W2:Y:S02]  /*1b20*/  SHFL.BFLY P1, R38, R24, R25, R26 ;  /* 0x0c00001918267389 */ /* 0x0002a4000002001a */
[----:B012---:R-:W-:Y:S05]  /*1b30*/  ENDCOLLECTIVE ;  /* 0x000000000000791b */ /* 0x007fea0003800000 */
.L_x_1720:
[----:B------:R-:W-:Y:S02]  /*1b40*/  HFMA2 R25, -RZ, RZ, 0, 2.384185791015625e-07 ;  /* 0x00000004ff197431 */ /* 0x000fe400000001ff */
[----:B------:R-:W-:-:S05]  /*1b50*/  FADD.FTZ R42, R41, R38 ;  /* 0x00000026292a7221 */ /* 0x000fca0000010000 */
[----:B------:R-:W-:-:S07]  /*1b60*/  MOV R24, R42 ;  /* 0x0000002a00187202 */ /* 0x000fce0000000f00 */
[----:B------:R-:W-:Y:S05]  /*1b70*/  WARPSYNC.COLLECTIVE R27, `(.L_x_1721) ;  /* 0x000000001b087348 */ /* 0x000fea0003c00000 */
[----:B------:R0:W1:Y:S02]  /*1b80*/  SHFL.BFLY P1, R38, R24, R25, R26 ;  /* 0x0c00001918267389 */ /* 0x000064000002001a */
[----:B01----:R-:W-:Y:S05]  /*1b90*/  ENDCOLLECTIVE ;  /* 0x000000000000791b */ /* 0x003fea0003800000 */
.L_x_1721:
[----:B------:R-:W-:Y:S02]  /*1ba0*/  HFMA2 R25, -RZ, RZ, 0, 4.76837158203125e-07 ;  /* 0x00000008ff197431 */ /* 0x000fe400000001ff */
[----:B------:R-:W-:-:S05]  /*1bb0*/  FADD.FTZ R43, R42, R38 ;  /* 0x000000262a2b7221 */ /* 0x000fca0000010000 */
[----:B------:R-:W-:-:S07]  /*1bc0*/  MOV R24, R43 ;  /* 0x0000002b00187202 */ /* 0x000fce0000000f00 */
[----:B------:R-:W-:Y:S05]  /*1bd0*/  WARPSYNC.COLLECTIVE R27, `(.L_x_1722) ;  /* 0x000000001b087348 */ /* 0x000fea0003c00000 */
[----:B------:R0:W1:Y:S02]  /*1be0*/  SHFL.BFLY P1, R38, R24, R25, R26 ;  /* 0x0c00001918267389 */ /* 0x000064000002001a */
[----:B01----:R-:W-:Y:S05]  /*1bf0*/  ENDCOLLECTIVE ;  /* 0x000000000000791b */ /* 0x003fea0003800000 */
.L_x_1722:
[----:B------:R-:W-:Y:S02]  /*1c00*/  HFMA2 R25, -RZ, RZ, 0, 9.5367431640625e-07 ;  /* 0x00000010ff197431 */ /* 0x000fe400000001ff */
[----:B------:R-:W-:-:S05]  /*1c10*/  FADD.FTZ R44, R43, R38 ;  /* 0x000000262b2c7221 */ /* 0x000fca0000010000 */
[----:B------:R-:W-:-:S07]  /*1c20*/  MOV R24, R44 ;  /* 0x0000002c00187202 */ /* 0x000fce0000000f00 */
[----:B------:R-:W-:Y:S05]  /*1c30*/  WARPSYNC.COLLECTIVE R27, `(.L_x_1723) ;  /* 0x000000001b087348 */ /* 0x000fea0003c00000 */
[----:B------:R0:W1:Y:S02]  /*1c40*/  SHFL.BFLY P1, R38, R24, R25, R26 ;  /* 0x0c00001918267389 */ /* 0x000064000002001a */
[----:B01----:R-:W-:Y:S05]  /*1c50*/  ENDCOLLECTIVE ;  /* 0x000000000000791b */ /* 0x003fea0003800000 */
.L_x_1723:
        /* <DEDUP_REMOVED lines=23> */
.L_x_1724:
[----:B------:R-:W-:Y:S02]  /*1dd0*/  HFMA2 R25, -RZ, RZ, 0, 1.1920928955078125e-07 ;  /* 0x00000002ff197431 */ /* 0x000fe400000001ff */
[----:B------:R-:W-:-:S05]  /*1de0*/  FADD.FTZ R41, R24, R38 ;  /* 0x0000002618297221 */ /* 0x000fca0000010000 */
[----:B------:R-:W-:-:S07]  /*1df0*/  MOV R24, R41 ;  /* 0x0000002900187202 */ /* 0x000fce0000000f00 */
[----:B------:R-:W-:Y:S05]  /*1e00*/  WARPSYNC.COLLECTIVE R27, `(.L_x_1725) ;  /* 0x000000001b087348 */ /* 0x000fea0003c00000 */
[----:B------:R0:W1:Y:S02]  /*1e10*/  SHFL.BFLY P1, R38, R24, R25, R26 ;  /* 0x0c00001918267389 */ /* 0x000064000002001a */
[----:B01----:R-:W-:Y:S05]  /*1e20*/  ENDCOLLECTIVE ;  /* 0x000000000000791b */ /* 0x003fea0003800000 */
.L_x_1725:
[----:B------:R-:W-:Y:S02]  /*1e30*/  HFMA2 R25, -RZ, RZ, 0, 2.384185791015625e-07 ;  /* 0x00000004ff197431 */ /* 0x000fe400000001ff */
[----:B------:R-:W-:-:S05]  /*1e40*/  FADD.FTZ R42, R41, R38 ;  /* 0x00000026292a7221 */ /* 0x000fca0000010000 */
[----:B------:R-:W-:-:S07]  /*1e50*/  MOV R24, R42 ;  /* 0x0000002a00187202 */ /* 0x000fce0000000f00 */
[----:B------:R-:W-:Y:S05]  /*1e60*/  WARPSYNC.COLLECTIVE R27, `(.L_x_1726) ;  /* 0x000000001b087348 */ /* 0x000fea0003c00000 */
[----:B------:R0:W1:Y:S02]  /*1e70*/  SHFL.BFLY P1, R38, R24, R25, R26 ;  /* 0x0c00001918267389 */ /* 0x000064000002001a */
[----:B01----:R-:W-:Y:S05]  /*1e80*/  ENDCOLLECTIVE ;  /* 0x000000000000791b */ /* 0x003fea0003800000 */
.L_x_1726:
[----:B------:R-:W-:Y:S02]  /*1e90*/  HFMA2 R25, -RZ, RZ, 0, 4.76837158203125e-07 ;  /* 0x00000008ff197431 */ /* 0x000fe400000001ff */
[----:B------:R-:W-:-:S05]  /*1ea0*/  FADD.FTZ R43, R42, R38 ;  /* 0x000000262a2b7221 */ /* 0x000fca0000010000 */
[----:B------:R-:W-:-:S07]  /*1eb0*/  MOV R24, R43 ;  /* 0x0000002b00187202 */ /* 0x000fce0000000f00 */
[----:B------:R-:W-:Y:S05]  /*1ec0*/  WARPSYNC.COLLECTIVE R27, `(.L_x_1727) ;  /* 0x000000001b087348 */ /* 0x000fea0003c00000 */
[----:B------:R0:W1:Y:S02]  /*1ed0*/  SHFL.BFLY P1, R38, R24, R25, R26 ;  /* 0x0c00001918267389 */ /* 0x000064000002001a */
[----:B01----:R-:W-:Y:S05]  /*1ee0*/  ENDCOLLECTIVE ;  /* 0x000000000000791b */ /* 0x003fea0003800000 */
.L_x_1727:
[----:B------:R-:W-:Y:S02]  /*1ef0*/  HFMA2 R25, -RZ, RZ, 0, 9.5367431640625e-07 ;  /* 0x00000010ff197431 */ /* 0x000fe400000001ff */
[----:B------:R-:W-:-:S05]  /*1f00*/  FADD.FTZ R44, R43, R38 ;  /* 0x000000262b2c7221 */ /* 0x000fca0000010000 */
[----:B------:R-:W-:-:S07]  /*1f10*/  MOV R24, R44 ;  /* 0x0000002c00187202 */ /* 0x000fce0000000f00 */
[----:B------:R-:W-:Y:S05]  /*1f20*/  WARPSYNC.COLLECTIVE R27, `(.L_x_1728) ;  /* 0x000000001b087348 */ /* 0x000fea0003c00000 */
[----:B------:R0:W1:Y:S02]  /*1f30*/  SHFL.BFLY P1, R38, R24, R25, R26 ;  /* 0x0c00001918267389 */ /* 0x000064000002001a */
[----:B01----:R-:W-:Y:S05]  /*1f40*/  ENDCOLLECTIVE ;  /* 0x000000000000791b */ /* 0x003fea0003800000 */
.L_x_1728:
[----:B------:R-:W-:Y:S05]  /*1f50*/  BRA `(.L_x_1729) ;  /* 0xffffffe800e47947 */ /* 0x000fea000383ffff */
.L_x_1715:
[----:B------:R-:W-:Y:S01]  /*1f60*/  HFMA2 R26, -RZ, RZ, 0, 1.847743988037109375e-06 ;  /* 0x0000001fff1a7431 */ /* 0x000fe200000001ff */
[----:B------:R-:W-:Y:S01]  /*1f70*/  BSSY B0, `(.L_x_1730) ;  /* 0x0000006000007945 */ /* 0x000fe20003800000 */
[----:B------:R-:W-:Y:S02]  /*1f80*/  MOV R25, 0x1 ;  /* 0x0000000100197802 */ /* 0x000fe40000000f00 */
[----:B------:R-:W-:-:S07]  /*1f90*/  MOV R27, 0xffffffff ;  /* 0xffffffff001b7802 */ /* 0x000fce0000000f00 */
[----:B-----5:R-:W-:Y:S05]  /*1fa0*/  WARPSYNC.COLLECTIVE R27, `(.L_x_1731) ;  /* 0x000000001b087348 */ /* 0x020fea0003c00000 */
[----:B------:R0:W1:Y:S02]  /*1fb0*/  SHFL.BFLY P1, R38, R24, R25, R26 ;  /* 0x0c00001918267389 */ /* 0x000064000002001a */
[----:B01---5:R-:W-:Y:S05]  /*1fc0*/  ENDCOLLECTIVE ;  /* 0x000000000000791b */ /* 0x023fea0003800000 */
.L_x_1731:
[----:B------:R-:W-:Y:S05]  /*1fd0*/  BSYNC B0 ;  /* 0x0000000000007941 */ /* 0x000fea0003800000 */
.L_x_1730:
        /* <DEDUP_REMOVED lines=9> */
.L_x_1732:
[----:B------:R-:W-:Y:S02]  /*2070*/  HFMA2 R25, -RZ, RZ, 0, 2.384185791015625e-07 ;  /* 0x00000004ff197431 */ /* 0x000fe400000001ff */
[----:B------:R-:W-:-:S05]  /*2080*/  FADD.FTZ R43, R42, R38 ;  /* 0x000000262a2b7221 */ /* 0x000fca0000010000 */
[----:B------:R-:W-:-:S07]  /*2090*/  MOV R24, R43 ;  /* 0x0000002b00187202 */ /* 0x000fce0000000f00 */
[----:B------:R-:W-:Y:S05]  /*20a0*/  WARPSYNC.COLLECTIVE R27, `(.L_x_1733) ;  /* 0x000000001b087348 */ /* 0x000fea0003c00000 */
[----:B------:R0:W1:Y:S02]  /*20b0*/  SHFL.BFLY P1, R38, R24, R25, R26 ;  /* 0x0c00001918267389 */ /* 0x000064000002001a */
[----:B01----:R-:W-:Y:S05]  /*20c0*/  ENDCOLLECTIVE ;  /* 0x000000000000791b */ /* 0x003fea0003800000 */
.L_x_1733:
[----:B------:R-:W-:Y:S02]  /*20d0*/  HFMA2 R25, -RZ, RZ, 0, 4.76837158203125e-07 ;  /* 0x00000008ff197431 */ /* 0x000fe400000001ff */
[----:B------:R-:W-:-:S05]  /*20e0*/  FADD.FTZ R44, R43, R38 ;  /* 0x000000262b2c7221 */ /* 0x000fca0000010000 */
[----:B------:R-:W-:-:S07]  /*20f0*/  MOV R24, R44 ;  /* 0x0000002c00187202 */ /* 0x000fce0000000f00 */
[----:B------:R-:W-:Y:S05]  /*2100*/  WARPSYNC.COLLECTIVE R27, `(.L_x_1734) ;  /* 0x000000001b087348 */ /* 0x000fea0003c00000 */
[----:B------:R0:W1:Y:S02]  /*2110*/  SHFL.BFLY P1, R38, R24, R25, R26 ;  /* 0x0c00001918267389 */ /* 0x000064000002001a */
[----:B01----:R-:W-:Y:S05]  /*2120*/  ENDCOLLECTIVE ;  /* 0x000000000000791b */ /* 0x003fea0003800000 */
.L_x_1734:
[----:B------:R-:W-:Y:S02]  /*2130*/  HFMA2 R25, -RZ, RZ, 0, 9.5367431640625e-07 ;  /* 0x00000010ff197431 */ /* 0x000fe400000001ff */
[----:B------:R-:W-:-:S05]  /*2140*/  FADD.FTZ R45, R44, R38 ;  /* 0x000000262c2d7221 */ /* 0x000fca0000010000 */
[----:B------:R-:W-:-:S07]  /*2150*/  MOV R24, R45 ;  /* 0x0000002d00187202 */ /* 0x000fce0000000f00 */
[----:B------:R-:W-:Y:S05]  /*2160*/  WARPSYNC.COLLECTIVE R27, `(.L_x_1735) ;  /* 0x000000001b087348 */ /* 0x000fea0003c00000 */
[----:B------:R0:W1:Y:S02]  /*2170*/  SHFL.BFLY P1, R38, R24, R25, R26 ;  /* 0x0c00001918267389 */ /* 0x000064000002001a */
[----:B01----:R-:W-:Y:S05]  /*2180*/  ENDCOLLECTIVE ;  /* 0x000000000000791b */ /* 0x003fea0003800000 */
.L_x_1735:
        /* <DEDUP_REMOVED lines=23> */
.L_x_1736:
[----:B------:R-:W-:Y:S02]  /*2300*/  HFMA2 R25, -RZ, RZ, 0, 1.1920928955078125e-07 ;  /* 0x00000002ff197431 */ /* 0x000fe400000001ff */
[----:B------:R-:W-:-:S05]  /*2310*/  FADD.FTZ R42, R24, R38 ;  /* 0x00000026182a7221 */ /* 0x000fca0000010000 */
[----:B------:R-:W-:-:S07]  /*2320*/  MOV R24, R42 ;  /* 0x0000002a00187202 */ /* 0x000fce0000000f00 */
[----:B------:R-:W-:Y:S05]  /*2330*/  WARPSYNC.COLLECTIVE R27, `(.L_x_1737) ;  /* 0x000000001b087348 */ /* 0x000fea0003c00000 */
[----:B------:R0:W1:Y:S02]  /*2340*/  SHFL.BFLY P1, R38, R24, R25, R26 ;  /* 0x0c00001918267389 */ /* 0x000064000002001a */
[----:B01----:R-:W-:Y:S05]  /*2350*/  ENDCOLLECTIVE ;  /* 0x000000000000791b */ /* 0x003fea0003800000 */
.L_x_1737:
[----:B------:R-:W-:Y:S02]  /*2360*/  HFMA2 R25, -RZ, RZ, 0, 2.384185791015625e-07 ;  /* 0x00000004ff197431 */ /* 0x000fe400000001ff */
[----:B------:R-:W-:-:S05]  /*2370*/  FADD.FTZ R43, R42, R38 ;  /* 0x000000262a2b7221 */ /* 0x000fca0000010000 */
[----:B------:R-:W-:-:S07]  /*2380*/  MOV R24, R43 ;  /* 0x0000002b00187202 */ /* 0x000fce0000000f00 */
[----:B------:R-:W-:Y:S05]  /*2390*/  WARPSYNC.COLLECTIVE R27, `(.L_x_1738) ;  /* 0x000000001b087348 */ /* 0x000fea0003c00000 */
[----:B------:R0:W1:Y:S02]  /*23a0*/  SHFL.BFLY P1, R38, R24, R25, R26 ;  /* 0x0c00001918267389 */ /* 0x000064000002001a */
[----:B01----:R-:W-:Y:S05]  /*23b0*/  ENDCOLLECTIVE ;  /* 0x000000000000791b */ /* 0x003fea0003800000 */
.L_x_1738:
[----:B------:R-:W-:Y:S02]  /*23c0*/  HFMA2 R25, -RZ, RZ, 0, 4.76837158203125e-07 ;  /* 0x00000008ff197431 */ /* 0x000fe400000001ff */
[----:B------:R-:W-:-:S05]  /*23d0*/  FADD.FTZ R44, R43, R38 ;  /* 0x000000262b2c7221 */ /* 0x000fca0000010000 */
[----:B------:R-:W-:-:S07]  /*23e0*/  MOV R24, R44 ;  /* 0x0000002c00187202 */ /* 0x000fce0000000f00 */
[----:B------:R-:W-:Y:S05]  /*23f0*/  WARPSYNC.COLLECTIVE R27, `(.L_x_1739) ;  /* 0x000000001b087348 */ /* 0x000fea0003c00000 */
[----:B------:R0:W1:Y:S02]  /*2400*/  SHFL.BFLY P1, R38, R24, R25, R26 ;  /* 0x0c00001918267389 */ /* 0x000064000002001a */
[----:B01----:R-:W-:Y:S05]  /*2410*/  ENDCOLLECTIVE ;  /* 0x000000000000791b */ /* 0x003fea0003800000 */
.L_x_1739:
[----:B------:R-:W-:Y:S02]  /*2420*/  HFMA2 R25, -RZ, RZ, 0, 9.5367431640625e-07 ;  /* 0x00000010ff197431 */ /* 0x000fe400000001ff */
[----:B------:R-:W-:-:S05]  /*2430*/  FADD.FTZ R45, R44, R38 ;  /* 0x000000262c2d7221 */ /* 0x000fca0000010000 */
[----:B------:R-:W-:-:S07]  /*2440*/  MOV R24, R45 ;  /* 0x0000002d00187202 */ /* 0x000fce0000000f00 */
[----:B------:R-:W-:Y:S05]  /*2450*/  WARPSYNC.COLLECTIVE R27, `(.L_x_1740) ;  /* 0x000000001b087348 */ /* 0x000fea0003c00000 */
[----:B------:R0:W1:Y:S02]  /*2460*/  SHFL.BFLY P1, R38, R24, R25, R26 ;  /* 0x0c00001918267389 */ /* 0x000064000002001a */
[----:B01----:R-:W-:Y:S05]  /*2470*/  ENDCOLLECTIVE ;  /* 0x000000000000791b */ /* 0x003fea0003800000 */
.L_x_1740:
[----:B------:R-:W-:Y:S05]  /*2480*/  BRA `(.L_x_1741) ;  /* 0xfffffff000787947 */ /* 0x000fea000383ffff */
.L_x_1742:
        /* <DEDUP_REMOVED lines=15> */
.L_x_9069:


//--------------------- .text._ZN10layer_norm13ln_fwd_kernelINS_13Kernel_traitsIf13__nv_bfloat16S2_S2_fjLj256ELj1ELj4ELj1ELj16ENS_18Kernel_traits_baseILj256EfS2_S2_S2_fjLj128EEEEELb0ELb0ELb1ELb1EEEvNS_9FwdParamsE --------------------------
	.section	.text._ZN10layer_norm13ln_fwd_kernelINS_13Kernel_traitsIf13__nv_bfloat16S2_S2_fjLj256ELj1ELj4ELj1ELj16ENS_18Kernel_traits_baseILj256EfS2_S2_S2_fjLj128EEEEELb0ELb0ELb1ELb1EEEvNS_9FwdParamsE,"ax",@progbits
	.align	128
        .global         _ZN10layer_norm13ln_fwd_kernelINS_13Kernel_traitsIf13__nv_bfloat16S2_S2_fjLj256ELj1ELj4ELj1ELj16ENS_18Kernel_traits_baseILj256EfS2_S2_S2_fjLj128EEEEELb0ELb0ELb1ELb1EEEvNS_9FwdParamsE
        .type           _ZN10layer_norm13ln_fwd_kernelINS_13Kernel_traitsIf13__nv_bfloat16S2_S2_fjLj256ELj1ELj4ELj1ELj16ENS_18Kernel_traits_baseILj256EfS2_S2_S2_fjLj128EEEEELb0ELb0ELb1ELb1EEEvNS_9FwdParamsE,@function
        .size           _ZN10layer_norm13ln_fwd_kernelINS_13Kernel_traitsIf13__nv_bfloat16S2_S2_fjLj256ELj1ELj4ELj1ELj16ENS_18Kernel_traits_baseILj256EfS2_S2_S2_fjLj128EEEEELb0ELb0ELb1ELb1EEEvNS_9FwdParamsE,(.L_x_9070 - _ZN10layer_norm13ln_fwd_kernelINS_13Kernel_traitsIf13__nv_bfloat16S2_S2_fjLj256ELj1ELj4ELj1ELj16ENS_18Kernel_traits_baseILj256EfS2_S2_S2_fjLj128EEEEELb0ELb0ELb1ELb1EEEvNS_9FwdParamsE)
        .other          _ZN10layer_norm13ln_fwd_kernelINS_13Kernel_traitsIf13__nv_bfloat16S2_S2_fjLj256ELj1ELj4ELj1ELj16ENS_18Kernel_traits_baseILj256EfS2_S2_S2_fjLj128EEEEELb0ELb0ELb1ELb1EEEvNS_9FwdParamsE,@"STO_CUDA_ENTRY STV_DEFAULT"
_ZN10layer_norm13ln_fwd_kernelINS_13Kernel_traitsIf13__nv_bfloat16S2_S2_fjLj256ELj1ELj4ELj1ELj16ENS_18Kernel_traits_baseILj256EfS2_S2_S2_fjLj128EEEEELb0ELb0ELb1ELb1EEEvNS_9FwdParamsE:
.text._ZN10layer_norm13ln_fwd_kernelINS_13Kernel_traitsIf13__nv_bfloat16S2_S2_fjLj256ELj1ELj4ELj1ELj16ENS_18Kernel_traits_baseILj256EfS2_S2_S2_fjLj128EEEEELb0ELb0ELb1ELb1EEEvNS_9FwdParamsE:
        /* <DEDUP_REMOVED lines=27> */
[----:B------:R1:W5:Y:S01]  /*01b0*/  LDG.E.128 R12, desc[UR6][R4.64] ;  /* 0x00000006040c7981 */ /* 0x000362000c1e1d00 */
[----:B------:R-:W2:Y:S03]  /*01c0*/  LDCU.64 UR4, c[0x0][0x3a0] ;  /* 0x00007400ff0477ac */ /* 0x000ea60008000a00 */
[----:B------:R1:W5:Y:S01]  /*01d0*/  LDG.E.128 R8, desc[UR6][R4.64+0x10] ;  /* 0x0000100604087981 */ /* 0x000362000c1e1d00 */
[----:B------:R-:W3:Y:S01]  /*01e0*/  LDCU.U8 UR8, c[0x0][0x410] ;  /* 0x00008200ff0877ac */ /* 0x000ee20008000000 */
[----:B------:R-:W4:Y:S01]  /*01f0*/  LDCU UR9, c[0x0][0x448] ;  /* 0x00008900ff0977ac */ /* 0x000f220008000800 */
[----:B------:R-:W0:Y:S01]  /*0200*/  LDCU UR10, c[0x0][0x448] ;  /* 0x00008900ff0a77ac */ /* 0x000e220008000800 */
[----:B--2---:R-:W-:-:S04]  /*0210*/  UISETP.NE.U32.AND UP0, UPT, UR4, URZ, UPT ;  /* 0x000000ff0400728c */ /* 0x004fc8000bf05070 */
[----:B------:R-:W-:-:S09]  /*0220*/  UISETP.NE.AND.EX UP0, UPT, UR5, URZ, UPT, UP0 ;  /* 0x000000ff0500728c */ /* 0x000fd2000bf05300 */
[----:B01-34-:R-:W-:Y:S05]  /*0230*/  BRA.U !UP0, `(.L_x_1743) ;  /* 0x0000000908d47547 */ /* 0x01bfea000b800000 */
.L_x_1747:
[----:B------:R-:W0:Y:S08]  /*0240*/  LDC.64 R30, c[0x0][0x3f0] ;  /* 0x0000fc00ff1e7b82 */ /* 0x000e300000000a00 */
        /* <DEDUP_REMOVED lines=10> */
[----:B------:R-:W-:Y:S01]  /*02f0*/  IMAD R0, R2, R29, RZ ;  /* 0x0000001d02007224 */ /* 0x000fe200078e02ff */
[----:B------:R-:W1:Y:S02]  /*0300*/  @P0 LDC R36, c[0x0][0x40c] ;  /* 0x00010300ff240b82 */ /* 0x000e640000000800 */
[----:B------:R-:W-:Y:S02]  /*0310*/  @P0 SHF.R.S32.HI R35, RZ, 0x1f, R32 ;  /* 0x0000001fff230819 */ /* 0x000fe40000011420 */
[----:B------:R-:W-:Y:S02]  /*0320*/  SHF.R.S32.HI R33, RZ, 0x1f, R0 ;  /* 0x0000001fff217819 */ /* 0x000fe40000011400 */
[----:B------:R-:W-:Y:S02]  /*0330*/  @P0 LEA.HI R32, R35, R32, RZ, 0x3 ;  /* 0x0000002023200211 */ /* 0x000fe400078f18ff */
[----:B------:R-:W-:-:S02]  /*0340*/  LEA.HI R0, R33, R0, RZ, 0x3 ;  /* 0x0000000021007211 */ /* 0x000fc400078f18ff */
[-C--:B------:R-:W-:Y:S02]  /*0350*/  @P0 LEA.HI.SX32 R30, R32, R3.reuse, 0x1d ;  /* 0x00000003201e0211 */ /* 0x080fe400078feaff */
[----:B------:R-:W-:Y:S02]  /*0360*/  LEA.HI.SX32 R41, R0, R3, 0x1d ;  /* 0x0000000300297211 */ /* 0x000fe400078feaff */
[----:B0-----:R-:W-:-:S03]  /*0370*/  @P0 LEA R38, P1, R30, R24, 0x4 ;  /* 0x000000181e260211 */ /* 0x001fc600078220ff */
[----:B--2---:R-:W-:Y:S01]  /*0380*/  IMAD.WIDE.U32 R26, R41, 0x10, R26 ;  /* 0x00000010291a7825 */ /* 0x004fe200078e001a */
[----:B------:R-:W-:Y:S02]  /*0390*/  @P0 LEA.HI.X R39, R30, R25, R31, 0x4, P1 ;  /* 0x000000191e270211 */ /* 0x000fe400008f241f */
[----:B------:R-:W0:Y:S03]  /*03a0*/  LDC.64 R30, c[0x0][0x3f8] ;  /* 0x0000fe00ff1e7b82 */ /* 0x000e260000000a00 */
[----:B------:R-:W2:Y:S04]  /*03b0*/  LDG.E.128 R24, desc[UR6][R26.64] ;  /* 0x000000061a187981 */ /* 0x000ea8000c1e1d00 */
[----:B------:R3:W4:Y:S01]  /*03c0*/  @P0 LDG.E.128 R4, desc[UR6][R38.64] ;  /* 0x0000000626040981 */ /* 0x000722000c1e1d00 */
[----:B------:R-:W-:Y:S01]  /*03d0*/  ISETP.GT.AND P1, PT, R28, RZ, PT ;  /* 0x000000ff1c00720c */ /* 0x000fe20003f24270 */
[----:B---3--:R-:W3:-:S12]  /*03e0*/  LDC.64 R38, c[0x0][0x3a8] ;  /* 0x0000ea00ff267b82 */ /* 0x008ed80000000a00 */
[----:B------:R-:W1:Y:S01]  /*03f0*/  @P1 LDC R40, c[0x0][0x40c] ;  /* 0x00010300ff281b82 */ /* 0x000e620000000800 */
[----:B0-----:R-:W-:-:S05]  /*0400*/  IMAD.WIDE R30, R2, 0x4, R30 ;  /* 0x00000004021e7825 */ /* 0x001fca00078e021e */
[----:B-----5:R0:W5:Y:S01]  /*0410*/  LDG.E R0, desc[UR6][R30.64] ;  /* 0x000000061e007981 */ /* 0x020162000c1e1900 */
[----:B------:R-:W-:Y:S01]  /*0420*/  UMOV UR4, 0xffffffff ;  /* 0xffffffff00047882 */ /* 0x000fe20000000000 */
[----:B------:R-:W1:Y:S08]  /*0430*/  @P1 LDC R42, c[0x0][0x40c] ;  /* 0x00010300ff2a1b82 */ /* 0x000e700000000800 */
[----:B------:R-:W1:Y:S01]  /*0440*/  @P1 LDC R32, c[0x0][0x40c] ;  /* 0x00010300ff201b82 */ /* 0x000e620000000800 */
[----:B---3--:R-:W-:-:S07]  /*0450*/  IMAD.WIDE.U32 R38, R41, 0x10, R38 ;  /* 0x0000001029267825 */ /* 0x008fce00078e0026 */
[----:B------:R-:W3:Y:S08]  /*0460*/  @P1 LDC R34, c[0x0][0x40c] ;  /* 0x00010300ff221b82 */ /* 0x000ef00000000800 */
[----:B------:R-:W3:Y:S01]  /*0470*/  @P1 LDC R37, c[0x0][0x40c] ;  /* 0x00010300ff251b82 */ /* 0x000ee20000000800 */
[C---:B--2---:R-:W-:Y:S02]  /*0480*/  SHF.L.U32 R28, R24.reuse, 0x10, RZ ;  /* 0x00000010181c7819 */ /* 0x044fe400000006ff */
[----:B------:R-:W-:-:S02]  /*0490*/  PRMT R24, R24, 0x7632, R24 ;  /* 0x0000763218187816 */ /* 0x000fc40000000018 */
[C---:B----4-:R-:W-:Y:S02]  /*04a0*/  @P1 PRMT R35, R4.reuse, 0x7632, R35 ;  /* 0x0000763204231816 */ /* 0x050fe40000000023 */
[----:B------:R-:W-:Y:S02]  /*04b0*/  @P0 SHF.L.U32 R33, R4, 0x10, RZ ;  /* 0x0000001004210819 */ /* 0x000fe400000006ff */
[----:B0-----:R-:W-:Y:S02]  /*04c0*/  SHF.L.U32 R30, R25, 0x10, RZ ;  /* 0x00000010191e7819 */ /* 0x001fe400000006ff */
[----:B------:R-:W-:Y:S01]  /*04d0*/  SHF.L.U32 R31, R24, 0x10, RZ ;  /* 0x00000010181f7819 */ /* 0x000fe200000006ff */
[----:B-1----:R-:W-:Y:S01]  /*04e0*/  @P0 FFMA.FTZ R28, R33, R36, R28 ;  /* 0x00000024211c0223 */ /* 0x002fe2000001001c */
[----:B------:R-:W-:Y:S02]  /*04f0*/  @P1 SHF.L.U32 R24, R35, 0x10, RZ ;  /* 0x0000001023181819 */ /* 0x000fe400000006ff */
[----:B------:R-:W-:-:S02]  /*0500*/  PRMT R25, R25, 0x7632, R25 ;  /* 0x0000763219197816 */ /* 0x000fc40000000019 */
[----:B------:R-:W-:Y:S01]  /*0510*/  @P1 PRMT R36, R5, 0x7632, R36 ;  /* 0x0000763205241816 */ /* 0x000fe20000000024 */
[----:B------:R-:W-:Y:S01]  /*0520*/  @P1 FFMA.FTZ R31, R24, R40, R31 ;  /* 0x00000028181f1223 */ /* 0x000fe2000001001f */
[----:B------:R-:W-:Y:S01]  /*0530*/  SHF.L.U32 R33, R25, 0x10, RZ ;  /* 0x0000001019217819 */ /* 0x000fe200000006ff */
[----:B------:R-:W0:Y:S01]  /*0540*/  @P1 LDC R24, c[0x0][0x40c] ;  /* 0x00010300ff181b82 */ /* 0x000e220000000800 */
[----:B------:R-:W-:Y:S02]  /*0550*/  @P1 SHF.L.U32 R35, R5, 0x10, RZ ;  /* 0x0000001005231819 */ /* 0x000fe400000006ff */
[----:B------:R-:W-:-:S03]  /*0560*/  @P1 SHF.L.U32 R36, R36, 0x10, RZ ;  /* 0x0000001024241819 */ /* 0x000fc600000006ff */
[----:B------:R-:W-:Y:S01]  /*0570*/  @P1 FFMA.FTZ R30, R35, R42, R30 ;  /* 0x0000002a231e1223 */ /* 0x000fe2000001001e */
[----:B------:R-:W-:Y:S01]  /*0580*/  SHF.L.U32 R35, R26, 0x10, RZ ;  /* 0x000000101a237819 */ /* 0x000fe200000006ff */
[----:B------:R-:W1:Y:S01]  /*0590*/  @P1 LDC R25, c[0x0][0x40c] ;  /* 0x00010300ff191b82 */ /* 0x000e620000000800 */
[----:B------:R-:W-:Y:S01]  /*05a0*/  @P1 FFMA.FTZ R33, R36, R32, R33 ;  /* 0x0000002024211223 */ /* 0x000fe20000010021 */
[----:B------:R-:W-:Y:S02]  /*05b0*/  PRMT R32, R26, 0x7632, R32 ;  /* 0x000076321a207816 */ /* 0x000fe40000000020 */
[C---:B------:R-:W-:Y:S02]  /*05c0*/  @P1 PRMT R36, R6.reuse, 0x7632, R36 ;  /* 0x0000763206241816 */ /* 0x040fe40000000024 */
[----:B------:R-:W-:Y:S02]  /*05d0*/  @P1 SHF.L.U32 R26, R6, 0x10, RZ ;  /* 0x00000010061a1819 */ /* 0x000fe400000006ff */
[----:B------:R-:W-:-:S02]  /*05e0*/  SHF.L.U32 R32, R32, 0x10, RZ ;  /* 0x0000001020207819 */ /* 0x000fc400000006ff */
[----:B------:R-:W-:Y:S01]  /*05f0*/  @P1 SHF.L.U32 R43, R36, 0x10, RZ ;  /* 0x00000010242b1819 */ /* 0x000fe200000006ff */
[----:B---3--:R-:W-:Y:S01]  /*0600*/  @P1 FFMA.FTZ R35, R26, R34, R35 ;  /* 0x000000221a231223 */ /* 0x008fe20000010023 */
[----:B------:R-:W-:Y:S02]  /*0610*/  PRMT R26, R27, 0x7632, R26 ;  /* 0x000076321b1a7816 */ /* 0x000fe4000000001a */
[----:B------:R-:W-:Y:S01]  /*0620*/  @P1 PRMT R34, R7, 0x7632, R34 ;  /* 0x0000763207221816 */ /* 0x000fe20000000022 */
[----:B------:R-:W-:Y:S01]  /*0630*/  @P1 FFMA.FTZ R32, R43, R37, R32 ;  /* 0x000000252b201223 */ /* 0x000fe20000010020 */
[----:B------:R-:W-:Y:S02]  /*0640*/  SHF.L.U32 R36, R27, 0x10, RZ ;  /* 0x000000101b247819 */ /* 0x000fe400000006ff */
[----:B------:R-:W-:Y:S01]  /*0650*/  SHF.L.U32 R37, R26, 0x10, RZ ;  /* 0x000000101a257819 */ /* 0x000fe200000006ff */
[----:B------:R-:W-:Y:S01]  /*0660*/  FADD.FTZ R26, RZ, R28 ;  /* 0x0000001cff1a7221 */ /* 0x000fe20000010000 */
[----:B------:R-:W-:-:S02]  /*0670*/  @P1 SHF.L.U32 R27, R7, 0x10, RZ ;  /* 0x00000010071b1819 */ /* 0x000fc400000006ff */
[----:B------:R-:W-:Y:S01]  /*0680*/  @P1 SHF.L.U32 R34, R34, 0x10, RZ ;  /* 0x0000001022221819 */ /* 0x000fe200000006ff */
[----:B------:R-:W-:Y:S01]  /*0690*/  FADD.FTZ R41, R26, R31 ;  /* 0x0000001f1a297221 */ /* 0x000fe20000010000 */
[----:B------:R-:W-:Y:S01]  /*06a0*/  F2FP.BF16.F32.PACK_AB R26, R32, R35 ;  /* 0x00000023201a723e */ /* 0x000fe200000010ff */
[----:B-1----:R-:W-:Y:S01]  /*06b0*/  @P1 FFMA.FTZ R36, R27, R25, R36 ;  /* 0x000000191b241223 */ /* 0x002fe20000010024 */
[----:B------:R-:W-:Y:S01]  /*06c0*/  F2FP.BF16.F32.PACK_AB R25, R33, R30 ;  /* 0x0000001e2119723e */ /* 0x000fe200000010ff */
[----:B0-----:R-:W-:Y:S01]  /*06d0*/  @P1 FFMA.FTZ R37, R34, R24, R37 ;  /* 0x0000001822251223 */ /* 0x001fe20000010025 */
[----:B------:R-:W-:Y:S01]  /*06e0*/  F2FP.BF16.F32.PACK_AB R24, R31, R28 ;  /* 0x0000001c1f18723e */ /* 0x000fe200000010ff */
[----:B------:R-:W-:Y:S01]  /*06f0*/  FADD.FTZ R34, R41, R30 ;  /* 0x0000001e29227221 */ /* 0x000fe20000010000 */
[----:B------:R-:W-:Y:S02]  /*0700*/  ISETP.NE.AND P1, PT, R3, RZ, PT ;  /* 0x000000ff0300720c */ /* 0x000fe40003f25270 */
[----:B------:R-:W-:Y:S01]  /*0710*/  F2FP.BF16.F32.PACK_AB R27, R37, R36 ;  /* 0x00000024251b723e */ /* 0x000fe200000010ff */
[----:B------:R-:W-:-:S04]  /*0720*/  FADD.FTZ R34, R34, R33 ;  /* 0x0000002122227221 */ /* 0x000fc80000010000 */
[----:B------:R0:W-:Y:S01]  /*0730*/  STG.E.128 desc[UR6][R38.64], R24 ;  /* 0x0000001826007986 */ /* 0x0001e2000c101d06 */
        /* <DEDUP_REMOVED lines=42> */
.L_x_1762:
[----:B01----:R-:W-:Y:S01]  /*09e0*/  FADD.FTZ R43, R43, R34 ;  /* 0x000000222b2b7221 */ /* 0x003fe20000010000 */
[----:B------:R-:W-:Y:S01]  /*09f0*/  FMUL.FTZ R34, R39, R39 ;  /* 0x0000002727227220 */ /* 0x000fe20000410000 */
[----:B------:R-:W-:Y:S01]  /*0a00*/  ISETP.NE.AND P0, PT, RZ, UR8, PT ;  /* 0x00000008ff007c0c */ /* 0x000fe2000bf05270 */
[----:B------:R-:W0:Y:S01]  /*0a10*/  @!P1 LDC.64 R24, c[0x0][0x3c0] ;  /* 0x0000f000ff189b82 */ /* 0x000e220000000a00 */
[----:B------:R-:W-:Y:S01]  /*0a20*/  FFMA.FTZ R38, R43, R38, UR9 ;  /* 0x000000092b267e23 */ /* 0x000fe20008010026 */
[----:B------:R-:W-:Y:S01]  /*0a30*/  BSSY.RECONVERGENT B0, `(.L_x_1745) ;  /* 0x0000030000007945 */ /* 0x000fe20003800200 */
[----:B------:R-:W-:-:S05]  /*0a40*/  FSEL R41, R34, RZ, P0 ;  /* 0x000000ff22297208 */ /* 0x000fca0000000000 */
        /* <DEDUP_REMOVED lines=9> */
[----:B------:R-:W0:Y:S01]  /*0ae0*/  LDC.64 R24, c[0x0][0x428] ;  /* 0x00010a00ff187b82 */ /* 0x000e220000000a00 */
[----:B------:R-:W-:Y:S02]  /*0af0*/  IADD3 R0, PT, PT, R0, -0x1, RZ ;  /* 0xffffffff00007810 */ /* 0x000fe40007ffe0ff */
[----:B------:R-:W-:-:S03]  /*0b00*/  FSEL R39, R39, RZ, !P0 ;  /* 0x000000ff27277208 */ /* 0x000fc60004000000 */
[----:B------:R-:W-:Y:S02]  /*0b10*/  IMAD R29, R0, R29, RZ ;  /* 0x0000001d001d7224 */ /* 0x000fe400078e02ff */
[C---:B------:R-:W-:Y:S01]  /*0b20*/  FADD.FTZ R28, -R39.reuse, R28 ;  /* 0x0000001c271c7221 */ /* 0x040fe20000010100 */
[C---:B------:R-:W-:Y:S01]  /*0b30*/  FADD.FTZ R30, -R39.reuse, R30 ;  /* 0x0000001e271e7221 */ /* 0x040fe20000010100 */
[C---:B------:R-:W-:Y:S01]  /*0b40*/  FADD.FTZ R34, -R39.reuse, R35 ;  /* 0x0000002327227221 */ /* 0x040fe20000010100 */
[----:B------:R-:W-:Y:S01]  /*0b50*/  FADD.FTZ R38, -R39, R36 ;  /* 0x0000002427267221 */ /* 0x000fe20000010100 */
[----:B------:R-:W-:Y:S01]  /*0b60*/  FMUL.FTZ R27, R41, R28 ;  /* 0x0000001c291b7220 */ /* 0x000fe20000410000 */
[----:B------:R-:W-:Y:S01]  /*0b70*/  SHF.R.S32.HI R28, RZ, 0x1f, R29 ;  /* 0x0000001fff1c7819 */ /* 0x000fe2000001141d */
[C---:B------:R-:W-:Y:S01]  /*0b80*/  FADD.FTZ R0, -R39.reuse, R31 ;  /* 0x0000001f27007221 */ /* 0x040fe20000010100 */
[C---:B------:R-:W-:Y:S01]  /*0b90*/  FADD.FTZ R26, -R39.reuse, R33 ;  /* 0x00000021271a7221 */ /* 0x040fe20000010100 */
[C---:B------:R-:W-:Y:S01]  /*0ba0*/  FADD.FTZ R32, -R39.reuse, R32 ;  /* 0x0000002027207221 */ /* 0x040fe20000010100 */
[----:B------:R-:W-:Y:S01]  /*0bb0*/  FADD.FTZ R40, -R39, R37 ;  /* 0x0000002527287221 */ /* 0x000fe20000010100 */
[C---:B------:R-:W-:Y:S01]  /*0bc0*/  FMUL.FTZ R31, R41.reuse, R30 ;  /* 0x0000001e291f7220 */ /* 0x040fe20000410000 */
[C---:B------:R-:W-:Y:S01]  /*0bd0*/  FMUL.FTZ R33, R41.reuse, R34 ;  /* 0x0000002229217220 */ /* 0x040fe20000410000 */
[C---:B------:R-:W-:Y:S01]  /*0be0*/  FMUL.FTZ R35, R41.reuse, R38 ;  /* 0x0000002629237220 */ /* 0x040fe20000410000 */
[----:B------:R-:W-:Y:S01]  /*0bf0*/  LEA.HI R30, R28, R29, RZ, 0x3 ;  /* 0x0000001d1c1e7211 */ /* 0x000fe200078f18ff */
[C---:B------:R-:W-:Y:S01]  /*0c00*/  FMUL.FTZ R0, R41.reuse, R0 ;  /* 0x0000000029007220 */ /* 0x040fe20000410000 */
[C---:B------:R-:W-:Y:S01]  /*0c10*/  FMUL.FTZ R26, R41.reuse, R26 ;  /* 0x0000001a291a7220 */ /* 0x040fe20000410000 */
[C---:B------:R-:W-:Y:S01]  /*0c20*/  FMUL.FTZ R36, R41.reuse, R32 ;  /* 0x0000002029247220 */ /* 0x040fe20000410000 */
[----:B------:R-:W-:Y:S01]  /*0c30*/  FMUL.FTZ R40, R41, R40 ;  /* 0x0000002829287220 */ /* 0x000fe20000410000 */
[----:B------:R-:W-:Y:S01]  /*0c40*/  FFMA.FTZ R28, R12, R27, R20 ;  /* 0x0000001b0c1c7223 */ /* 0x000fe20000010014 */
[----:B------:R-:W-:Y:S01]  /*0c50*/  FFMA.FTZ R32, R14, R31, R22 ;  /* 0x0000001f0e207223 */ /* 0x000fe20000010016 */
[----:B------:R-:W-:Y:S01]  /*0c60*/  FFMA.FTZ R34, R8, R33, R16 ;  /* 0x0000002108227223 */ /* 0x000fe20000010010 */
[----:B------:R-:W-:Y:S01]  /*0c70*/  FFMA.FTZ R27, R10, R35, R18 ;  /* 0x000000230a1b7223 */ /* 0x000fe20000010012 */
[----:B------:R-:W-:Y:S01]  /*0c80*/  LEA.HI.SX32 R31, R30, R3, 0x1d ;  /* 0x000000031e1f7211 */ /* 0x000fe200078feaff */
[----:B------:R-:W-:Y:S01]  /*0c90*/  FFMA.FTZ R40, R11, R40, R19 ;  /* 0x000000280b287223 */ /* 0x000fe20000010013 */
[----:B------:R-:W-:Y:S01]  /*0ca0*/  FFMA.FTZ R35, R9, R36, R17 ;  /* 0x0000002409237223 */ /* 0x000fe20000010011 */
[----:B------:R-:W-:Y:S01]  /*0cb0*/  FFMA.FTZ R33, R15, R26, R23 ;  /* 0x0000001a0f217223 */ /* 0x000fe20000010017 */
[----:B------:R-:W-:Y:S01]  /*0cc0*/  FFMA.FTZ R29, R13, R0, R21 ;  /* 0x000000000d1d7223 */ /* 0x000fe20000010015 */
[----:B0-----:R-:W-:Y:S01]  /*0cd0*/  IMAD.WIDE.U32 R30, R31, 0x10, R24 ;  /* 0x000000101f1e7825 */ /* 0x001fe200078e0018 */
[----:B------:R-:W-:-:S02]  /*0ce0*/  F2FP.BF16.F32.PACK_AB R27, R40, R27 ;  /* 0x0000001b281b723e */ /* 0x000fc400000010ff */
[----:B------:R-:W-:Y:S02]  /*0cf0*/  F2FP.BF16.F32.PACK_AB R26, R35, R34 ;  /* 0x00000022231a723e */ /* 0x000fe400000010ff */
[----:B------:R-:W-:Y:S02]  /*0d00*/  F2FP.BF16.F32.PACK_AB R25, R33, R32 ;  /* 0x000000202119723e */ /* 0x000fe400000010ff */
[----:B------:R-:W-:-:S05]  /*0d10*/  F2FP.BF16.F32.PACK_AB R24, R29, R28 ;  /* 0x0000001c1d18723e */ /* 0x000fca00000010ff */
[----:B------:R0:W-:Y:S02]  /*0d20*/  STG.E.128 desc[UR6][R30.64], R24 ;  /* 0x000000181e007986 */ /* 0x0001e4000c101d06 */
.L_x_1746:
[----:B------:R-:W-:Y:S05]  /*0d30*/  BSYNC.RECONVERGENT B0 ;  /* 0x0000000000007941 */ /* 0x000fea0003800200 */
.L_x_1745:
[----:B0-----:R-:W0:Y:S02]  /*0d40*/  LDC.64 R24, c[0x0][0x380] ;  /* 0x0000e000ff187b82 */ /* 0x001e240000000a00 */
[----:B0-----:R-:W-:-:S04]  /*0d50*/  LEA R2, R24, R2, 0x2 ;  /* 0x0000000218027211 */ /* 0x001fc800078e10ff */
[----:B------:R-:W-:-:S13]  /*0d60*/  ISETP.GE.AND P0, PT, R2, R25, PT ;  /* 0x000000190200720c */ /* 0x000fda0003f06270 */
[----:B------:R-:W-:Y:S05]  /*0d70*/  @!P0 BRA `(.L_x_1747) ;  /* 0xfffffff400308947 */ /* 0x000fea000383ffff */
[----:B------:R-:W-:Y:S05]  /*0d80*/  EXIT ;  /* 0x000000000000794d */ /* 0x000fea0003800000 */
.L_x_1743:
        /* <DEDUP_REMOVED lines=21> */
[----:B------:R-:W1:Y:S08]  /*0ee0*/  @P0 LDC R40, c[0x0][0x40c] ;  /* 0x00010300ff280b82 */ /* 0x000e700000000800 */
[----:B------:R-:W1:Y:S01]  /*0ef0*/  @P0 LDC R27, c[0x0][0x40c] ;  /* 0x00010300ff1b0b82 */ /* 0x000e620000000800 */
[----:B----4-:R-:W-:-:S05]  /*0f00*/  IMAD.WIDE R24, R2, 0x4, R24 ;  /* 0x0000000402187825 */ /* 0x010fca00078e0218 */
[----:B-----5:R4:W5:Y:S01]  /*0f10*/  LDG.E R6, desc[UR6][R24.64] ;  /* 0x0000000618067981 */ /* 0x020962000c1e1900 */
[----:B------:R-:W-:Y:S01]  /*0f20*/  HFMA2 R7, -RZ, RZ, 0, 0 ;  /* 0x00000000ff077431 */ /* 0x000fe200000001ff */
[----:B------:R-:W-:Y:S02]  /*0f30*/  MOV R36, RZ ;  /* 0x000000ff00247202 */ /* 0x000fe40000000f00 */
[----:B------:R-:W-:Y:S01]  /*0f40*/  CS2R R28, SRZ ;  /* 0x00000000001c7805 */ /* 0x000fe2000001ff00 */
[----:B------:R-:W-:Y:S01]  /*0f50*/  UMOV UR4, 0xffffffff ;  /* 0xffffffff00047882 */ /* 0x000fe20000000000 */
[----:B------:R-:W-:Y:S01]  /*0f60*/  ISETP.NE.AND P1, PT, R3, RZ, PT ;  /* 0x000000ff0300720c */ /* 0x000fe20003f25270 */
[----:B----4-:R-:W4:Y:S01]  /*0f70*/  @P0 LDC R24, c[0x0][0x40c] ;  /* 0x00010300ff180b82 */ /* 0x010f220000000800 */
[----:B---3--:R-:W-:Y:S02]  /*0f80*/  @P0 PRMT R25, R33, 0x7632, R25 ;  /* 0x0000763221190816 */ /* 0x008fe40000000019 */
[----:B------:R-:W-:-:S02]  /*0f90*/  @P0 PRMT R26, R32, 0x7632, R26 ;  /* 0x00007632201a0816 */ /* 0x000fc4000000001a */
[----:B------:R-:W-:Y:S02]  /*0fa0*/  @P0 SHF.L.U32 R34, R25, 0x10, RZ ;  /* 0x0000001019220819 */ /* 0x000fe400000006ff */
[----:B------:R-:W-:Y:S02]  /*0fb0*/  @P0 SHF.L.U32 R26, R26, 0x10, RZ ;  /* 0x000000101a1a0819 */ /* 0x000fe400000006ff */
[----:B------:R-:W-:Y:S01]  /*0fc0*/  @P0 SHF.L.U32 R25, R32, 0x10, RZ ;  /* 0x0000001020190819 */ /* 0x000fe200000006ff */
[----:B0-----:R-:W-:Y:S01]  /*0fd0*/  @P0 FMUL.FTZ R28, R34, R39 ;  /* 0x00000027221c0220 */ /* 0x001fe20000410000 */
[----:B--2---:R-:W-:Y:S01]  /*0fe0*/  @P0 PRMT R35, R30, 0x7632, R35 ;  /* 0x000076321e230816 */ /* 0x004fe20000000023 */
[----:B-1----:R-:W-:Y:S01]  /*0ff0*/  @P0 FMUL.FTZ R7, R26, R37 ;  /* 0x000000251a070220 */ /* 0x002fe20000410000 */
[----:B------:R-:W-:Y:S01]  /*1000*/  @P0 PRMT R0, R30, 0x7610, R0 ;  /* 0x000076101e000816 */ /* 0x000fe20000000000 */
[----:B------:R-:W-:Y:S01]  /*1010*/  @P0 FMUL.FTZ R36, R25, R38 ;  /* 0x0000002619240220 */ /* 0x000fe20000410000 */
[----:B------:R-:W-:Y:S01]  /*1020*/  @P0 SHF.L.U32 R35, R35, 0x10, RZ ;  /* 0x0000001023230819 */ /* 0x000fe200000006ff */
[----:B------:R-:W0:Y:S01]  /*1030*/  @P0 LDC R25, c[0x0][0x40c] ;  /* 0x00010300ff190b82 */ /* 0x000e220000000800 */
[----:B------:R-:W-:Y:S01]  /*1040*/  @P0 SHF.L.U32 R38, R33, 0x10, RZ ;  /* 0x0000001021260819 */ /* 0x000fe200000006ff */
[----:B------:R-:W-:-:S02]  /*1050*/  HFMA2 R37, -RZ, RZ, 0, 0 ;  /* 0x00000000ff257431 */ /* 0x000fc400000001ff */
[----:B------:R-:W-:Y:S02]  /*1060*/  IMAD R39, R2, R5, RZ ;  /* 0x0000000502277224 */ /* 0x000fe400078e02ff */
[----:B------:R-:W-:Y:S01]  /*1070*/  @P0 FMUL.FTZ R29, R35, R40 ;  /* 0x00000028231d0220 */ /* 0x000fe20000410000 */
[----:B------:R-:W-:Y:S01]  /*1080*/  @P0 PRMT R4, R31, 0x7610, R4 ;  /* 0x000076101f040816 */ /* 0x000fe20000000004 */
[----:B------:R-:W-:Y:S01]  /*1090*/  @P0 FMUL.FTZ R37, R38, R27 ;  /* 0x0000001b26250220 */ /* 0x000fe20000410000 */
[----:B------:R-:W-:Y:S01]  /*10a0*/  @P0 SHF.L.U32 R27, R0, 0x10, RZ ;  /* 0x00000010001b0819 */ /* 0x000fe200000006ff */
[----:B------:R-:W1:Y:S01]  /*10b0*/  @P0 LDC R26, c[0x0][0x40c] ;  /* 0x00010300ff1a0b82 */ /* 0x000e620000000800 */
[----:B------:R-:W-:Y:S01]  /*10c0*/  MOV R38, RZ ;  /* 0x000000ff00267202 */ /* 0x000fe20000000f00 */
[----:B------:R-:W-:Y:S01]  /*10d0*/  FADD.FTZ R42, RZ, R36 ;  /* 0x00000024ff2a7221 */ /* 0x000fe20000010000 */
[----:B------:R-:W-:Y:S01]  /*10e0*/  SHF.R.S32.HI R40, RZ, 0x1f, R39 ;  /* 0x0000001fff287819 */ /* 0x000fe20000011427 */
[----:B----4-:R-:W-:Y:S01]  /*10f0*/  @P0 FMUL.FTZ R38, R27, R24 ;  /* 0x000000181b260220 */ /* 0x010fe20000410000 */
[----:B------:R-:W-:Y:S01]  /*1100*/  @P0 PRMT R24, R31, 0x7632, R24 ;  /* 0x000076321f180816 */ /* 0x000fe20000000018 */
[----:B------:R-:W-:Y:S01]  /*1110*/  FADD.FTZ R42, R42, R7 ;  /* 0x000000072a2a7221 */ /* 0x000fe20000010000 */
[----:B------:R-:W-:Y:S01]  /*1120*/  LEA.HI R40, R40, R39, RZ, 0x3 ;  /* 0x0000002728287211 */ /* 0x000fe200078f18ff */
[----:B------:R-:W2:Y:S01]  /*1130*/  LDC.64 R34, c[0x0][0x3a8] ;  /* 0x0000ea00ff227b82 */ /* 0x000ea20000000a00 */
[----:B------:R-:W-:Y:S01]  /*1140*/  @P0 SHF.L.U32 R27, R24, 0x10, RZ ;  /* 0x00000010181b0819 */ /* 0x000fe200000006ff */
[----:B------:R-:W-:Y:S01]  /*1150*/  HFMA2 R39, -RZ, RZ, 0, 0 ;  /* 0x00000000ff277431 */ /* 0x000fe200000001ff */
[----:B------:R-:W-:-:S02]  /*1160*/  @P0 SHF.L.U32 R24, R4, 0x10, RZ ;  /* 0x0000001004180819 */ /* 0x000fc400000006ff */
[----:B------:R-:W-:Y:S02]  /*1170*/  LEA.HI.SX32 R41, R40, R3, 0x1d ;  /* 0x0000000328297211 */ /* 0x000fe400078feaff */
[----:B------:R-:W-:Y:S01]  /*1180*/  MOV R40, RZ ;  /* 0x000000ff00287202 */ /* 0x000fe20000000f00 */
[----:B0-----:R-:W-:Y:S01]  /*1190*/  @P0 FMUL.FTZ R39, R24, R25 ;  /* 0x0000001918270220 */ /* 0x001fe20000410000 */
[----:B------:R-:W-:Y:S02]  /*11a0*/  F2FP.BF16.F32.PACK_AB R24, R7, R36 ;  /* 0x000000240718723e */ /* 0x000fe400000010ff */
[----:B------:R-:W-:Y:S01]  /*11b0*/  F2FP.BF16.F32.PACK_AB R25, R28, R37 ;  /* 0x000000251c19723e */ /* 0x000fe200000010ff */
[----:B-1----:R-:W-:Y:S01]  /*11c0*/  @P0 FMUL.FTZ R40, R27, R26 ;  /* 0x0000001a1b280220 */ /* 0x002fe20000410000 */
[----:B------:R-:W-:-:S04]  /*11d0*/  F2FP.BF16.F32.PACK_AB R26, R29, R38 ;  /* 0x000000261d1a723e */ /* 0x000fc800000010ff */
[----:B------:R-:W-:Y:S01]  /*11e0*/  F2FP.BF16.F32.PACK_AB R27, R40, R39 ;  /* 0x00000027281b723e */ /* 0x000fe200000010ff */
[----:B--2---:R-:W-:-:S04]  /*11f0*/  IMAD.WIDE.U32 R34, R41, 0x10, R34 ;  /* 0x0000001029227825 */ /* 0x004fc800078e0022 */
[----:B------:R-:W-:Y:S01]  /*1200*/  FADD.FTZ R41, R42, R37 ;  /* 0x000000252a297221 */ /* 0x000fe20000010000 */
[----:B------:R0:W-:Y:S03]  /*1210*/  STG.E.128 desc[UR6][R34.64], R24 ;  /* 0x0000001822007986 */ /* 0x0001e6000c101d06 */
        /* <DEDUP_REMOVED lines=43> */
.L_x_1774:
[----:B------:R-:W-:Y:S01]  /*14d0*/  ISETP.NE.AND P2, PT, R3, RZ, PT ;  /* 0x000000ff0300720c */ /* 0x000fe20003f45270 */
[----:B-1----:R-:W-:Y:S01]  /*14e0*/  FADD.FTZ R34, R45, R34 ;  /* 0x000000222d227221 */ /* 0x002fe20000010000 */
[----:B------:R-:W-:Y:S01]  /*14f0*/  FMUL.FTZ R26, R41, R41 ;  /* 0x00000029291a7220 */ /* 0x000fe20000410000 */
[----:B------:R-:W-:Y:S01]  /*1500*/  ISETP.NE.AND P0, PT, RZ, UR8, PT ;  /* 0x00000008ff007c0c */ /* 0x000fe2000bf05270 */
[----:B------:R-:W1:Y:S01]  /*1510*/  @!P1 LDC.64 R24, c[0x0][0x3c0] ;  /* 0x0000f000ff189b82 */ /* 0x000e620000000a00 */
[----:B------:R-:W-:Y:S01]  /*1520*/  FFMA.FTZ R35, R34, R35, UR10 ;  /* 0x0000000a22237e23 */ /* 0x000fe20008010023 */
[----:B------:R-:W-:Y:S01]  /*1530*/  BSSY.RECONVERGENT B0, `(.L_x_1749) ;  /* 0x0000030000007945 */ /* 0x000fe20003800200 */
[----:B------:R-:W-:-:S05]  /*1540*/  FSEL R34, R26, RZ, P0 ;  /* 0x000000ff1a227208 */ /* 0x000fca0000000000 */
[----:B------:R-:W-:Y:S01]  /*1550*/  FADD.FTZ R35, R35, R34 ;  /* 0x0000002223237221 */ /* 0x000fe20000010000 */
[----:B------:R-:W2:Y:S05]  /*1560*/  @!P2 LDC.64 R26, c[0x0][0x3c8] ;  /* 0x0000f200ff1aab82 */ /* 0x000eaa0000000a00 */
        /* <DEDUP_REMOVED lines=8> */
[----:B------:R-:W1:Y:S01]  /*15f0*/  LDC.64 R24, c[0x0][0x428] ;  /* 0x00010a00ff187b82 */ /* 0x000e620000000a00 */
[----:B------:R-:W-:-:S03]  /*1600*/  IADD3 R6, PT, PT, R6, -0x1, RZ ;  /* 0xffffffff06067810 */ /* 0x000fc60007ffe0ff */
[C---:B------:R-:W-:Y:S01]  /*1610*/  FADD.FTZ R26, -R41.reuse, R37 ;  /* 0x00000025291a7221 */ /* 0x040fe20000010100 */
[C---:B------:R-:W-:Y:S01]  /*1620*/  FADD.FTZ R28, -R41.reuse, R28 ;  /* 0x0000001c291c7221 */ /* 0x040fe20000010100 */
[----:B------:R-:W-:Y:S02]  /*1630*/  IMAD R5, R6, R5, RZ ;  /* 0x0000000506057224 */ /* 0x000fe400078e02ff */
[----:B------:R-:W-:Y:S01]  /*1640*/  FADD.FTZ R36, -R41, R36 ;  /* 0x0000002429247221 */ /* 0x000fe20000010100 */
[C---:B------:R-:W-:Y:S01]  /*1650*/  FMUL.FTZ R27, R35.reuse, R26 ;  /* 0x0000001a231b7220 */ /* 0x040fe20000410000 */
[----:B------:R-:W-:Y:S01]  /*1660*/  FMUL.FTZ R26, R35, R28 ;  /* 0x0000001c231a7220 */ /* 0x000fe20000410000 */
[C---:B------:R-:W-:Y:S01]  /*1670*/  FADD.FTZ R38, -R41.reuse, R38 ;  /* 0x0000002629267221 */ /* 0x040fe20000010100 */
[----:B------:R-:W-:Y:S01]  /*1680*/  SHF.R.S32.HI R28, RZ, 0x1f, R5 ;  /* 0x0000001fff1c7819 */ /* 0x000fe20000011405 */
[C---:B------:R-:W-:Y:S01]  /*1690*/  FADD.FTZ R34, -R41.reuse, R29 ;  /* 0x0000001d29227221 */ /* 0x040fe20000010100 */
[C---:B------:R-:W-:Y:S01]  /*16a0*/  FADD.FTZ R6, -R41.reuse, R7 ;  /* 0x0000000729067221 */ /* 0x040fe20000010100 */
[C---:B------:R-:W-:Y:S01]  /*16b0*/  FADD.FTZ R42, -R41.reuse, R39 ;  /* 0x00000027292a7221 */ /* 0x040fe20000010100 */
[----:B------:R-:W-:Y:S01]  /*16c0*/  FADD.FTZ R40, -R41, R40 ;  /* 0x0000002829287221 */ /* 0x000fe20000010100 */
[C---:B------:R-:W-:Y:S01]  /*16d0*/  FMUL.FTZ R7, R35.reuse, R36 ;  /* 0x0000002423077220 */ /* 0x040fe20000410000 */
[----:B------:R-:W-:Y:S01]  /*16e0*/  LEA.HI R36, R28, R5, RZ, 0x3 ;  /* 0x000000051c247211 */ /* 0x000fe200078f18ff */
[C---:B------:R-:W-:Y:S01]  /*16f0*/  FMUL.FTZ R29, R35.reuse, R38 ;  /* 0x00000026231d7220 */ /* 0x040fe20000410000 */
[C---:B------:R-:W-:Y:S01]  /*1700*/  FMUL.FTZ R34, R35.reuse, R34 ;  /* 0x0000002223227220 */ /* 0x040fe20000410000 */
[C---:B------:R-:W-:Y:S01]  /*1710*/  FMUL.FTZ R6, R35.reuse, R6 ;  /* 0x0000000623067220 */ /* 0x040fe20000410000 */
[C---:B------:R-:W-:Y:S01]  /*1720*/  FMUL.FTZ R37, R35.reuse, R42 ;  /* 0x0000002a23257220 */ /* 0x040fe20000410000 */
[----:B------:R-:W-:Y:S01]  /*1730*/  FMUL.FTZ R40, R35, R40 ;  /* 0x0000002823287220 */ /* 0x000fe20000410000 */
[----:B------:R-:W-:Y:S01]  /*1740*/  FFMA.FTZ R5, R12, R7, R20 ;  /* 0x000000070c057223 */ /* 0x000fe20000010014 */
[----:B------:R-:W-:Y:S01]  /*1750*/  LEA.HI.SX32 R7, R36, R3, 0x1d ;  /* 0x0000000324077211 */ /* 0x000fe200078feaff */
[----:B------:R-:W-:Y:S01]  /*1760*/  FFMA.FTZ R28, R14, R27, R22 ;  /* 0x0000001b0e1c7223 */ /* 0x000fe20000010016 */
[----:B------:R-:W-:Y:S01]  /*1770*/  FFMA.FTZ R35, R8, R29, R16 ;  /* 0x0000001d08237223 */ /* 0x000fe20000010010 */
[----:B------:R-:W-:Y:S01]  /*1780*/  FFMA.FTZ R36, R9, R34, R17 ;  /* 0x0000002209247223 */ /* 0x000fe20000010011 */
[----:B------:R-:W-:Y:S01]  /*1790*/  FFMA.FTZ R27, R10, R37, R18 ;  /* 0x000000250a1b7223 */ /* 0x000fe20000010012 */
[----:B------:R-:W-:Y:S01]  /*17a0*/  FFMA.FTZ R40, R11, R40, R19 ;  /* 0x000000280b287223 */ /* 0x000fe20000010013 */
[----:B------:R-:W-:Y:S01]  /*17b0*/  FFMA.FTZ R29, R15, R26, R23 ;  /* 0x0000001a0f1d7223 */ /* 0x000fe20000010017 */
[----:B------:R-:W-:Y:S01]  /*17c0*/  FFMA.FTZ R34, R13, R6, R21 ;  /* 0x000000060d227223 */ /* 0x000fe20000010015 */
[----:B-1----:R-:W-:Y:S01]  /*17d0*/  IMAD.WIDE.U32 R6, R7, 0x10, R24 ;  /* 0x0000001007067825 */ /* 0x002fe200078e0018 */
[----:B------:R-:W-:-:S02]  /*17e0*/  F2FP.BF16.F32.PACK_AB R26, R36, R35 ;  /* 0x00000023241a723e */ /* 0x000fc400000010ff */
[----:B------:R-:W-:Y:S02]  /*17f0*/  F2FP.BF16.F32.PACK_AB R27, R40, R27 ;  /* 0x0000001b281b723e */ /* 0x000fe400000010ff */
[----:B------:R-:W-:Y:S02]  /*1800*/  F2FP.BF16.F32.PACK_AB R25, R29, R28 ;  /* 0x0000001c1d19723e */ /* 0x000fe400000010ff */
[----:B------:R-:W-:-:S05]  /*1810*/  F2FP.BF16.F32.PACK_AB R24, R34, R5 ;  /* 0x000000052218723e */ /* 0x000fca00000010ff */
[----:B------:R2:W-:Y:S02]  /*1820*/  STG.E.128 desc[UR6][R6.64], R24 ;  /* 0x0000001806007986 */ /* 0x0005e4000c101d06 */
.L_x_1750:
[----:B------:R-:W-:Y:S05]  /*1830*/  BSYNC.RECONVERGENT B0 ;  /* 0x0000000000007941 */ /* 0x000fea0003800200 */
.L_x_1749:
[----:B--2---:R-:W2:Y:S02]  /*1840*/  LDC.64 R6, c[0x0][0x380] ;  /* 0x0000e000ff067b82 */ /* 0x004ea40000000a00 */
[----:B--2---:R-:W-:-:S04]  /*1850*/  LEA R2, R6, R2, 0x2 ;  /* 0x0000000206027211 */ /* 0x004fc800078e10ff */
[----:B------:R-:W-:-:S13]  /*1860*/  ISETP.GE.AND P0, PT, R2, R7, PT ;  /* 0x000000070200720c */ /* 0x000fda0003f06270 */
[----:B------:R-:W-:Y:S05]  /*1870*/  @!P0 BRA `(.L_x_1743) ;  /* 0xfffffff400448947 */ /* 0x000fea000383ffff */
[----:B------:R-:W-:Y:S05]  /*1880*/  EXIT ;  /* 0x000000000000794d */ /* 0x000fea0003800000 */
.L_x_1744:
        /* <DEDUP_REMOVED lines=8> */
.L_x_1752:
[----:B------:R-:W-:Y:S05]  /*1910*/  BSYNC B0 ;  /* 0x0000000000007941 */ /* 0x000fea0003800000 */
.L_x_1751:
        /* <DEDUP_REMOVED lines=8> */
.L_x_1753:
[----:B------:R-:W-:Y:S02]  /*19a0*/  HFMA2 R25, -RZ, RZ, 0, 2.384185791015625e-07 ;  /* 0x00000004ff197431 */ /* 0x000fe400000001ff */
[----:B------:R-:W-:-:S05]  /*19b0*/  FADD.FTZ R41, R24, R34 ;  /* 0x0000002218297221 */ /* 0x000fca0000010000 */
[----:B------:R-:W-:-:S07]  /*19c0*/  MOV R24, R41 ;  /* 0x0000002900187202 */ /* 0x000fce0000000f00 */
[----:B------:R-:W-:Y:S05]  /*19d0*/  WARPSYNC.COLLECTIVE R27, `(.L_x_1754) ;  /* 0x000000001b087348 */ /* 0x000fea0003c00000 */
[----:B------:R0:W1:Y:S02]  /*19e0*/  SHFL.BFLY P0, R34, R24, R25, R26 ;  /* 0x0c00001918227389 */ /* 0x000064000000001a */
[----:B01----:R-:W-:Y:S05]  /*19f0*/  ENDCOLLECTIVE ;  /* 0x000000000000791b */ /* 0x003fea0003800000 */
.L_x_1754:
[----:B------:R-:W-:Y:S02]  /*1a00*/  HFMA2 R25, -RZ, RZ, 0, 4.76837158203125e-07 ;  /* 0x00000008ff197431 */ /* 0x000fe400000001ff */
[----:B------:R-:W-:-:S05]  /*1a10*/  FADD.FTZ R42, R41, R34 ;  /* 0x00000022292a7221 */ /* 0x000fca0000010000 */
[----:B------:R-:W-:-:S07]  /*1a20*/  MOV R24, R42 ;  /* 0x0000002a00187202 */ /* 0x000fce0000000f00 */
[----:B------:R-:W-:Y:S05]  /*1a30*/  WARPSYNC.COLLECTIVE R27, `(.L_x_1755) ;  /* 0x000000001b087348 */ /* 0x000fea0003c00000 */
[----:B------:R0:W1:Y:S02]  /*1a40*/  SHFL.BFLY P0, R34, R24, R25, R26 ;  /* 0x0c00001918227389 */ /* 0x000064000000001a */
[----:B01----:R-:W-:Y:S05]  /*1a50*/  ENDCOLLECTIVE ;  /* 0x000000000000791b */ /* 0x003fea0003800000 */
.L_x_1755:
[----:B------:R-:W-:Y:S02]  /*1a60*/  HFMA2 R25, -RZ, RZ, 0, 9.5367431640625e-07 ;  /* 0x00000010ff197431 */ /* 0x000fe400000001ff */
[----:B------:R-:W-:-:S05]  /*1a70*/  FADD.FTZ R43, R42, R34 ;  /* 0x000000222a2b7221 */ /* 0x000fca0000010000 */
[----:B------:R-:W-:-:S07]  /*1a80*/  MOV R24, R43 ;  /* 0x0000002b00187202 */ /* 0x000fce0000000f00 */
[----:B------:R-:W-:Y:S05]  /*1a90*/  WARPSYNC.COLLECTIVE R27, `(.L_x_1756) ;  /* 0x000000001b087348 */ /* 0x000fea0003c00000 */
[----:B------:R0:W1:Y:S02]  /*1aa0*/  SHFL.BFLY P0, R34, R24, R25, R26 ;  /* 0x0c00001918227389 */ /* 0x000064000000001a */
[----:B01----:R-:W-:Y:S05]  /*1ab0*/  ENDCOLLECTIVE ;  /* 0x000000000000791b */ /* 0x003fea0003800000 */
.L_x_1756:
        /* <DEDUP_REMOVED lines=22> */
.L_x_1757:
[----:B------:R-:W-:Y:S02]  /*1c20*/  HFMA2 R25, -RZ, RZ, 0, 1.1920928955078125e-07 ;  /* 0x00000002ff197431 */ /* 0x000fe400000001ff */
[----:B------:R-:W-:-:S05]  /*1c30*/  FADD.FTZ R40, R24, R34 ;  /* 0x0000002218287221 */ /* 0x000fca0000010000 */
[----:B------:R-:W-:-:S07]  /*1c40*/  MOV R24, R40 ;  /* 0x0000002800187202 */ /* 0x000fce0000000f00 */
[----:B------:R-:W-:Y:S05]  /*1c50*/  WARPSYNC.COLLECTIVE R27, `(.L_x_1758) ;  /* 0x000000001b087348 */ /* 0x000fea0003c00000 */
[----:B------:R0:W1:Y:S02]  /*1c60*/  SHFL.BFLY P0, R34, R24, R25, R26 ;  /* 0x0c00001918227389 */ /* 0x000064000000001a */
[----:B01----:R-:W-:Y:S05]  /*1c70*/  ENDCOLLECTIVE ;  /* 0x000000000000791b */ /* 0x003fea0003800000 */
.L_x_1758:
[----:B------:R-:W-:Y:S02]  /*1c80*/  HFMA2 R25, -RZ, RZ, 0, 2.384185791015625e-07 ;  /* 0x00000004ff197431 */ /* 0x000fe400000001ff */
[----:B------:R-:W-:-:S05]  /*1c90*/  FADD.FTZ R41, R40, R34 ;  /* 0x0000002228297221 */ /* 0x000fca0000010000 */
[----:B------:R-:W-:-:S07]  /*1ca0*/  MOV R24, R41 ;  /* 0x0000002900187202 */ /* 0x000fce0000000f00 */
[----:B------:R-:W-:Y:S05]  /*1cb0*/  WARPSYNC.COLLECTIVE R27, `(.L_x_1759) ;  /* 0x000000001b087348 */ /* 0x000fea0003c00000 */
[----:B------:R0:W1:Y:S02]  /*1cc0*/  SHFL.BFLY P0, R34, R24, R25, R26 ;  /* 0x0c00001918227389 */ /* 0x000064000000001a */
[----:B01----:R-:W-:Y:S05]  /*1cd0*/  ENDCOLLECTIVE ;  /* 0x000000000000791b */ /* 0x003fea0003800000 */
.L_x_1759:
[----:B------:R-:W-:Y:S02]  /*1ce0*/  HFMA2 R25, -RZ, RZ, 0, 4.76837158203125e-07 ;  /* 0x00000008ff197431 */ /* 0x000fe400000001ff */
[----:B------:R-:W-:-:S05]  /*1cf0*/  FADD.FTZ R42, R41, R34 ;  /* 0x00000022292a7221 */ /* 0x000fca0000010000 */
[----:B------:R-:W-:-:S07]  /*1d00*/  MOV R24, R42 ;  /* 0x0000002a00187202 */ /* 0x000fce0000000f00 */
[----:B------:R-:W-:Y:S05]  /*1d10*/  WARPSYNC.COLLECTIVE R27, `(.L_x_1760) ;  /* 0x000000001b087348 */ /* 0x000fea0003c00000 */
[----:B------:R0:W1:Y:S02]  /*1d20*/  SHFL.BFLY P0, R34, R24, R25, R26 ;  /* 0x0c00001918227389 */ /* 0x000064000000001a */
[----:B01----:R-:W-:Y:S05]  /*1d30*/  ENDCOLLECTIVE ;  /* 0x000000000000791b */ /* 0x003fea0003800000 */
.L_x_1760:
[----:B------:R-:W-:Y:S02]  /*1d40*/  HFMA2 R25, -RZ, RZ, 0, 9.5367431640625e-07 ;  /* 0x00000010ff197431 */ /* 0x000fe400000001ff */
[----:B------:R-:W-:-:S05]  /*1d50*/  FADD.FTZ R43, R42, R34 ;  /* 0x000000222a2b7221 */ /* 0x000fca0000010000 */
[----:B------:R-:W-:-:S07]  /*1d60*/  MOV R24, R43 ;  /* 0x0000002b00187202 */ /* 0x000fce0000000f00 */
[----:B------:R-:W-:Y:S05]  /*1d70*/  WARPSYNC.COLLECTIVE R27, `(.L_x_1761) ;  /* 0x000000001b087348 */ /* 0x000fea0003c00000 */
[----:B------:R0:W1:Y:S02]  /*1d80*/  SHFL.BFLY P0, R34, R24, R25, R26 ;  /* 0x0c00001918227389 */ /* 0x000064000000001a */
[----:B01----:R-:W-:Y:S05]  /*1d90*/  ENDCOLLECTIVE ;  /* 0x000000000000791b */ /* 0x003fea0003800000 */
.L_x_1761:
[----:B------:R-:W-:Y:S05]  /*1da0*/  BRA `(.L_x_1762) ;  /* 0xffffffec000c7947 */ /* 0x000fea000383ffff */
.L_x_1748:
        /* <DEDUP_REMOVED lines=8> */
.L_x_1764:
[----:B------:R-:W-:Y:S05]  /*1e30*/  BSYNC B0 ;  /* 0x0000000000007941 */ /* 0x000fea0003800000 */
.L_x_1763:
        /* <DEDUP_REMOVED lines=8> */
.L_x_1765:
[----:B------:R-:W-:Y:S02]  /*1ec0*/  HFMA2 R25, -RZ, RZ, 0, 2.384185791015625e-07 ;  /* 0x00000004ff197431 */ /* 0x000fe400000001ff */
[----:B------:R-:W-:-:S05]  /*1ed0*/  FADD.FTZ R42, R24, R34 ;  /* 0x00000022182a7221 */ /* 0x000fca0000010000 */
[----:B------:R-:W-:-:S07]  /*1ee0*/  MOV R24, R42 ;  /* 0x0000002a00187202 */ /* 0x000fce0000000f00 */
[----:B------:R-:W-:Y:S05]  /*1ef0*/  WARPSYNC.COLLECTIVE R27, `(.L_x_1766) ;  /* 0x000000001b087348 */ /* 0x000fea0003c00000 */
[----:B------:R0:W1:Y:S02]  /*1f00*/  SHFL.BFLY P0, R34, R24, R25, R26 ;  /* 0x0c00001918227389 */ /* 0x000064000000001a */
[----:B01----:R-:W-:Y:S05]  /*1f10*/  ENDCOLLECTIVE ;  /* 0x000000000000791b */ /* 0x003fea0003800000 */
.L_x_1766:
[----:B------:R-:W-:Y:S02]  /*1f20*/  HFMA2 R25, -RZ, RZ, 0, 4.76837158203125e-07 ;  /* 0x00000008ff197431 */ /* 0x000fe400000001ff */
[----:B------:R-:W-:-:S05]  /*1f30*/  FADD.FTZ R43, R42, R34 ;  /* 0x000000222a2b7221 */ /* 0x000fca0000010000 */
[----:B------:R-:W-:-:S07]  /*1f40*/  MOV R24, R43 ;  /* 0x0000002b00187202 */ /* 0x000fce0000000f00 */
[----:B------:R-:W-:Y:S05]  /*1f50*/  WARPSYNC.COLLECTIVE R27, `(.L_x_1767) ;  /* 0x000000001b087348 */ /* 0x000fea0003c00000 */
[----:B------:R0:W1:Y:S02]  /*1f60*/  SHFL.BFLY P0, R34, R24, R25, R26 ;  /* 0x0c00001918227389 */ /* 0x000064000000001a */
[----:B01----:R-:W-:Y:S05]  /*1f70*/  ENDCOLLECTIVE ;  /* 0x000000000000791b */ /* 0x003fea0003800000 */
.L_x_1767:
[----:B------:R-:W-:Y:S02]  /*1f80*/  HFMA2 R25, -RZ, RZ, 0, 9.5367431640625e-07 ;  /* 0x00000010ff197431 */ /* 0x000fe400000001ff */
[----:B------:R-:W-:-:S05]  /*1f90*/  FADD.FTZ R44, R43, R34 ;  /* 0x000000222b2c7221 */ /* 0x000fca0000010000 */
[----:B------:R-:W-:-:S07]  /*1fa0*/  MOV R24, R44 ;  /* 0x0000002c00187202 */ /* 0x000fce0000000f00 */
[----:B------:R-:W-:Y:S05]  /*1fb0*/  WARPSYNC.COLLECTIVE R27, `(.L_x_1768) ;  /* 0x000000001b087348 */ /* 0x000fea0003c00000 */
[----:B------:R0:W1:Y:S02]  /*1fc0*/  SHFL.BFLY P0, R34, R24, R25, R26 ;  /* 0x0c00001918227389 */ /* 0x000064000000001a */
[----:B01----:R-:W-:Y:S05]  /*1fd0*/  ENDCOLLECTIVE ;  /* 0x000000000000791b */ /* 0x003fea0003800000 */
.L_x_1768:
        /* <DEDUP_REMOVED lines=22> */
.L_x_1769:
[----:B------:R-:W-:Y:S02]  /*2140*/  HFMA2 R25, -RZ, RZ, 0, 1.1920928955078125e-07 ;  /* 0x00000002ff197431 */ /* 0x000fe400000001ff */
[----:B------:R-:W-:-:S05]  /*2150*/  FADD.FTZ R42, R24, R34 ;  /* 0x00000022182a7221 */ /* 0x000fca0000010000 */
[----:B------:R-:W-:-:S07]  /*2160*/  MOV R24, R42 ;  /* 0x0000002a00187202 */ /* 0x000fce0000000f00 */
[----:B------:R-:W-:Y:S05]  /*2170*/  WARPSYNC.COLLECTIVE R27, `(.L_x_1770) ;  /* 0x000000001b087348 */ /* 0x000fea0003c00000 */
[----:B------:R0:W1:Y:S02]  /*2180*/  SHFL.BFLY P0, R34, R24, R25, R26 ;  /* 0x0c00001918227389 */ /* 0x000064000000001a */
[----:B01----:R-:W-:Y:S05]  /*2190*/  ENDCOLLECTIVE ;  /* 0x000000000000791b */ /* 0x003fea0003800000 */
.L_x_1770:
[----:B------:R-:W-:Y:S02]  /*21a0*/  HFMA2 R25, -RZ, RZ, 0, 2.384185791015625e-07 ;  /* 0x00000004ff197431 */ /* 0x000fe400000001ff */
[----:B------:R-:W-:-:S05]  /*21b0*/  FADD.FTZ R43, R42, R34 ;  /* 0x000000222a2b7221 */ /* 0x000fca0000010000 */
[----:B------:R-:W-:-:S07]  /*21c0*/  MOV R24, R43 ;  /* 0x0000002b00187202 */ /* 0x000fce0000000f00 */
[----:B------:R-:W-:Y:S05]  /*21d0*/  WARPSYNC.COLLECTIVE R27, `(.L_x_1771) ;  /* 0x000000001b087348 */ /* 0x000fea0003c00000 */
[----:B------:R0:W1:Y:S02]  /*21e0*/  SHFL.BFLY P0, R34, R24, R25, R26 ;  /* 0x0c00001918227389 */ /* 0x000064000000001a */
[----:B01----:R-:W-:Y:S05]  /*21f0*/  ENDCOLLECTIVE ;  /* 0x000000000000791b */ /* 0x003fea0003800000 */
.L_x_1771:
[----:B------:R-:W-:Y:S02]  /*2200*/  HFMA2 R25, -RZ, RZ, 0, 4.76837158203125e-07 ;  /* 0x00000008ff197431 */ /* 0x000fe400000001ff */
[----:B------:R-:W-:-:S05]  /*2210*/  FADD.FTZ R44, R43, R34 ;  /* 0x000000222b2c7221 */ /* 0x000fca0000010000 */
[----:B------:R-:W-:-:S07]  /*2220*/  MOV R24, R44 ;  /* 0x0000002c00187202 */ /* 0x000fce0000000f00 */
[----:B------:R-:W-:Y:S05]  /*2230*/  WARPSYNC.COLLECTIVE R27, `(.L_x_1772) ;  /* 0x000000001b087348 */ /* 0x000fea0003c00000 */
[----:B------:R0:W1:Y:S02]  /*2240*/  SHFL.BFLY P0, R34, R24, R25, R26 ;  /* 0x0c00001918227389 */ /* 0x000064000000001a */
[----:B01----:R-:W-:Y:S05]  /*2250*/  ENDCOLLECTIVE ;  /* 0x000000000000791b */ /* 0x003fea0003800000 */
.L_x_1772:
[----:B------:R-:W-:Y:S02]  /*2260*/  HFMA2 R25, -RZ, RZ, 0, 9.5367431640625e-07 ;  /* 0x00000010ff197431 */ /* 0x000fe400000001ff */
[----:B------:R-:W-:-:S05]  /*2270*/  FADD.FTZ R45, R44, R34 ;  /* 0x000000222c2d7221 */ /* 0x000fca0000010000 */
[----:B------:R-:W-:-:S07]  /*2280*/  MOV R24, R45 ;  /* 0x0000002d00187202 */ /* 0x000fce0000000f00 */
[----:B------:R-:W-:Y:S05]  /*2290*/  WARPSYNC.COLLECTIVE R27, `(.L_x_1773) ;  /* 0x000000001b087348 */ /* 0x000fea0003c00000 */
[----:B------:R0:W1:Y:S02]  /*22a0*/  SHFL.BFLY P0, R34, R24, R25, R26 ;  /* 0x0c00001918227389 */ /* 0x000064000000001a */
[----:B01----:R-:W-:Y:S05]  /*22b0*/  ENDCOLLECTIVE ;  /* 0x000000000000791b */ /* 0x003fea0003800000 */
.L_x_1773:
[----:B------:R-:W-:Y:S05]  /*22c0*/  BRA `(.L_x_1774) ;  /* 0xfffffff000807947 */ /* 0x000fea000383ffff */
.L_x_1775:
        /* <DEDUP_REMOVED lines=11> */
.L_x_9070:


//--------------------- .text._ZN10layer_norm13ln_fwd_kernelINS_13Kernel_traitsIf13__nv_bfloat16S2_S2_fjLj256ELj1ELj4ELj1ELj16ENS_18Kernel_traits_baseILj256EfS2_S2_S2_fjLj128EEEEELb0ELb1ELb0ELb0EEEvNS_9FwdParamsE --------------------------
	.section	.text._ZN10layer_norm13ln_fwd_kernelINS_13Kernel_traitsIf13__nv_bfloat16S2_S2_fjLj256ELj1ELj4ELj1ELj16ENS_18Kernel_traits_baseILj256EfS2_S2_S2_fjLj128EEEEELb0ELb1ELb0ELb0EEEvNS_9FwdParamsE,"ax",@progbits
	.align	128
        .global         _ZN10layer_norm13ln_fwd_kernelINS_13Kernel_traitsIf13__nv_bfloat16S2_S2_fjLj256ELj1ELj4ELj1ELj16ENS_18Kernel_traits_baseILj256EfS2_S2_S2_fjLj128EEEEELb0ELb1ELb0ELb0EEEvNS_9FwdParamsE
        .type           _ZN10layer_norm13ln_fwd_kernelINS_13Kernel_traitsIf13__nv_bfloat16S2_S2_fjLj256ELj1ELj4ELj1ELj16ENS_18Kernel_traits_baseILj256EfS2_S2_S2_fjLj128EEEEELb0ELb1ELb0ELb0EEEvNS_9FwdParamsE,@function
        .size           _ZN10layer_norm13ln_fwd_kernelINS_13Kernel_traitsIf13__nv_bfloat16S2_S2_fjLj256ELj1ELj4ELj1ELj16ENS_18Kernel_traits_baseILj256EfS2_S2_S2_fjLj128EEEEELb0ELb1ELb0ELb0EEEvNS_9FwdParamsE,(.L_x_9071 - _ZN10layer_norm13ln_fwd_kernelINS_13Kernel_traitsIf13__nv_bfloat16S2_S2_fjLj256ELj1ELj4ELj1ELj16ENS_18Kernel_traits_baseILj256EfS2_S2_S2_fjLj128EEEEELb0ELb1ELb0ELb0EEEvNS_9FwdParamsE)
        .other          _ZN10layer_norm13ln_fwd_kernelINS_13Kernel_traitsIf13__nv_bfloat16S2_S2_fjLj256ELj1ELj4ELj1ELj16ENS_18Kernel_traits_baseILj256EfS2_S2_S2_fjLj128EEEEELb0ELb1ELb0ELb0EEEvNS_9FwdParamsE,@"STO_CUDA_ENTRY STV_DEFAULT"
_ZN10layer_norm13ln_fwd_kernelINS_13Kernel_traitsIf13__nv_bfloat16S2_S2_fjLj256ELj1ELj4ELj1ELj16ENS_18Kernel_traits_baseILj256EfS2_S2_S2_fjLj128EEEEELb0ELb1ELb0ELb0EEEvNS_9FwdParamsE:
.text._ZN10layer_norm13ln_fwd_kernelINS_13Kernel_traitsIf13__nv_bfloat16S2_S2_fjLj256ELj1ELj4ELj1ELj16ENS_18Kernel_traits_baseILj256EfS2_S2_S2_fjLj128EEEEELb0ELb1ELb0ELb0EEEvNS_9FwdParamsE:
        /* <DEDUP_REMOVED lines=18> */
[----:B------:R-:W-:Y:S02]  /*0120*/  CS2R R6, SRZ ;  /* 0x0000000000067805 */ /* 0x000fe4000001ff00 */
[----:B------:R-:W-:Y:S02]  /*0130*/  CS2R R4, SRZ ;  /* 0x0000000000047805 */ /* 0x000fe4000001ff00 */
[----:B------:R-:W-:Y:S02]  /*0140*/  CS2R R10, SRZ ;  /* 0x00000000000a7805 */ /* 0x000fe4000001ff00 */
[----:B------:R-:W-:Y:S01]  /*0150*/  CS2R R8, SRZ ;  /* 0x0000000000087805 */ /* 0x000fe2000001ff00 */
[----:B------:R-:W2:Y:S01]  /*0160*/  LDC.64 R32, c[0x0][0x3e8] ;  /* 0x0000fa00ff207b82 */ /* 0x000ea20000000a00 */
[----:B0-----:R-:W-:-:S04]  /*0170*/  ISETP.NE.U32.AND P0, PT, RZ, UR4, PT ;  /* 0x00000004ff007c0c */ /* 0x001fc8000bf05070 */
[----:B------:R-:W-:Y:S01]  /*0180*/  ISETP.NE.AND.EX P0, PT, RZ, UR5, PT, P0 ;  /* 0x00000005ff007c0c */ /* 0x000fe2000bf05300 */
[----:B-1----:R-:W-:-:S05]  /*0190*/  IMAD.WIDE.U32 R28, R36, 0x20, R28 ;  /* 0x00000020241c7825 */ /* 0x002fca00078e001c */
[----:B------:R0:W5:Y:S01]  /*01a0*/  LDG.E.128 R12, desc[UR6][R28.64] ;  /* 0x000000061c0c7981 */ /* 0x000162000c1e1d00 */
[----:B--2---:R-:W-:-:S03]  /*01b0*/  IMAD.WIDE.U32 R32, R36, 0x20, R32 ;  /* 0x0000002024207825 */ /* 0x004fc600078e0020 */
[----:B------:R0:W5:Y:S03]  /*01c0*/  LDG.E.128 R16, desc[UR6][R28.64+0x10] ;  /* 0x000010061c107981 */ /* 0x000166000c1e1d00 */
[----:B------:R-:W1:Y:S01]  /*01d0*/  @P0 LDC.64 R30, c[0x0][0x438] ;  /* 0x00010e00ff1e0b82 */ /* 0x000e620000000a00 */
[----:B------:R0:W5:Y:S04]  /*01e0*/  LDG.E.128 R20, desc[UR6][R32.64] ;  /* 0x0000000620147981 */ /* 0x000168000c1e1d00 */
[----:B------:R0:W5:Y:S01]  /*01f0*/  LDG.E.128 R24, desc[UR6][R32.64+0x10] ;  /* 0x0000100620187981 */ /* 0x000162000c1e1d00 */
[----:B-1----:R-:W-:-:S05]  /*0200*/  @P0 IMAD.WIDE.U32 R30, R36, 0x20, R30 ;  /* 0x00000020241e0825 */ /* 0x002fca00078e001e */
[----:B------:R0:W5:Y:S04]  /*0210*/  @P0 LDG.E.128 R4, desc[UR6][R30.64] ;  /* 0x000000061e040981 */ /* 0x000168000c1e1d00 */
[----:B------:R0:W5:Y:S02]  /*0220*/  @P0 LDG.E.128 R8, desc[UR6][R30.64+0x10] ;  /* 0x000010061e080981 */ /* 0x000164000c1e1d00 */
.L_x_1777:
[----:B------:R-:W-:Y:S05]  /*0230*/  BSYNC.RECONVERGENT B0 ;  /* 0x0000000000007941 */ /* 0x000fea0003800200 */
.L_x_1776:
        /* <DEDUP_REMOVED lines=11> */
.L_x_1785:
[----:B------:R-:W0:Y:S02]  /*02f0*/  @P0 LDC.64 R28, c[0x0][0x3e0] ;  /* 0x0000f800ff1c0b82 */ /* 0x000e240000000a00 */
        /* <DEDUP_REMOVED lines=20> */
[C---:B-----5:R-:W-:Y:S02]  /*0440*/  SHF.L.U32 R44, R28.reuse, 0x10, RZ ;  /* 0x000000101c2c7819 */ /* 0x060fe400000006ff */
[----:B------:R-:W-:Y:S02]  /*0450*/  PRMT R38, R28, 0x7632, R38 ;  /* 0x000076321c267816 */ /* 0x000fe40000000026 */
[C---:B------:R-:W-:Y:S02]  /*0460*/  SHF.L.U32 R40, R30.reuse, 0x10, RZ ;  /* 0x000000101e287819 */ /* 0x040fe400000006ff */
[----:B------:R-:W-:Y:S02]  /*0470*/  PRMT R37, R29, 0x7632, R37 ;  /* 0x000076321d257816 */ /* 0x000fe40000000025 */
[----:B------:R-:W-:Y:S02]  /*0480*/  PRMT R28, R30, 0x7632, R28 ;  /* 0x000076321e1c7816 */ /* 0x000fe4000000001c */
[----:B------:R-:W-:-:S02]  /*0490*/  PRMT R30, R31, 0x7632, R30 ;  /* 0x000076321f1e7816 */ /* 0x000fc4000000001e */
        /* <DEDUP_REMOVED lines=8> */
[----:B------:R-:W-:Y:S02]  /*0520*/  SHF.L.U32 R40, R28, 0x10, RZ ;  /* 0x000000101c287819 */ /* 0x000fe400000006ff */
[----:B------:R-:W-:Y:S01]  /*0530*/  SHF.L.U32 R43, R30, 0x10, RZ ;  /* 0x000000101e2b7819 */ /* 0x000fe200000006ff */
[-C--:B------:R-:W-:Y:S01]  /*0540*/  FMUL.FTZ R30, R44, R41.reuse ;  /* 0x000000292c1e7220 */ /* 0x080fe20000410000 */
[-C--:B------:R-:W-:Y:S01]  /*0550*/  FMUL.FTZ R28, R38, R41.reuse ;  /* 0x00000029261c7220 */ /* 0x080fe20000410000 */
[----:B------:R-:W-:-:S02]  /*0560*/  FMUL.FTZ R42, R40, R41 ;  /* 0x00000029282a7220 */ /* 0x000fc40000410000 */
[----:B------:R-:W-:Y:S01]  /*0570*/  FMUL.FTZ R44, R43, R41 ;  /* 0x000000292b2c7220 */ /* 0x000fe20000410000 */
[C---:B--2---:R-:W-:Y:S02]  /*0580*/  SHF.L.U32 R41, R32.reuse, 0x10, RZ ;  /* 0x0000001020297819 */ /* 0x044fe400000006ff */
[----:B------:R-:W-:-:S03]  /*0590*/  PRMT R32, R32, 0x7632, R32 ;  /* 0x0000763220207816 */ /* 0x000fc60000000020 */
[----:B------:R-:W-:Y:S01]  /*05a0*/  FFMA.FTZ R40, R20, R29, R41 ;  /* 0x0000001d14287223 */ /* 0x000fe20000010029 */
[----:B------:R-:W-:Y:S02]  /*05b0*/  SHF.L.U32 R29, R33, 0x10, RZ ;  /* 0x00000010211d7819 */ /* 0x000fe400000006ff */
[C---:B------:R-:W-:Y:S02]  /*05c0*/  SHF.L.U32 R41, R35.reuse, 0x10, RZ ;  /* 0x0000001023297819 */ /* 0x040fe400000006ff */
[----:B------:R-:W-:Y:S01]  /*05d0*/  PRMT R35, R35, 0x7632, R35 ;  /* 0x0000763223237816 */ /* 0x000fe20000000023 */
[----:B------:R-:W-:Y:S01]  /*05e0*/  FFMA.FTZ R39, R22, R39, R29 ;  /* 0x0000002716277223 */ /* 0x000fe2000001001d */
[----:B------:R-:W-:Y:S01]  /*05f0*/  SHF.L.U32 R29, R34, 0x10, RZ ;  /* 0x00000010221d7819 */ /* 0x000fe200000006ff */
[----:B------:R-:W-:Y:S01]  /*0600*/  FFMA.FTZ R37, R26, R37, R41 ;  /* 0x000000251a257223 */ /* 0x000fe20000010029 */
[----:B------:R-:W-:Y:S02]  /*0610*/  PRMT R34, R34, 0x7632, R34 ;  /* 0x0000763222227816 */ /* 0x000fe40000000022 */
[----:B------:R-:W-:Y:S01]  /*0620*/  PRMT R33, R33, 0x7632, R33 ;  /* 0x0000763221217816 */ /* 0x000fe20000000021 */
[----:B------:R-:W-:Y:S01]  /*0630*/  FFMA.FTZ R38, R24, R31, R29 ;  /* 0x0000001f18267223 */ /* 0x000fe2000001001d */
[----:B------:R-:W-:-:S02]  /*0640*/  SHF.L.U32 R41, R35, 0x10, RZ ;  /* 0x0000001023297819 */ /* 0x000fc400000006ff */
[----:B------:R-:W-:Y:S02]  /*0650*/  SHF.L.U32 R31, R34, 0x10, RZ ;  /* 0x00000010221f7819 */ /* 0x000fe400000006ff */
[----:B------:R-:W-:Y:S01]  /*0660*/  SHF.L.U32 R29, R33, 0x10, RZ ;  /* 0x00000010211d7819 */ /* 0x000fe200000006ff */
[----:B------:R-:W-:Y:S01]  /*0670*/  FFMA.FTZ R34, R27, R44, R41 ;  /* 0x0000002c1b227223 */ /* 0x000fe20000010029 */
[----:B------:R-:W-:Y:S01]  /*0680*/  SHF.L.U32 R35, R32, 0x10, RZ ;  /* 0x0000001020237819 */ /* 0x000fe200000006ff */
[----:B------:R-:W-:Y:S02]  /*0690*/  FFMA.FTZ R33, R25, R42, R31 ;  /* 0x0000002a19217223 */ /* 0x000fe4000001001f */
[----:B------:R-:W-:Y:S01]  /*06a0*/  FFMA.FTZ R32, R23, R30, R29 ;  /* 0x0000001e17207223 */ /* 0x000fe2000001001d */
[----:B------:R-:W-:Y:S01]  /*06b0*/  F2FP.BF16.F32.PACK_AB R31, R34, R37 ;  /* 0x00000025221f723e */ /* 0x000fe200000010ff */
[----:B------:R-:W-:Y:S01]  /*06c0*/  FFMA.FTZ R35, R21, R28, R35 ;  /* 0x0000001c15237223 */ /* 0x000fe20000010023 */
[----:B------:R-:W-:-:S02]  /*06d0*/  F2FP.BF16.F32.PACK_AB R30, R33, R38 ;  /* 0x00000026211e723e */ /* 0x000fc400000010ff */
[----:B------:R-:W-:Y:S02]  /*06e0*/  F2FP.BF16.F32.PACK_AB R29, R32, R39 ;  /* 0x00000027201d723e */ /* 0x000fe400000010ff */
[----:B------:R-:W-:Y:S01]  /*06f0*/  F2FP.BF16.F32.PACK_AB R28, R35, R40 ;  /* 0x00000028231c723e */ /* 0x000fe200000010ff */
[----:B------:R-:W-:Y:S06]  /*0700*/  BRA `(.L_x_1781) ;  /* 0x0000000000807947 */ /* 0x000fec0003800000 */
.L_x_1780:
[C---:B-----5:R-:W-:Y:S02]  /*0710*/  PRMT R32, R28.reuse, 0x7632, R32 ;  /* 0x000076321c207816 */ /* 0x060fe40000000020 */
[----:B------:R-:W-:Y:S02]  /*0720*/  SHF.L.U32 R28, R28, 0x10, RZ ;  /* 0x000000101c1c7819 */ /* 0x000fe400000006ff */
[C---:B------:R-:W-:Y:S02]  /*0730*/  SHF.L.U32 R34, R29.reuse, 0x10, RZ ;  /* 0x000000101d227819 */ /* 0x040fe400000006ff */
[----:B------:R-:W-:Y:S02]  /*0740*/  PRMT R35, R30, 0x7632, R35 ;  /* 0x000076321e237816 */ /* 0x000fe40000000023 */
[----:B------:R-:W-:Y:S01]  /*0750*/  PRMT R33, R29, 0x7632, R33 ;  /* 0x000076321d217816 */ /* 0x000fe20000000021 */
[-C--:B------:R-:W-:Y:S01]  /*0760*/  FMUL.FTZ R29, R28, R41.reuse ;  /* 0x000000291c1d7220 */ /* 0x080fe20000410000 */
[----:B------:R-:W-:Y:S01]  /*0770*/  PRMT R37, R31, 0x7632, R37 ;  /* 0x000076321f257816 */ /* 0x000fe20000000025 */
[----:B------:R-:W-:Y:S01]  /*0780*/  FMUL.FTZ R39, R34, R41 ;  /* 0x0000002922277220 */ /* 0x000fe20000410000 */
[----:B------:R-:W-:-:S02]  /*0790*/  SHF.L.U32 R28, R32, 0x10, RZ ;  /* 0x00000010201c7819 */ /* 0x000fc400000006ff */
        /* <DEDUP_REMOVED lines=10> */
[----:B------:R-:W-:Y:S01]  /*0840*/  FMUL.FTZ R40, R20, R29 ;  /* 0x0000001d14287220 */ /* 0x000fe20000410000 */
        /* <DEDUP_REMOVED lines=8> */
[----:B------:R-:W-:-:S02]  /*08d0*/  F2FP.BF16.F32.PACK_AB R30, R33, R38 ;  /* 0x00000026211e723e */ /* 0x000fc400000010ff */
[----:B------:R-:W-:Y:S02]  /*08e0*/  F2FP.BF16.F32.PACK_AB R29, R32, R39 ;  /* 0x00000027201d723e */ /* 0x000fe400000010ff */
[----:B------:R-:W-:Y:S02]  /*08f0*/  F2FP.BF16.F32.PACK_AB R31, R34, R37 ;  /* 0x00000025221f723e */ /* 0x000fe400000010ff */
[----:B------:R-:W-:-:S07]  /*0900*/  F2FP.BF16.F32.PACK_AB R28, R35, R40 ;  /* 0x00000028231c723e */ /* 0x000fce00000010ff */
.L_x_1781:
[----:B------:R-:W0:Y:S02]  /*0910*/  LDC.64 R42, c[0x0][0x3a8] ;  /* 0x0000ea00ff2a7b82 */ /* 0x000e240000000a00 */
[----:B0-----:R-:W-:-:S05]  /*0920*/  IMAD.WIDE.U32 R42, R0, 0x10, R42 ;  /* 0x00000010002a7825 */ /* 0x001fca00078e002a */
[----:B------:R0:W-:Y:S02]  /*0930*/  STG.E.128 desc[UR6][R42.64], R28 ;  /* 0x0000001c2a007986 */ /* 0x0001e4000c101d06 */
.L_x_1779:
[----:B------:R-:W-:Y:S05]  /*0940*/  BSYNC.RECONVERGENT B0 ;  /* 0x0000000000007941 */ /* 0x000fea0003800200 */
.L_x_1778:
        /* <DEDUP_REMOVED lines=53> */
.L_x_1797:
[----:B01----:R-:W-:Y:S01]  /*0ca0*/  FADD.FTZ R43, R43, R28 ;  /* 0x0000001c2b2b7221 */ /* 0x003fe20000010000 */
[----:B------:R-:W-:Y:S01]  /*0cb0*/  FMUL.FTZ R28, R41, R41 ;  /* 0x00000029291c7220 */ /* 0x000fe20000410000 */
[----:B------:R-:W0:Y:S01]  /*0cc0*/  @!P3 LDC.64 R30, c[0x0][0x3c0] ;  /* 0x0000f000ff1ebb82 */ /* 0x000e220000000a00 */
[----:B------:R-:W-:Y:S01]  /*0cd0*/  BSSY.RECONVERGENT B0, `(.L_x_1783) ;  /* 0x000002b000007945 */ /* 0x000fe20003800200 */
[----:B------:R-:W-:Y:S02]  /*0ce0*/  FFMA.FTZ R42, R43, R42, UR5 ;  /* 0x000000052b2a7e23 */ /* 0x000fe4000801002a */
[----:B------:R-:W-:-:S05]  /*0cf0*/  FSEL R29, R28, RZ, P1 ;  /* 0x000000ff1c1d7208 */ /* 0x000fca0000800000 */
[----:B------:R-:W-:Y:S02]  /*0d00*/  FADD.FTZ R42, R42, R29 ;  /* 0x0000001d2a2a7221 */ /* 0x000fe40000010000 */
[----:B------:R-:W1:Y:S04]  /*0d10*/  @!P3 LDC.64 R28, c[0x0][0x3c8] ;  /* 0x0000f200ff1cbb82 */ /* 0x000e680000000a00 */
[----:B------:R-:W2:Y:S01]  /*0d20*/  MUFU.RSQ R42, R42 ;  /* 0x0000002a002a7308 */ /* 0x000ea20000001400 */
[----:B0-----:R-:W-:-:S05]  /*0d30*/  @!P3 IMAD.WIDE R30, R2, 0x4, R30 ;  /* 0x00000004021eb825 */ /* 0x001fca00078e021e */
[----:B------:R0:W-:Y:S01]  /*0d40*/  @!P3 STG.E desc[UR6][R30.64], R41 ;  /* 0x000000291e00b986 */ /* 0x0001e2000c101906 */
[----:B-1----:R-:W-:-:S05]  /*0d50*/  @!P3 IMAD.WIDE R28, R2, 0x4, R28 ;  /* 0x00000004021cb825 */ /* 0x002fca00078e021c */
[----:B--2---:R0:W-:Y:S01]  /*0d60*/  @!P3 STG.E desc[UR6][R28.64], R42 ;  /* 0x0000002a1c00b986 */ /* 0x0041e2000c101906 */
[----:B------:R-:W-:Y:S05]  /*0d70*/  @P4 BRA `(.L_x_1784) ;  /* 0x0000000000804947 */ /* 0x000fea0003800000 */
[----:B------:R-:W-:-:S05]  /*0d80*/  FSEL R45, R41, RZ, !P1 ;  /* 0x000000ff292d7208 */ /* 0x000fca0004800000 */
[--C-:B0-----:R-:W-:Y:S01]  /*0d90*/  FADD.FTZ R29, R40, -R45.reuse ;  /* 0x8000002d281d7221 */ /* 0x101fe20000010000 */
        /* <DEDUP_REMOVED lines=16> */
[----:B------:R-:W-:Y:S01]  /*0ea0*/  FFMA.FTZ R45, R17, R44, R9 ;  /* 0x0000002c112d7223 */ /* 0x000fe20000010009 */
[----:B------:R-:W-:Y:S01]  /*0eb0*/  FFMA.FTZ R31, R18, R31, R10 ;  /* 0x0000001f121f7223 */ /* 0x000fe2000001000a */
[----:B------:R-:W-:Y:S01]  /*0ec0*/  FFMA.FTZ R42, R19, R42, R11 ;  /* 0x0000002a132a7223 */ /* 0x000fe2000001000b */
[----:B------:R-:W-:-:S02]  /*0ed0*/  FFMA.FTZ R44, R15, R30, R7 ;  /* 0x0000001e0f2c7223 */ /* 0x000fc40000010007 */
[----:B------:R-:W-:Y:S02]  /*0ee0*/  F2FP.BF16.F32.PACK_AB R30, R45, R43 ;  /* 0x0000002b2d1e723e */ /* 0x000fe400000010ff */
[----:B------:R-:W-:Y:S01]  /*0ef0*/  F2FP.BF16.F32.PACK_AB R31, R42, R31 ;  /* 0x0000001f2a1f723e */ /* 0x000fe200000010ff */
[----:B------:R-:W-:Y:S01]  /*0f00*/  FFMA.FTZ R42, R12, R29, R4 ;  /* 0x0000001d0c2a7223 */ /* 0x000fe20000010004 */
[----:B------:R-:W-:Y:S01]  /*0f10*/  FFMA.FTZ R29, R14, R41, R6 ;  /* 0x000000290e1d7223 */ /* 0x000fe20000010006 */
[----:B------:R-:W-:-:S04]  /*0f20*/  FFMA.FTZ R41, R13, R28, R5 ;  /* 0x0000001c0d297223 */ /* 0x000fc80000010005 */
[----:B------:R-:W-:Y:S02]  /*0f30*/  F2FP.BF16.F32.PACK_AB R29, R44, R29 ;  /* 0x0000001d2c1d723e */ /* 0x000fe400000010ff */
[----:B------:R-:W-:Y:S02]  /*0f40*/  F2FP.BF16.F32.PACK_AB R28, R41, R42 ;  /* 0x0000002a291c723e */ /* 0x000fe400000010ff */
[----:B------:R-:W0:Y:S02]  /*0f50*/  LDC.64 R42, c[0x0][0x428] ;  /* 0x00010a00ff2a7b82 */ /* 0x000e240000000a00 */
[----:B0-----:R-:W-:-:S05]  /*0f60*/  IMAD.WIDE.U32 R42, R0, 0x10, R42 ;  /* 0x00000010002a7825 */ /* 0x001fca00078e002a */
[----:B------:R1:W-:Y:S02]  /*0f70*/  STG.E.128 desc[UR6][R42.64], R28 ;  /* 0x0000001c2a007986 */ /* 0x0003e4000c101d06 */
.L_x_1784:
[----:B------:R-:W-:Y:S05]  /*0f80*/  BSYNC.RECONVERGENT B0 ;  /* 0x0000000000007941 */ /* 0x000fea0003800200 */
.L_x_1783:
[----:B01----:R-:W0:Y:S02]  /*0f90*/  LDC.64 R28, c[0x0][0x380] ;  /* 0x0000e000ff1c7b82 */ /* 0x003e240000000a00 */
[----:B0-----:R-:W-:-:S04]  /*0fa0*/  LEA R2, R28, R2, 0x2 ;  /* 0x000000021c027211 */ /* 0x001fc800078e10ff */
[----:B------:R-:W-:-:S13]  /*0fb0*/  ISETP.GE.AND P2, PT, R2, R29, PT ;  /* 0x0000001d0200720c */ /* 0x000fda0003f46270 */
[----:B------:R-:W-:Y:S05]  /*0fc0*/  @!P2 BRA `(.L_x_1785) ;  /* 0xfffffff000c8a947 */ /* 0x000fea000383ffff */
[----:B------:R-:W-:Y:S05]  /*0fd0*/  EXIT ;  /* 0x000000000000794d */ /* 0x000fea0003800000 */
.L_x_1782:
        /* <DEDUP_REMOVED lines=8> */
.L_x_1787:
[----:B------:R-:W-:Y:S05]  /*1060*/  BSYNC B0 ;  /* 0x0000000000007941 */ /* 0x000fea0003800000 */
.L_x_1786:
        /* <DEDUP_REMOVED lines=9> */
.L_x_1788:
[----:B------:R-:W-:Y:S02]  /*1100*/  HFMA2 R31, -RZ, RZ, 0, 2.384185791015625e-07 ;  /* 0x00000004ff1f7431 */ /* 0x000fe400000001ff */
[----:B------:R-:W-:-:S07]  /*1110*/  FADD.FTZ R44, R43, R28 ;  /* 0x0000001c2b2c7221 */ /* 0x000fce0000010000 */
[----:B------:R-:W-:Y:S05]  /*1120*/  WARPSYNC.COLLECTIVE R29, `(.L_x_1789) ;  /* 0x000000001d087348 */ /* 0x000fea0003c00000 */
[----:B------:R0:W1:Y:S02]  /*1130*/  SHFL.BFLY P5, R28, R44, R31, R30 ;  /* 0x0c00001f2c1c7389 */ /* 0x00006400000a001e */
[----:B01----:R-:W-:Y:S05]  /*1140*/  ENDCOLLECTIVE ;  /* 0x000000000000791b */ /* 0x003fea0003800000 */
.L_x_1789:
[----:B------:R-:W-:Y:S02]  /*1150*/  HFMA2 R31, -RZ, RZ, 0, 4.76837158203125e-07 ;  /* 0x00000008ff1f7431 */ /* 0x000fe400000001ff */
[----:B------:R-:W-:-:S05]  /*1160*/  FADD.FTZ R45, R44, R28 ;  /* 0x0000001c2c2d7221 */ /* 0x000fca0000010000 */
[----:B------:R-:W-:-:S07]  /*1170*/  MOV R44, R45 ;  /* 0x0000002d002c7202 */ /* 0x000fce0000000f00 */
[----:B------:R-:W-:Y:S05]  /*1180*/  WARPSYNC.COLLECTIVE R29, `(.L_x_1790) ;  /* 0x000000001d087348 */ /* 0x000fea0003c00000 */
[----:B------:R0:W1:Y:S02]  /*1190*/  SHFL.BFLY P5, R28, R44, R31, R30 ;  /* 0x0c00001f2c1c7389 */ /* 0x00006400000a001e */
[----:B01----:R-:W-:Y:S05]  /*11a0*/  ENDCOLLECTIVE ;  /* 0x000000000000791b */ /* 0x003fea0003800000 */
.L_x_1790:
[----:B------:R-:W-:Y:S02]  /*11b0*/  HFMA2 R31, -RZ, RZ, 0, 9.5367431640625e-07 ;  /* 0x00000010ff1f7431 */ /* 0x000fe400000001ff */
[----:B------:R-:W-:-:S05]  /*11c0*/  FADD.FTZ R45, R45, R28 ;  /* 0x0000001c2d2d7221 */ /* 0x000fca0000010000 */
[----:B------:R-:W-:-:S07]  /*11d0*/  MOV R44, R45 ;  /* 0x0000002d002c7202 */ /* 0x000fce0000000f00 */
[----:B------:R-:W-:Y:S05]  /*11e0*/  WARPSYNC.COLLECTIVE R29, `(.L_x_1791) ;  /* 0x000000001d087348 */ /* 0x000fea0003c00000 */
[----:B------:R0:W1:Y:S02]  /*11f0*/  SHFL.BFLY P5, R28, R44, R31, R30 ;  /* 0x0c00001f2c1c7389 */ /* 0x00006400000a001e */
[----:B01----:R-:W-:Y:S05]  /*1200*/  ENDCOLLECTIVE ;  /* 0x000000000000791b */ /* 0x003fea0003800000 */
.L_x_1791:
        /* <DEDUP_REMOVED lines=26> */
.L_x_1792:
[----:B------:R-:W-:Y:S02]  /*13b0*/  HFMA2 R31, -RZ, RZ, 0, 1.1920928955078125e-07 ;  /* 0x00000002ff1f7431 */ /* 0x000fe400000001ff */
[----:B------:R-:W-:-:S07]  /*13c0*/  FADD.FTZ R44, R43, R28 ;  /* 0x0000001c2b2c7221 */ /* 0x000fce0000010000 */
[----:B------:R-:W-:Y:S05]  /*13d0*/  WARPSYNC.COLLECTIVE R29, `(.L_x_1793) ;  /* 0x000000001d087348 */ /* 0x000fea0003c00000 */
[----:B------:R0:W1:Y:S02]  /*13e0*/  SHFL.BFLY P5, R28, R44, R31, R30 ;  /* 0x0c00001f2c1c7389 */ /* 0x00006400000a001e */
[----:B01----:R-:W-:Y:S05]  /*13f0*/  ENDCOLLECTIVE ;  /* 0x000000000000791b */ /* 0x003fea0003800000 */
.L_x_1793:
[----:B------:R-:W-:Y:S02]  /*1400*/  HFMA2 R31, -RZ, RZ, 0, 2.384185791015625e-07 ;  /* 0x00000004ff1f7431 */ /* 0x000fe400000001ff */
[----:B------:R-:W-:-:S05]  /*1410*/  FADD.FTZ R45, R44, R28 ;  /* 0x0000001c2c2d7221 */ /* 0x000fca0000010000 */
[----:B------:R-:W-:-:S07]  /*1420*/  MOV R44, R45 ;  /* 0x0000002d002c7202 */ /* 0x000fce0000000f00 */
[----:B------:R-:W-:Y:S05]  /*1430*/  WARPSYNC.COLLECTIVE R29, `(.L_x_1794) ;  /* 0x000000001d087348 */ /* 0x000fea0003c00000 */
[----:B------:R0:W1:Y:S02]  /*1440*/  SHFL.BFLY P5, R28, R44, R31, R30 ;  /* 0x0c00001f2c1c7389 */ /* 0x00006400000a001e */
[----:B01----:R-:W-:Y:S05]  /*1450*/  ENDCOLLECTIVE ;  /* 0x000000000000791b */ /* 0x003fea0003800000 */
.L_x_1794:
[----:B------:R-:W-:Y:S02]  /*1460*/  HFMA2 R31, -RZ, RZ, 0, 4.76837158203125e-07 ;  /* 0x00000008ff1f7431 */ /* 0x000fe400000001ff */
[----:B------:R-:W-:-:S05]  /*1470*/  FADD.FTZ R45, R45, R28 ;  /* 0x0000001c2d2d7221 */ /* 0x000fca0000010000 */
[----:B------:R-:W-:-:S07]  /*1480*/  MOV R44, R45 ;  /* 0x0000002d002c7202 */ /* 0x000fce0000000f00 */
[----:B------:R-:W-:Y:S05]  /*1490*/  WARPSYNC.COLLECTIVE R29, `(.L_x_1795) ;  /* 0x000000001d087348 */ /* 0x000fea0003c00000 */
[----:B------:R0:W1:Y:S02]  /*14a0*/  SHFL.BFLY P5, R28, R44, R31, R30 ;  /* 0x0c00001f2c1c7389 */ /* 0x00006400000a001e */
[----:B01----:R-:W-:Y:S05]  /*14b0*/  ENDCOLLECTIVE ;  /* 0x000000000000791b */ /* 0x003fea0003800000 */
.L_x_1795:
[----:B------:R-:W-:Y:S02]  /*14c0*/  HFMA2 R31, -RZ, RZ, 0, 9.5367431640625e-07 ;  /* 0x00000010ff1f7431 */ /* 0x000fe400000001ff */
[----:B------:R-:W-:-:S05]  /*14d0*/  FADD.FTZ R43, R45, R28 ;  /* 0x0000001c2d2b7221 */ /* 0x000fca0000010000 */
[----:B------:R-:W-:-:S07]  /*14e0*/  MOV R44, R43 ;  /* 0x0000002b002c7202 */ /* 0x000fce0000000f00 */
[----:B------:R-:W-:Y:S05]  /*14f0*/  WARPSYNC.COLLECTIVE R29, `(.L_x_1796) ;  /* 0x000000001d087348 */ /* 0x000fea0003c00000 */
[----:B------:R0:W1:Y:S02]  /*1500*/  SHFL.BFLY P5, R28, R44, R31, R30 ;  /* 0x0c00001f2c1c7389 */ /* 0x00006400000a001e */
[----:B01----:R-:W-:Y:S05]  /*1510*/  ENDCOLLECTIVE ;  /* 0x000000000000791b */ /* 0x003fea0003800000 */
.L_x_1796:
[----:B------:R-:W-:Y:S05]  /*1520*/  BRA `(.L_x_1797) ;  /* 0xfffffff400dc7947 */ /* 0x000fea000383ffff */
.L_x_1798:
        /* <DEDUP_REMOVED lines=13> */
.L_x_9071:


//--------------------- .text._ZN10layer_norm13ln_fwd_kernelINS_13Kernel_traitsIf13__nv_bfloat16S2_S2_fjLj256ELj1ELj4ELj1ELj16ENS_18Kernel_traits_baseILj256EfS2_S2_S2_fjLj128EEEEELb0ELb1ELb0ELb1EEEvNS_9FwdParamsE --------------------------
	.section	.text._ZN10layer_norm13ln_fwd_kernelINS_13Kernel_traitsIf13__nv_bfloat16S2_S2_fjLj256ELj1ELj4ELj1ELj16ENS_18Kernel_traits_baseILj256EfS2_S2_S2_fjLj128EEEEELb0ELb1ELb0ELb1EEEvNS_9FwdParamsE,"ax",@progbits
	.align	128
        .global         _ZN10layer_norm13ln_fwd_kernelINS_13Kernel_traitsIf13__nv_bfloat16S2_S2_fjLj256ELj1ELj4ELj1ELj16ENS_18Kernel_traits_baseILj256EfS2_S2_S2_fjLj128EEEEELb0ELb1ELb0ELb1EEEvNS_9FwdParamsE
        .type           _ZN10layer_norm13ln_fwd_kernelINS_13Kernel_traitsIf13__nv_bfloat16S2_S2_fjLj256ELj1ELj4ELj1ELj16ENS_18Kernel_traits_baseILj256EfS2_S2_S2_fjLj128EEEEELb0ELb1ELb0ELb1EEEvNS_9FwdParamsE,@function
        .size           _ZN10layer_norm13ln_fwd_kernelINS_13Kernel_traitsIf13__nv_bfloat16S2_S2_fjLj256ELj1ELj4ELj1ELj16ENS_18Kernel_traits_baseILj256EfS2_S2_S2_fjLj128EEEEELb0ELb1ELb0ELb1EEEvNS_9FwdParamsE,(.L_x_9072 - _ZN10layer_norm13ln_fwd_kernelINS_13Kernel_traitsIf13__nv_bfloat16S2_S2_fjLj256ELj1ELj4ELj1ELj16ENS_18Kernel_traits_baseILj256EfS2_S2_S2_fjLj128EEEEELb0ELb1ELb0ELb1EEEvNS_9FwdParamsE)
        .other          _ZN10layer_norm13ln_fwd_kernelINS_13Kernel_traitsIf13__nv_bfloat16S2_S2_fjLj256ELj1ELj4ELj1ELj16ENS_18Kernel_traits_baseILj256EfS2_S2_S2_fjLj128EEEEELb0ELb1ELb0ELb1EEEvNS_9FwdParamsE,@"STO_CUDA_ENTRY STV_DEFAULT"
_ZN10layer_norm13ln_fwd_kernelINS_13Kernel_traitsIf13__nv_bfloat16S2_S2_fjLj256ELj1ELj4ELj1ELj16ENS_18Kernel_traits_baseILj256EfS2_S2_S2_fjLj128EEEEELb0ELb1ELb0ELb1EEEvNS_9FwdParamsE:
.text._ZN10layer_norm13ln_fwd_kernelINS_13Kernel_traitsIf13__nv_bfloat16S2_S2_fjLj256ELj1ELj4ELj1ELj16ENS_18Kernel_traits_baseILj256EfS2_S2_S2_fjLj128EEEEELb0ELb1ELb0ELb1EEEvNS_9FwdParamsE:
        /* <DEDUP_REMOVED lines=13> */
[----:B-1----:R-:W-:-:S11]  /*00d0*/  SHF.R.U32.HI R2, RZ, 0x5, R3 ;  /* 0x00000005ff027819 */ /* 0x002fd60000011603 */
[----:B------:R-:W1:Y:S01]  /*00e0*/  @P0 LDC.64 R12, c[0x0][0x438] ;  /* 0x00010e00ff0c0b82 */ /* 0x000e620000000a00 */
[C---:B------:R-:W-:Y:S02]  /*00f0*/  SHF.L.U32 R0, R3.reuse, 0x5, RZ ;  /* 0x0000000503007819 */ /* 0x040fe400000006ff */
        /* <DEDUP_REMOVED lines=11> */
[----:B------:R-:W1:Y:S01]  /*01b0*/  LDC.64 R30, c[0x0][0x3e8] ;  /* 0x0000fa00ff1e7b82 */ /* 0x000e620000000a00 */
[----:B0-----:R0:W5:Y:S01]  /*01c0*/  LDG.E.128 R12, desc[UR6][R28.64] ;  /* 0x000000061c0c7981 */ /* 0x001162000c1e1d00 */
[----:B------:R-:W2:Y:S03]  /*01d0*/  LDCU.64 UR4, c[0x0][0x3a0] ;  /* 0x00007400ff0477ac */ /* 0x000ea60008000a00 */
[----:B------:R0:W5:Y:S01]  /*01e0*/  LDG.E.128 R16, desc[UR6][R28.64+0x10] ;  /* 0x000010061c107981 */ /* 0x000162000c1e1d00 */
[----:B------:R-:W3:Y:S01]  /*01f0*/  LDCU.U8 UR8, c[0x0][0x410] ;  /* 0x00008200ff0877ac */ /* 0x000ee20008000000 */
[----:B-1----:R-:W-:-:S05]  /*0200*/  IMAD.WIDE.U32 R30, R3, 0x20, R30 ;  /* 0x00000020031e7825 */ /* 0x002fca00078e001e */
[----:B------:R0:W5:Y:S04]  /*0210*/  LDG.E.128 R20, desc[UR6][R30.64] ;  /* 0x000000061e147981 */ /* 0x000168000c1e1d00 */
[----:B------:R0:W5:Y:S01]  /*0220*/  LDG.E.128 R24, desc[UR6][R30.64+0x10] ;  /* 0x000010061e187981 */ /* 0x000162000c1e1d00 */
[----:B--2---:R-:W-:-:S04]  /*0230*/  UISETP.NE.U32.AND UP0, UPT, UR4, URZ, UPT ;  /* 0x000000ff0400728c */ /* 0x004fc8000bf05070 */
[----:B------:R-:W-:-:S09]  /*0240*/  UISETP.NE.AND.EX UP0, UPT, UR5, URZ, UPT, UP0 ;  /* 0x000000ff0500728c */ /* 0x000fd2000bf05300 */
[----:B0--3--:R-:W-:Y:S05]  /*0250*/  BRA.U UP0, `(.L_x_1799) ;  /* 0x0000000900587547 */ /* 0x009fea000b800000 */
[----:B------:R-:W0:Y:S01]  /*0260*/  LDCU.64 UR4, c[0x0][0x3e0] ;  /* 0x00007c00ff0477ac */ /* 0x000e220008000a00 */
[----:B------:R-:W1:Y:S01]  /*0270*/  LDCU UR9, c[0x0][0x388] ;  /* 0x00007100ff0977ac */ /* 0x000e620008000800 */
[----:B------:R-:W2:Y:S01]  /*0280*/  LDCU UR10, c[0x0][0x448] ;  /* 0x00008900ff0a77ac */ /* 0x000ea20008000800 */
[----:B0-----:R-:W-:-:S04]  /*0290*/  ISETP.NE.U32.AND P0, PT, RZ, UR4, PT ;  /* 0x00000004ff007c0c */ /* 0x001fc8000bf05070 */
[----:B-12---:R-:W-:-:S13]  /*02a0*/  ISETP.NE.AND.EX P0, PT, RZ, UR5, PT, P0 ;  /* 0x00000005ff007c0c */ /* 0x006fda000bf05300 */
.L_x_1801:
[----:B0-----:R-:W0:Y:S01]  /*02b0*/  @P0 LDC.64 R34, c[0x0][0x3e0] ;  /* 0x0000f800ff220b82 */ /* 0x001e220000000a00 */
[----:B------:R-:W-:-:S05]  /*02c0*/  IMAD R0, R2, UR9, RZ ;  /* 0x0000000902007c24 */ /* 0x000fca000f8e02ff */
[----:B------:R-:W-:Y:S02]  /*02d0*/  SHF.R.S32.HI R31, RZ, 0x1f, R0 ;  /* 0x0000001fff1f7819 */ /* 0x000fe40000011400 */
[----:B------:R-:W1:Y:S02]  /*02e0*/  LDC.64 R28, c[0x0][0x390] ;  /* 0x0000e400ff1c7b82 */ /* 0x000e640000000a00 */
[----:B------:R-:W-:-:S04]  /*02f0*/  LEA.HI R0, R31, R0, RZ, 0x3 ;  /* 0x000000001f007211 */ /* 0x000fc800078f18ff */
[----:B------:R-:W-:Y:S01]  /*0300*/  LEA.HI.SX32 R0, R0, R3, 0x1d ;  /* 0x0000000300007211 */ /* 0x000fe200078feaff */
[----:B------:R-:W-:Y:S01]  /*0310*/  HFMA2 R32, -RZ, RZ, 1.875, 0 ;  /* 0x3f800000ff207431 */ /* 0x000fe200000001ff */
[----:B------:R-:W2:Y:S01]  /*0320*/  LDC.64 R40, c[0x0][0x3a8] ;  /* 0x0000ea00ff287b82 */ /* 0x000ea20000000a00 */
[----:B0-----:R-:W-:-:S06]  /*0330*/  @P0 IMAD.WIDE R34, R2, 0x2, R34 ;  /* 0x0000000202220825 */ /* 0x001fcc00078e0222 */
[----:B------:R-:W3:Y:S01]  /*0340*/  @P0 LDG.E.U16 R34, desc[UR6][R34.64] ;  /* 0x0000000622220981 */ /* 0x000ee2000c1e1500 */
[----:B-1----:R-:W-:-:S06]  /*0350*/  IMAD.WIDE.U32 R28, R0, 0x10, R28 ;  /* 0x00000010001c7825 */ /* 0x002fcc00078e001c */
[----:B------:R-:W4:Y:S01]  /*0360*/  LDG.E.128 R28, desc[UR6][R28.64] ;  /* 0x000000061c1c7981 */ /* 0x000f22000c1e1d00 */
[----:B--2---:R-:W-:Y:S01]  /*0370*/  IMAD.WIDE.U32 R40, R0, 0x10, R40 ;  /* 0x0000001000287825 */ /* 0x004fe200078e0028 */
[----:B------:R-:W-:Y:S01]  /*0380*/  UMOV UR4, 0xffffffff ;  /* 0xffffffff00047882 */ /* 0x000fe20000000000 */
[----:B------:R-:W-:Y:S02]  /*0390*/  ISETP.NE.AND P1, PT, R3, RZ, PT ;  /* 0x000000ff0300720c */ /* 0x000fe40003f25270 */
[----:B---3--:R-:W-:Y:S02]  /*03a0*/  @P0 SHF.L.U32 R32, R34, 0x10, RZ ;  /* 0x0000001022200819 */ /* 0x008fe400000006ff */
[----:B----4-:R-:W-:Y:S02]  /*03b0*/  SHF.L.U32 R37, R29, 0x10, RZ ;  /* 0x000000101d257819 */ /* 0x010fe400000006ff */
[----:B------:R-:W-:Y:S02]  /*03c0*/  SHF.L.U32 R43, R30, 0x10, RZ ;  /* 0x000000101e2b7819 */ /* 0x000fe400000006ff */
[----:B------:R-:W-:-:S02]  /*03d0*/  PRMT R33, R28, 0x7632, R33 ;  /* 0x000076321c217816 */ /* 0x000fc40000000021 */
[----:B------:R-:W-:Y:S02]  /*03e0*/  PRMT R36, R29, 0x7632, R36 ;  /* 0x000076321d247816 */ /* 0x000fe40000000024 */
[----:B------:R-:W-:Y:S02]  /*03f0*/  PRMT R38, R30, 0x7632, R38 ;  /* 0x000076321e267816 */ /* 0x000fe40000000026 */
[----:B------:R-:W-:Y:S01]  /*0400*/  PRMT R30, R31, 0x7632, R30 ;  /* 0x000076321f1e7816 */ /* 0x000fe2000000001e */
[-C--:B------:R-:W-:Y:S01]  /*0410*/  FMUL.FTZ R29, R37, R32.reuse ;  /* 0x00000020251d7220 */ /* 0x080fe20000410000 */
[----:B------:R-:W-:Y:S01]  /*0420*/  SHF.L.U32 R45, R31, 0x10, RZ ;  /* 0x000000101f2d7819 */ /* 0x000fe200000006ff */
[----:B------:R-:W-:Y:S01]  /*0430*/  FMUL.FTZ R37, R43, R32 ;  /* 0x000000202b257220 */ /* 0x000fe20000410000 */
[----:B------:R-:W-:Y:S02]  /*0440*/  SHF.L.U32 R39, R28, 0x10, RZ ;  /* 0x000000101c277819 */ /* 0x000fe400000006ff */
[----:B------:R-:W-:-:S02]  /*0450*/  SHF.L.U32 R33, R33, 0x10, RZ ;  /* 0x0000001021217819 */ /* 0x000fc400000006ff */
        /* <DEDUP_REMOVED lines=8> */
[----:B------:R-:W-:Y:S01]  /*04e0*/  FMUL.FTZ R32, R43, R32 ;  /* 0x000000202b207220 */ /* 0x000fe20000410000 */
[----:B-----5:R-:W-:Y:S01]  /*04f0*/  FMUL.FTZ R39, R20, R39 ;  /* 0x0000002714277220 */ /* 0x020fe20000410000 */
        /* <DEDUP_REMOVED lines=58> */
.L_x_1817:
[----:B------:R-:W-:Y:S01]  /*08a0*/  FMUL.FTZ R28, R40, R40 ;  /* 0x00000028281c7220 */ /* 0x000fe20000410000 */
[----:B------:R-:W-:Y:S01]  /*08b0*/  ISETP.NE.AND P2, PT, RZ, UR8, PT ;  /* 0x00000008ff007c0c */ /* 0x000fe2000bf45270 */
[----:B-1----:R-:W-:Y:S02]  /*08c0*/  FADD.FTZ R42, R45, R42 ;  /* 0x0000002a2d2a7221 */ /* 0x002fe40000010000 */
[----:B0-----:R-:W0:Y:S01]  /*08d0*/  @!P1 LDC.64 R44, c[0x0][0x3c0] ;  /* 0x0000f000ff2c9b82 */ /* 0x001e220000000a00 */
[----:B------:R-:W-:Y:S01]  /*08e0*/  FSEL R28, R28, RZ, P2 ;  /* 0x000000ff1c1c7208 */ /* 0x000fe20001000000 */
[----:B------:R-:W-:-:S04]  /*08f0*/  FFMA.FTZ R43, R42, R43, UR10 ;  /* 0x0000000a2a2b7e23 */ /* 0x000fc8000801002b */
[----:B------:R-:W-:Y:S01]  /*0900*/  FADD.FTZ R42, R43, R28 ;  /* 0x0000001c2b2a7221 */ /* 0x000fe20000010000 */
[----:B------:R-:W-:-:S05]  /*0910*/  FSEL R28, R40, RZ, !P2 ;  /* 0x000000ff281c7208 */ /* 0x000fca0005000000 */
[----:B------:R-:W1:Y:S01]  /*0920*/  MUFU.RSQ R42, R42 ;  /* 0x0000002a002a7308 */ /* 0x000e620000001400 */
[--C-:B------:R-:W-:Y:S01]  /*0930*/  FADD.FTZ R37, R37, -R28.reuse ;  /* 0x8000001c25257221 */ /* 0x100fe20000010000 */
[--C-:B------:R-:W-:Y:S01]  /*0940*/  FADD.FTZ R29, R34, -R28.reuse ;  /* 0x8000001c221d7221 */ /* 0x100fe20000010000 */
[--C-:B------:R-:W-:Y:S01]  /*0950*/  FADD.FTZ R31, R36, -R28.reuse ;  /* 0x8000001c241f7221 */ /* 0x100fe20000010000 */
[--C-:B------:R-:W-:Y:S01]  /*0960*/  FADD.FTZ R35, R35, -R28.reuse ;  /* 0x8000001c23237221 */ /* 0x100fe20000010000 */
[--C-:B------:R-:W-:Y:S01]  /*0970*/  FADD.FTZ R33, R33, -R28.reuse ;  /* 0x8000001c21217221 */ /* 0x100fe20000010000 */
[----:B------:R-:W-:Y:S01]  /*0980*/  FADD.FTZ R39, R39, -R28 ;  /* 0x8000001c27277221 */ /* 0x000fe20000010000 */
[----:B0-----:R-:W-:-:S05]  /*0990*/  @!P1 IMAD.WIDE R44, R2, 0x4, R44 ;  /* 0x00000004022c9825 */ /* 0x001fca00078e022c */
[----:B------:R0:W-:Y:S01]  /*09a0*/  @!P1 STG.E desc[UR6][R44.64], R40 ;  /* 0x000000282c009986 */ /* 0x0001e2000c101906 */
[C---:B-1----:R-:W-:Y:S01]  /*09b0*/  FMUL.FTZ R37, R42.reuse, R37 ;  /* 0x000000252a257220 */ /* 0x042fe20000410000 */
[C---:B------:R-:W-:Y:S01]  /*09c0*/  FMUL.FTZ R34, R42.reuse, R29 ;  /* 0x0000001d2a227220 */ /* 0x040fe20000410000 */
[C---:B------:R-:W-:Y:S01]  /*09d0*/  FMUL.FTZ R31, R42.reuse, R31 ;  /* 0x0000001f2a1f7220 */ /* 0x040fe20000410000 */
[----:B------:R-:W-:Y:S01]  /*09e0*/  FMUL.FTZ R36, R42, R35 ;  /* 0x000000232a247220 */ /* 0x000fe20000410000 */
[----:B------:R-:W-:Y:S01]  /*09f0*/  FADD.FTZ R29, R38, -R28 ;  /* 0x8000001c261d7221 */ /* 0x000fe20000010000 */
[----:B------:R-:W-:Y:S01]  /*0a00*/  FFMA.FTZ R30, R16, R37, R8 ;  /* 0x00000025101e7223 */ /* 0x000fe20000010008 */
[----:B------:R-:W-:Y:S01]  /*0a10*/  FFMA.FTZ R35, R17, R34, R9 ;  /* 0x0000002211237223 */ /* 0x000fe20000010009 */
[----:B------:R-:W-:Y:S01]  /*0a20*/  FADD.FTZ R37, R32, -R28 ;  /* 0x8000001c20257221 */ /* 0x000fe20000010000 */
[----:B------:R-:W-:Y:S01]  /*0a30*/  FFMA.FTZ R31, R18, R31, R10 ;  /* 0x0000001f121f7223 */ /* 0x000fe2000001000a */
[----:B------:R-:W-:Y:S01]  /*0a40*/  FFMA.FTZ R36, R19, R36, R11 ;  /* 0x0000002413247223 */ /* 0x000fe2000001000b */
[C---:B------:R-:W-:Y:S01]  /*0a50*/  FMUL.FTZ R29, R42.reuse, R29 ;  /* 0x0000001d2a1d7220 */ /* 0x040fe20000410000 */
[----:B------:R-:W-:Y:S01]  /*0a60*/  FMUL.FTZ R28, R42, R33 ;  /* 0x000000212a1c7220 */ /* 0x000fe20000410000 */
[----:B------:R-:W-:Y:S01]  /*0a70*/  F2FP.BF16.F32.PACK_AB R30, R35, R30 ;  /* 0x0000001e231e723e */ /* 0x000fe200000010ff */
[----:B------:R-:W1:Y:S01]  /*0a80*/  LDC.64 R32, c[0x0][0x428] ;  /* 0x00010a00ff207b82 */ /* 0x000e620000000a00 */
[----:B------:R-:W-:Y:S01]  /*0a90*/  FFMA.FTZ R29, R14, R29, R6 ;  /* 0x0000001d0e1d7223 */ /* 0x000fe20000010006 */
[----:B------:R-:W-:Y:S01]  /*0aa0*/  FFMA.FTZ R28, R15, R28, R7 ;  /* 0x0000001c0f1c7223 */ /* 0x000fe20000010007 */
[----:B------:R-:W-:Y:S01]  /*0ab0*/  F2FP.BF16.F32.PACK_AB R31, R36, R31 ;  /* 0x0000001f241f723e */ /* 0x000fe200000010ff */
[C---:B------:R-:W-:Y:S01]  /*0ac0*/  FMUL.FTZ R39, R42.reuse, R39 ;  /* 0x000000272a277220 */ /* 0x040fe20000410000 */
[----:B------:R-:W-:-:S02]  /*0ad0*/  FMUL.FTZ R36, R42, R37 ;  /* 0x000000252a247220 */ /* 0x000fc40000410000 */
[----:B------:R-:W-:Y:S01]  /*0ae0*/  F2FP.BF16.F32.PACK_AB R29, R28, R29 ;  /* 0x0000001d1c1d723e */ /* 0x000fe200000010ff */
[----:B------:R-:W2:Y:S01]  /*0af0*/  @!P1 LDC.64 R34, c[0x0][0x3c8] ;  /* 0x0000f200ff229b82 */ /* 0x000ea20000000a00 */
[----:B------:R-:W-:Y:S01]  /*0b00*/  FFMA.FTZ R28, R12, R39, R4 ;  /* 0x000000270c1c7223 */ /* 0x000fe20000010004 */
[----:B------:R-:W-:-:S05]  /*0b10*/  FFMA.FTZ R39, R13, R36, R5 ;  /* 0x000000240d277223 */ /* 0x000fca0000010005 */
[----:B------:R-:W-:Y:S01]  /*0b20*/  F2FP.BF16.F32.PACK_AB R28, R39, R28 ;  /* 0x0000001c271c723e */ /* 0x000fe200000010ff */
        /* <DEDUP_REMOVED lines=9> */
.L_x_1799:
[----:B------:R-:W0:Y:S01]  /*0bc0*/  LDCU.64 UR4, c[0x0][0x3e0] ;  /* 0x00007c00ff0477ac */ /* 0x000e220008000a00 */
[----:B------:R-:W1:Y:S01]  /*0bd0*/  LDCU UR9, c[0x0][0x388] ;  /* 0x00007100ff0977ac */ /* 0x000e620008000800 */
[----:B------:R-:W2:Y:S01]  /*0be0*/  LDCU UR11, c[0x0][0x388] ;  /* 0x00007100ff0b77ac */ /* 0x000ea20008000800 */
[----:B------:R-:W3:Y:S01]  /*0bf0*/  LDCU UR10, c[0x0][0x448] ;  /* 0x00008900ff0a77ac */ /* 0x000ee20008000800 */
[----:B------:R-:W4:Y:S01]  /*0c00*/  LDCU UR12, c[0x0][0x448] ;  /* 0x00008900ff0c77ac */ /* 0x000f220008000800 */
[----:B0-----:R-:W-:-:S04]  /*0c10*/  UISETP.NE.U32.AND UP0, UPT, UR4, URZ, UPT ;  /* 0x000000ff0400728c */ /* 0x001fc8000bf05070 */
[----:B------:R-:W-:-:S09]  /*0c20*/  UISETP.NE.AND.EX UP0, UPT, UR5, URZ, UPT, UP0 ;  /* 0x000000ff0500728c */ /* 0x000fd2000bf05300 */
[----:B-1234-:R-:W-:Y:S05]  /*0c30*/  BRA.U !UP0, `(.L_x_1802) ;  /* 0x00000009087c7547 */ /* 0x01efea000b800000 */
.L_x_1804:
[----:B01----:R-:W0:Y:S01]  /*0c40*/  LDC.64 R30, c[0x0][0x390] ;  /* 0x0000e400ff1e7b82 */ /* 0x003e220000000a00 */
        /* <DEDUP_REMOVED lines=8> */
[----:B-1----:R-:W-:-:S05]  /*0cd0*/  IMAD.WIDE R44, R2, 0x2, R44 ;  /* 0x00000002022c7825 */ /* 0x002fca00078e022c */
[----:B------:R-:W4:Y:S01]  /*0ce0*/  LDG.E.U16 R36, desc[UR6][R44.64] ;  /* 0x000000062c247981 */ /* 0x000f22000c1e1500 */
[----:B--2---:R-:W-:-:S06]  /*0cf0*/  IMAD.WIDE.U32 R32, R0, 0x10, R32 ;  /* 0x0000001000207825 */ /* 0x004fcc00078e0020 */
[----:B------:R-:W2:Y:S01]  /*0d00*/  LDG.E.128 R32, desc[UR6][R32.64] ;  /* 0x0000000620207981 */ /* 0x000ea2000c1e1d00 */
[----:B------:R-:W-:Y:S01]  /*0d10*/  UMOV UR4, 0xffffffff ;  /* 0xffffffff00047882 */ /* 0x000fe20000000000 */
[----:B------:R-:W-:Y:S02]  /*0d20*/  ISETP.NE.AND P0, PT, R3, RZ, PT ;  /* 0x000000ff0300720c */ /* 0x000fe40003f05270 */
[C---:B---3--:R-:W-:Y:S02]  /*0d30*/  PRMT R38, R28.reuse, 0x7632, R38 ;  /* 0x000076321c267816 */ /* 0x048fe40000000026 */
[----:B------:R-:W-:Y:S02]  /*0d40*/  SHF.L.U32 R37, R28, 0x10, RZ ;  /* 0x000000101c257819 */ /* 0x000fe400000006ff */
[C---:B------:R-:W-:Y:S02]  /*0d50*/  PRMT R28, R29.reuse, 0x7632, R28 ;  /* 0x000076321d1c7816 */ /* 0x040fe4000000001c */
[----:B------:R-:W-:-:S02]  /*0d60*/  SHF.L.U32 R42, R29, 0x10, RZ ;  /* 0x000000101d2a7819 */ /* 0x000fc400000006ff */
[----:B----4-:R-:W-:Y:S02]  /*0d70*/  SHF.L.U32 R36, R36, 0x10, RZ ;  /* 0x0000001024247819 */ /* 0x010fe400000006ff */
[C---:B------:R-:W-:Y:S02]  /*0d80*/  SHF.L.U32 R41, R30.reuse, 0x10, RZ ;  /* 0x000000101e297819 */ /* 0x040fe400000006ff */
[----:B------:R-:W-:Y:S02]  /*0d90*/  PRMT R29, R30, 0x7632, R29 ;  /* 0x000076321e1d7816 */ /* 0x000fe4000000001d */
[----:B------:R-:W-:Y:S02]  /*0da0*/  PRMT R30, R31, 0x7632, R30 ;  /* 0x000076321f1e7816 */ /* 0x000fe4000000001e */
[C---:B--2---:R-:W-:Y:S02]  /*0db0*/  PRMT R40, R35.reuse, 0x7632, R40 ;  /* 0x0000763223287816 */ /* 0x044fe40000000028 */
[----:B------:R-:W-:Y:S01]  /*0dc0*/  SHF.L.U32 R39, R35, 0x10, RZ ;  /* 0x0000001023277819 */ /* 0x000fe200000006ff */
[----:B------:R-:W-:Y:S01]  /*0dd0*/  FMUL.FTZ R35, R36, R41 ;  /* 0x0000002924237220 */ /* 0x000fe20000410000 */
[----:B------:R-:W-:-:S02]  /*0de0*/  SHF.L.U32 R41, R30, 0x10, RZ ;  /* 0x000000101e297819 */ /* 0x000fc400000006ff */
[----:B------:R-:W-:Y:S02]  /*0df0*/  SHF.L.U32 R28, R28, 0x10, RZ ;  /* 0x000000101c1c7819 */ /* 0x000fe400000006ff */
[----:B------:R-:W-:Y:S02]  /*0e00*/  SHF.L.U32 R29, R29, 0x10, RZ ;  /* 0x000000101d1d7819 */ /* 0x000fe400000006ff */
[----:B------:R-:W-:Y:S01]  /*0e10*/  SHF.L.U32 R45, R38, 0x10, RZ ;  /* 0x00000010262d7819 */ /* 0x000fe200000006ff */
[----:B------:R-:W-:Y:S01]  /*0e20*/  FMUL.FTZ R41, R36, R41 ;  /* 0x0000002924297220 */ /* 0x000fe20000410000 */
[----:B------:R-:W-:Y:S02]  /*0e30*/  SHF.L.U32 R38, R40, 0x10, RZ ;  /* 0x0000001028267819 */ /* 0x000fe400000006ff */
[----:B------:R-:W-:Y:S01]  /*0e40*/  SHF.L.U32 R43, R31, 0x10, RZ ;  /* 0x000000101f2b7819 */ /* 0x000fe200000006ff */
[C---:B------:R-:W-:Y:S01]  /*0e50*/  FMUL.FTZ R31, R36.reuse, R42 ;  /* 0x0000002a241f7220 */ /* 0x040fe20000410000 */
[C---:B------:R-:W-:Y:S01]  /*0e60*/  FMUL.FTZ R40, R36.reuse, R28 ;  /* 0x0000001c24287220 */ /* 0x040fe20000410000 */
[----:B------:R-:W-:Y:S01]  /*0e70*/  FMUL.FTZ R42, R36, R29 ;  /* 0x0000001d242a7220 */ /* 0x000fe20000410000 */
[----:B-----5:R-:W-:Y:S01]  /*0e80*/  FFMA.FTZ R38, R27, R41, R38 ;  /* 0x000000291b267223 */ /* 0x020fe20000010026 */
[----:B------:R-:W0:Y:S01]  /*0e90*/  LDC.64 R28, c[0x0][0x3a8] ;  /* 0x0000ea00ff1c7b82 */ /* 0x000e220000000a00 */
[----:B------:R-:W-:Y:S01]  /*0ea0*/  SHF.L.U32 R41, R32, 0x10, RZ ;  /* 0x0000001020297819 */ /* 0x000fe200000006ff */
[C---:B------:R-:W-:Y:S01]  /*0eb0*/  FMUL.FTZ R37, R36.reuse, R37 ;  /* 0x0000002524257220 */ /* 0x040fe20000410000 */
[----:B------:R-:W-:-:S03]  /*0ec0*/  FMUL.FTZ R43, R36, R43 ;  /* 0x0000002b242b7220 */ /* 0x000fc60000410000 */
[----:B------:R-:W-:Y:S01]  /*0ed0*/  FFMA.FTZ R37, R20, R37, R41 ;  /* 0x0000002514257223 */ /* 0x000fe20000010029 */
[----:B------:R-:W-:Y:S01]  /*0ee0*/  FFMA.FTZ R39, R26, R43, R39 ;  /* 0x0000002b1a277223 */ /* 0x000fe20000010027 */
[C---:B------:R-:W-:Y:S02]  /*0ef0*/  SHF.L.U32 R41, R33.reuse, 0x10, RZ ;  /* 0x0000001021297819 */ /* 0x040fe400000006ff */
[C---:B------:R-:W-:Y:S02]  /*0f00*/  SHF.L.U32 R43, R34.reuse, 0x10, RZ ;  /* 0x00000010222b7819 */ /* 0x040fe400000006ff */
[----:B------:R-:W-:Y:S01]  /*0f10*/  PRMT R34, R34, 0x7632, R34 ;  /* 0x0000763222227816 */ /* 0x000fe20000000022 */
[----:B------:R-:W-:Y:S01]  /*0f20*/  FMUL.FTZ R30, R36, R45 ;  /* 0x0000002d241e7220 */ /* 0x000fe20000410000 */
[----:B------:R-:W-:Y:S02]  /*0f30*/  PRMT R33, R33, 0x7632, R33 ;  /* 0x0000763221217816 */ /* 0x000fe40000000021 */
[----:B------:R-:W-:Y:S01]  /*0f40*/  PRMT R32, R32, 0x7632, R32 ;  /* 0x0000763220207816 */ /* 0x000fe20000000020 */
[----:B------:R-:W-:Y:S01]  /*0f50*/  FFMA.FTZ R36, R22, R31, R41 ;  /* 0x0000001f16247223 */ /* 0x000fe20000010029 */
[----:B------:R-:W-:-:S02]  /*0f60*/  SHF.L.U32 R31, R34, 0x10, RZ ;  /* 0x00000010221f7819 */ /* 0x000fc400000006ff */
[----:B------:R-:W-:Y:S02]  /*0f70*/  SHF.L.U32 R44, R33, 0x10, RZ ;  /* 0x00000010212c7819 */ /* 0x000fe400000006ff */
[----:B------:R-:W-:Y:S01]  /*0f80*/  SHF.L.U32 R34, R32, 0x10, RZ ;  /* 0x0000001020227819 */ /* 0x000fe200000006ff */
[----:B------:R-:W-:Y:S01]  /*0f90*/  FFMA.FTZ R35, R24, R35, R43 ;  /* 0x0000002318237223 */ /* 0x000fe2000001002b */
[----:B------:R-:W-:Y:S01]  /*0fa0*/  FFMA.FTZ R32, R25, R42, R31 ;  /* 0x0000002a19207223 */ /* 0x000fe2000001001f */
[----:B------:R-:W-:Y:S02]  /*0fb0*/  FFMA.FTZ R33, R23, R40, R44 ;  /* 0x0000002817217223 */ /* 0x000fe4000001002c */
        /* <DEDUP_REMOVED lines=53> */
.L_x_1829:
[----:B------:R-:W-:Y:S01]  /*1310*/  FMUL.FTZ R28, R40, R40 ;  /* 0x00000028281c7220 */ /* 0x000fe20000410000 */
[----:B------:R-:W-:Y:S01]  /*1320*/  ISETP.NE.AND P1, PT, RZ, UR8, PT ;  /* 0x00000008ff007c0c */ /* 0x000fe2000bf25270 */
[----:B-1----:R-:W-:-:S03]  /*1330*/  FADD.FTZ R42, R45, R42 ;  /* 0x0000002a2d2a7221 */ /* 0x002fc60000010000 */
        /* <DEDUP_REMOVED lines=8> */
[----:B------:R-:W1:Y:S01]  /*13c0*/  MUFU.RSQ R41, R41 ;  /* 0x0000002900297308 */ /* 0x000e620000001400 */
[--C-:B------:R-:W-:Y:S01]  /*13d0*/  FADD.FTZ R36, R36, -R29.reuse ;  /* 0x8000001d24247221 */ /* 0x100fe20000010000 */
[----:B------:R-:W-:Y:S01]  /*13e0*/  FADD.FTZ R28, R37, -R29 ;  /* 0x8000001d251c7221 */ /* 0x000fe20000010000 */
[C---:B-1----:R-:W-:Y:S01]  /*13f0*/  FMUL.FTZ R31, R41.reuse, R30 ;  /* 0x0000001e291f7220 */ /* 0x042fe20000410000 */
[C---:B------:R-:W-:Y:S01]  /*1400*/  FMUL.FTZ R35, R41.reuse, R42 ;  /* 0x0000002a29237220 */ /* 0x040fe20000410000 */
[C---:B------:R-:W-:Y:S01]  /*1410*/  FMUL.FTZ R32, R41.reuse, R32 ;  /* 0x0000002029207220 */ /* 0x040fe20000410000 */
[----:B------:R-:W-:Y:S01]  /*1420*/  FMUL.FTZ R38, R41, R38 ;  /* 0x0000002629267220 */ /* 0x000fe20000410000 */
[----:B------:R-:W-:Y:S01]  /*1430*/  FFMA.FTZ R30, R16, R31, R8 ;  /* 0x0000001f101e7223 */ /* 0x000fe20000010008 */
[----:B------:R-:W-:Y:S01]  /*1440*/  FFMA.FTZ R31, R18, R35, R10 ;  /* 0x00000023121f7223 */ /* 0x000fe2000001000a */
[----:B------:R-:W-:Y:S01]  /*1450*/  FFMA.FTZ R35, R17, R32, R9 ;  /* 0x0000002011237223 */ /* 0x000fe20000010009 */
[----:B------:R-:W-:Y:S01]  /*1460*/  FADD.FTZ R32, R33, -R29 ;  /* 0x8000001d21207221 */ /* 0x000fe20000010000 */
[----:B------:R-:W-:Y:S01]  /*1470*/  FFMA.FTZ R38, R19, R38, R11 ;  /* 0x0000002613267223 */ /* 0x000fe2000001000b */
[----:B------:R-:W-:Y:S01]  /*1480*/  FADD.FTZ R42, R34, -R29 ;  /* 0x8000001d222a7221 */ /* 0x000fe20000010000 */
[C---:B------:R-:W-:Y:S01]  /*1490*/  FMUL.FTZ R29, R41.reuse, R36 ;  /* 0x00000024291d7220 */ /* 0x040fe20000410000 */
[----:B------:R-:W-:Y:S01]  /*14a0*/  FMUL.FTZ R34, R41, R32 ;  /* 0x0000002029227220 */ /* 0x000fe20000410000 */
[----:B------:R-:W-:Y:S01]  /*14b0*/  F2FP.BF16.F32.PACK_AB R30, R35, R30 ;  /* 0x0000001e231e723e */ /* 0x000fe200000010ff */
[----:B------:R-:W1:Y:S01]  /*14c0*/  LDC.64 R32, c[0x0][0x428] ;  /* 0x00010a00ff207b82 */ /* 0x000e620000000a00 */
[----:B------:R-:W-:Y:S01]  /*14d0*/  F2FP.BF16.F32.PACK_AB R31, R38, R31 ;  /* 0x0000001f261f723e */ /* 0x000fe200000010ff */
[----:B------:R-:W-:Y:S01]  /*14e0*/  FFMA.FTZ R36, R15, R34, R7 ;  /* 0x000000220f247223 */ /* 0x000fe20000010007 */
[----:B------:R-:W-:Y:S01]  /*14f0*/  FFMA.FTZ R29, R14, R29, R6 ;  /* 0x0000001d0e1d7223 */ /* 0x000fe20000010006 */
[C---:B------:R-:W-:Y:S01]  /*1500*/  FMUL.FTZ R37, R41.reuse, R28 ;  /* 0x0000001c29257220 */ /* 0x040fe20000410000 */
[----:B------:R-:W-:-:S03]  /*1510*/  FMUL.FTZ R42, R41, R42 ;  /* 0x0000002a292a7220 */ /* 0x000fc60000410000 */
[----:B------:R-:W2:Y:S01]  /*1520*/  @!P0 LDC.64 R38, c[0x0][0x3c0] ;  /* 0x0000f000ff268b82 */ /* 0x000ea20000000a00 */
[----:B------:R-:W-:Y:S01]  /*1530*/  F2FP.BF16.F32.PACK_AB R29, R36, R29 ;  /* 0x0000001d241d723e */ /* 0x000fe200000010ff */
[----:B------:R-:W-:Y:S01]  /*1540*/  FFMA.FTZ R28, R12, R37, R4 ;  /* 0x000000250c1c7223 */ /* 0x000fe20000010004 */
[----:B------:R-:W-:-:S05]  /*1550*/  FFMA.FTZ R43, R13, R42, R5 ;  /* 0x0000002a0d2b7223 */ /* 0x000fca0000010005 */
[----:B------:R-:W3:Y:S01]  /*1560*/  @!P0 LDC.64 R34, c[0x0][0x3c8] ;  /* 0x0000f200ff228b82 */ /* 0x000ee20000000a00 */
[----:B------:R-:W-:-:S07]  /*1570*/  F2FP.BF16.F32.PACK_AB R28, R43, R28 ;  /* 0x0000001c2b1c723e */ /* 0x000fce00000010ff */
[----:B------:R-:W4:Y:S01]  /*1580*/  LDC.64 R36, c[0x0][0x380] ;  /* 0x0000e000ff247b82 */ /* 0x000f220000000a00 */
[----:B-1----:R-:W-:-:S04]  /*1590*/  IMAD.WIDE.U32 R32, R0, 0x10, R32 ;  /* 0x0000001000207825 */ /* 0x002fc800078e0020 */
[----:B--2---:R-:W-:-:S05]  /*15a0*/  @!P0 IMAD.WIDE R38, R2, 0x4, R38 ;  /* 0x0000000402268825 */ /* 0x004fca00078e0226 */
[----:B------:R1:W-:Y:S01]  /*15b0*/  @!P0 STG.E desc[UR6][R38.64], R40 ;  /* 0x0000002826008986 */ /* 0x0003e2000c101906 */
[----:B---3--:R-:W-:-:S05]  /*15c0*/  @!P0 IMAD.WIDE R34, R2, 0x4, R34 ;  /* 0x0000000402228825 */ /* 0x008fca00078e0222 */
[----:B------:R1:W-:Y:S01]  /*15d0*/  @!P0 STG.E desc[UR6][R34.64], R41 ;  /* 0x0000002922008986 */ /* 0x0003e2000c101906 */
[----:B----4-:R-:W-:-:S03]  /*15e0*/  LEA R2, R36, R2, 0x2 ;  /* 0x0000000224027211 */ /* 0x010fc600078e10ff */
[----:B------:R1:W-:Y:S01]  /*15f0*/  STG.E.128 desc[UR6][R32.64], R28 ;  /* 0x0000001c20007986 */ /* 0x0003e2000c101d06 */
[----:B------:R-:W-:-:S13]  /*1600*/  ISETP.GE.AND P0, PT, R2, R37, PT ;  /* 0x000000250200720c */ /* 0x000fda0003f06270 */
[----:B------:R-:W-:Y:S05]  /*1610*/  @!P0 BRA `(.L_x_1804) ;  /* 0xfffffff400888947 */ /* 0x000fea000383ffff */
[----:B------:R-:W-:Y:S05]  /*1620*/  EXIT ;  /* 0x000000000000794d */ /* 0x000fea0003800000 */
.L_x_1802:
[----:B0-----:R-:W0:Y:S01]  /*1630*/  LDC.64 R28, c[0x0][0x390] ;  /* 0x0000e400ff1c7b82 */ /* 0x001e220000000a00 */
        /* <DEDUP_REMOVED lines=11> */
[C---:B--2---:R-:W-:Y:S02]  /*16f0*/  PRMT R36, R31.reuse, 0x7632, R36 ;  /* 0x000076321f247816 */ /* 0x044fe40000000024 */
[----:B------:R-:W-:Y:S02]  /*1700*/  SHF.L.U32 R37, R31, 0x10, RZ ;  /* 0x000000101f257819 */ /* 0x000fe400000006ff */
[----:B------:R-:W-:Y:S02]  /*1710*/  SHF.L.U32 R40, R36, 0x10, RZ ;  /* 0x0000001024287819 */ /* 0x000fe400000006ff */
[----:B---3--:R-:W-:-:S02]  /*1720*/  PRMT R38, R35, 0x7632, R38 ;  /* 0x0000763223267816 */ /* 0x008fc40000000026 */
[----:B------:R-:W-:Y:S02]  /*1730*/  SHF.L.U32 R39, R35, 0x10, RZ ;  /* 0x0000001023277819 */ /* 0x000fe400000006ff */
[----:B------:R-:W-:Y:S02]  /*1740*/  SHF.L.U32 R38, R38, 0x10, RZ ;  /* 0x0000001026267819 */ /* 0x000fe400000006ff */
[----:B------:R-:W-:Y:S01]  /*1750*/  SHF.L.U32 R35, R28, 0x10, RZ ;  /* 0x000000101c237819 */ /* 0x000fe200000006ff */
[----:B-----5:R-:W-:Y:S01]  /*1760*/  FFMA.FTZ R36, R26, R37, R39 ;  /* 0x000000251a247223 */ /* 0x020fe20000010027 */
[----:B------:R-:W-:Y:S01]  /*1770*/  SHF.L.U32 R31, R32, 0x10, RZ ;  /* 0x00000010201f7819 */ /* 0x000fe200000006ff */
[----:B------:R-:W-:Y:S02]  /*1780*/  FFMA.FTZ R37, R27, R40, R38 ;  /* 0x000000281b257223 */ /* 0x000fe40000010026 */
[----:B------:R-:W0:Y:S01]  /*1790*/  LDC.64 R38, c[0x0][0x3a8] ;  /* 0x0000ea00ff267b82 */ /* 0x000e220000000a00 */
[----:B------:R-:W-:Y:S01]  /*17a0*/  SHF.L.U32 R41, R33, 0x10, RZ ;  /* 0x0000001021297819 */ /* 0x000fe200000006ff */
[----:B------:R-:W-:Y:S01]  /*17b0*/  FFMA.FTZ R35, R20, R35, R31 ;  /* 0x0000002314237223 */ /* 0x000fe2000001001f */
[----:B------:R-:W-:-:S02]  /*17c0*/  SHF.L.U32 R31, R29, 0x10, RZ ;  /* 0x000000101d1f7819 */ /* 0x000fc400000006ff */
[----:B------:R-:W-:Y:S02]  /*17d0*/  SHF.L.U32 R45, R34, 0x10, RZ ;  /* 0x00000010222d7819 */ /* 0x000fe400000006ff */
[----:B------:R-:W-:Y:S01]  /*17e0*/  PRMT R34, R28, 0x7632, R34 ;  /* 0x000076321c227816 */ /* 0x000fe20000000022 */
[----:B------:R-:W-:Y:S01]  /*17f0*/  FFMA.FTZ R40, R22, R31, R41 ;  /* 0x0000001f16287223 */ /* 0x000fe20000010029 */
[----:B------:R-:W-:Y:S02]  /*1800*/  PRMT R28, R30, 0x7632, R28 ;  /* 0x000076321e1c7816 */ /* 0x000fe4000000001c */
[----:B------:R-:W-:Y:S02]  /*1810*/  PRMT R29, R29, 0x7632, R29 ;  /* 0x000076321d1d7816 */ /* 0x000fe4000000001d */
[----:B------:R-:W-:Y:S02]  /*1820*/  PRMT R32, R32, 0x7632, R32 ;  /* 0x0000763220207816 */ /* 0x000fe40000000020 */
[----:B------:R-:W-:-:S02]  /*1830*/  PRMT R33, R33, 0x7632, R33 ;  /* 0x0000763221217816 */ /* 0x000fc40000000021 */
[----:B------:R-:W-:Y:S02]  /*1840*/  PRMT R31, R34, 0x7632, R31 ;  /* 0x00007632221f7816 */ /* 0x000fe4000000001f */
[----:B------:R-:W-:Y:S02]  /*1850*/  SHF.L.U32 R43, R30, 0x10, RZ ;  /* 0x000000101e2b7819 */ /* 0x000fe400000006ff */
[----:B------:R-:W-:Y:S02]  /*1860*/  SHF.L.U32 R44, R28, 0x10, RZ ;  /* 0x000000101c2c7819 */ /* 0x000fe400000006ff */
[----:B------:R-:W-:Y:S02]  /*1870*/  SHF.L.U32 R34, R34, 0x10, RZ ;  /* 0x0000001022227819 */ /* 0x000fe400000006ff */
[----:B------:R-:W-:Y:S02]  /*1880*/  SHF.L.U32 R30, R29, 0x10, RZ ;  /* 0x000000101d1e7819 */ /* 0x000fe400000006ff */
        /* <DEDUP_REMOVED lines=59> */
.L_x_1841:
        /* <DEDUP_REMOVED lines=27> */
[----:B------:R-:W1:Y:S01]  /*1df0*/  @!P0 LDC.64 R40, c[0x0][0x3c0] ;  /* 0x0000f000ff288b82 */ /* 0x000e620000000a00 */
[----:B------:R-:W-:Y:S01]  /*1e00*/  F2FP.BF16.F32.PACK_AB R31, R42, R31 ;  /* 0x0000001f2a1f723e */ /* 0x000fe200000010ff */
[----:B------:R-:W-:Y:S01]  /*1e10*/  FFMA.FTZ R42, R15, R34, R7 ;  /* 0x000000220f2a7223 */ /* 0x000fe20000010007 */
[C---:B------:R-:W-:Y:S01]  /*1e20*/  FMUL.FTZ R37, R39.reuse, R28 ;  /* 0x0000001c27257220 */ /* 0x040fe20000410000 */
[----:B------:R-:W-:Y:S01]  /*1e30*/  FMUL.FTZ R36, R39, R36 ;  /* 0x0000002427247220 */ /* 0x000fe20000410000 */
[----:B------:R-:W-:-:S02]  /*1e40*/  FFMA.FTZ R29, R14, R29, R6 ;  /* 0x0000001d0e1d7223 */ /* 0x000fc40000010006 */
[----:B------:R-:W-:Y:S01]  /*1e50*/  FFMA.FTZ R28, R12, R37, R4 ;  /* 0x000000250c1c7223 */ /* 0x000fe20000010004 */
[----:B------:R-:W2:Y:S01]  /*1e60*/  @!P0 LDC.64 R34, c[0x0][0x3c8] ;  /* 0x0000f200ff228b82 */ /* 0x000ea20000000a00 */
[----:B------:R-:W-:Y:S01]  /*1e70*/  FFMA.FTZ R43, R13, R36, R5 ;  /* 0x000000240d2b7223 */ /* 0x000fe20000010005 */
[----:B------:R-:W-:-:S04]  /*1e80*/  F2FP.BF16.F32.PACK_AB R29, R42, R29 ;  /* 0x0000001d2a1d723e */ /* 0x000fc800000010ff */
[----:B------:R-:W-:Y:S02]  /*1e90*/  F2FP.BF16.F32.PACK_AB R28, R43, R28 ;  /* 0x0000001c2b1c723e */ /* 0x000fe400000010ff */
[----:B------:R-:W3:Y:S08]  /*1ea0*/  LDC.64 R32, c[0x0][0x428] ;  /* 0x00010a00ff207b82 */ /* 0x000ef00000000a00 */
[----:B------:R-:W4:Y:S01]  /*1eb0*/  LDC.64 R36, c[0x0][0x380] ;  /* 0x0000e000ff247b82 */ /* 0x000f220000000a00 */
[----:B-1----:R-:W-:-:S05]  /*1ec0*/  @!P0 IMAD.WIDE R40, R2, 0x4, R40 ;  /* 0x0000000402288825 */ /* 0x002fca00078e0228 */
[----:B------:R1:W-:Y:S01]  /*1ed0*/  @!P0 STG.E desc[UR6][R40.64], R38 ;  /* 0x0000002628008986 */ /* 0x0003e2000c101906 */
[----:B--2---:R-:W-:-:S05]  /*1ee0*/  @!P0 IMAD.WIDE R34, R2, 0x4, R34 ;  /* 0x0000000402228825 */ /* 0x004fca00078e0222 */
[----:B------:R1:W-:Y:S01]  /*1ef0*/  @!P0 STG.E desc[UR6][R34.64], R39 ;  /* 0x0000002722008986 */ /* 0x0003e2000c101906 */
[----:B---3--:R-:W-:-:S05]  /*1f00*/  IMAD.WIDE.U32 R32, R0, 0x10, R32 ;  /* 0x0000001000207825 */ /* 0x008fca00078e0020 */
[----:B------:R1:W-:Y:S01]  /*1f10*/  STG.E.128 desc[UR6][R32.64], R28 ;  /* 0x0000001c20007986 */ /* 0x0003e2000c101d06 */
[----:B----4-:R-:W-:-:S04]  /*1f20*/  LEA R2, R36, R2, 0x2 ;  /* 0x0000000224027211 */ /* 0x010fc800078e10ff */
[----:B------:R-:W-:-:S13]  /*1f30*/  ISETP.GE.AND P0, PT, R2, R37, PT ;  /* 0x000000250200720c */ /* 0x000fda0003f06270 */
[----:B-1----:R-:W-:Y:S05]  /*1f40*/  @!P0 BRA `(.L_x_1802) ;  /* 0xfffffff400b88947 */ /* 0x002fea000383ffff */
[----:B------:R-:W-:Y:S05]  /*1f50*/  EXIT ;  /* 0x000000000000794d */ /* 0x000fea0003800000 */
.L_x_1800:
        /* <DEDUP_REMOVED lines=8> */
.L_x_1807:
[----:B------:R-:W-:Y:S05]  /*1fe0*/  BSYNC B0 ;  /* 0x0000000000007941 */ /* 0x000fea0003800000 */
.L_x_1806:
        /* <DEDUP_REMOVED lines=8> */
.L_x_1808:
[----:B------:R-:W-:Y:S02]  /*2070*/  HFMA2 R30, -RZ, RZ, 0, 2.384185791015625e-07 ;  /* 0x00000004ff1e7431 */ /* 0x000fe400000001ff */
[----:B------:R-:W-:-:S05]  /*2080*/  FADD.FTZ R41, R31, R42 ;  /* 0x0000002a1f297221 */ /* 0x000fca0000010000 */
[----:B------:R-:W-:-:S07]  /*2090*/  MOV R31, R41 ;  /* 0x00000029001f7202 */ /* 0x000fce0000000f00 */
[----:B------:R-:W-:Y:S05]  /*20a0*/  WARPSYNC.COLLECTIVE R28, `(.L_x_1809) ;  /* 0x000000001c087348 */ /* 0x000fea0003c00000 */
[----:B------:R0:W1:Y:S02]  /*20b0*/  SHFL.BFLY P2, R42, R31, R30, R29 ;  /* 0x0c00001e1f2a7389 */ /* 0x000064000004001d */
[----:B01----:R-:W-:Y:S05]  /*20c0*/  ENDCOLLECTIVE ;  /* 0x000000000000791b */ /* 0x003fea0003800000 */
.L_x_1809:
[----:B------:R-:W-:Y:S02]  /*20d0*/  HFMA2 R30, -RZ, RZ, 0, 4.76837158203125e-07 ;  /* 0x00000008ff1e7431 */ /* 0x000fe400000001ff */
[----:B------:R-:W-:-:S05]  /*20e0*/  FADD.FTZ R45, R41, R42 ;  /* 0x0000002a292d7221 */ /* 0x000fca0000010000 */
[----:B------:R-:W-:-:S07]  /*20f0*/  MOV R31, R45 ;  /* 0x0000002d001f7202 */ /* 0x000fce0000000f00 */
[----:B------:R-:W-:Y:S05]  /*2100*/  WARPSYNC.COLLECTIVE R28, `(.L_x_1810) ;  /* 0x000000001c087348 */ /* 0x000fea0003c00000 */
[----:B------:R0:W1:Y:S02]  /*2110*/  SHFL.BFLY P2, R42, R31, R30, R29 ;  /* 0x0c00001e1f2a7389 */ /* 0x000064000004001d */
[----:B01----:R-:W-:Y:S05]  /*2120*/  ENDCOLLECTIVE ;  /* 0x000000000000791b */ /* 0x003fea0003800000 */
.L_x_1810:
[----:B------:R-:W-:Y:S02]  /*2130*/  HFMA2 R30, -RZ, RZ, 0, 9.5367431640625e-07 ;  /* 0x00000010ff1e7431 */ /* 0x000fe400000001ff */
[----:B------:R-:W-:-:S05]  /*2140*/  FADD.FTZ R45, R45, R42 ;  /* 0x0000002a2d2d7221 */ /* 0x000fca0000010000 */
[----:B------:R-:W-:-:S07]  /*2150*/  MOV R31, R45 ;  /* 0x0000002d001f7202 */ /* 0x000fce0000000f00 */
[----:B------:R-:W-:Y:S05]  /*2160*/  WARPSYNC.COLLECTIVE R28, `(.L_x_1811) ;  /* 0x000000001c087348 */ /* 0x000fea0003c00000 */
[----:B------:R0:W1:Y:S02]  /*2170*/  SHFL.BFLY P2, R42, R31, R30, R29 ;  /* 0x0c00001e1f2a7389 */ /* 0x000064000004001d */
[----:B01----:R-:W-:Y:S05]  /*2180*/  ENDCOLLECTIVE ;  /* 0x000000000000791b */ /* 0x003fea0003800000 */
.L_x_1811:
        /* <DEDUP_REMOVED lines=19> */
[----:B------:R-:W-:-:S07]  /*22c0*/  MOV R28, 0xffffffff ;  /* 0xffffffff001c7802 */ /* 0x000fce0000000f00 */
[----:B------:R-:W-:Y:S05]  /*22d0*/  WARPSYNC.COLLECTIVE R28, `(.L_x_1812) ;  /* 0x000000001c087348 */ /* 0x000fea0003c00000 */
[----:B------:R0:W1:Y:S02]  /*22e0*/  SHFL.BFLY P2, R42, R31, R30, R29 ;  /* 0x0c00001e1f2a7389 */ /* 0x000064000004001d */
[----:B01----:R-:W-:Y:S05]  /*22f0*/  ENDCOLLECTIVE ;  /* 0x000000000000791b */ /* 0x003fea0003800000 */
.L_x_1812:
[----:B------:R-:W-:Y:S02]  /*2300*/  HFMA2 R30, -RZ, RZ, 0, 1.1920928955078125e-07 ;  /* 0x00000002ff1e7431 */ /* 0x000fe400000001ff */
[----:B------:R-:W-:-:S05]  /*2310*/  FADD.FTZ R41, R31, R42 ;  /* 0x0000002a1f297221 */ /* 0x000fca0000010000 */
[----:B------:R-:W-:-:S07]  /*2320*/  MOV R31, R41 ;  /* 0x00000029001f7202 */ /* 0x000fce0000000f00 */
[----:B------:R-:W-:Y:S05]  /*2330*/  WARPSYNC.COLLECTIVE R28, `(.L_x_1813) ;  /* 0x000000001c087348 */ /* 0x000fea0003c00000 */
[----:B------:R0:W1:Y:S02]  /*2340*/  SHFL.BFLY P2, R42, R31, R30, R29 ;  /* 0x0c00001e1f2a7389 */ /* 0x000064000004001d */
[----:B01----:R-:W-:Y:S05]  /*2350*/  ENDCOLLECTIVE ;  /* 0x000000000000791b */ /* 0x003fea0003800000 */
.L_x_1813:
[----:B------:R-:W-:Y:S02]  /*2360*/  HFMA2 R30, -RZ, RZ, 0, 2.384185791015625e-07 ;  /* 0x00000004ff1e7431 */ /* 0x000fe400000001ff */
[----:B------:R-:W-:-:S05]  /*2370*/  FADD.FTZ R44, R41, R42 ;  /* 0x0000002a292c7221 */ /* 0x000fca0000010000 */
[----:B------:R-:W-:-:S07]  /*2380*/  MOV R31, R44 ;  /* 0x0000002c001f7202 */ /* 0x000fce0000000f00 */
[----:B------:R-:W-:Y:S05]  /*2390*/  WARPSYNC.COLLECTIVE R28, `(.L_x_1814) ;  /* 0x000000001c087348 */ /* 0x000fea0003c00000 */
[----:B------:R0:W1:Y:S02]  /*23a0*/  SHFL.BFLY P2, R42, R31, R30, R29 ;  /* 0x0c00001e1f2a7389 */ /* 0x000064000004001d */
[----:B01----:R-:W-:Y:S05]  /*23b0*/  ENDCOLLECTIVE ;  /* 0x000000000000791b */ /* 0x003fea0003800000 */
.L_x_1814:
[----:B------:R-:W-:Y:S02]  /*23c0*/  HFMA2 R30, -RZ, RZ, 0, 4.76837158203125e-07 ;  /* 0x00000008ff1e7431 */ /* 0x000fe400000001ff */
[----:B------:R-:W-:-:S05]  /*23d0*/  FADD.FTZ R45, R44, R42 ;  /* 0x0000002a2c2d7221 */ /* 0x000fca0000010000 */
[----:B------:R-:W-:-:S07]  /*23e0*/  MOV R31, R45 ;  /* 0x0000002d001f7202 */ /* 0x000fce0000000f00 */
[----:B------:R-:W-:Y:S05]  /*23f0*/  WARPSYNC.COLLECTIVE R28, `(.L_x_1815) ;  /* 0x000000001c087348 */ /* 0x000fea0003c00000 */
[----:B------:R0:W1:Y:S02]  /*2400*/  SHFL.BFLY P2, R42, R31, R30, R29 ;  /* 0x0c00001e1f2a7389 */ /* 0x000064000004001d */
[----:B01----:R-:W-:Y:S05]  /*2410*/  ENDCOLLECTIVE ;  /* 0x000000000000791b */ /* 0x003fea0003800000 */
.L_x_1815:
[----:B------:R-:W-:Y:S02]  /*2420*/  HFMA2 R30, -RZ, RZ, 0, 9.5367431640625e-07 ;  /* 0x00000010ff1e7431 */ /* 0x000fe400000001ff */
[----:B------:R-:W-:-:S05]  /*2430*/  FADD.FTZ R45, R45, R42 ;  /* 0x0000002a2d2d7221 */ /* 0x000fca0000010000 */
[----:B------:R-:W-:-:S07]  /*2440*/  MOV R31, R45 ;  /* 0x0000002d001f7202 */ /* 0x000fce0000000f00 */
[----:B------:R-:W-:Y:S05]  /*2450*/  WARPSYNC.COLLECTIVE R28, `(.L_x_1816) ;  /* 0x000000001c087348 */ /* 0x000fea0003c00000 */
[----:B------:R0:W1:Y:S02]  /*2460*/  SHFL.BFLY P2, R42, R31, R30, R29 ;  /* 0x0c00001e1f2a7389 */ /* 0x000064000004001d */
[----:B01----:R-:W-:Y:S05]  /*2470*/  ENDCOLLECTIVE ;  /* 0x000000000000791b */ /* 0x003fea0003800000 */
.L_x_1816:
[----:B------:R-:W-:Y:S05]  /*2480*/  BRA `(.L_x_1817) ;  /* 0xffffffe400047947 */ /* 0x000fea000383ffff */
.L_x_1803:
        /* <DEDUP_REMOVED lines=8> */
.L_x_1819:
[----:B------:R-:W-:Y:S05]  /*2510*/  BSYNC B0 ;  /* 0x0000000000007941 */ /* 0x000fea0003800000 */
.L_x_1818:
        /* <DEDUP_REMOVED lines=8> */
.L_x_1820:
[----:B------:R-:W-:Y:S02]  /*25a0*/  HFMA2 R30, -RZ, RZ, 0, 2.384185791015625e-07 ;  /* 0x00000004ff1e7431 */ /* 0x000fe400000001ff */
[----:B------:R-:W-:-:S05]  /*25b0*/  FADD.FTZ R41, R31, R42 ;  /* 0x0000002a1f297221 */ /* 0x000fca0000010000 */
[----:B------:R-:W-:-:S07]  /*25c0*/  MOV R31, R41 ;  /* 0x00000029001f7202 */ /* 0x000fce0000000f00 */
[----:B------:R-:W-:Y:S05]  /*25d0*/  WARPSYNC.COLLECTIVE R28, `(.L_x_1821) ;  /* 0x000000001c087348 */ /* 0x000fea0003c00000 */
[----:B------:R0:W1:Y:S02]  /*25e0*/  SHFL.BFLY P2, R42, R31, R30, R29 ;  /* 0x0c00001e1f2a7389 */ /* 0x000064000004001d */
[----:B01----:R-:W-:Y:S05]  /*25f0*/  ENDCOLLECTIVE ;  /* 0x000000000000791b */ /* 0x003fea0003800000 */
.L_x_1821:
[----:B------:R-:W-:Y:S02]  /*2600*/  HFMA2 R30, -RZ, RZ, 0, 4.76837158203125e-07 ;  /* 0x00000008ff1e7431 */ /* 0x000fe400000001ff */
[----:B------:R-:W-:-:S05]  /*2610*/  FADD.FTZ R45, R41, R42 ;  /* 0x0000002a292d7221 */ /* 0x000fca0000010000 */
[----:B------:R-:W-:-:S07]  /*2620*/  MOV R31, R45 ;  /* 0x0000002d001f7202 */ /* 0x000fce0000000f00 */
[----:B------:R-:W-:Y:S05]  /*2630*/  WARPSYNC.COLLECTIVE R28, `(.L_x_1822) ;  /* 0x000000001c087348 */ /* 0x000fea0003c00000 */
[----:B------:R0:W1:Y:S02]  /*2640*/  SHFL.BFLY P2, R42, R31, R30, R29 ;  /* 0x0c00001e1f2a7389 */ /* 0x000064000004001d */
[----:B01----:R-:W-:Y:S05]  /*2650*/  ENDCOLLECTIVE ;  /* 0x000000000000791b */ /* 0x003fea0003800000 */
.L_x_1822:
[----:B------:R-:W-:Y:S02]  /*2660*/  HFMA2 R30, -RZ, RZ, 0, 9.5367431640625e-07 ;  /* 0x00000010ff1e7431 */ /* 0x000fe400000001ff */
[----:B------:R-:W-:-:S05]  /*2670*/  FADD.FTZ R45, R45, R42 ;  /* 0x0000002a2d2d7221 */ /* 0x000fca0000010000 */
[----:B------:R-:W-:-:S07]  /*2680*/  MOV R31, R45 ;  /* 0x0000002d001f7202 */ /* 0x000fce0000000f00 */
[----:B------:R-:W-:Y:S05]  /*2690*/  WARPSYNC.COLLECTIVE R28, `(.L_x_1823) ;  /* 0x000000001c087348 */ /* 0x000fea0003c00000 */
[----:B------:R0:W1:Y:S02]  /*26a0*/  SHFL.BFLY P2, R42, R31, R30, R29 ;  /* 0x0c00001e1f2a7389 */ /* 0x000064000004001d */
[----:B01----:R-:W-:Y:S05]  /*26b0*/  ENDCOLLECTIVE ;  /* 0x000000000000791b */ /* 0x003fea0003800000 */
.L_x_1823:
        /* <DEDUP_REMOVED lines=23> */
.L_x_1824:
[----:B------:R-:W-:Y:S02]  /*2830*/  HFMA2 R30, -RZ, RZ, 0, 1.1920928955078125e-07 ;  /* 0x00000002ff1e7431 */ /* 0x000fe400000001ff */
[----:B------:R-:W-:-:S05]  /*2840*/  FADD.FTZ R41, R31, R42 ;  /* 0x0000002a1f297221 */ /* 0x000fca0000010000 */
[----:B------:R-:W-:-:S07]  /*2850*/  MOV R31, R41 ;  /* 0x00000029001f7202 */ /* 0x000fce0000000f00 */
[----:B------:R-:W-:Y:S05]  /*2860*/  WARPSYNC.COLLECTIVE R28, `(.L_x_1825) ;  /* 0x000000001c087348 */ /* 0x000fea0003c00000 */
[----:B------:R0:W1:Y:S02]  /*2870*/  SHFL.BFLY P2, R42, R31, R30, R29 ;  /* 0x0c00001e1f2a7389 */ /* 0x000064000004001d */
[----:B01----:R-:W-:Y:S05]  /*2880*/  ENDCOLLECTIVE ;  /* 0x000000000000791b */ /* 0x003fea0003800000 */
.L_x_1825:
[----:B------:R-:W-:Y:S02]  /*2890*/  HFMA2 R30, -RZ, RZ, 0, 2.384185791015625e-07 ;  /* 0x00000004ff1e7431 */ /* 0x000fe400000001ff */
[----:B------:R-:W-:-:S05]  /*28a0*/  FADD.FTZ R44, R41, R42 ;  /* 0x0000002a292c7221 */ /* 0x000fca0000010000 */
[----:B------:R-:W-:-:S07]  /*28b0*/  MOV R31, R44 ;  /* 0x0000002c001f7202 */ /* 0x000fce0000000f00 */
[----:B------:R-:W-:Y:S05]  /*28c0*/  WARPSYNC.COLLECTIVE R28, `(.L_x_1826) ;  /* 0x000000001c087348 */ /* 0x000fea0003c00000 */
[----:B------:R0:W1:Y:S02]  /*28d0*/  SHFL.BFLY P2, R42, R31, R30, R29 ;  /* 0x0c00001e1f2a7389 */ /* 0x000064000004001d */
[----:B01----:R-:W-:Y:S05]  /*28e0*/  ENDCOLLECTIVE ;  /* 0x000000000000791b */ /* 0x003fea0003800000 */
.L_x_1826:
[----:B------:R-:W-:Y:S02]  /*28f0*/  HFMA2 R30, -RZ, RZ, 0, 4.76837158203125e-07 ;  /* 0x00000008ff1e7431 */ /* 0x000fe400000001ff */
[----:B------:R-:W-:-:S05]  /*2900*/  FADD.FTZ R45, R44, R42 ;  /* 0x0000002a2c2d7221 */ /* 0x000fca0000010000 */
[----:B------:R-:W-:-:S07]  /*2910*/  MOV R31, R45 ;  /* 0x0000002d001f7202 */ /* 0x000fce0000000f00 */
[----:B------:R-:W-:Y:S05]  /*2920*/  WARPSYNC.COLLECTIVE R28, `(.L_x_1827) ;  /* 0x000000001c087348 */ /* 0x000fea0003c00000 */
[----:B------:R0:W1:Y:S02]  /*2930*/  SHFL.BFLY P2, R42, R31, R30, R29 ;  /* 0x0c00001e1f2a7389 */ /* 0x000064000004001d */
[----:B01----:R-:W-:Y:S05]  /*2940*/  ENDCOLLECTIVE ;  /* 0x000000000000791b */ /* 0x003fea0003800000 */
.L_x_1827:
[----:B------:R-:W-:Y:S02]  /*2950*/  HFMA2 R30, -RZ, RZ, 0, 9.5367431640625e-07 ;  /* 0x00000010ff1e7431 */ /* 0x000fe400000001ff */
[----:B------:R-:W-:-:S05]  /*2960*/  FADD.FTZ R45, R45, R42 ;  /* 0x0000002a2d2d7221 */ /* 0x000fca0000010000 */
[----:B------:R-:W-:-:S07]  /*2970*/  MOV R31, R45 ;  /* 0x0000002d001f7202 */ /* 0x000fce0000000f00 */
[----:B------:R-:W-:Y:S05]  /*2980*/  WARPSYNC.COLLECTIVE R28, `(.L_x_1828) ;  /* 0x000000001c087348 */ /* 0x000fea0003c00000 */
[----:B------:R0:W1:Y:S02]  /*2990*/  SHFL.BFLY P2, R42, R31, R30, R29 ;  /* 0x0c00001e1f2a7389 */ /* 0x000064000004001d */
[----:B01----:R-:W-:Y:S05]  /*29a0*/  ENDCOLLECTIVE ;  /* 0x000000000000791b */ /* 0x003fea0003800000 */
.L_x_1828:
[----:B------:R-:W-:Y:S05]  /*29b0*/  BRA `(.L_x_1829) ;  /* 0xffffffe800547947 */ /* 0x000fea000383ffff */
.L_x_1805:
        /* <DEDUP_REMOVED lines=8> */
.L_x_1831:
[----:B------:R-:W-:Y:S05]  /*2a40*/  BSYNC B0 ;  /* 0x0000000000007941 */ /* 0x000fea0003800000 */
.L_x_1830:
        /* <DEDUP_REMOVED lines=8> */
.L_x_1832:
[----:B------:R-:W-:Y:S02]  /*2ad0*/  HFMA2 R30, -RZ, RZ, 0, 2.384185791015625e-07 ;  /* 0x00000004ff1e7431 */ /* 0x000fe400000001ff */
[----:B------:R-:W-:-:S05]  /*2ae0*/  FADD.FTZ R39, R31, R42 ;  /* 0x0000002a1f277221 */ /* 0x000fca0000010000 */
[----:B------:R-:W-:-:S07]  /*2af0*/  MOV R31, R39 ;  /* 0x00000027001f7202 */ /* 0x000fce0000000f00 */
[----:B------:R-:W-:Y:S05]  /*2b00*/  WARPSYNC.COLLECTIVE R28, `(.L_x_1833) ;  /* 0x000000001c087348 */ /* 0x000fea0003c00000 */
[----:B------:R0:W1:Y:S02]  /*2b10*/  SHFL.BFLY P2, R42, R31, R30, R29 ;  /* 0x0c00001e1f2a7389 */ /* 0x000064000004001d */
[----:B01----:R-:W-:Y:S05]  /*2b20*/  ENDCOLLECTIVE ;  /* 0x000000000000791b */ /* 0x003fea0003800000 */
.L_x_1833:
[----:B------:R-:W-:Y:S02]  /*2b30*/  HFMA2 R30, -RZ, RZ, 0, 4.76837158203125e-07 ;  /* 0x00000008ff1e7431 */ /* 0x000fe400000001ff */
[----:B------:R-:W-:-:S05]  /*2b40*/  FADD.FTZ R45, R39, R42 ;  /* 0x0000002a272d7221 */ /* 0x000fca0000010000 */
[----:B------:R-:W-:-:S07]  /*2b50*/  MOV R31, R45 ;  /* 0x0000002d001f7202 */ /* 0x000fce0000000f00 */
[----:B------:R-:W-:Y:S05]  /*2b60*/  WARPSYNC.COLLECTIVE R28, `(.L_x_1834) ;  /* 0x000000001c087348 */ /* 0x000fea0003c00000 */
[----:B------:R0:W1:Y:S02]  /*2b70*/  SHFL.BFLY P2, R42, R31, R30, R29 ;  /* 0x0c00001e1f2a7389 */ /* 0x000064000004001d */
[----:B01----:R-:W-:Y:S05]  /*2b80*/  ENDCOLLECTIVE ;  /* 0x000000000000791b */ /* 0x003fea0003800000 */
.L_x_1834:
[----:B------:R-:W-:Y:S02]  /*2b90*/  HFMA2 R30, -RZ, RZ, 0, 9.5367431640625e-07 ;  /* 0x00000010ff1e7431 */ /* 0x000fe400000001ff */
[----:B------:R-:W-:-:S05]  /*2ba0*/  FADD.FTZ R45, R45, R42 ;  /* 0x0000002a2d2d7221 */ /* 0x000fca0000010000 */
[----:B------:R-:W-:-:S07]  /*2bb0*/  MOV R31, R45 ;  /* 0x0000002d001f7202 */ /* 0x000fce0000000f00 */
[----:B------:R-:W-:Y:S05]  /*2bc0*/  WARPSYNC.COLLECTIVE R28, `(.L_x_1835) ;  /* 0x000000001c087348 */ /* 0x000fea0003c00000 */
[----:B------:R0:W1:Y:S02]  /*2bd0*/  SHFL.BFLY P2, R42, R31, R30, R29 ;  /* 0x0c00001e1f2a7389 */ /* 0x000064000004001d */
[----:B01----:R-:W-:Y:S05]  /*2be0*/  ENDCOLLECTIVE ;  /* 0x000000000000791b */ /* 0x003fea0003800000 */
.L_x_1835:
        /* <DEDUP_REMOVED lines=23> */
.L_x_1836:
[----:B------:R-:W-:Y:S02]  /*2d60*/  HFMA2 R30, -RZ, RZ, 0, 1.1920928955078125e-07 ;  /* 0x00000002ff1e7431 */ /* 0x000fe400000001ff */
[----:B------:R-:W-:-:S05]  /*2d70*/  FADD.FTZ R39, R31, R42 ;  /* 0x0000002a1f277221 */ /* 0x000fca0000010000 */
[----:B------:R-:W-:-:S07]  /*2d80*/  MOV R31, R39 ;  /* 0x00000027001f7202 */ /* 0x000fce0000000f00 */
[----:B------:R-:W-:Y:S05]  /*2d90*/  WARPSYNC.COLLECTIVE R28, `(.L_x_1837) ;  /* 0x000000001c087348 */ /* 0x000fea0003c00000 */
[----:B------:R0:W1:Y:S02]  /*2da0*/  SHFL.BFLY P2, R42, R31, R30, R29 ;  /* 0x0c00001e1f2a7389 */ /* 0x000064000004001d */
[----:B01----:R-:W-:Y:S05]  /*2db0*/  ENDCOLLECTIVE ;  /* 0x000000000000791b */ /* 0x003fea0003800000 */
.L_x_1837:
[----:B------:R-:W-:Y:S02]  /*2dc0*/  HFMA2 R30, -RZ, RZ, 0, 2.384185791015625e-07 ;  /* 0x00000004ff1e7431 */ /* 0x000fe400000001ff */
[----:B------:R-:W-:-:S05]  /*2dd0*/  FADD.FTZ R44, R39, R42 ;  /* 0x0000002a272c7221 */ /* 0x000fca0000010000 */
[----:B------:R-:W-:-:S07]  /*2de0*/  MOV R31, R44 ;  /* 0x0000002c001f7202 */ /* 0x000fce0000000f00 */
[----:B------:R-:W-:Y:S05]  /*2df0*/  WARPSYNC.COLLECTIVE R28, `(.L_x_1838) ;  /* 0x000000001c087348 */ /* 0x000fea0003c00000 */
[----:B------:R0:W1:Y:S02]  /*2e00*/  SHFL.BFLY P2, R42, R31, R30, R29 ;  /* 0x0c00001e1f2a7389 */ /* 0x000064000004001d */
[----:B01----:R-:W-:Y:S05]  /*2e10*/  ENDCOLLECTIVE ;  /* 0x000000000000791b */ /* 0x003fea0003800000 */
.L_x_1838:
[----:B------:R-:W-:Y:S02]  /*2e20*/  HFMA2 R30, -RZ, RZ, 0, 4.76837158203125e-07 ;  /* 0x00000008ff1e7431 */ /* 0x000fe400000001ff */
[----:B------:R-:W-:-:S05]  /*2e30*/  FADD.FTZ R45, R44, R42 ;  /* 0x0000002a2c2d7221 */ /* 0x000fca0000010000 */
[----:B------:R-:W-:-:S07]  /*2e40*/  MOV R31, R45 ;  /* 0x0000002d001f7202 */ /* 0x000fce0000000f00 */
[----:B------:R-:W-:Y:S05]  /*2e50*/  WARPSYNC.COLLECTIVE R28, `(.L_x_1839) ;  /* 0x000000001c087348 */ /* 0x000fea0003c00000 */
[----:B------:R0:W1:Y:S02]  /*2e60*/  SHFL.BFLY P2, R42, R31, R30, R29 ;  /* 0x0c00001e1f2a7389 */ /* 0x000064000004001d */
[----:B01----:R-:W-:Y:S05]  /*2e70*/  ENDCOLLECTIVE ;  /* 0x000000000000791b */ /* 0x003fea0003800000 */
.L_x_1839:
[----:B------:R-:W-:Y:S02]  /*2e80*/  HFMA2 R30, -RZ, RZ, 0, 9.5367431640625e-07 ;  /* 0x00000010ff1e7431 */ /* 0x000fe400000001ff */
[----:B------:R-:W-:-:S05]  /*2e90*/  FADD.FTZ R45, R45, R42 ;  /* 0x0000002a2d2d7221 */ /* 0x000fca0000010000 */
[----:B------:R-:W-:-:S07]  /*2ea0*/  MOV R31, R45 ;  /* 0x0000002d001f7202 */ /* 0x000fce0000000f00 */
[----:B------:R-:W-:Y:S05]  /*2eb0*/  WARPSYNC.COLLECTIVE R28, `(.L_x_1840) ;  /* 0x000000001c087348 */ /* 0x000fea0003c00000 */
[----:B------:R0:W1:Y:S02]  /*2ec0*/  SHFL.BFLY P2, R42, R31, R30, R29 ;  /* 0x0c00001e1f2a7389 */ /* 0x000064000004001d */
[----:B01----:R-:W-:Y:S05]  /*2ed0*/  ENDCOLLECTIVE ;  /* 0x000000000000791b */ /* 0x003fea0003800000 */
.L_x_1840:
[----:B------:R-:W-:Y:S05]  /*2ee0*/  BRA `(.L_x_1841) ;  /* 0xffffffec00547947 */ /* 0x000fea000383ffff */
.L_x_1842:
        /* <DEDUP_REMOVED lines=9> */
.L_x_9072:


//--------------------- .text._ZN10layer_norm13ln_fwd_kernelINS_13Kernel_traitsIf13__nv_bfloat16S2_S2_fjLj256ELj1ELj4ELj1ELj16ENS_18Kernel_traits_baseILj256EfS2_S2_S2_fjLj128EEEEELb0ELb1ELb1ELb0EEEvNS_9FwdParamsE --------------------------
	.section	.text._ZN10layer_norm13ln_fwd_kernelINS_13Kernel_traitsIf13__nv_bfloat16S2_S2_fjLj256ELj1ELj4ELj1ELj16ENS_18Kernel_traits_baseILj256EfS2_S2_S2_fjLj128EEEEELb0ELb1ELb1ELb0EEEvNS_9FwdParamsE,"ax",@progbits
	.align	128
        .global         _ZN10layer_norm13ln_fwd_kernelINS_13Kernel_traitsIf13__nv_bfloat16S2_S2_fjLj256ELj1ELj4ELj1ELj16ENS_18Kernel_traits_baseILj256EfS2_S2_S2_fjLj128EEEEELb0ELb1ELb1ELb0EEEvNS_9FwdParamsE
        .type           _ZN10layer_norm13ln_fwd_kernelINS_13Kernel_traitsIf13__nv_bfloat16S2_S2_fjLj256ELj1ELj4ELj1ELj16ENS_18Kernel_traits_baseILj256EfS2_S2_S2_fjLj128EEEEELb0ELb1ELb1ELb0EEEvNS_9FwdParamsE,@function
        .size           _ZN10layer_norm13ln_fwd_kernelINS_13Kernel_traitsIf13__nv_bfloat16S2_S2_fjLj256ELj1ELj4ELj1ELj16ENS_18Kernel_traits_baseILj256EfS2_S2_S2_fjLj128EEEEELb0ELb1ELb1ELb0EEEvNS_9FwdParamsE,(.L_x_9073 - _ZN10layer_norm13ln_fwd_kernelINS_13Kernel_traitsIf13__nv_bfloat16S2_S2_fjLj256ELj1ELj4ELj1ELj16ENS_18Kernel_traits_baseILj256EfS2_S2_S2_fjLj128EEEEELb0ELb1ELb1ELb0EEEvNS_9FwdParamsE)
        .other          _ZN10layer_norm13ln_fwd_kernelINS_13Kernel_traitsIf13__nv_bfloat16S2_S2_fjLj256ELj1ELj4ELj1ELj16ENS_18Kernel_traits_baseILj256EfS2_S2_S2_fjLj128EEEEELb0ELb1ELb1ELb0EEEvNS_9FwdParamsE,@"STO_CUDA_ENTRY STV_DEFAULT"
_ZN10layer_norm13ln_fwd_kernelINS_13Kernel_traitsIf13__nv_bfloat16S2_S2_fjLj256ELj1ELj4ELj1ELj16ENS_18Kernel_traits_baseILj256EfS2_S2_S2_fjLj128EEEEELb0ELb1ELb1ELb0EEEvNS_9FwdParamsE:
.text._ZN10layer_norm13ln_fwd_kernelINS_13Kernel_traitsIf13__nv_bfloat16S2_S2_fjLj256ELj1ELj4ELj1ELj16ENS_18Kernel_traits_baseILj256EfS2_S2_S2_fjLj128EEEEELb0ELb1ELb1ELb0EEEvNS_9FwdParamsE:
        /* <DEDUP_REMOVED lines=35> */
.L_x_1844:
[----:B------:R-:W-:Y:S05]  /*0230*/  BSYNC.RECONVERGENT B0 ;  /* 0x0000000000007941 */ /* 0x000fea0003800200 */
.L_x_1843:
        /* <DEDUP_REMOVED lines=11> */
.L_x_1851:
[----:B0-----:R-:W0:Y:S08]  /*02f0*/  LDC.64 R46, c[0x0][0x3f0] ;  /* 0x0000fc00ff2e7b82 */ /* 0x001e300000000a00 */
[----:B------:R-:W1:Y:S08]  /*0300*/  LDC R43, c[0x0][0x388] ;  /* 0x0000e200ff2b7b82 */ /* 0x000e700000000800 */
[----:B------:R-:W2:Y:S01]  /*0310*/  LDC.64 R32, c[0x0][0x3f8] ;  /* 0x0000fe00ff207b82 */ /* 0x000ea20000000a00 */
[----:B0-----:R-:W-:-:S06]  /*0320*/  IMAD.WIDE R46, R0, 0x4, R46 ;  /* 0x00000004002e7825 */ /* 0x001fcc00078e022e */
[----:B------:R-:W3:Y:S01]  /*0330*/  LDG.E R46, desc[UR6][R46.64] ;  /* 0x000000062e2e7981 */ /* 0x000ee2000c1e1900 */
[----:B------:R-:W-:Y:S01]  /*0340*/  ISETP.GT.U32.AND P2, PT, R2, -0x21, PT ;  /* 0xffffffdf0200780c */ /* 0x000fe20003f44070 */
[----:B------:R-:W-:Y:S01]  /*0350*/  BSSY.RECONVERGENT B0, `(.L_x_1846) ;  /* 0x0000050000007945 */ /* 0x000fe20003800200 */
[----:B--2---:R-:W-:-:S05]  /*0360*/  IMAD.WIDE R32, R0, 0x4, R32 ;  /* 0x0000000400207825 */ /* 0x004fca00078e0220 */
[----:B-----5:R0:W5:Y:S02]  /*0370*/  LDG.E R44, desc[UR6][R32.64] ;  /* 0x00000006202c7981 */ /* 0x020164000c1e1900 */
[----:B0-----:R-:W-:Y:S02]  /*0380*/  CS2R R32, SRZ ;  /* 0x0000000000207805 */ /* 0x001fe4000001ff00 */
[----:B---3--:R-:W-:-:S13]  /*0390*/  ISETP.GE.AND P1, PT, R46, 0x1, PT ;  /* 0x000000012e00780c */ /* 0x008fda0003f26270 */
[----:B------:R-:W-:Y:S02]  /*03a0*/  @P1 IADD3 R34, PT, PT, R46, -0x1, RZ ;  /* 0xffffffff2e221810 */ /* 0x000fe40007ffe0ff */
[----:B------:R-:W-:-:S03]  /*03b0*/  @P1 MOV R33, RZ ;  /* 0x000000ff00211202 */ /* 0x000fc60000000f00 */
[-C--:B-1----:R-:W-:Y:S02]  /*03c0*/  @P1 IMAD R35, R34, R43.reuse, RZ ;  /* 0x0000002b22231224 */ /* 0x082fe400078e02ff */
[----:B------:R-:W-:-:S03]  /*03d0*/  IMAD R34, R0, R43, RZ ;  /* 0x0000002b00227224 */ /* 0x000fc600078e02ff */
[----:B------:R-:W-:-:S04]  /*03e0*/  @P1 SHF.R.S32.HI R48, RZ, 0x1f, R35 ;  /* 0x0000001fff301819 */ /* 0x000fc80000011423 */
[----:B------:R-:W-:Y:S02]  /*03f0*/  @P1 LEA.HI R48, R48, R35, RZ, 0x3 ;  /* 0x0000002330301211 */ /* 0x000fe400078f18ff */
[----:B------:R-:W-:Y:S02]  /*0400*/  SHF.R.S32.HI R35, RZ, 0x1f, R34 ;  /* 0x0000001fff237819 */ /* 0x000fe40000011422 */
[-C--:B------:R-:W-:Y:S02]  /*0410*/  @P1 LEA.HI.SX32 R48, R48, R3.reuse, 0x1d ;  /* 0x0000000330301211 */ /* 0x080fe400078feaff */
[----:B------:R-:W-:Y:S02]  /*0420*/  LEA.HI R34, R35, R34, RZ, 0x3 ;  /* 0x0000002223227211 */ /* 0x000fe400078f18ff */
[----:B------:R-:W-:Y:S02]  /*0430*/  @P1 MOV R32, R48 ;  /* 0x0000003000201202 */ /* 0x000fe40000000f00 */
[----:B------:R-:W-:Y:S01]  /*0440*/  LEA.HI.SX32 R49, R34, R3, 0x1d ;  /* 0x0000000322317211 */ /* 0x000fe200078feaff */
[----:B------:R-:W-:Y:S06]  /*0450*/  @P2 BRA `(.L_x_1847) ;  /* 0x0000000000fc2947 */ /* 0x000fec0003800000 */
[----:B------:R-:W0:Y:S08]  /*0460*/  @P1 LDC.64 R50, c[0x0][0x390] ;  /* 0x0000e400ff321b82 */ /* 0x000e300000000a00 */
[----:B------:R-:W1:Y:S08]  /*0470*/  LDC.64 R34, c[0x0][0x3a0] ;  /* 0x0000e800ff227b82 */ /* 0x000e700000000a00 */
[----:B------:R-:W2:Y:S01]  /*0480*/  @P1 LDC R45, c[0x0][0x40c] ;  /* 0x00010300ff2d1b82 */ /* 0x000ea20000000800 */
[----:B0-----:R-:W-:-:S04]  /*0490*/  @P1 LEA R50, P0, R32, R50, 0x4 ;  /* 0x0000003220321211 */ /* 0x001fc800078020ff */
[----:B------:R-:W-:Y:S01]  /*04a0*/  @P1 LEA.HI.X R51, R32, R51, R33, 0x4, P0 ;  /* 0x0000003320331211 */ /* 0x000fe200000f2421 */
[----:B-1----:R-:W-:-:S04]  /*04b0*/  IMAD.WIDE.U32 R32, R49, 0x10, R34 ;  /* 0x0000001031207825 */ /* 0x002fc800078e0022 */
[----:B------:R-:W3:Y:S04]  /*04c0*/  @P1 LDG.E.128 R4, desc[UR6][R50.64] ;  /* 0x0000000632041981 */ /* 0x000ee8000c1e1d00 */
[----:B------:R-:W4:Y:S01]  /*04d0*/  LDG.E.128 R32, desc[UR6][R32.64] ;  /* 0x0000000620207981 */ /* 0x000f22000c1e1d00 */
[----:B------:R-:W-:-:S13]  /*04e0*/  ISETP.GT.AND P0, PT, R46, RZ, PT ;  /* 0x000000ff2e00720c */ /* 0x000fda0003f04270 */
[----:B------:R-:W0:Y:S08]  /*04f0*/  @P0 LDC R47, c[0x0][0x40c] ;  /* 0x00010300ff2f0b82 */ /* 0x000e300000000800 */
[----:B------:R-:W1:Y:S08]  /*0500*/  @P0 LDC R39, c[0x0][0x40c] ;  /* 0x00010300ff270b82 */ /* 0x000e700000000800 */
[----:B------:R-:W1:Y:S08]  /*0510*/  @P0 LDC R36, c[0x0][0x40c] ;  /* 0x00010300ff240b82 */ /* 0x000e700000000800 */
[----:B------:R-:W1:Y:S01]  /*0520*/  @P0 LDC R40, c[0x0][0x40c] ;  /* 0x00010300ff280b82 */ /* 0x000e620000000800 */
[----:B---3--:R-:W-:-:S02]  /*0530*/  PRMT R37, R4, 0x7632, R37 ;  /* 0x0000763204257816 */ /* 0x008fc40000000025 */
[----:B------:R-:W-:Y:S02]  /*0540*/  @P1 SHF.L.U32 R38, R4, 0x10, RZ ;  /* 0x0000001004261819 */ /* 0x000fe400000006ff */
[----:B------:R-:W-:Y:S02]  /*0550*/  @P0 SHF.L.U32 R42, R37, 0x10, RZ ;  /* 0x00000010252a0819 */ /* 0x000fe400000006ff */
[C---:B----4-:R-:W-:Y:S02]  /*0560*/  PRMT R41, R32.reuse, 0x7632, R41 ;  /* 0x0000763220297816 */ /* 0x050fe40000000029 */
[----:B------:R-:W-:Y:S01]  /*0570*/  SHF.L.U32 R37, R32, 0x10, RZ ;  /* 0x0000001020257819 */ /* 0x000fe200000006ff */
[----:B--2---:R-:W-:Y:S01]  /*0580*/  @P1 FMUL.FTZ R32, R38, R45 ;  /* 0x0000002d26201220 */ /* 0x004fe20000410000 */
[----:B------:R-:W-:Y:S01]  /*0590*/  SHF.L.U32 R38, R41, 0x10, RZ ;  /* 0x0000001029267819 */ /* 0x000fe200000006ff */
[----:B0-----:R-:W-:Y:S01]  /*05a0*/  @P0 FMUL.FTZ R42, R42, R47 ;  /* 0x0000002f2a2a0220 */ /* 0x001fe20000410000 */
[----:B------:R-:W-:Y:S01]  /*05b0*/  @P0 PRMT R41, R5, 0x7632, R41 ;  /* 0x0000763205290816 */ /* 0x000fe20000000029 */
[----:B------:R-:W-:Y:S01]  /*05c0*/  @P1 FFMA.FTZ R37, R24, R32, R37 ;  /* 0x0000002018251223 */ /* 0x000fe20000010025 */
[----:B------:R-:W-:Y:S01]  /*05d0*/  @P0 PRMT R32, R6, 0x7632, R32 ;  /* 0x0000763206200816 */ /* 0x000fe20000000020 */
[----:B------:R-:W-:Y:S01]  /*05e0*/  @P0 FFMA.FTZ R38, R25, R42, R38 ;  /* 0x0000002a19260223 */ /* 0x000fe20000010026 */
[----:B------:R-:W-:-:S02]  /*05f0*/  @P0 SHF.L.U32 R42, R5, 0x10, RZ ;  /* 0x00000010052a0819 */ /* 0x000fc400000006ff */
[----:B------:R-:W-:Y:S02]  /*0600*/  @P0 SHF.L.U32 R45, R32, 0x10, RZ ;  /* 0x00000010202d0819 */ /* 0x000fe400000006ff */
[----:B------:R-:W-:Y:S01]  /*0610*/  @P0 SHF.L.U32 R41, R41, 0x10, RZ ;  /* 0x0000001029290819 */ /* 0x000fe200000006ff */
[----:B------:R-:W0:Y:S01]  /*0620*/  @P0 LDC R32, c[0x0][0x40c] ;  /* 0x00010300ff200b82 */ /* 0x000e220000000800 */
[----:B-1----:R-:W-:Y:S01]  /*0630*/  @P0 FMUL.FTZ R46, R42, R39 ;  /* 0x000000272a2e0220 */ /* 0x002fe20000410000 */
[----:B------:R-:W-:Y:S01]  /*0640*/  @P0 FMUL.FTZ R47, R45, R36 ;  /* 0x000000242d2f0220 */ /* 0x000fe20000410000 */
[----:B------:R-:W-:Y:S01]  /*0650*/  PRMT R36, R33, 0x7632, R36 ;  /* 0x0000763221247816 */ /* 0x000fe20000000024 */
[----:B------:R-:W-:Y:S01]  /*0660*/  @P0 FMUL.FTZ R41, R41, R40 ;  /* 0x0000002829290220 */ /* 0x000fe20000410000 */
[----:B------:R-:W-:Y:S02]  /*0670*/  PRMT R40, R34, 0x7632, R40 ;  /* 0x0000763222287816 */ /* 0x000fe40000000028 */
[----:B------:R-:W-:Y:S01]  /*0680*/  SHF.L.U32 R36, R36, 0x10, RZ ;  /* 0x0000001024247819 */ /* 0x000fe200000006ff */
[----:B------:R-:W1:Y:S01]  /*0690*/  @P0 LDC R42, c[0x0][0x40c] ;  /* 0x00010300ff2a0b82 */ /* 0x000e620000000800 */
[----:B------:R-:W-:-:S02]  /*06a0*/  SHF.L.U32 R39, R33, 0x10, RZ ;  /* 0x0000001021277819 */ /* 0x000fc400000006ff */
[----:B------:R-:W-:Y:S01]  /*06b0*/  SHF.L.U32 R40, R40, 0x10, RZ ;  /* 0x0000001028287819 */ /* 0x000fe200000006ff */
[----:B------:R-:W-:Y:S01]  /*06c0*/  @P0 FFMA.FTZ R36, R27, R41, R36 ;  /* 0x000000291b240223 */ /* 0x000fe20000010024 */
[----:B------:R-:W-:Y:S01]  /*06d0*/  @P0 PRMT R41, R7, 0x7632, R41 ;  /* 0x0000763207290816 */ /* 0x000fe20000000029 */
[----:B------:R-:W-:Y:S01]  /*06e0*/  @P0 FFMA.FTZ R39, R26, R46, R39 ;  /* 0x0000002e1a270223 */ /* 0x000fe20000010027 */
[----:B------:R-:W-:Y:S01]  /*06f0*/  @P0 SHF.L.U32 R33, R6, 0x10, RZ ;  /* 0x0000001006210819 */ /* 0x000fe200000006ff */
[----:B------:R-:W2:Y:S01]  /*0700*/  @P0 LDC R45, c[0x0][0x40c] ;  /* 0x00010300ff2d0b82 */ /* 0x000ea20000000800 */
[----:B------:R-:W-:Y:S01]  /*0710*/  @P0 FFMA.FTZ R40, R29, R47, R40 ;  /* 0x0000002f1d280223 */ /* 0x000fe20000010028 */
[----:B------:R-:W-:Y:S02]  /*0720*/  @P0 SHF.L.U32 R41, R41, 0x10, RZ ;  /* 0x0000001029290819 */ /* 0x000fe400000006ff */
[----:B------:R-:W-:-:S04]  /*0730*/  @P0 SHF.L.U32 R48, R7, 0x10, RZ ;  /* 0x0000001007300819 */ /* 0x000fc800000006ff */
[----:B------:R-:W3:Y:S01]  /*0740*/  LDC.64 R46, c[0x0][0x3a8] ;  /* 0x0000ea00ff2e7b82 */ /* 0x000ee20000000a00 */
[----:B0-----:R-:W-:Y:S01]  /*0750*/  @P0 FMUL.FTZ R32, R33, R32 ;  /* 0x0000002021200220 */ /* 0x001fe20000410000 */
[----:B-1----:R-:W-:Y:S01]  /*0760*/  @P0 FMUL.FTZ R33, R41, R42 ;  /* 0x0000002a29210220 */ /* 0x002fe20000410000 */
[C---:B------:R-:W-:Y:S02]  /*0770*/  PRMT R42, R35.reuse, 0x7632, R42 ;  /* 0x00007632232a7816 */ /* 0x040fe4000000002a */
[----:B------:R-:W-:Y:S02]  /*0780*/  SHF.L.U32 R41, R34, 0x10, RZ ;  /* 0x0000001022297819 */ /* 0x000fe400000006ff */
[----:B------:R-:W-:Y:S01]  /*0790*/  SHF.L.U32 R42, R42, 0x10, RZ ;  /* 0x000000102a2a7819 */ /* 0x000fe200000006ff */
[----:B--2---:R-:W-:Y:S01]  /*07a0*/  @P0 FMUL.FTZ R48, R48, R45 ;  /* 0x0000002d30300220 */ /* 0x004fe20000410000 */
[----:B------:R-:W-:Y:S01]  /*07b0*/  SHF.L.U32 R45, R35, 0x10, RZ ;  /* 0x00000010232d7819 */ /* 0x000fe200000006ff */
[----:B------:R-:W-:-:S02]  /*07c0*/  @P0 FFMA.FTZ R41, R28, R32, R41 ;  /* 0x000000201c290223 */ /* 0x000fc40000010029 */
[----:B------:R-:W-:Y:S01]  /*07d0*/  @P0 FFMA.FTZ R42, R31, R33, R42 ;  /* 0x000000211f2a0223 */ /* 0x000fe2000001002a */
[----:B------:R-:W-:Y:S01]  /*07e0*/  F2FP.BF16.F32.PACK_AB R32, R38, R37 ;  /* 0x000000252620723e */ /* 0x000fe200000010ff */
[----:B------:R-:W-:Y:S01]  /*07f0*/  @P0 FFMA.FTZ R45, R30, R48, R45 ;  /* 0x000000301e2d0223 */ /* 0x000fe2000001002d */
[----:B------:R-:W-:Y:S01]  /*0800*/  F2FP.BF16.F32.PACK_AB R33, R36, R39 ;  /* 0x000000272421723e */ /* 0x000fe200000010ff */
[----:B---3--:R-:W-:Y:S01]  /*0810*/  IMAD.WIDE.U32 R46, R49, 0x10, R46 ;  /* 0x00000010312e7825 */ /* 0x008fe200078e002e */
[----:B------:R-:W-:Y:S02]  /*0820*/  F2FP.BF16.F32.PACK_AB R34, R40, R41 ;  /* 0x000000292822723e */ /* 0x000fe400000010ff */
[----:B------:R-:W-:-:S05]  /*0830*/  F2FP.BF16.F32.PACK_AB R35, R42, R45 ;  /* 0x0000002d2a23723e */ /* 0x000fca00000010ff */
[----:B------:R0:W-:Y:S02]  /*0840*/  STG.E.128 desc[UR6][R46.64], R32 ;  /* 0x000000202e007986 */ /* 0x0001e4000c101d06 */
.L_x_1847:
[----:B------:R-:W-:Y:S05]  /*0850*/  BSYNC.RECONVERGENT B0 ;  /* 0x0000000000007941 */ /* 0x000fea0003800200 */
.L_x_1846:
        /* <DEDUP_REMOVED lines=54> */
.L_x_1868:
        /* <DEDUP_REMOVED lines=17> */
[----:B------:R-:W-:Y:S02]  /*0cd0*/  IADD3 R44, PT, PT, R44, -0x1, RZ ;  /* 0xffffffff2c2c7810 */ /* 0x000fe40007ffe0ff */
[----:B------:R-:W-:-:S03]  /*0ce0*/  FSEL R47, R47, RZ, !P0 ;  /* 0x000000ff2f2f7208 */ /* 0x000fc60004000000 */
[----:B------:R-:W-:Y:S02]  /*0cf0*/  IMAD R43, R44, R43, RZ ;  /* 0x0000002b2c2b7224 */ /* 0x000fe400078e02ff */
[--C-:B------:R-:W-:Y:S01]  /*0d00*/  FADD.FTZ R32, R37, -R47.reuse ;  /* 0x8000002f25207221 */ /* 0x100fe20000010000 */
[--C-:B------:R-:W-:Y:S01]  /*0d10*/  FADD.FTZ R44, R38, -R47.reuse ;  /* 0x8000002f262c7221 */ /* 0x100fe20000010000 */
[--C-:B------:R-:W-:Y:S01]  /*0d20*/  FADD.FTZ R35, R36, -R47.reuse ;  /* 0x8000002f24237221 */ /* 0x100fe20000010000 */
[--C-:B------:R-:W-:Y:S01]  /*0d30*/  FADD.FTZ R34, R41, -R47.reuse ;  /* 0x8000002f29227221 */ /* 0x100fe20000010000 */
[--C-:B------:R-:W-:Y:S01]  /*0d40*/  FADD.FTZ R48, R45, -R47.reuse ;  /* 0x8000002f2d307221 */ /* 0x100fe20000010000 */
[C---:B------:R-:W-:Y:S01]  /*0d50*/  FMUL.FTZ R33, R49.reuse, R32 ;  /* 0x0000002031217220 */ /* 0x040fe20000410000 */
[----:B------:R-:W-:Y:S01]  /*0d60*/  FMUL.FTZ R32, R49, R44 ;  /* 0x0000002c31207220 */ /* 0x000fe20000410000 */
[--C-:B0-----:R-:W-:Y:S01]  /*0d70*/  FADD.FTZ R52, R39, -R47.reuse ;  /* 0x8000002f27347221 */ /* 0x101fe20000010000 */
[--C-:B------:R-:W-:Y:S01]  /*0d80*/  FADD.FTZ R46, R40, -R47.reuse ;  /* 0x8000002f282e7221 */ /* 0x100fe20000010000 */
[----:B------:R-:W-:Y:S01]  /*0d90*/  FADD.FTZ R50, R42, -R47 ;  /* 0x8000002f2a327221 */ /* 0x000fe20000010000 */
[C---:B------:R-:W-:Y:S01]  /*0da0*/  FMUL.FTZ R44, R49.reuse, R35 ;  /* 0x00000023312c7220 */ /* 0x040fe20000410000 */
[C---:B------:R-:W-:Y:S01]  /*0db0*/  FMUL.FTZ R35, R49.reuse, R34 ;  /* 0x0000002231237220 */ /* 0x040fe20000410000 */
[C---:B------:R-:W-:Y:S01]  /*0dc0*/  FMUL.FTZ R47, R49.reuse, R48 ;  /* 0x00000030312f7220 */ /* 0x040fe20000410000 */
[C---:B------:R-:W-:Y:S01]  /*0dd0*/  FMUL.FTZ R34, R49.reuse, R46 ;  /* 0x0000002e31227220 */ /* 0x040fe20000410000 */
[C---:B------:R-:W-:Y:S01]  /*0de0*/  FMUL.FTZ R51, R49.reuse, R52 ;  /* 0x0000003431337220 */ /* 0x040fe20000410000 */
[----:B------:R-:W-:Y:S01]  /*0df0*/  FFMA.FTZ R48, R20, R35, R12 ;  /* 0x0000002314307223 */ /* 0x000fe2000001000c */
[----:B------:R-:W-:Y:S01]  /*0e00*/  FFMA.FTZ R35, R22, R47, R14 ;  /* 0x0000002f16237223 */ /* 0x000fe2000001000e */
[----:B------:R-:W-:Y:S01]  /*0e10*/  FMUL.FTZ R50, R49, R50 ;  /* 0x0000003231327220 */ /* 0x000fe20000410000 */
[----:B------:R-:W0:Y:S01]  /*0e20*/  LDC.64 R46, c[0x0][0x428] ;  /* 0x00010a00ff2e7b82 */ /* 0x000e220000000a00 */
[----:B------:R-:W-:Y:S01]  /*0e30*/  FFMA.FTZ R49, R21, R34, R13 ;  /* 0x0000002215317223 */ /* 0x000fe2000001000d */
[----:B------:R-:W-:Y:S01]  /*0e40*/  FFMA.FTZ R44, R19, R44, R11 ;  /* 0x0000002c132c7223 */ /* 0x000fe2000001000b */
[----:B------:R-:W-:Y:S01]  /*0e50*/  FFMA.FTZ R50, R23, R50, R15 ;  /* 0x0000003217327223 */ /* 0x000fe2000001000f */
[----:B------:R-:W-:-:S02]  /*0e60*/  FFMA.FTZ R32, R17, R32, R9 ;  /* 0x0000002011207223 */ /* 0x000fc40000010009 */
[----:B------:R-:W-:Y:S02]  /*0e70*/  F2FP.BF16.F32.PACK_AB R34, R49, R48 ;  /* 0x000000303122723e */ /* 0x000fe400000010ff */
[----:B------:R-:W-:Y:S02]  /*0e80*/  SHF.R.S32.HI R48, RZ, 0x1f, R43 ;  /* 0x0000001fff307819 */ /* 0x000fe4000001142b */
[----:B------:R-:W-:Y:S02]  /*0e90*/  F2FP.BF16.F32.PACK_AB R35, R50, R35 ;  /* 0x000000233223723e */ /* 0x000fe400000010ff */
[----:B------:R-:W-:Y:S01]  /*0ea0*/  LEA.HI R48, R48, R43, RZ, 0x3 ;  /* 0x0000002b30307211 */ /* 0x000fe200078f18ff */
[----:B------:R-:W-:Y:S01]  /*0eb0*/  FFMA.FTZ R43, R16, R33, R8 ;  /* 0x00000021102b7223 */ /* 0x000fe20000010008 */
[----:B------:R-:W-:Y:S02]  /*0ec0*/  FFMA.FTZ R33, R18, R51, R10 ;  /* 0x0000003312217223 */ /* 0x000fe4000001000a */
[----:B------:R-:W-:-:S02]  /*0ed0*/  LEA.HI.SX32 R49, R48, R3, 0x1d ;  /* 0x0000000330317211 */ /* 0x000fc400078feaff */
[----:B------:R-:W-:Y:S02]  /*0ee0*/  F2FP.BF16.F32.PACK_AB R32, R32, R43 ;  /* 0x0000002b2020723e */ /* 0x000fe400000010ff */
[----:B------:R-:W-:Y:S01]  /*0ef0*/  F2FP.BF16.F32.PACK_AB R33, R44, R33 ;  /* 0x000000212c21723e */ /* 0x000fe200000010ff */
[----:B0-----:R-:W-:-:S05]  /*0f00*/  IMAD.WIDE.U32 R46, R49, 0x10, R46 ;  /* 0x00000010312e7825 */ /* 0x001fca00078e002e */
[----:B------:R1:W-:Y:S02]  /*0f10*/  STG.E.128 desc[UR6][R46.64], R32 ;  /* 0x000000202e007986 */ /* 0x0003e4000c101d06 */
.L_x_1850:
[----:B------:R-:W-:Y:S05]  /*0f20*/  BSYNC.RECONVERGENT B0 ;  /* 0x0000000000007941 */ /* 0x000fea0003800200 */
.L_x_1849:
[----:B-1----:R-:W1:Y:S02]  /*0f30*/  LDC.64 R32, c[0x0][0x380] ;  /* 0x0000e000ff207b82 */ /* 0x002e640000000a00 */
[----:B-1----:R-:W-:-:S04]  /*0f40*/  LEA R0, R32, R0, 0x2 ;  /* 0x0000000020007211 */ /* 0x002fc800078e10ff */
[----:B------:R-:W-:-:S13]  /*0f50*/  ISETP.GE.AND P0, PT, R0, R33, PT ;  /* 0x000000210000720c */ /* 0x000fda0003f06270 */
[----:B------:R-:W-:Y:S05]  /*0f60*/  @!P0 BRA `(.L_x_1851) ;  /* 0xfffffff000e08947 */ /* 0x000fea000383ffff */
[----:B------:R-:W-:Y:S05]  /*0f70*/  EXIT ;  /* 0x000000000000794d */ /* 0x000fea0003800000 */
.L_x_1845:
        /* <DEDUP_REMOVED lines=26> */
[----:B------:R1:W4:Y:S06]  /*1120*/  @P0 LDG.E.64 R38, desc[UR6][R4.64+0x8] ;  /* 0x0000080604260981 */ /* 0x00032c000c1e1b00 */
[----:B------:R-:W0:Y:S01]  /*1130*/  @P0 LDC R33, c[0x0][0x40c] ;  /* 0x00010300ff210b82 */ /* 0x000e220000000800 */
[----:B-1----:R-:W-:-:S07]  /*1140*/  CS2R R4, SRZ ;  /* 0x0000000000047805 */ /* 0x002fce000001ff00 */
[----:B------:R-:W1:Y:S01]  /*1150*/  LDC.64 R48, c[0x0][0x3a8] ;  /* 0x0000ea00ff307b82 */ /* 0x000e620000000a00 */
[C---:B---3--:R-:W-:Y:S02]  /*1160*/  @P0 PRMT R32, R40.reuse, 0x7632, R32 ;  /* 0x0000763228200816 */ /* 0x048fe40000000020 */
[----:B------:R-:W-:Y:S02]  /*1170*/  @P0 SHF.L.U32 R6, R40, 0x10, RZ ;  /* 0x0000001028060819 */ /* 0x000fe400000006ff */
[----:B------:R-:W-:-:S03]  /*1180*/  @P0 SHF.L.U32 R34, R32, 0x10, RZ ;  /* 0x0000001020220819 */ /* 0x000fc600000006ff */
[----:B------:R-:W3:Y:S01]  /*1190*/  @P0 LDC R32, c[0x0][0x40c] ;  /* 0x00010300ff200b82 */ /* 0x000ee20000000800 */
[----:B--2---:R-:W-:Y:S01]  /*11a0*/  @P0 FMUL.FTZ R35, R6, R35 ;  /* 0x0000002306230220 */ /* 0x004fe20000410000 */
[C---:B------:R-:W-:Y:S01]  /*11b0*/  @P0 SHF.L.U32 R6, R41.reuse, 0x10, RZ ;  /* 0x0000001029060819 */ /* 0x040fe200000006ff */
[----:B------:R-:W-:Y:S01]  /*11c0*/  @P0 FMUL.FTZ R36, R34, R37 ;  /* 0x0000002522240220 */ /* 0x000fe20000410000 */
[----:B------:R-:W-:Y:S01]  /*11d0*/  PRMT R34, R41, 0x7632, R34 ;  /* 0x0000763229227816 */ /* 0x000fe20000000022 */
[----:B------:R-:W-:Y:S01]  /*11e0*/  @P0 FMUL.FTZ R4, R24, R35 ;  /* 0x0000002318040220 */ /* 0x000fe20000410000 */
[----:B----4-:R-:W-:Y:S01]  /*11f0*/  @P0 PRMT R7, R38, 0x7610, R7 ;  /* 0x0000761026070816 */ /* 0x010fe20000000007 */
[----:B------:R-:W-:Y:S01]  /*1200*/  @P0 FMUL.FTZ R5, R25, R36 ;  /* 0x0000002419050220 */ /* 0x000fe20000410000 */
[----:B------:R-:W-:Y:S01]  /*1210*/  @P0 SHF.L.U32 R34, R34, 0x10, RZ ;  /* 0x0000001022220819 */ /* 0x000fe200000006ff */
[----:B------:R-:W2:Y:S01]  /*1220*/  @P0 LDC R35, c[0x0][0x40c] ;  /* 0x00010300ff230b82 */ /* 0x000ea20000000800 */
[----:B------:R-:W-:Y:S01]  /*1230*/  PRMT R36, R38, 0x7632, R36 ;  /* 0x0000763226247816 */ /* 0x000fe20000000024 */
[----:B------:R-:W-:Y:S01]  /*1240*/  @P0 FMUL.FTZ R37, R6, R43 ;  /* 0x0000002b06250220 */ /* 0x000fe20000410000 */
[----:B------:R-:W-:-:S02]  /*1250*/  HFMA2 R6, -RZ, RZ, 0, 0 ;  /* 0x00000000ff067431 */ /* 0x000fc400000001ff */
[----:B0-----:R-:W-:Y:S01]  /*1260*/  @P0 FMUL.FTZ R44, R34, R45 ;  /* 0x0000002d222c0220 */ /* 0x001fe20000410000 */
[----:B------:R-:W-:Y:S01]  /*1270*/  @P0 SHF.L.U32 R45, R36, 0x10, RZ ;  /* 0x00000010242d0819 */ /* 0x000fe200000006ff */
[----:B------:R-:W-:Y:S01]  /*1280*/  @P0 FMUL.FTZ R6, R26, R37 ;  /* 0x000000251a060220 */ /* 0x000fe20000410000 */
[----:B------:R-:W-:Y:S01]  /*1290*/  @P0 SHF.L.U32 R46, R7, 0x10, RZ ;  /* 0x00000010072e0819 */ /* 0x000fe200000006ff */
[----:B------:R-:W0:Y:S01]  /*12a0*/  @P0 LDC R34, c[0x0][0x40c] ;  /* 0x00010300ff220b82 */ /* 0x000e220000000800 */
[----:B------:R-:W-:Y:S02]  /*12b0*/  CS2R R36, SRZ ;  /* 0x0000000000247805 */ /* 0x000fe4000001ff00 */
[----:B------:R-:W-:Y:S01]  /*12c0*/  MOV R43, RZ ;  /* 0x000000ff002b7202 */ /* 0x000fe20000000f00 */
[----:B------:R-:W-:Y:S01]  /*12d0*/  @P0 FMUL.FTZ R37, R27, R44 ;  /* 0x0000002c1b250220 */ /* 0x000fe20000410000 */
[----:B------:R-:W-:Y:S01]  /*12e0*/  @P0 FMUL.FTZ R33, R46, R33 ;  /* 0x000000212e210220 */ /* 0x000fe20000410000 */
[----:B------:R-:W-:Y:S01]  /*12f0*/  IMAD R44, R0, UR11, RZ ;  /* 0x0000000b002c7c24 */ /* 0x000fe2000f8e02ff */
[----:B------:R-:W-:Y:S01]  /*1300*/  @P0 PRMT R42, R39, 0x7610, R42 ;  /* 0x00007610272a0816 */ /* 0x000fe2000000002a */
[----:B---3--:R-:W-:Y:S01]  /*1310*/  @P0 FMUL.FTZ R32, R45, R32 ;  /* 0x000000202d200220 */ /* 0x008fe20000410000 */
[----:B------:R-:W-:-:S02]  /*1320*/  @P0 FMUL.FTZ R36, R28, R33 ;  /* 0x000000211c240220 */ /* 0x000fc40000410000 */
[----:B------:R-:W-:Y:S01]  /*1330*/  SHF.R.S32.HI R45, RZ, 0x1f, R44 ;  /* 0x0000001fff2d7819 */ /* 0x000fe2000001142c */
[----:B------:R-:W-:Y:S01]  /*1340*/  @P0 FMUL.FTZ R43, R29, R32 ;  /* 0x000000201d2b0220 */ /* 0x000fe20000410000 */
[----:B------:R-:W-:Y:S02]  /*1350*/  PRMT R32, R39, 0x7632, R32 ;  /* 0x0000763227207816 */ /* 0x000fe40000000020 */
[----:B------:R-:W-:Y:S02]  /*1360*/  @P0 SHF.L.U32 R33, R42, 0x10, RZ ;  /* 0x000000102a210819 */ /* 0x000fe400000006ff */
[----:B------:R-:W-:Y:S02]  /*1370*/  @P0 SHF.L.U32 R32, R32, 0x10, RZ ;  /* 0x0000001020200819 */ /* 0x000fe400000006ff */
[----:B------:R-:W-:Y:S02]  /*1380*/  LEA.HI R46, R45, R44, RZ, 0x3 ;  /* 0x0000002c2d2e7211 */ /* 0x000fe400078f18ff */
[----:B------:R-:W-:Y:S01]  /*1390*/  CS2R R44, SRZ ;  /* 0x00000000002c7805 */ /* 0x000fe2000001ff00 */
[----:B--2---:R-:W-:Y:S01]  /*13a0*/  @P0 FMUL.FTZ R32, R32, R35 ;  /* 0x0000002320200220 */ /* 0x004fe20000410000 */
[----:B------:R-:W-:Y:S01]  /*13b0*/  LEA.HI.SX32 R35, R46, R3, 0x1d ;  /* 0x000000032e237211 */ /* 0x000fe200078feaff */
[----:B0-----:R-:W-:-:S02]  /*13c0*/  @P0 FMUL.FTZ R33, R33, R34 ;  /* 0x0000002221210220 */ /* 0x001fc40000410000 */
[----:B------:R-:W-:Y:S01]  /*13d0*/  @P0 FMUL.FTZ R45, R31, R32 ;  /* 0x000000201f2d0220 */ /* 0x000fe20000410000 */
[----:B------:R-:W-:Y:S01]  /*13e0*/  F2FP.BF16.F32.PACK_AB R32, R5, R4 ;  /* 0x000000040520723e */ /* 0x000fe200000010ff */
[----:B-1----:R-:W-:-:S04]  /*13f0*/  IMAD.WIDE.U32 R48, R35, 0x10, R48 ;  /* 0x0000001023307825 */ /* 0x002fc800078e0030 */
[----:B------:R-:W-:Y:S01]  /*1400*/  @P0 FMUL.FTZ R44, R30, R33 ;  /* 0x000000211e2c0220 */ /* 0x000fe20000410000 */
[----:B------:R-:W-:Y:S02]  /*1410*/  F2FP.BF16.F32.PACK_AB R33, R37, R6 ;  /* 0x000000062521723e */ /* 0x000fe400000010ff */
[----:B------:R-:W-:Y:S02]  /*1420*/  F2FP.BF16.F32.PACK_AB R34, R43, R36 ;  /* 0x000000242b22723e */ /* 0x000fe400000010ff */
[----:B------:R-:W-:-:S05]  /*1430*/  F2FP.BF16.F32.PACK_AB R35, R45, R44 ;  /* 0x0000002c2d23723e */ /* 0x000fca00000010ff */
[----:B------:R0:W-:Y:S02]  /*1440*/  STG.E.128 desc[UR6][R48.64], R32 ;  /* 0x0000002030007986 */ /* 0x0001e4000c101d06 */
.L_x_1853:
[----:B------:R-:W-:Y:S05]  /*1450*/  BSYNC.RECONVERGENT B0 ;  /* 0x0000000000007941 */ /* 0x000fea0003800200 */
.L_x_1852:
        /* <DEDUP_REMOVED lines=54> */
.L_x_1880:
        /* <DEDUP_REMOVED lines=54> */
.L_x_1856:
[----:B------:R-:W-:Y:S05]  /*1b20*/  BSYNC.RECONVERGENT B0 ;  /* 0x0000000000007941 */ /* 0x000fea0003800200 */
.L_x_1855:
[----:B-12---:R-:W1:Y:S02]  /*1b30*/  LDC.64 R32, c[0x0][0x380] ;  /* 0x0000e000ff207b82 */ /* 0x006e640000000a00 */
[----:B-1----:R-:W-:-:S04]  /*1b40*/  LEA R0, R32, R0, 0x2 ;  /* 0x0000000020007211 */ /* 0x002fc800078e10ff */
[----:B------:R-:W-:-:S13]  /*1b50*/  ISETP.GE.AND P0, PT, R0, R33, PT ;  /* 0x000000210000720c */ /* 0x000fda0003f06270 */
[----:B------:R-:W-:Y:S05]  /*1b60*/  @!P0 BRA `(.L_x_1845) ;  /* 0xfffffff400048947 */ /* 0x000fea000383ffff */
[----:B------:R-:W-:Y:S05]  /*1b70*/  EXIT ;  /* 0x000000000000794d */ /* 0x000fea0003800000 */
.L_x_1848:
[----:B------:R-:W-:Y:S01]  /*1b80*/  HFMA2 R33, -RZ, RZ, 0, 5.9604644775390625e-08 ;  /* 0x00000001ff217431 */ /* 0x000fe200000001ff */
[----:B------:R-:W-:Y:S01]  /*1b90*/  BSSY B0, `(.L_x_1857) ;  /* 0x0000006000007945 */ /* 0x000fe20003800000 */
[----:B------:R-:W-:Y:S02]  /*1ba0*/  MOV R34, 0x1f ;  /* 0x0000001f00227802 */ /* 0x000fe40000000f00 */
[----:B------:R-:W-:-:S07]  /*1bb0*/  MOV R35, 0xffffffff ;  /* 0xffffffff00237802 */ /* 0x000fce0000000f00 */
[----:B-----5:R-:W-:Y:S05]  /*1bc0*/  WARPSYNC.COLLECTIVE R35, `(.L_x_1858) ;  /* 0x0000000023087348 */ /* 0x020fea0003c00000 */
[----:B------:R0:W1:Y:S02]  /*1bd0*/  SHFL.BFLY P0, R46, R32, R33, R34 ;  /* 0x0c000021202e7389 */ /* 0x0000640000000022 */
[----:B01---5:R-:W-:Y:S05]  /*1be0*/  ENDCOLLECTIVE ;  /* 0x000000000000791b */ /* 0x023fea0003800000 */
.L_x_1858:
[----:B------:R-:W-:Y:S05]  /*1bf0*/  BSYNC B0 ;  /* 0x0000000000007941 */ /* 0x000fea0003800000 */
.L_x_1857:
        /* <DEDUP_REMOVED lines=9> */
.L_x_1859:
[----:B------:R-:W-:Y:S02]  /*1c90*/  HFMA2 R33, -RZ, RZ, 0, 2.384185791015625e-07 ;  /* 0x00000004ff217431 */ /* 0x000fe400000001ff */
[----:B------:R-:W-:-:S05]  /*1ca0*/  FADD.FTZ R50, R49, R46 ;  /* 0x0000002e31327221 */ /* 0x000fca0000010000 */
[----:B------:R-:W-:-:S07]  /*1cb0*/  MOV R32, R50 ;  /* 0x0000003200207202 */ /* 0x000fce0000000f00 */
[----:B------:R-:W-:Y:S05]  /*1cc0*/  WARPSYNC.COLLECTIVE R35, `(.L_x_1860) ;  /* 0x0000000023087348 */ /* 0x000fea0003c00000 */
[----:B------:R0:W1:Y:S02]  /*1cd0*/  SHFL.BFLY P0, R46, R32, R33, R34 ;  /* 0x0c000021202e7389 */ /* 0x0000640000000022 */
[----:B01----:R-:W-:Y:S05]  /*1ce0*/  ENDCOLLECTIVE ;  /* 0x000000000000791b */ /* 0x003fea0003800000 */
.L_x_1860:
[----:B------:R-:W-:Y:S02]  /*1cf0*/  HFMA2 R33, -RZ, RZ, 0, 4.76837158203125e-07 ;  /* 0x00000008ff217431 */ /* 0x000fe400000001ff */
[----:B------:R-:W-:-:S05]  /*1d00*/  FADD.FTZ R51, R50, R46 ;  /* 0x0000002e32337221 */ /* 0x000fca0000010000 */
[----:B------:R-:W-:-:S07]  /*1d10*/  MOV R32, R51 ;  /* 0x0000003300207202 */ /* 0x000fce0000000f00 */
[----:B------:R-:W-:Y:S05]  /*1d20*/  WARPSYNC.COLLECTIVE R35, `(.L_x_1861) ;  /* 0x0000000023087348 */ /* 0x000fea0003c00000 */
[----:B------:R0:W1:Y:S02]  /*1d30*/  SHFL.BFLY P0, R46, R32, R33, R34 ;  /* 0x0c000021202e7389 */ /* 0x0000640000000022 */
[----:B01----:R-:W-:Y:S05]  /*1d40*/  ENDCOLLECTIVE ;  /* 0x000000000000791b */ /* 0x003fea0003800000 */
.L_x_1861:
[----:B------:R-:W-:Y:S02]  /*1d50*/  HFMA2 R33, -RZ, RZ, 0, 9.5367431640625e-07 ;  /* 0x00000010ff217431 */ /* 0x000fe400000001ff */
[----:B------:R-:W-:-:S05]  /*1d60*/  FADD.FTZ R52, R51, R46 ;  /* 0x0000002e33347221 */ /* 0x000fca0000010000 */
[----:B------:R-:W-:-:S07]  /*1d70*/  MOV R32, R52 ;  /* 0x0000003400207202 */ /* 0x000fce0000000f00 */
[----:B------:R-:W-:Y:S05]  /*1d80*/  WARPSYNC.COLLECTIVE R35, `(.L_x_1862) ;  /* 0x0000000023087348 */ /* 0x000fea0003c00000 */
[----:B------:R0:W1:Y:S02]  /*1d90*/  SHFL.BFLY P0, R46, R32, R33, R34 ;  /* 0x0c000021202e7389 */ /* 0x0000640000000022 */
[----:B01----:R-:W-:Y:S05]  /*1da0*/  ENDCOLLECTIVE ;  /* 0x000000000000791b */ /* 0x003fea0003800000 */
.L_x_1862:
        /* <DEDUP_REMOVED lines=23> */
.L_x_1863:
[----:B------:R-:W-:Y:S02]  /*1f20*/  HFMA2 R33, -RZ, RZ, 0, 1.1920928955078125e-07 ;  /* 0x00000002ff217431 */ /* 0x000fe400000001ff */
[----:B------:R-:W-:-:S05]  /*1f30*/  FADD.FTZ R49, R32, R46 ;  /* 0x0000002e20317221 */ /* 0x000fca0000010000 */
[----:B------:R-:W-:-:S07]  /*1f40*/  MOV R32, R49 ;  /* 0x0000003100207202 */ /* 0x000fce0000000f00 */
[----:B------:R-:W-:Y:S05]  /*1f50*/  WARPSYNC.COLLECTIVE R35, `(.L_x_1864) ;  /* 0x0000000023087348 */ /* 0x000fea0003c00000 */
[----:B------:R0:W1:Y:S02]  /*1f60*/  SHFL.BFLY P0, R46, R32, R33, R34 ;  /* 0x0c000021202e7389 */ /* 0x0000640000000022 */
[----:B01----:R-:W-:Y:S05]  /*1f70*/  ENDCOLLECTIVE ;  /* 0x000000000000791b */ /* 0x003fea0003800000 */
.L_x_1864:
[----:B------:R-:W-:Y:S02]  /*1f80*/  HFMA2 R33, -RZ, RZ, 0, 2.384185791015625e-07 ;  /* 0x00000004ff217431 */ /* 0x000fe400000001ff */
[----:B------:R-:W-:-:S05]  /*1f90*/  FADD.FTZ R50, R49, R46 ;  /* 0x0000002e31327221 */ /* 0x000fca0000010000 */
[----:B------:R-:W-:-:S07]  /*1fa0*/  MOV R32, R50 ;  /* 0x0000003200207202 */ /* 0x000fce0000000f00 */
[----:B------:R-:W-:Y:S05]  /*1fb0*/  WARPSYNC.COLLECTIVE R35, `(.L_x_1865) ;  /* 0x0000000023087348 */ /* 0x000fea0003c00000 */
[----:B------:R0:W1:Y:S02]  /*1fc0*/  SHFL.BFLY P0, R46, R32, R33, R34 ;  /* 0x0c000021202e7389 */ /* 0x0000640000000022 */
[----:B01----:R-:W-:Y:S05]  /*1fd0*/  ENDCOLLECTIVE ;  /* 0x000000000000791b */ /* 0x003fea0003800000 */
.L_x_1865:
[----:B------:R-:W-:Y:S02]  /*1fe0*/  HFMA2 R33, -RZ, RZ, 0, 4.76837158203125e-07 ;  /* 0x00000008ff217431 */ /* 0x000fe400000001ff */
[----:B------:R-:W-:-:S05]  /*1ff0*/  FADD.FTZ R51, R50, R46 ;  /* 0x0000002e32337221 */ /* 0x000fca0000010000 */
[----:B------:R-:W-:-:S07]  /*2000*/  MOV R32, R51 ;  /* 0x0000003300207202 */ /* 0x000fce0000000f00 */
[----:B------:R-:W-:Y:S05]  /*2010*/  WARPSYNC.COLLECTIVE R35, `(.L_x_1866) ;  /* 0x0000000023087348 */ /* 0x000fea0003c00000 */
[----:B------:R0:W1:Y:S02]  /*2020*/  SHFL.BFLY P0, R46, R32, R33, R34 ;  /* 0x0c000021202e7389 */ /* 0x0000640000000022 */
[----:B01----:R-:W-:Y:S05]  /*2030*/  ENDCOLLECTIVE ;  /* 0x000000000000791b */ /* 0x003fea0003800000 */
.L_x_1866:
[----:B------:R-:W-:Y:S02]  /*2040*/  HFMA2 R33, -RZ, RZ, 0, 9.5367431640625e-07 ;  /* 0x00000010ff217431 */ /* 0x000fe400000001ff */
[----:B------:R-:W-:-:S05]  /*2050*/  FADD.FTZ R52, R51, R46 ;  /* 0x0000002e33347221 */ /* 0x000fca0000010000 */
[----:B------:R-:W-:-:S07]  /*2060*/  MOV R32, R52 ;  /* 0x0000003400207202 */ /* 0x000fce0000000f00 */
[----:B------:R-:W-:Y:S05]  /*2070*/  WARPSYNC.COLLECTIVE R35, `(.L_x_1867) ;  /* 0x0000000023087348 */ /* 0x000fea0003c00000 */
[----:B------:R0:W1:Y:S02]  /*2080*/  SHFL.BFLY P0, R46, R32, R33, R34 ;  /* 0x0c000021202e7389 */ /* 0x0000640000000022 */
[----:B01----:R-:W-:Y:S05]  /*2090*/  ENDCOLLECTIVE ;  /* 0x000000000000791b */ /* 0x003fea0003800000 */
.L_x_1867:
[----:B------:R-:W-:Y:S05]  /*20a0*/  BRA `(.L_x_1868) ;  /* 0xffffffe800c47947 */ /* 0x000fea000383ffff */
.L_x_1854:
[----:B------:R-:W-:Y:S01]  /*20b0*/  HFMA2 R34, -RZ, RZ, 0, 1.847743988037109375e-06 ;  /* 0x0000001fff227431 */ /* 0x000fe200000001ff */
[----:B------:R-:W-:Y:S01]  /*20c0*/  BSSY B0, `(.L_x_1869) ;  /* 0x0000006000007945 */ /* 0x000fe20003800000 */
[----:B------:R-:W-:Y:S02]  /*20d0*/  MOV R33, 0x1 ;  /* 0x0000000100217802 */ /* 0x000fe40000000f00 */
[----:B------:R-:W-:-:S07]  /*20e0*/  MOV R35, 0xffffffff ;  /* 0xffffffff00237802 */ /* 0x000fce0000000f00 */
[----:B-----5:R-:W-:Y:S05]  /*20f0*/  WARPSYNC.COLLECTIVE R35, `(.L_x_1870) ;  /* 0x0000000023087348 */ /* 0x020fea0003c00000 */
[----:B------:R0:W1:Y:S02]  /*2100*/  SHFL.BFLY P0, R46, R32, R33, R34 ;  /* 0x0c000021202e7389 */ /* 0x0000640000000022 */
[----:B01---5:R-:W-:Y:S05]  /*2110*/  ENDCOLLECTIVE ;  /* 0x000000000000791b */ /* 0x023fea0003800000 */
.L_x_1870:
[----:B------:R-:W-:Y:S05]  /*2120*/  BSYNC B0 ;  /* 0x0000000000007941 */ /* 0x000fea0003800000 */
.L_x_1869:
        /* <DEDUP_REMOVED lines=9> */
.L_x_1871:
[----:B------:R-:W-:Y:S02]  /*21c0*/  HFMA2 R33, -RZ, RZ, 0, 2.384185791015625e-07 ;  /* 0x00000004ff217431 */ /* 0x000fe400000001ff */
[----:B------:R-:W-:-:S05]  /*21d0*/  FADD.FTZ R51, R50, R46 ;  /* 0x0000002e32337221 */ /* 0x000fca0000010000 */
[----:B------:R-:W-:-:S07]  /*21e0*/  MOV R32, R51 ;  /* 0x0000003300207202 */ /* 0x000fce0000000f00 */
[----:B------:R-:W-:Y:S05]  /*21f0*/  WARPSYNC.COLLECTIVE R35, `(.L_x_1872) ;  /* 0x0000000023087348 */ /* 0x000fea0003c00000 */
[----:B------:R0:W1:Y:S02]  /*2200*/  SHFL.BFLY P0, R46, R32, R33, R34 ;  /* 0x0c000021202e7389 */ /* 0x0000640000000022 */
[----:B01----:R-:W-:Y:S05]  /*2210*/  ENDCOLLECTIVE ;  /* 0x000000000000791b */ /* 0x003fea0003800000 */
.L_x_1872:
[----:B------:R-:W-:Y:S02]  /*2220*/  HFMA2 R33, -RZ, RZ, 0, 4.76837158203125e-07 ;  /* 0x00000008ff217431 */ /* 0x000fe400000001ff */
[----:B------:R-:W-:-:S05]  /*2230*/  FADD.FTZ R52, R51, R46 ;  /* 0x0000002e33347221 */ /* 0x000fca0000010000 */
[----:B------:R-:W-:-:S07]  /*2240*/  MOV R32, R52 ;  /* 0x0000003400207202 */ /* 0x000fce0000000f00 */
[----:B------:R-:W-:Y:S05]  /*2250*/  WARPSYNC.COLLECTIVE R35, `(.L_x_1873) ;  /* 0x0000000023087348 */ /* 0x000fea0003c00000 */
[----:B------:R0:W1:Y:S02]  /*2260*/  SHFL.BFLY P0, R46, R32, R33, R34 ;  /* 0x0c000021202e7389 */ /* 0x0000640000000022 */
[----:B01----:R-:W-:Y:S05]  /*2270*/  ENDCOLLECTIVE ;  /* 0x000000000000791b */ /* 0x003fea0003800000 */
.L_x_1873:
[----:B------:R-:W-:Y:S02]  /*2280*/  HFMA2 R33, -RZ, RZ, 0, 9.5367431640625e-07 ;  /* 0x00000010ff217431 */ /* 0x000fe400000001ff */
[----:B------:R-:W-:-:S05]  /*2290*/  FADD.FTZ R53, R52, R46 ;  /* 0x0000002e34357221 */ /* 0x000fca0000010000 */
[----:B------:R-:W-:-:S07]  /*22a0*/  MOV R32, R53 ;  /* 0x0000003500207202 */ /* 0x000fce0000000f00 */
[----:B------:R-:W-:Y:S05]  /*22b0*/  WARPSYNC.COLLECTIVE R35, `(.L_x_1874) ;  /* 0x0000000023087348 */ /* 0x000fea0003c00000 */
[----:B------:R0:W1:Y:S02]  /*22c0*/  SHFL.BFLY P0, R46, R32, R33, R34 ;  /* 0x0c000021202e7389 */ /* 0x0000640000000022 */
[----:B01----:R-:W-:Y:S05]  /*22d0*/  ENDCOLLECTIVE ;  /* 0x000000000000791b */ /* 0x003fea0003800000 */
.L_x_1874:
        /* <DEDUP_REMOVED lines=23> */
.L_x_1875:
[----:B------:R-:W-:Y:S02]  /*2450*/  HFMA2 R33, -RZ, RZ, 0, 1.1920928955078125e-07 ;  /* 0x00000002ff217431 */ /* 0x000fe400000001ff */
[----:B------:R-:W-:-:S05]  /*2460*/  FADD.FTZ R50, R32, R46 ;  /* 0x0000002e20327221 */ /* 0x000fca0000010000 */
[----:B------:R-:W-:-:S07]  /*2470*/  MOV R32, R50 ;  /* 0x0000003200207202 */ /* 0x000fce0000000f00 */
[----:B------:R-:W-:Y:S05]  /*2480*/  WARPSYNC.COLLECTIVE R35, `(.L_x_1876) ;  /* 0x0000000023087348 */ /* 0x000fea0003c00000 */
[----:B------:R0:W1:Y:S02]  /*2490*/  SHFL.BFLY P0, R46, R32, R33, R34 ;  /* 0x0c000021202e7389 */ /* 0x0000640000000022 */
[----:B01----:R-:W-:Y:S05]  /*24a0*/  ENDCOLLECTIVE ;  /* 0x000000000000791b */ /* 0x003fea0003800000 */
.L_x_1876:
[----:B------:R-:W-:Y:S02]  /*24b0*/  HFMA2 R33, -RZ, RZ, 0, 2.384185791015625e-07 ;  /* 0x00000004ff217431 */ /* 0x000fe400000001ff */
[----:B------:R-:W-:-:S05]  /*24c0*/  FADD.FTZ R51, R50, R46 ;  /* 0x0000002e32337221 */ /* 0x000fca0000010000 */
[----:B------:R-:W-:-:S07]  /*24d0*/  MOV R32, R51 ;  /* 0x0000003300207202 */ /* 0x000fce0000000f00 */
[----:B------:R-:W-:Y:S05]  /*24e0*/  WARPSYNC.COLLECTIVE R35, `(.L_x_1877) ;  /* 0x0000000023087348 */ /* 0x000fea0003c00000 */
[----:B------:R0:W1:Y:S02]  /*24f0*/  SHFL.BFLY P0, R46, R32, R33, R34 ;  /* 0x0c000021202e7389 */ /* 0x0000640000000022 */
[----:B01----:R-:W-:Y:S05]  /*2500*/  ENDCOLLECTIVE ;  /* 0x000000000000791b */ /* 0x003fea0003800000 */
.L_x_1877:
[----:B------:R-:W-:Y:S02]  /*2510*/  HFMA2 R33, -RZ, RZ, 0, 4.76837158203125e-07 ;  /* 0x00000008ff217431 */ /* 0x000fe400000001ff */
[----:B------:R-:W-:-:S05]  /*2520*/  FADD.FTZ R52, R51, R46 ;  /* 0x0000002e33347221 */ /* 0x000fca0000010000 */
[----:B------:R-:W-:-:S07]  /*2530*/  MOV R32, R52 ;  /* 0x0000003400207202 */ /* 0x000fce0000000f00 */
[----:B------:R-:W-:Y:S05]  /*2540*/  WARPSYNC.COLLECTIVE R35, `(.L_x_1878) ;  /* 0x0000000023087348 */ /* 0x000fea0003c00000 */
[----:B------:R0:W1:Y:S02]  /*2550*/  SHFL.BFLY P0, R46, R32, R33, R34 ;  /* 0x0c000021202e7389 */ /* 0x0000640000000022 */
[----:B01----:R-:W-:Y:S05]  /*2560*/  ENDCOLLECTIVE ;  /* 0x000000000000791b */ /* 0x003fea0003800000 */
.L_x_1878:
[----:B------:R-:W-:Y:S02]  /*2570*/  HFMA2 R33, -RZ, RZ, 0, 9.5367431640625e-07 ;  /* 0x00000010ff217431 */ /* 0x000fe400000001ff */
[----:B------:R-:W-:-:S05]  /*2580*/  FADD.FTZ R53, R52, R46 ;  /* 0x0000002e34357221 */ /* 0x000fca0000010000 */
[----:B------:R-:W-:-:S07]  /*2590*/  MOV R32, R53 ;  /* 0x0000003500207202 */ /* 0x000fce0000000f00 */
[----:B------:R-:W-:Y:S05]  /*25a0*/  WARPSYNC.COLLECTIVE R35, `(.L_x_1879) ;  /* 0x0000000023087348 */ /* 0x000fea0003c00000 */
[----:B------:R0:W1:Y:S02]  /*25b0*/  SHFL.BFLY P0, R46, R32, R33, R34 ;  /* 0x0c000021202e7389 */ /* 0x0000640000000022 */
[----:B01----:R-:W-:Y:S05]  /*25c0*/  ENDCOLLECTIVE ;  /* 0x000000000000791b */ /* 0x003fea0003800000 */
.L_x_1879:
[----:B------:R-:W-:Y:S05]  /*25d0*/  BRA `(.L_x_1880) ;  /* 0xfffffff000787947 */ /* 0x000fea000383ffff */
.L_x_1881:
        /* <DEDUP_REMOVED lines=10> */
.L_x_9073:


//--------------------- .text._ZN10layer_norm13ln_fwd_kernelINS_13Kernel_traitsIf13__nv_bfloat16S2_S2_fjLj256ELj1ELj4ELj1ELj16ENS_18Kernel_traits_baseILj256EfS2_S2_S2_fjLj128EEEEELb0ELb1ELb1ELb1EEEvNS_9FwdParamsE --------------------------
	.section	.text._ZN10layer_norm13ln_fwd_kernelINS_13Kernel_traitsIf13__nv_bfloat16S2_S2_fjLj256ELj1ELj4ELj1ELj16ENS_18Kernel_traits_baseILj256EfS2_S2_S2_fjLj128EEEEELb0ELb1ELb1ELb1EEEvNS_9FwdParamsE,"ax",@progbits
	.align	128
        .global         _ZN10layer_norm13ln_fwd_kernelINS_13Kernel_traitsIf13__nv_bfloat16S2_S2_fjLj256ELj1ELj4ELj1ELj16ENS_18Kernel_traits_baseILj256EfS2_S2_S2_fjLj128EEEEELb0ELb1ELb1ELb1EEEvNS_9FwdParamsE
        .type           _ZN10layer_norm13ln_fwd_kernelINS_13Kernel_traitsIf13__nv_bfloat16S2_S2_fjLj256ELj1ELj4ELj1ELj16ENS_18Kernel_traits_baseILj256EfS2_S2_S2_fjLj128EEEEELb0ELb1ELb1ELb1EEEvNS_9FwdParamsE,@function
        .size           _ZN10layer_norm13ln_fwd_kernelINS_13Kernel_traitsIf13__nv_bfloat16S2_S2_fjLj256ELj1ELj4ELj1ELj16ENS_18Kernel_traits_baseILj256EfS2_S2_S2_fjLj128EEEEELb0ELb1ELb1ELb1EEEvNS_9FwdParamsE,(.L_x_9074 - _ZN10layer_norm13ln_fwd_kernelINS_13Kernel_traitsIf13__nv_bfloat16S2_S2_fjLj256ELj1ELj4ELj1ELj16ENS_18Kernel_traits_baseILj256EfS2_S2_S2_fjLj128EEEEELb0ELb1ELb1ELb1EEEvNS_9FwdParamsE)
        .other          _ZN10layer_norm13ln_fwd_kernelINS_13Kernel_traitsIf13__nv_bfloat16S2_S2_fjLj256ELj1ELj4ELj1ELj16ENS_18Kernel_traits_baseILj256EfS2_S2_S2_fjLj128EEEEELb0ELb1ELb1ELb1EEEvNS_9FwdParamsE,@"STO_CUDA_ENTRY STV_DEFAULT"
_ZN10layer_norm13ln_fwd_kernelINS_13Kernel_traitsIf13__nv_bfloat16S2_S2_fjLj256ELj1ELj4ELj1ELj16ENS_18Kernel_traits_baseILj256EfS2_S2_S2_fjLj128EEEEELb0ELb1ELb1ELb1EEEvNS_9FwdParamsE:
.text._ZN10layer_norm13ln_fwd_kernelINS_13Kernel_traitsIf13__nv_bfloat16S2_S2_fjLj256ELj1ELj4ELj1ELj16ENS_18Kernel_traits_baseILj256EfS2_S2_S2_fjLj128EEEEELb0ELb1ELb1ELb1EEEvNS_9FwdParamsE:
        /* <DEDUP_REMOVED lines=27> */
[----:B0-----:R-:W0:Y:S01]  /*01b0*/  LDC.64 R6, c[0x0][0x3e8] ;  /* 0x0000fa00ff067b82 */ /* 0x001e220000000a00 */
[----:B------:R1:W5:Y:S01]  /*01c0*/  LDG.E.128 R20, desc[UR6][R4.64] ;  /* 0x0000000604147981 */ /* 0x000362000c1e1d00 */
[----:B------:R-:W2:Y:S03]  /*01d0*/  LDCU.64 UR4, c[0x0][0x3a0] ;  /* 0x00007400ff0477ac */ /* 0x000ea60008000a00 */
[----:B------:R1:W5:Y:S01]  /*01e0*/  LDG.E.128 R16, desc[UR6][R4.64+0x10] ;  /* 0x0000100604107981 */ /* 0x000362000c1e1d00 */
[----:B------:R-:W3:Y:S01]  /*01f0*/  LDCU.U8 UR8, c[0x0][0x410] ;  /* 0x00008200ff0877ac */ /* 0x000ee20008000000 */
[----:B------:R-:W4:Y:S01]  /*0200*/  LDCU UR9, c[0x0][0x448] ;  /* 0x00008900ff0977ac */ /* 0x000f220008000800 */
[----:B------:R-:W0:Y:S02]  /*0210*/  LDCU UR10, c[0x0][0x448] ;  /* 0x00008900ff0a77ac */ /* 0x000e240008000800 */
[----:B0-----:R-:W-:-:S05]  /*0220*/  IMAD.WIDE.U32 R6, R3, 0x20, R6 ;  /* 0x0000002003067825 */ /* 0x001fca00078e0006 */
[----:B------:R1:W5:Y:S04]  /*0230*/  LDG.E.128 R12, desc[UR6][R6.64] ;  /* 0x00000006060c7981 */ /* 0x000368000c1e1d00 */
[----:B------:R1:W5:Y:S01]  /*0240*/  LDG.E.128 R8, desc[UR6][R6.64+0x10] ;  /* 0x0000100606087981 */ /* 0x000362000c1e1d00 */
[----:B--2---:R-:W-:-:S04]  /*0250*/  UISETP.NE.U32.AND UP0, UPT, UR4, URZ, UPT ;  /* 0x000000ff0400728c */ /* 0x004fc8000bf05070 */
[----:B------:R-:W-:-:S09]  /*0260*/  UISETP.NE.AND.EX UP0, UPT, UR5, URZ, UPT, UP0 ;  /* 0x000000ff0500728c */ /* 0x000fd2000bf05300 */
[----:B-1-34-:R-:W-:Y:S05]  /*0270*/  BRA.U !UP0, `(.L_x_1882) ;  /* 0x0000000908f47547 */ /* 0x01afea000b800000 */
.L_x_1886:
[----:B------:R-:W0:Y:S08]  /*0280*/  LDC.64 R38, c[0x0][0x3f0] ;  /* 0x0000fc00ff267b82 */ /* 0x000e300000000a00 */
[----:B------:R-:W1:Y:S01]  /*0290*/  LDC R37, c[0x0][0x388] ;  /* 0x0000e200ff257b82 */ /* 0x000e620000000800 */
[----:B------:R-:W-:-:S07]  /*02a0*/  CS2R R40, SRZ ;  /* 0x0000000000287805 */ /* 0x000fce000001ff00 */
[----:B------:R-:W2:Y:S01]  /*02b0*/  LDC.64 R42, c[0x0][0x3f8] ;  /* 0x0000fe00ff2a7b82 */ /* 0x000ea20000000a00 */
[----:B0-----:R-:W-:-:S05]  /*02c0*/  IMAD.WIDE R38, R2, 0x4, R38 ;  /* 0x0000000402267825 */ /* 0x001fca00078e0226 */
[----:B------:R-:W3:Y:S02]  /*02d0*/  LDG.E R36, desc[UR6][R38.64] ;  /* 0x0000000626247981 */ /* 0x000ee4000c1e1900 */
[----:B---3--:R-:W-:-:S13]  /*02e0*/  ISETP.GE.AND P0, PT, R36, 0x1, PT ;  /* 0x000000012400780c */ /* 0x008fda0003f06270 */
[----:B------:R-:W-:Y:S01]  /*02f0*/  @P0 IADD3 R0, PT, PT, R36, -0x1, RZ ;  /* 0xffffffff24000810 */ /* 0x000fe20007ffe0ff */
[----:B------:R-:W0:Y:S01]  /*0300*/  @P0 LDC.64 R32, c[0x0][0x390] ;  /* 0x0000e400ff200b82 */ /* 0x000e220000000a00 */
[----:B------:R-:W-:-:S03]  /*0310*/  @P0 MOV R41, RZ ;  /* 0x000000ff00290202 */ /* 0x000fc60000000f00 */
[----:B-1----:R-:W-:-:S05]  /*0320*/  @P0 IMAD R0, R0, R37, RZ ;  /* 0x0000002500000224 */ /* 0x002fca00078e02ff */
[----:B------:R-:W-:-:S04]  /*0330*/  @P0 SHF.R.S32.HI R35, RZ, 0x1f, R0 ;  /* 0x0000001fff230819 */ /* 0x000fc80000011400 */
[----:B------:R-:W-:Y:S02]  /*0340*/  @P0 LEA.HI R0, R35, R0, RZ, 0x3 ;  /* 0x0000000023000211 */ /* 0x000fe400078f18ff */
[----:B------:R-:W1:Y:S02]  /*0350*/  LDC.64 R34, c[0x0][0x3a0] ;  /* 0x0000e800ff227b82 */ /* 0x000e640000000a00 */
[----:B------:R-:W-:Y:S01]  /*0360*/  @P0 LEA.HI.SX32 R40, R0, R3, 0x1d ;  /* 0x0000000300280211 */ /* 0x000fe200078feaff */
[----:B------:R-:W-:-:S05]  /*0370*/  IMAD R0, R2, R37, RZ ;  /* 0x0000002502007224 */ /* 0x000fca00078e02ff */
[----:B------:R-:W-:Y:S02]  /*0380*/  SHF.R.S32.HI R39, RZ, 0x1f, R0 ;  /* 0x0000001fff277819 */ /* 0x000fe40000011400 */
[C---:B0-----:R-:W-:Y:S02]  /*0390*/  @P0 LEA R44, P1, R40.reuse, R32, 0x4 ;  /* 0x00000020282c0211 */ /* 0x041fe400078220ff */
[----:B------:R-:W-:Y:S02]  /*03a0*/  LEA.HI R0, R39, R0, RZ, 0x3 ;  /* 0x0000000027007211 */ /* 0x000fe400078f18ff */
[----:B------:R-:W-:Y:S02]  /*03b0*/  @P0 LEA.HI.X R45, R40, R33, R41, 0x4, P1 ;  /* 0x00000021282d0211 */ /* 0x000fe400008f2429 */
[----:B------:R-:W-:Y:S01]  /*03c0*/  LEA.HI.SX32 R49, R0, R3, 0x1d ;  /* 0x0000000300317211 */ /* 0x000fe200078feaff */
[----:B------:R-:W0:Y:S02]  /*03d0*/  @P0 LDC R41, c[0x0][0x40c] ;  /* 0x00010300ff290b82 */ /* 0x000e240000000800 */
[----:B------:R-:W3:Y:S02]  /*03e0*/  @P0 LDG.E.128 R4, desc[UR6][R44.64] ;  /* 0x000000062c040981 */ /* 0x000ee4000c1e1d00 */
[----:B-1----:R-:W-:-:S06]  /*03f0*/  IMAD.WIDE.U32 R34, R49, 0x10, R34 ;  /* 0x0000001031227825 */ /* 0x002fcc00078e0022 */
[----:B------:R-:W4:Y:S01]  /*0400*/  LDG.E.128 R32, desc[UR6][R34.64] ;  /* 0x0000000622207981 */ /* 0x000f22000c1e1d00 */
[----:B------:R-:W-:Y:S01]  /*0410*/  ISETP.GT.AND P1, PT, R36, RZ, PT ;  /* 0x000000ff2400720c */ /* 0x000fe20003f24270 */
[----:B--2---:R-:W-:-:S05]  /*0420*/  IMAD.WIDE R42, R2, 0x4, R42 ;  /* 0x00000004022a7825 */ /* 0x004fca00078e022a */
[----:B-----5:R1:W5:Y:S01]  /*0430*/  LDG.E R0, desc[UR6][R42.64] ;  /* 0x000000062a007981 */ /* 0x020362000c1e1900 */
[----:B------:R-:W-:-:S06]  /*0440*/  UMOV UR4, 0xffffffff ;  /* 0xffffffff00047882 */ /* 0x000fcc0000000000 */
[----:B------:R-:W2:Y:S08]  /*0450*/  @P1 LDC R48, c[0x0][0x40c] ;  /* 0x00010300ff301b82 */ /* 0x000eb00000000800 */
[----:B------:R-:W2:Y:S08]  /*0460*/  @P1 LDC R46, c[0x0][0x40c] ;  /* 0x00010300ff2e1b82 */ /* 0x000eb00000000800 */
[----:B------:R-:W2:Y:S08]  /*0470*/  @P1 LDC R38, c[0x0][0x40c] ;  /* 0x00010300ff261b82 */ /* 0x000eb00000000800 */
[----:B------:R-:W2:Y:S08]  /*0480*/  @P1 LDC R40, c[0x0][0x40c] ;  /* 0x00010300ff281b82 */ /* 0x000eb00000000800 */
[----:B-1----:R-:W1:Y:S01]  /*0490*/  @P1 LDC R42, c[0x0][0x40c] ;  /* 0x00010300ff2a1b82 */ /* 0x002e620000000800 */
[----:B---3--:R-:W-:-:S02]  /*04a0*/  @P0 SHF.L.U32 R36, R4, 0x10, RZ ;  /* 0x0000001004240819 */ /* 0x008fc400000006ff */
[----:B------:R-:W-:Y:S02]  /*04b0*/  @P1 PRMT R39, R4, 0x7632, R39 ;  /* 0x0000763204271816 */ /* 0x000fe40000000027 */
[----:B------:R-:W-:Y:S01]  /*04c0*/  @P1 PRMT R47, R6, 0x7632, R47 ;  /* 0x00007632062f1816 */ /* 0x000fe2000000002f */
[----:B0-----:R-:W-:Y:S01]  /*04d0*/  @P0 FMUL.FTZ R36, R36, R41 ;  /* 0x0000002924240220 */ /* 0x001fe20000410000 */
[----:B------:R-:W-:Y:S02]  /*04e0*/  @P1 PRMT R41, R5, 0x7632, R41 ;  /* 0x0000763205291816 */ /* 0x000fe40000000029 */
[----:B------:R-:W-:Y:S02]  /*04f0*/  @P1 SHF.L.U32 R43, R39, 0x10, RZ ;  /* 0x00000010272b1819 */ /* 0x000fe400000006ff */
[----:B------:R-:W-:Y:S02]  /*0500*/  @P1 SHF.L.U32 R41, R41, 0x10, RZ ;  /* 0x0000001029291819 */ /* 0x000fe400000006ff */
[----:B----4-:R-:W-:Y:S01]  /*0510*/  SHF.L.U32 R39, R32, 0x10, RZ ;  /* 0x0000001020277819 */ /* 0x010fe200000006ff */
[----:B--2---:R-:W-:Y:S01]  /*0520*/  @P1 FMUL.FTZ R43, R43, R46 ;  /* 0x0000002e2b2b1220 */ /* 0x004fe20000410000 */
[----:B------:R-:W-:Y:S01]  /*0530*/  PRMT R46, R33, 0x7632, R46 ;  /* 0x00007632212e7816 */ /* 0x000fe2000000002e */
[----:B------:R-:W-:Y:S01]  /*0540*/  @P1 FMUL.FTZ R44, R41, R48 ;  /* 0x00000030292c1220 */ /* 0x000fe20000410000 */
[----:B------:R-:W-:Y:S01]  /*0550*/  @P1 SHF.L.U32 R41, R5, 0x10, RZ ;  /* 0x0000001005291819 */ /* 0x000fe200000006ff */
[----:B------:R-:W-:Y:S01]  /*0560*/  @P0 FFMA.FTZ R39, R12, R36, R39 ;  /* 0x000000240c270223 */ /* 0x000fe20000010027 */
[----:B------:R-:W-:-:S02]  /*0570*/  PRMT R36, R32, 0x7632, R36 ;  /* 0x0000763220247816 */ /* 0x000fc40000000024 */
[----:B------:R-:W0:Y:S01]  /*0580*/  @P1 LDC R32, c[0x0][0x40c] ;  /* 0x00010300ff201b82 */ /* 0x000e220000000800 */
[----:B------:R-:W-:Y:S01]  /*0590*/  @P1 FMUL.FTZ R45, R41, R38 ;  /* 0x00000026292d1220 */ /* 0x000fe20000410000 */
[----:B------:R-:W-:Y:S02]  /*05a0*/  SHF.L.U32 R41, R33, 0x10, RZ ;  /* 0x0000001021297819 */ /* 0x000fe400000006ff */
[----:B------:R-:W-:Y:S02]  /*05b0*/  SHF.L.U32 R38, R46, 0x10, RZ ;  /* 0x000000102e267819 */ /* 0x000fe400000006ff */
[----:B------:R-:W-:Y:S01]  /*05c0*/  SHF.L.U32 R36, R36, 0x10, RZ ;  /* 0x0000001024247819 */ /* 0x000fe200000006ff */
[----:B------:R-:W-:Y:S01]  /*05d0*/  @P1 FFMA.FTZ R41, R14, R45, R41 ;  /* 0x0000002d0e291223 */ /* 0x000fe20000010029 */
[----:B------:R-:W2:Y:S01]  /*05e0*/  @P1 LDC R33, c[0x0][0x40c] ;  /* 0x00010300ff211b82 */ /* 0x000ea20000000800 */
[----:B------:R-:W-:Y:S01]  /*05f0*/  @P1 SHF.L.U32 R47, R47, 0x10, RZ ;  /* 0x000000102f2f1819 */ /* 0x000fe200000006ff */
[----:B------:R-:W-:Y:S01]  /*0600*/  @P1 FFMA.FTZ R38, R15, R44, R38 ;  /* 0x0000002c0f261223 */ /* 0x000fe20000010026 */
[----:B------:R-:W-:Y:S01]  /*0610*/  @P1 FFMA.FTZ R36, R13, R43, R36 ;  /* 0x0000002b0d241223 */ /* 0x000fe20000010024 */
[----:B------:R-:W-:-:S02]  /*0620*/  @P1 PRMT R43, R7, 0x7632, R43 ;  /* 0x00007632072b1816 */ /* 0x000fc4000000002b */
[----:B------:R-:W-:Y:S01]  /*0630*/  @P1 FMUL.FTZ R44, R47, R40 ;  /* 0x000000282f2c1220 */ /* 0x000fe20000410000 */
[----:B------:R-:W-:Y:S01]  /*0640*/  PRMT R40, R34, 0x7632, R40 ;  /* 0x0000763222287816 */ /* 0x000fe20000000028 */
[----:B------:R-:W3:Y:S01]  /*0650*/  LDC.64 R46, c[0x0][0x3a8] ;  /* 0x0000ea00ff2e7b82 */ /* 0x000ee20000000a00 */
[----:B------:R-:W-:Y:S02]  /*0660*/  @P1 SHF.L.U32 R45, R43, 0x10, RZ ;  /* 0x000000102b2d1819 */ /* 0x000fe400000006ff */
[----:B------:R-:W-:Y:S02]  /*0670*/  SHF.L.U32 R40, R40, 0x10, RZ ;  /* 0x0000001028287819 */ /* 0x000fe400000006ff */
[----:B------:R-:W-:-:S03]  /*0680*/  @P1 SHF.L.U32 R43, R6, 0x10, RZ ;  /* 0x00000010062b1819 */ /* 0x000fc600000006ff */
[----:B------:R-:W-:Y:S01]  /*0690*/  @P1 FFMA.FTZ R40, R9, R44, R40 ;  /* 0x0000002c09281223 */ /* 0x000fe20000010028 */
[----:B0-----:R-:W-:Y:S01]  /*06a0*/  @P1 FMUL.FTZ R48, R45, R32 ;  /* 0x000000202d301220 */ /* 0x001fe20000410000 */
[----:B------:R-:W-:Y:S01]  /*06b0*/  PRMT R44, R35, 0x7632, R44 ;  /* 0x00007632232c7816 */ /* 0x000fe2000000002c */
[----:B-1----:R-:W-:Y:S01]  /*06c0*/  @P1 FMUL.FTZ R42, R43, R42 ;  /* 0x0000002a2b2a1220 */ /* 0x002fe20000410000 */
[----:B------:R-:W-:Y:S02]  /*06d0*/  @P1 SHF.L.U32 R32, R7, 0x10, RZ ;  /* 0x0000001007201819 */ /* 0x000fe400000006ff */
[----:B------:R-:W-:Y:S02]  /*06e0*/  SHF.L.U32 R43, R34, 0x10, RZ ;  /* 0x00000010222b7819 */ /* 0x000fe400000006ff */
[----:B------:R-:W-:Y:S01]  /*06f0*/  SHF.L.U32 R44, R44, 0x10, RZ ;  /* 0x000000102c2c7819 */ /* 0x000fe200000006ff */
[----:B--2---:R-:W-:Y:S01]  /*0700*/  @P1 FMUL.FTZ R32, R32, R33 ;  /* 0x0000002120201220 */ /* 0x004fe20000410000 */
[----:B------:R-:W-:Y:S01]  /*0710*/  SHF.L.U32 R45, R35, 0x10, RZ ;  /* 0x00000010232d7819 */ /* 0x000fe200000006ff */
[----:B------:R-:W-:Y:S01]  /*0720*/  @P1 FFMA.FTZ R43, R8, R42, R43 ;  /* 0x0000002a082b1223 */ /* 0x000fe2000001002b */
[----:B------:R-:W-:Y:S01]  /*0730*/  FADD.FTZ R33, RZ, R39 ;  /* 0x00000027ff217221 */ /* 0x000fe20000010000 */
[----:B------:R-:W-:-:S02]  /*0740*/  @P1 FFMA.FTZ R44, R11, R48, R44 ;  /* 0x000000300b2c1223 */ /* 0x000fc4000001002c */
[----:B------:R-:W-:Y:S01]  /*0750*/  @P1 FFMA.FTZ R45, R10, R32, R45 ;  /* 0x000000200a2d1223 */ /* 0x000fe2000001002d */
[----:B------:R-:W-:Y:S01]  /*0760*/  FADD.FTZ R42, R33, R36 ;  /* 0x00000024212a7221 */ /* 0x000fe20000010000 */
[----:B---3--:R-:W-:Y:S01]  /*0770*/  IMAD.WIDE.U32 R46, R49, 0x10, R46 ;  /* 0x00000010312e7825 */ /* 0x008fe200078e002e */
[----:B------:R-:W-:Y:S02]  /*0780*/  F2FP.BF16.F32.PACK_AB R32, R36, R39 ;  /* 0x000000272420723e */ /* 0x000fe400000010ff */
[----:B------:R-:W-:Y:S01]  /*0790*/  F2FP.BF16.F32.PACK_AB R33, R38, R41 ;  /* 0x000000292621723e */ /* 0x000fe200000010ff */
[----:B------:R-:W-:Y:S01]  /*07a0*/  FADD.FTZ R49, R42, R41 ;  /* 0x000000292a317221 */ /* 0x000fe20000010000 */
[----:B------:R-:W-:Y:S02]  /*07b0*/  F2FP.BF16.F32.PACK_AB R34, R40, R43 ;  /* 0x0000002b2822723e */ /* 0x000fe400000010ff */
[----:B------:R-:W-:Y:S01]  /*07c0*/  F2FP.BF16.F32.PACK_AB R35, R44, R45 ;  /* 0x0000002d2c23723e */ /* 0x000fe200000010ff */
[----:B------:R-:W-:Y:S01]  /*07d0*/  FADD.FTZ R42, R49, R38 ;  /* 0x00000026312a7221 */ /* 0x000fe20000010000 */
[----:B------:R-:W-:-:S03]  /*07e0*/  ISETP.NE.AND P1, PT, R3, RZ, PT ;  /* 0x000000ff0300720c */ /* 0x000fc60003f25270 */
        /* <DEDUP_REMOVED lines=43> */
.L_x_1901:
        /* <DEDUP_REMOVED lines=16> */
[----:B------:R-:W-:Y:S01]  /*0ba0*/  IADD3 R0, PT, PT, R0, -0x1, RZ ;  /* 0xffffffff00007810 */ /* 0x000fe20007ffe0ff */
[----:B------:R-:W0:Y:S01]  /*0bb0*/  LDC.64 R32, c[0x0][0x428] ;  /* 0x00010a00ff207b82 */ /* 0x000e220000000a00 */
[----:B------:R-:W-:-:S03]  /*0bc0*/  FSEL R47, R47, RZ, !P0 ;  /* 0x000000ff2f2f7208 */ /* 0x000fc60004000000 */
[----:B------:R-:W-:Y:S02]  /*0bd0*/  IMAD R37, R0, R37, RZ ;  /* 0x0000002500257224 */ /* 0x000fe400078e02ff */
[C---:B------:R-:W-:Y:S01]  /*0be0*/  FADD.FTZ R0, -R47.reuse, R39 ;  /* 0x000000272f007221 */ /* 0x040fe20000010100 */
[C---:B------:R-:W-:Y:S01]  /*0bf0*/  FADD.FTZ R36, -R47.reuse, R36 ;  /* 0x000000242f247221 */ /* 0x040fe20000010100 */
[C---:B------:R-:W-:Y:S01]  /*0c00*/  FADD.FTZ R34, -R47.reuse, R41 ;  /* 0x000000292f227221 */ /* 0x040fe20000010100 */
[----:B------:R-:W-:Y:S01]  /*0c10*/  FADD.FTZ R38, -R47, R38 ;  /* 0x000000262f267221 */ /* 0x000fe20000010100 */
[C---:B------:R-:W-:Y:S01]  /*0c20*/  FMUL.FTZ R35, R49.reuse, R0 ;  /* 0x0000000031237220 */ /* 0x040fe20000410000 */
[----:B------:R-:W-:Y:S01]  /*0c30*/  FMUL.FTZ R0, R49, R36 ;  /* 0x0000002431007220 */ /* 0x000fe20000410000 */
[C---:B------:R-:W-:Y:S01]  /*0c40*/  FADD.FTZ R42, -R47.reuse, R43 ;  /* 0x0000002b2f2a7221 */ /* 0x040fe20000010100 */
[C---:B------:R-:W-:Y:S01]  /*0c50*/  FADD.FTZ R46, -R47.reuse, R45 ;  /* 0x0000002d2f2e7221 */ /* 0x040fe20000010100 */
[----:B------:R-:W-:Y:S01]  /*0c60*/  SHF.R.S32.HI R36, RZ, 0x1f, R37 ;  /* 0x0000001fff247819 */ /* 0x000fe20000011425 */
[C---:B------:R-:W-:Y:S01]  /*0c70*/  FADD.FTZ R40, -R47.reuse, R40 ;  /* 0x000000282f287221 */ /* 0x040fe20000010100 */
[----:B------:R-:W-:Y:S01]  /*0c80*/  FADD.FTZ R48, -R47, R44 ;  /* 0x0000002c2f307221 */ /* 0x000fe20000010100 */
[C---:B------:R-:W-:Y:S01]  /*0c90*/  FMUL.FTZ R39, R49.reuse, R34 ;  /* 0x0000002231277220 */ /* 0x040fe20000410000 */
[C---:B------:R-:W-:Y:S01]  /*0ca0*/  FMUL.FTZ R34, R49.reuse, R38 ;  /* 0x0000002631227220 */ /* 0x040fe20000410000 */
[C---:B------:R-:W-:Y:S01]  /*0cb0*/  FMUL.FTZ R41, R49.reuse, R42 ;  /* 0x0000002a31297220 */ /* 0x040fe20000410000 */
[C---:B------:R-:W-:Y:S01]  /*0cc0*/  FMUL.FTZ R43, R49.reuse, R46 ;  /* 0x0000002e312b7220 */ /* 0x040fe20000410000 */
[----:B------:R-:W-:Y:S01]  /*0cd0*/  LEA.HI R38, R36, R37, RZ, 0x3 ;  /* 0x0000002524267211 */ /* 0x000fe200078f18ff */
        /* <DEDUP_REMOVED lines=17> */
.L_x_1885:
[----:B------:R-:W-:Y:S05]  /*0df0*/  BSYNC.RECONVERGENT B0 ;  /* 0x0000000000007941 */ /* 0x000fea0003800200 */
.L_x_1884:
[----:B0-----:R-:W0:Y:S02]  /*0e00*/  LDC.64 R32, c[0x0][0x380] ;  /* 0x0000e000ff207b82 */ /* 0x001e240000000a00 */
[----:B0-----:R-:W-:-:S04]  /*0e10*/  LEA R2, R32, R2, 0x2 ;  /* 0x0000000220027211 */ /* 0x001fc800078e10ff */
[----:B------:R-:W-:-:S13]  /*0e20*/  ISETP.GE.AND P0, PT, R2, R33, PT ;  /* 0x000000210200720c */ /* 0x000fda0003f06270 */
[----:B------:R-:W-:Y:S05]  /*0e30*/  @!P0 BRA `(.L_x_1886) ;  /* 0xfffffff400108947 */ /* 0x000fea000383ffff */
[----:B------:R-:W-:Y:S05]  /*0e40*/  EXIT ;  /* 0x000000000000794d */ /* 0x000fea0003800000 */
.L_x_1882:
        /* <DEDUP_REMOVED lines=19> */
[----:B------:R-:W4:Y:S03]  /*0f80*/  @P0 LDC R37, c[0x0][0x40c] ;  /* 0x00010300ff250b82 */ /* 0x000f260000000800 */
[----:B------:R-:W2:Y:S01]  /*0f90*/  @P0 LDG.E.64 R38, desc[UR6][R34.64+0x8] ;  /* 0x0000080622260981 */ /* 0x000ea2000c1e1b00 */
[----:B-1----:R-:W-:-:S04]  /*0fa0*/  IMAD.WIDE R6, R2, 0x4, R6 ;  /* 0x0000000402067825 */ /* 0x002fc800078e0206 */
[----:B------:R-:W1:Y:S02]  /*0fb0*/  @P0 LDC R45, c[0x0][0x40c] ;  /* 0x00010300ff2d0b82 */ /* 0x000e640000000800 */
[----:B-----5:R0:W5:Y:S01]  /*0fc0*/  LDG.E R6, desc[UR6][R6.64] ;  /* 0x0000000606067981 */ /* 0x020162000c1e1900 */
[----:B------:R-:W-:Y:S01]  /*0fd0*/  IMAD R47, R2, R5, RZ ;  /* 0x00000005022f7224 */ /* 0x000fe200078e02ff */
[----:B------:R-:W-:Y:S01]  /*0fe0*/  UMOV UR4, 0xffffffff ;  /* 0xffffffff00047882 */ /* 0x000fe20000000000 */
[----:B------:R-:W-:-:S03]  /*0ff0*/  ISETP.NE.AND P1, PT, R3, RZ, PT ;  /* 0x000000ff0300720c */ /* 0x000fc60003f25270 */
[----:B------:R-:W1:Y:S01]  /*1000*/  @P0 LDC R33, c[0x0][0x40c] ;  /* 0x00010300ff210b82 */ /* 0x000e620000000800 */
[----:B------:R-:W-:Y:S01]  /*1010*/  SHF.R.S32.HI R48, RZ, 0x1f, R47 ;  /* 0x0000001fff307819 */ /* 0x000fe2000001142f */
[----:B0-----:R-:W-:-:S03]  /*1020*/  HFMA2 R7, -RZ, RZ, 0, 0 ;  /* 0x00000000ff077431 */ /* 0x001fc600000001ff */
[----:B------:R-:W-:Y:S01]  /*1030*/  LEA.HI R50, R48, R47, RZ, 0x3 ;  /* 0x0000002f30327211 */ /* 0x000fe200078f18ff */
[----:B------:R-:W-:Y:S01]  /*1040*/  HFMA2 R47, -RZ, RZ, 0, 0 ;  /* 0x00000000ff2f7431 */ /* 0x000fe200000001ff */
[----:B------:R-:W-:Y:S02]  /*1050*/  MOV R48, RZ ;  /* 0x000000ff00307202 */ /* 0x000fe40000000f00 */
[C---:B---3--:R-:W-:Y:S02]  /*1060*/  @P0 PRMT R32, R40.reuse, 0x7632, R32 ;  /* 0x0000763228200816 */ /* 0x048fe40000000020 */
[----:B------:R-:W-:Y:S02]  /*1070*/  @P0 SHF.L.U32 R36, R40, 0x10, RZ ;  /* 0x0000001028240819 */ /* 0x000fe400000006ff */
[----:B------:R-:W-:Y:S02]  /*1080*/  @P0 SHF.L.U32 R34, R32, 0x10, RZ ;  /* 0x0000001020220819 */ /* 0x000fe400000006ff */
[----:B------:R-:W0:Y:S01]  /*1090*/  @P0 LDC R32, c[0x0][0x40c] ;  /* 0x00010300ff200b82 */ /* 0x000e220000000800 */
[----:B----4-:R-:W-:Y:S01]  /*10a0*/  @P0 FMUL.FTZ R35, R36, R37 ;  /* 0x0000002524230220 */ /* 0x010fe20000410000 */
[C---:B------:R-:W-:Y:S01]  /*10b0*/  @P0 SHF.L.U32 R37, R41.reuse, 0x10, RZ ;  /* 0x0000001029250819 */ /* 0x040fe200000006ff */
[----:B--2---:R-:W-:Y:S01]  /*10c0*/  @P0 FMUL.FTZ R34, R34, R43 ;  /* 0x0000002b22220220 */ /* 0x004fe20000410000 */
[----:B------:R-:W-:Y:S01]  /*10d0*/  @P0 PRMT R42, R41, 0x7632, R42 ;  /* 0x00007632292a0816 */ /* 0x000fe2000000002a */
[----:B------:R-:W-:Y:S01]  /*10e0*/  @P0 FMUL.FTZ R7, R12, R35 ;  /* 0x000000230c070220 */ /* 0x000fe20000410000 */
[----:B------:R-:W-:Y:S01]  /*10f0*/  @P0 PRMT R0, R38, 0x7610, R0 ;  /* 0x0000761026000816 */ /* 0x000fe20000000000 */
[----:B------:R-:W-:Y:S01]  /*1100*/  @P0 FMUL.FTZ R43, R37, R44 ;  /* 0x0000002c252b0220 */ /* 0x000fe20000410000 */
[----:B------:R-:W-:-:S02]  /*1110*/  CS2R R36, SRZ ;  /* 0x0000000000247805 */ /* 0x000fc4000001ff00 */
[----:B------:R-:W-:Y:S01]  /*1120*/  @P0 SHF.L.U32 R42, R42, 0x10, RZ ;  /* 0x000000102a2a0819 */ /* 0x000fe200000006ff */
[----:B------:R-:W-:Y:S01]  /*1130*/  @P0 FMUL.FTZ R36, R13, R34 ;  /* 0x000000220d240220 */ /* 0x000fe20000410000 */
[----:B------:R-:W-:Y:S01]  /*1140*/  @P0 FMUL.FTZ R37, R14, R43 ;  /* 0x0000002b0e250220 */ /* 0x000fe20000410000 */
[----:B------:R-:W-:Y:S01]  /*1150*/  @P0 PRMT R43, R38, 0x7632, R43 ;  /* 0x00007632262b0816 */ /* 0x000fe2000000002b */
[----:B------:R-:W2:Y:S01]  /*1160*/  @P0 LDC R35, c[0x0][0x40c] ;  /* 0x00010300ff230b82 */ /* 0x000ea20000000800 */
[----:B-1----:R-:W-:Y:S01]  /*1170*/  @P0 FMUL.FTZ R42, R42, R45 ;  /* 0x0000002d2a2a0220 */ /* 0x002fe20000410000 */
[----:B------:R-:W-:Y:S02]  /*1180*/  CS2R R44, SRZ ;  /* 0x00000000002c7805 */ /* 0x000fe4000001ff00 */
[----:B------:R-:W-:Y:S01]  /*1190*/  @P0 SHF.L.U32 R43, R43, 0x10, RZ ;  /* 0x000000102b2b0819 */ /* 0x000fe200000006ff */
[----:B------:R-:W-:Y:S01]  /*11a0*/  FADD.FTZ R49, RZ, R7 ;  /* 0x00000007ff317221 */ /* 0x000fe20000010000 */
[----:B------:R-:W-:Y:S01]  /*11b0*/  @P0 SHF.L.U32 R46, R0, 0x10, RZ ;  /* 0x00000010002e0819 */ /* 0x000fe200000006ff */
[----:B------:R-:W-:Y:S01]  /*11c0*/  @P0 FMUL.FTZ R44, R15, R42 ;  /* 0x0000002a0f2c0220 */ /* 0x000fe20000410000 */
[----:B------:R-:W-:Y:S01]  /*11d0*/  @P0 PRMT R4, R39, 0x7610, R4 ;  /* 0x0000761027040816 */ /* 0x000fe20000000004 */
[----:B------:R-:W1:Y:S02]  /*11e0*/  @P0 LDC R34, c[0x0][0x40c] ;  /* 0x00010300ff220b82 */ /* 0x000e640000000800 */
[----:B------:R-:W-:Y:S01]  /*11f0*/  @P0 FMUL.FTZ R33, R46, R33 ;  /* 0x000000212e210220 */ /* 0x000fe20000410000 */
[----:B0-----:R-:W-:Y:S01]  /*1200*/  @P0 FMUL.FTZ R32, R43, R32 ;  /* 0x000000202b200220 */ /* 0x001fe20000410000 */
[----:B------:R-:W-:-:S02]  /*1210*/  MOV R46, RZ ;  /* 0x000000ff002e7202 */ /* 0x000fc40000000f00 */
[----:B------:R-:W-:Y:S01]  /*1220*/  @P0 FMUL.FTZ R45, R8, R33 ;  /* 0x00000021082d0220 */ /* 0x000fe20000410000 */
[----:B------:R-:W-:Y:S01]  /*1230*/  @P0 FMUL.FTZ R46, R9, R32 ;  /* 0x00000020092e0220 */ /* 0x000fe20000410000 */
[----:B------:R-:W0:Y:S01]  /*1240*/  LDC.64 R42, c[0x0][0x3a8] ;  /* 0x0000ea00ff2a7b82 */ /* 0x000e220000000a00 */
[----:B------:R-:W-:-:S04]  /*1250*/  @P0 PRMT R32, R39, 0x7632, R32 ;  /* 0x0000763227200816 */ /* 0x000fc80000000020 */
[----:B------:R-:W-:Y:S02]  /*1260*/  @P0 SHF.L.U32 R33, R32, 0x10, RZ ;  /* 0x0000001020210819 */ /* 0x000fe400000006ff */
[----:B------:R-:W-:-:S05]  /*1270*/  @P0 SHF.L.U32 R32, R4, 0x10, RZ ;  /* 0x0000001004200819 */ /* 0x000fca00000006ff */
[----:B--2---:R-:W-:Y:S01]  /*1280*/  @P0 FMUL.FTZ R35, R32, R35 ;  /* 0x0000002320230220 */ /* 0x004fe20000410000 */
[----:B------:R-:W-:Y:S01]  /*1290*/  F2FP.BF16.F32.PACK_AB R32, R36, R7 ;  /* 0x000000072420723e */ /* 0x000fe200000010ff */
[----:B-1----:R-:W-:Y:S01]  /*12a0*/  @P0 FMUL.FTZ R34, R33, R34 ;  /* 0x0000002221220220 */ /* 0x002fe20000410000 */
[----:B------:R-:W-:Y:S01]  /*12b0*/  LEA.HI.SX32 R33, R50, R3, 0x1d ;  /* 0x0000000332217211 */ /* 0x000fe200078feaff */
[----:B------:R-:W-:Y:S01]  /*12c0*/  @P0 FMUL.FTZ R47, R10, R35 ;  /* 0x000000230a2f0220 */ /* 0x000fe20000410000 */
[----:B------:R-:W-:Y:S01]  /*12d0*/  FADD.FTZ R50, R49, R36 ;  /* 0x0000002431327221 */ /* 0x000fe20000010000 */
[----:B------:R-:W-:Y:S01]  /*12e0*/  @P0 FMUL.FTZ R48, R11, R34 ;  /* 0x000000220b300220 */ /* 0x000fe20000410000 */
[----:B------:R-:W-:Y:S02]  /*12f0*/  F2FP.BF16.F32.PACK_AB R34, R46, R45 ;  /* 0x0000002d2e22723e */ /* 0x000fe400000010ff */
[----:B------:R-:W-:Y:S01]  /*1300*/  FADD.FTZ R49, R50, R37 ;  /* 0x0000002532317221 */ /* 0x000fe20000010000 */
[----:B0-----:R-:W-:Y:S01]  /*1310*/  IMAD.WIDE.U32 R42, R33, 0x10, R42 ;  /* 0x00000010212a7825 */ /* 0x001fe200078e002a */
[----:B------:R-:W-:-:S02]  /*1320*/  F2FP.BF16.F32.PACK_AB R33, R44, R37 ;  /* 0x000000252c21723e */ /* 0x000fc400000010ff */
        /* <DEDUP_REMOVED lines=45> */
.L_x_1913:
[----:B------:R-:W-:Y:S01]  /*1600*/  ISETP.NE.AND P2, PT, R3, RZ, PT ;  /* 0x000000ff0300720c */ /* 0x000fe20003f45270 */
[----:B-1----:R-:W-:Y:S01]  /*1610*/  FADD.FTZ R42, R53, R42 ;  /* 0x0000002a352a7221 */ /* 0x002fe20000010000 */
[----:B------:R-:W-:Y:S01]  /*1620*/  FMUL.FTZ R32, R49, R49 ;  /* 0x0000003131207220 */ /* 0x000fe20000410000 */
[----:B------:R-:W-:Y:S01]  /*1630*/  ISETP.NE.AND P0, PT, RZ, UR8, PT ;  /* 0x00000008ff007c0c */ /* 0x000fe2000bf05270 */
[----:B------:R-:W-:Y:S01]  /*1640*/  BSSY.RECONVERGENT B0, `(.L_x_1888) ;  /* 0x0000032000007945 */ /* 0x000fe20003800200 */
[----:B------:R-:W-:Y:S02]  /*1650*/  FFMA.FTZ R43, R42, R43, UR10 ;  /* 0x0000000a2a2b7e23 */ /* 0x000fe4000801002b */
[----:B------:R-:W-:Y:S02]  /*1660*/  FSEL R42, R32, RZ, P0 ;  /* 0x000000ff202a7208 */ /* 0x000fe40000000000 */
        /* <DEDUP_REMOVED lines=10> */
[----:B------:R-:W-:Y:S01]  /*1710*/  IADD3 R6, PT, PT, R6, -0x1, RZ ;  /* 0xffffffff06067810 */ /* 0x000fe20007ffe0ff */
[----:B-1----:R-:W1:Y:S01]  /*1720*/  LDC.64 R32, c[0x0][0x428] ;  /* 0x00010a00ff207b82 */ /* 0x002e620000000a00 */
        /* <DEDUP_REMOVED lines=9> */
[----:B------:R-:W-:Y:S01]  /*17c0*/  SHF.R.S32.HI R36, RZ, 0x1f, R5 ;  /* 0x0000001fff247819 */ /* 0x000fe20000011405 */
        /* <DEDUP_REMOVED lines=25> */
.L_x_1889:
[----:B------:R-:W-:Y:S05]  /*1960*/  BSYNC.RECONVERGENT B0 ;  /* 0x0000000000007941 */ /* 0x000fea0003800200 */
.L_x_1888:
[----:B--2---:R-:W2:Y:S02]  /*1970*/  LDC.64 R6, c[0x0][0x380] ;  /* 0x0000e000ff067b82 */ /* 0x004ea40000000a00 */
[----:B--2---:R-:W-:-:S04]  /*1980*/  LEA R2, R6, R2, 0x2 ;  /* 0x0000000206027211 */ /* 0x004fc800078e10ff */
[----:B------:R-:W-:-:S13]  /*1990*/  ISETP.GE.AND P0, PT, R2, R7, PT ;  /* 0x000000070200720c */ /* 0x000fda0003f06270 */
[----:B------:R-:W-:Y:S05]  /*19a0*/  @!P0 BRA `(.L_x_1882) ;  /* 0xfffffff400288947 */ /* 0x000fea000383ffff */
[----:B------:R-:W-:Y:S05]  /*19b0*/  EXIT ;  /* 0x000000000000794d */ /* 0x000fea0003800000 */
.L_x_1883:
        /* <DEDUP_REMOVED lines=8> */
.L_x_1891:
[----:B------:R-:W-:Y:S05]  /*1a40*/  BSYNC B0 ;  /* 0x0000000000007941 */ /* 0x000fea0003800000 */
.L_x_1890:
        /* <DEDUP_REMOVED lines=8> */
.L_x_1892:
[----:B------:R-:W-:Y:S02]  /*1ad0*/  HFMA2 R33, -RZ, RZ, 0, 2.384185791015625e-07 ;  /* 0x00000004ff217431 */ /* 0x000fe400000001ff */
[----:B------:R-:W-:-:S05]  /*1ae0*/  FADD.FTZ R48, R32, R42 ;  /* 0x0000002a20307221 */ /* 0x000fca0000010000 */
[----:B------:R-:W-:-:S07]  /*1af0*/  MOV R32, R48 ;  /* 0x0000003000207202 */ /* 0x000fce0000000f00 */
[----:B------:R-:W-:Y:S05]  /*1b00*/  WARPSYNC.COLLECTIVE R35, `(.L_x_1893) ;  /* 0x0000000023087348 */ /* 0x000fea0003c00000 */
[----:B------:R0:W1:Y:S02]  /*1b10*/  SHFL.BFLY P0, R42, R32, R33, R34 ;  /* 0x0c000021202a7389 */ /* 0x0000640000000022 */
[----:B01----:R-:W-:Y:S05]  /*1b20*/  ENDCOLLECTIVE ;  /* 0x000000000000791b */ /* 0x003fea0003800000 */
.L_x_1893:
[----:B------:R-:W-:Y:S02]  /*1b30*/  HFMA2 R33, -RZ, RZ, 0, 4.76837158203125e-07 ;  /* 0x00000008ff217431 */ /* 0x000fe400000001ff */
[----:B------:R-:W-:-:S05]  /*1b40*/  FADD.FTZ R50, R48, R42 ;  /* 0x0000002a30327221 */ /* 0x000fca0000010000 */
[----:B------:R-:W-:-:S07]  /*1b50*/  MOV R32, R50 ;  /* 0x0000003200207202 */ /* 0x000fce0000000f00 */
[----:B------:R-:W-:Y:S05]  /*1b60*/  WARPSYNC.COLLECTIVE R35, `(.L_x_1894) ;  /* 0x0000000023087348 */ /* 0x000fea0003c00000 */
[----:B------:R0:W1:Y:S02]  /*1b70*/  SHFL.BFLY P0, R42, R32, R33, R34 ;  /* 0x0c000021202a7389 */ /* 0x0000640000000022 */
[----:B01----:R-:W-:Y:S05]  /*1b80*/  ENDCOLLECTIVE ;  /* 0x000000000000791b */ /* 0x003fea0003800000 */
.L_x_1894:
[----:B------:R-:W-:Y:S02]  /*1b90*/  HFMA2 R33, -RZ, RZ, 0, 9.5367431640625e-07 ;  /* 0x00000010ff217431 */ /* 0x000fe400000001ff */
[----:B------:R-:W-:-:S05]  /*1ba0*/  FADD.FTZ R51, R50, R42 ;  /* 0x0000002a32337221 */ /* 0x000fca0000010000 */
[----:B------:R-:W-:-:S07]  /*1bb0*/  MOV R32, R51 ;  /* 0x0000003300207202 */ /* 0x000fce0000000f00 */
[----:B------:R-:W-:Y:S05]  /*1bc0*/  WARPSYNC.COLLECTIVE R35, `(.L_x_1895) ;  /* 0x0000000023087348 */ /* 0x000fea0003c00000 */
[----:B------:R0:W1:Y:S02]  /*1bd0*/  SHFL.BFLY P0, R42, R32, R33, R34 ;  /* 0x0c000021202a7389 */ /* 0x0000640000000022 */
[----:B01----:R-:W-:Y:S05]  /*1be0*/  ENDCOLLECTIVE ;  /* 0x000000000000791b */ /* 0x003fea0003800000 */
.L_x_1895:
        /* <DEDUP_REMOVED lines=22> */
.L_x_1896:
[----:B------:R-:W-:Y:S02]  /*1d50*/  HFMA2 R33, -RZ, RZ, 0, 1.1920928955078125e-07 ;  /* 0x00000002ff217431 */ /* 0x000fe400000001ff */
[----:B------:R-:W-:-:S05]  /*1d60*/  FADD.FTZ R48, R32, R42 ;  /* 0x0000002a20307221 */ /* 0x000fca0000010000 */
[----:B------:R-:W-:-:S07]  /*1d70*/  MOV R32, R48 ;  /* 0x0000003000207202 */ /* 0x000fce0000000f00 */
[----:B------:R-:W-:Y:S05]  /*1d80*/  WARPSYNC.COLLECTIVE R35, `(.L_x_1897) ;  /* 0x0000000023087348 */ /* 0x000fea0003c00000 */
[----:B------:R0:W1:Y:S02]  /*1d90*/  SHFL.BFLY P0, R42, R32, R33, R34 ;  /* 0x0c000021202a7389 */ /* 0x0000640000000022 */
[----:B01----:R-:W-:Y:S05]  /*1da0*/  ENDCOLLECTIVE ;  /* 0x000000000000791b */ /* 0x003fea0003800000 */
.L_x_1897:
[----:B------:R-:W-:Y:S02]  /*1db0*/  HFMA2 R33, -RZ, RZ, 0, 2.384185791015625e-07 ;  /* 0x00000004ff217431 */ /* 0x000fe400000001ff */
[----:B------:R-:W-:-:S05]  /*1dc0*/  FADD.FTZ R49, R48, R42 ;  /* 0x0000002a30317221 */ /* 0x000fca0000010000 */
[----:B------:R-:W-:-:S07]  /*1dd0*/  MOV R32, R49 ;  /* 0x0000003100207202 */ /* 0x000fce0000000f00 */
[----:B------:R-:W-:Y:S05]  /*1de0*/  WARPSYNC.COLLECTIVE R35, `(.L_x_1898) ;  /* 0x0000000023087348 */ /* 0x000fea0003c00000 */
[----:B------:R0:W1:Y:S02]  /*1df0*/  SHFL.BFLY P0, R42, R32, R33, R34 ;  /* 0x0c000021202a7389 */ /* 0x0000640000000022 */
[----:B01----:R-:W-:Y:S05]  /*1e00*/  ENDCOLLECTIVE ;  /* 0x000000000000791b */ /* 0x003fea0003800000 */
.L_x_1898:
[----:B------:R-:W-:Y:S02]  /*1e10*/  HFMA2 R33, -RZ, RZ, 0, 4.76837158203125e-07 ;  /* 0x00000008ff217431 */ /* 0x000fe400000001ff */
[----:B------:R-:W-:-:S05]  /*1e20*/  FADD.FTZ R50, R49, R42 ;  /* 0x0000002a31327221 */ /* 0x000fca0000010000 */
[----:B------:R-:W-:-:S07]  /*1e30*/  MOV R32, R50 ;  /* 0x0000003200207202 */ /* 0x000fce0000000f00 */
[----:B------:R-:W-:Y:S05]  /*1e40*/  WARPSYNC.COLLECTIVE R35, `(.L_x_1899) ;  /* 0x0000000023087348 */ /* 0x000fea0003c00000 */
[----:B------:R0:W1:Y:S02]  /*1e50*/  SHFL.BFLY P0, R42, R32, R33, R34 ;  /* 0x0c000021202a7389 */ /* 0x0000640000000022 */
[----:B01----:R-:W-:Y:S05]  /*1e60*/  ENDCOLLECTIVE ;  /* 0x000000000000791b */ /* 0x003fea0003800000 */
.L_x_1899:
[----:B------:R-:W-:Y:S02]  /*1e70*/  HFMA2 R33, -RZ, RZ, 0, 9.5367431640625e-07 ;  /* 0x00000010ff217431 */ /* 0x000fe400000001ff */
[----:B------:R-:W-:-:S05]  /*1e80*/  FADD.FTZ R51, R50, R42 ;  /* 0x0000002a32337221 */ /* 0x000fca0000010000 */
[----:B------:R-:W-:-:S07]  /*1e90*/  MOV R32, R51 ;  /* 0x0000003300207202 */ /* 0x000fce0000000f00 */
[----:B------:R-:W-:Y:S05]  /*1ea0*/  WARPSYNC.COLLECTIVE R35, `(.L_x_1900) ;  /* 0x0000000023087348 */ /* 0x000fea0003c00000 */
[----:B------:R0:W1:Y:S02]  /*1eb0*/  SHFL.BFLY P0, R42, R32, R33, R34 ;  /* 0x0c000021202a7389 */ /* 0x0000640000000022 */
[----:B01----:R-:W-:Y:S05]  /*1ec0*/  ENDCOLLECTIVE ;  /* 0x000000000000791b */ /* 0x003fea0003800000 */
.L_x_1900:
[----:B------:R-:W-:Y:S05]  /*1ed0*/  BRA `(.L_x_1901) ;  /* 0xffffffe800f07947 */ /* 0x000fea000383ffff */
.L_x_1887:
        /* <DEDUP_REMOVED lines=8> */
.L_x_1903:
[----:B------:R-:W-:Y:S05]  /*1f60*/  BSYNC B0 ;  /* 0x0000000000007941 */ /* 0x000fea0003800000 */
.L_x_1902:
        /* <DEDUP_REMOVED lines=8> */
.L_x_1904:
[----:B------:R-:W-:Y:S02]  /*1ff0*/  HFMA2 R33, -RZ, RZ, 0, 2.384185791015625e-07 ;  /* 0x00000004ff217431 */ /* 0x000fe400000001ff */
[----:B------:R-:W-:-:S05]  /*2000*/  FADD.FTZ R50, R32, R42 ;  /* 0x0000002a20327221 */ /* 0x000fca0000010000 */
[----:B------:R-:W-:-:S07]  /*2010*/  MOV R32, R50 ;  /* 0x0000003200207202 */ /* 0x000fce0000000f00 */
[----:B------:R-:W-:Y:S05]  /*2020*/  WARPSYNC.COLLECTIVE R35, `(.L_x_1905) ;  /* 0x0000000023087348 */ /* 0x000fea0003c00000 */
[----:B------:R0:W1:Y:S02]  /*2030*/  SHFL.BFLY P0, R42, R32, R33, R34 ;  /* 0x0c000021202a7389 */ /* 0x0000640000000022 */
[----:B01----:R-:W-:Y:S05]  /*2040*/  ENDCOLLECTIVE ;  /* 0x000000000000791b */ /* 0x003fea0003800000 */
.L_x_1905:
[----:B------:R-:W-:Y:S02]  /*2050*/  HFMA2 R33, -RZ, RZ, 0, 4.76837158203125e-07 ;  /* 0x00000008ff217431 */ /* 0x000fe400000001ff */
[----:B------:R-:W-:-:S05]  /*2060*/  FADD.FTZ R51, R50, R42 ;  /* 0x0000002a32337221 */ /* 0x000fca0000010000 */
[----:B------:R-:W-:-:S07]  /*2070*/  MOV R32, R51 ;  /* 0x0000003300207202 */ /* 0x000fce0000000f00 */
[----:B------:R-:W-:Y:S05]  /*2080*/  WARPSYNC.COLLECTIVE R35, `(.L_x_1906) ;  /* 0x0000000023087348 */ /* 0x000fea0003c00000 */
[----:B------:R0:W1:Y:S02]  /*2090*/  SHFL.BFLY P0, R42, R32, R33, R34 ;  /* 0x0c000021202a7389 */ /* 0x0000640000000022 */
[----:B01----:R-:W-:Y:S05]  /*20a0*/  ENDCOLLECTIVE ;  /* 0x000000000000791b */ /* 0x003fea0003800000 */
.L_x_1906:
[----:B------:R-:W-:Y:S02]  /*20b0*/  HFMA2 R33, -RZ, RZ, 0, 9.5367431640625e-07 ;  /* 0x00000010ff217431 */ /* 0x000fe400000001ff */
[----:B------:R-:W-:-:S05]  /*20c0*/  FADD.FTZ R52, R51, R42 ;  /* 0x0000002a33347221 */ /* 0x000fca0000010000 */
[----:B------:R-:W-:-:S07]  /*20d0*/  MOV R32, R52 ;  /* 0x0000003400207202 */ /* 0x000fce0000000f00 */
[----:B------:R-:W-:Y:S05]  /*20e0*/  WARPSYNC.COLLECTIVE R35, `(.L_x_1907) ;  /* 0x0000000023087348 */ /* 0x000fea0003c00000 */
[----:B------:R0:W1:Y:S02]  /*20f0*/  SHFL.BFLY P0, R42, R32, R33, R34 ;  /* 0x0c000021202a7389 */ /* 0x0000640000000022 */
[----:B01----:R-:W-:Y:S05]  /*2100*/  ENDCOLLECTIVE ;  /* 0x000000000000791b */ /* 0x003fea0003800000 */
.L_x_1907:
        /* <DEDUP_REMOVED lines=22> */
.L_x_1908:
[----:B------:R-:W-:Y:S02]  /*2270*/  HFMA2 R33, -RZ, RZ, 0, 1.1920928955078125e-07 ;  /* 0x00000002ff217431 */ /* 0x000fe400000001ff */
[----:B------:R-:W-:-:S05]  /*2280*/  FADD.FTZ R50, R32, R42 ;  /* 0x0000002a20327221 */ /* 0x000fca0000010000 */
[----:B------:R-:W-:-:S07]  /*2290*/  MOV R32, R50 ;  /* 0x0000003200207202 */ /* 0x000fce0000000f00 */
[----:B------:R-:W-:Y:S05]  /*22a0*/  WARPSYNC.COLLECTIVE R35, `(.L_x_1909) ;  /* 0x0000000023087348 */ /* 0x000fea0003c00000 */
[----:B------:R0:W1:Y:S02]  /*22b0*/  SHFL.BFLY P0, R42, R32, R33, R34 ;  /* 0x0c000021202a7389 */ /* 0x0000640000000022 */
[----:B01----:R-:W-:Y:S05]  /*22c0*/  ENDCOLLECTIVE ;  /* 0x000000000000791b */ /* 0x003fea0003800000 */
.L_x_1909:
[----:B------:R-:W-:Y:S02]  /*22d0*/  HFMA2 R33, -RZ, RZ, 0, 2.384185791015625e-07 ;  /* 0x00000004ff217431 */ /* 0x000fe400000001ff */
[----:B------:R-:W-:-:S05]  /*22e0*/  FADD.FTZ R51, R50, R42 ;  /* 0x0000002a32337221 */ /* 0x000fca0000010000 */
[----:B------:R-:W-:-:S07]  /*22f0*/  MOV R32, R51 ;  /* 0x0000003300207202 */ /* 0x000fce0000000f00 */
[----:B------:R-:W-:Y:S05]  /*2300*/  WARPSYNC.COLLECTIVE R35, `(.L_x_1910) ;  /* 0x0000000023087348 */ /* 0x000fea0003c00000 */
[----:B------:R0:W1:Y:S02]  /*2310*/  SHFL.BFLY P0, R42, R32, R33, R34 ;  /* 0x0c000021202a7389 */ /* 0x0000640000000022 */
[----:B01----:R-:W-:Y:S05]  /*2320*/  ENDCOLLECTIVE ;  /* 0x000000000000791b */ /* 0x003fea0003800000 */
.L_x_1910:
[----:B------:R-:W-:Y:S02]  /*2330*/  HFMA2 R33, -RZ, RZ, 0, 4.76837158203125e-07 ;  /* 0x00000008ff217431 */ /* 0x000fe400000001ff */
[----:B------:R-:W-:-:S05]  /*2340*/  FADD.FTZ R52, R51, R42 ;  /* 0x0000002a33347221 */ /* 0x000fca0000010000 */
[----:B------:R-:W-:-:S07]  /*2350*/  MOV R32, R52 ;  /* 0x0000003400207202 */ /* 0x000fce0000000f00 */
[----:B------:R-:W-:Y:S05]  /*2360*/  WARPSYNC.COLLECTIVE R35, `(.L_x_1911) ;  /* 0x0000000023087348 */ /* 0x000fea0003c00000 */
[----:B------:R0:W1:Y:S02]  /*2370*/  SHFL.BFLY P0, R42, R32, R33, R34 ;  /* 0x0c000021202a7389 */ /* 0x0000640000000022 */
[----:B01----:R-:W-:Y:S05]  /*2380*/  ENDCOLLECTIVE ;  /* 0x000000000000791b */ /* 0x003fea0003800000 */
.L_x_1911:
[----:B------:R-:W-:Y:S02]  /*2390*/  HFMA2 R33, -RZ, RZ, 0, 9.5367431640625e-07 ;  /* 0x00000010ff217431 */ /* 0x000fe400000001ff */
[----:B------:R-:W-:-:S05]  /*23a0*/  FADD.FTZ R53, R52, R42 ;  /* 0x0000002a34357221 */ /* 0x000fca0000010000 */
[----:B------:R-:W-:-:S07]  /*23b0*/  MOV R32, R53 ;  /* 0x0000003500207202 */ /* 0x000fce0000000f00 */
[----:B------:R-:W-:Y:S05]  /*23c0*/  WARPSYNC.COLLECTIVE R35, `(.L_x_1912) ;  /* 0x0000000023087348 */ /* 0x000fea0003c00000 */
[----:B------:R0:W1:Y:S02]  /*23d0*/  SHFL.BFLY P0, R42, R32, R33, R34 ;  /* 0x0c000021202a7389 */ /* 0x0000640000000022 */
[----:B01----:R-:W-:Y:S05]  /*23e0*/  ENDCOLLECTIVE ;  /* 0x000000000000791b */ /* 0x003fea0003800000 */
.L_x_1912:
[----:B------:R-:W-:Y:S05]  /*23f0*/  BRA `(.L_x_1913) ;  /* 0xfffffff000807947 */ /* 0x000fea000383ffff */
.L_x_1914:
        /* <DEDUP_REMOVED lines=16> */
.L_x_9074:


//--------------------- .text._ZN10layer_norm13ln_fwd_kernelINS_13Kernel_traitsIf13__nv_bfloat16S2_S2_fjLj256ELj1ELj4ELj1ELj16ENS_18Kernel_traits_baseILj256EfS2_S2_S2_fjLj128EEEEELb1ELb0ELb0ELb0EEEvNS_9FwdParamsE --------------------------
	.section	.text._ZN10layer_norm13ln_fwd_kernelINS_13Kernel_traitsIf13__nv_bfloat16S2_S2_fjLj256ELj1ELj4ELj1ELj16ENS_18Kernel_traits_baseILj256EfS2_S2_S2_fjLj128EEEEELb1ELb0ELb0ELb0EEEvNS_9FwdParamsE,"ax",@progbits
	.align	128
        .global         _ZN10layer_norm13ln_fwd_kernelINS_13Kernel_traitsIf13__nv_bfloat16S2_S2_fjLj256ELj1ELj4ELj1ELj16ENS_18Kernel_traits_baseILj256EfS2_S2_S2_fjLj128EEEEELb1ELb0ELb0ELb0EEEvNS_9FwdParamsE
        .type           _ZN10layer_norm13ln_fwd_kernelINS_13Kernel_traitsIf13__nv_bfloat16S2_S2_fjLj256ELj1ELj4ELj1ELj16ENS_18Kernel_traits_baseILj256EfS2_S2_S2_fjLj128EEEEELb1ELb0ELb0ELb0EEEvNS_9FwdParamsE,@function
        .size           _ZN10layer_norm13ln_fwd_kernelINS_13Kernel_traitsIf13__nv_bfloat16S2_S2_fjLj256ELj1ELj4ELj1ELj16ENS_18Kernel_traits_baseILj256EfS2_S2_S2_fjLj128EEEEELb1ELb0ELb0ELb0EEEvNS_9FwdParamsE,(.L_x_9075 - _ZN10layer_norm13ln_fwd_kernelINS_13Kernel_traitsIf13__nv_bfloat16S2_S2_fjLj256ELj1ELj4ELj1ELj16ENS_18Kernel_traits_baseILj256EfS2_S2_S2_fjLj128EEEEELb1ELb0ELb0ELb0EEEvNS_9FwdParamsE)
        .other          _ZN10layer_norm13ln_fwd_kernelINS_13Kernel_traitsIf13__nv_bfloat16S2_S2_fjLj256ELj1ELj4ELj1ELj16ENS_18Kernel_traits_baseILj256EfS2_S2_S2_fjLj128EEEEELb1ELb0ELb0ELb0EEEvNS_9FwdParamsE,@"STO_CUDA_ENTRY STV_DEFAULT"
_ZN10layer_norm13ln_fwd_kernelINS_13Kernel_traitsIf13__nv_bfloat16S2_S2_fjLj256ELj1ELj4ELj1ELj16ENS_18Kernel_traits_baseILj256EfS2_S2_S2_fjLj128EEEEELb1ELb0ELb0ELb0EEEvNS_9FwdParamsE:
.text._ZN10layer_norm13ln_fwd_kernelINS_13Kernel_traitsIf13__nv_bfloat16S2_S2_fjLj256ELj1ELj4ELj1ELj16ENS_18Kernel_traits_baseILj256EfS2_S2_S2_fjLj128EEEEELb1ELb0ELb0ELb0EEEvNS_9FwdParamsE:
        /* <DEDUP_REMOVED lines=51> */
.L_x_1916:
[----:B------:R-:W-:Y:S05]  /*0330*/  BSYNC.RECONVERGENT B0 ;  /* 0x0000000000007941 */ /* 0x000fea0003800200 */
.L_x_1915:
        /* <DEDUP_REMOVED lines=22> */
[C---:B------:R-:W-:Y:S01]  /*04a0*/  IMAD.HI.U32 R2, R4.reuse, -0x2daee0ad, RZ ;  /* 0xd2511f5304027827 */ /* 0x040fe200078e00ff */
[----:B------:R-:W-:Y:S01]  /*04b0*/  LOP3.LUT R0, R3, UR6, R0, 0x96, !PT ;  /* 0x0000000603007c12 */ /* 0x000fe2000f8e9600 */
[----:B------:R-:W2:Y:S01]  /*04c0*/  LDCU.U8 UR4, c[0x0][0x410] ;  /* 0x00008200ff0477ac */ /* 0x000ea20008000000 */
[----:B------:R-:W-:Y:S01]  /*04d0*/  BSSY B1, `(.L_x_1917) ;  /* 0x000036a000017945 */ /* 0x000fe20003800000 */
[----:B0-----:R-:W-:Y:S01]  /*04e0*/  IMAD R27, R4, -0x2daee0ad, RZ ;  /* 0xd2511f53041b7824 */ /* 0x001fe200078e02ff */
[----:B------:R-:W-:Y:S01]  /*04f0*/  LOP3.LUT R2, R2, UR7, RZ, 0x3c, !PT ;  /* 0x0000000702027c12 */ /* 0x000fe2000f8e3cff */
[----:B------:R-:W-:Y:S01]  /*0500*/  IMAD.HI.U32 R26, R0, -0x2daee0ad, RZ ;  /* 0xd2511f53001a7827 */ /* 0x000fe200078e00ff */
[----:B------:R-:W-:Y:S01]  /*0510*/  LOP3.LUT R42, R42, 0x3, RZ, 0xc0, !PT ;  /* 0x000000032a2a7812 */ /* 0x000fe200078ec0ff */
[----:B------:R-:W0:Y:S02]  /*0520*/  LDCU UR33, c[0x0][0x388] ;  /* 0x00007100ff2177ac */ /* 0x000e240008000800 */
[----:B------:R-:W-:Y:S01]  /*0530*/  IMAD R25, R6, -0x326172a9, RZ ;  /* 0xcd9e8d5706197824 */ /* 0x000fe200078e02ff */
[----:B------:R-:W-:Y:S01]  /*0540*/  LOP3.LUT R26, R27, UR16, R26, 0x96, !PT ;  /* 0x000000101b1a7c12 */ /* 0x000fe2000f8e961a */
[----:B------:R-:W-:Y:S01]  /*0550*/  IMAD.HI.U32 R24, R2, -0x326172a9, RZ ;  /* 0xcd9e8d5702187827 */ /* 0x000fe200078e00ff */
        /* <DEDUP_REMOVED lines=56> */
.L_x_1963:
        /* <DEDUP_REMOVED lines=37> */
.L_x_1922:
        /* <DEDUP_REMOVED lines=13> */
.L_x_1924:
[----:B------:R-:W-:Y:S05]  /*0c00*/  BSYNC.RECONVERGENT B3 ;  /* 0x0000000000037941 */ /* 0x000fea0003800200 */
.L_x_1923:
        /* <DEDUP_REMOVED lines=42> */
.L_x_1921:
[----:B------:R-:W-:Y:S05]  /*0eb0*/  BSYNC.RECONVERGENT B2 ;  /* 0x0000000000027941 */ /* 0x000fea0003800200 */
.L_x_1920:
        /* <DEDUP_REMOVED lines=8> */
[----:B------:R-:W-:Y:S01]  /*0f40*/  FMUL.FTZ R35, R38, R45 ;  /* 0x0000002d26237220 */ /* 0x000fe20000410000 */
[----:B------:R-:W-:-:S02]  /*0f50*/  @P1 SHF.L.U32 R38, R24, 0x10, RZ ;  /* 0x0000001018261819 */ /* 0x000fc400000006ff */
[----:B------:R-:W-:Y:S01]  /*0f60*/  MOV R39, R36 ;  /* 0x0000002400277202 */ /* 0x000fe20000000f00 */
[----:B0-----:R-:W-:Y:S01]  /*0f70*/  FMUL.FTZ R35, R35, R46 ;  /* 0x0000002e23237220 */ /* 0x001fe20000410000 */
[----:B-1----:R-:W-:Y:S01]  /*0f80*/  FSETP.GTU.FTZ.AND P2, PT, R40, R47, PT ;  /* 0x0000002f2800720b */ /* 0x002fe20003f5c000 */
[----:B------:R-:W-:-:S03]  /*0f90*/  IMAD.MOV.U32 R40, RZ, RZ, 0x2 ;  /* 0x00000002ff287424 */ /* 0x000fc600078e00ff */
[----:B------:R-:W-:Y:S02]  /*0fa0*/  P2R R49, PR, RZ, 0x4 ;  /* 0x00000004ff317803 */ /* 0x000fe40000000000 */
[----:B------:R-:W-:Y:S02]  /*0fb0*/  FSEL R35, R35, RZ, !P2 ;  /* 0x000000ff23237208 */ /* 0x000fe40005000000 */
[----:B------:R-:W-:-:S03]  /*0fc0*/  ISETP.NE.AND P2, PT, R37, 0x1, PT ;  /* 0x000000012500780c */ /* 0x000fc60003f45270 */
        /* <DEDUP_REMOVED lines=10> */
.L_x_1927:
        /* <DEDUP_REMOVED lines=13> */
.L_x_1929:
[----:B------:R-:W-:Y:S05]  /*1140*/  BSYNC.RECONVERGENT B3 ;  /* 0x0000000000037941 */ /* 0x000fea0003800200 */
.L_x_1928:
        /* <DEDUP_REMOVED lines=40> */
[----:B------:R-:W-:Y:S01]  /*13d0*/  MOV R39, R34 ;  /* 0x0000002200277202 */ /* 0x000fe20000000f00 */
[----:B------:R-:W-:-:S07]  /*13e0*/  IMAD.MOV.U32 R34, RZ, RZ, R38 ;  /* 0x000000ffff227224 */ /* 0x000fce00078e0026 */
.L_x_1926:
[----:B------:R-:W-:Y:S05]  /*13f0*/  BSYNC.RECONVERGENT B2 ;  /* 0x0000000000027941 */ /* 0x000fea0003800200 */
.L_x_1925:
[----:B------:R-:W-:Y:S01]  /*1400*/  I2FP.F32.U32 R37, R39 ;  /* 0x0000002700257245 */ /* 0x000fe20000201000 */
[----:B------:R-:W-:Y:S01]  /*1410*/  IMAD.U32 R28, R28, 0x10000, RZ ;  /* 0x000100001c1c7824 */ /* 0x000fe200078e00ff */
[----:B------:R-:W-:Y:S01]  /*1420*/  ISETP.NE.AND P2, PT, R40, 0x1, PT ;  /* 0x000000012800780c */ /* 0x000fe20003f45270 */
[----:B------:R-:W-:Y:S01]  /*1430*/  BSSY.RECONVERGENT B2, `(.L_x_1930) ;  /* 0x000004d000027945 */ /* 0x000fe20003800200 */
[----:B------:R-:W-:Y:S02]  /*1440*/  IMAD.MOV.U32 R42, RZ, RZ, 0x2 ;  /* 0x00000002ff2a7424 */ /* 0x000fe400078e00ff */
[----:B------:R-:W-:Y:S01]  /*1450*/  FFMA.FTZ R38, R37, R48, 1.1641532182693481445e-10 ;  /* 0x2f00000025267423 */ /* 0x000fe20000010030 */
[----:B------:R-:W-:Y:S01]  /*1460*/  FMUL.FTZ R37, R28, R45 ;  /* 0x0000002d1c257220 */ /* 0x000fe20000410000 */
[----:B------:R-:W-:-:S03]  /*1470*/  @P1 PRMT R28, R24, 0x7632, R28 ;  /* 0x00007632181c1816 */ /* 0x000fc6000000001c */
[----:B------:R-:W-:Y:S01]  /*1480*/  FMUL.FTZ R37, R37, R46 ;  /* 0x0000002e25257220 */ /* 0x000fe20000410000 */
[----:B------:R-:W-:Y:S02]  /*1490*/  FSETP.GTU.FTZ.AND P3, PT, R38, R47, PT ;  /* 0x0000002f2600720b */ /* 0x000fe40003f7c000 */
[----:B------:R-:W-:Y:S02]  /*14a0*/  @P1 SHF.L.U32 R39, R28, 0x10, RZ ;  /* 0x000000101c271819 */ /* 0x000fe400000006ff */
        /* <DEDUP_REMOVED lines=13> */
.L_x_1932:
        /* <DEDUP_REMOVED lines=13> */
.L_x_1934:
[----:B------:R-:W-:Y:S05]  /*1650*/  BSYNC.RECONVERGENT B3 ;  /* 0x0000000000037941 */ /* 0x000fea0003800200 */
.L_x_1933:
        /* <DEDUP_REMOVED lines=39> */
[----:B------:R-:W-:Y:S02]  /*18d0*/  IMAD.MOV.U32 R34, RZ, RZ, R42 ;  /* 0x000000ffff227224 */ /* 0x000fe400078e002a */
[----:B------:R-:W-:Y:S01]  /*18e0*/  HFMA2 R42, -RZ, RZ, 0, 0 ;  /* 0x00000000ff2a7431 */ /* 0x000fe200000001ff */
[----:B------:R-:W-:-:S07]  /*18f0*/  LOP3.LUT R2, R52, UR32, R43, 0x96, !PT ;  /* 0x0000002034027c12 */ /* 0x000fce000f8e962b */
.L_x_1931:
[----:B------:R-:W-:Y:S05]  /*1900*/  BSYNC.RECONVERGENT B2 ;  /* 0x0000000000027941 */ /* 0x000fea0003800200 */
.L_x_1930:
[----:B------:R-:W-:Y:S01]  /*1910*/  I2FP.F32.U32 R37, R28 ;  /* 0x0000001c00257245 */ /* 0x000fe20000201000 */
[C---:B------:R-:W-:Y:S01]  /*1920*/  IMAD.U32 R28, R29.reuse, 0x10000, RZ ;  /* 0x000100001d1c7824 */ /* 0x040fe200078e00ff */
[----:B------:R-:W-:Y:S01]  /*1930*/  BSSY.RECONVERGENT B2, `(.L_x_1935) ;  /* 0x000004f000027945 */ /* 0x000fe20003800200 */
[----:B------:R-:W-:Y:S01]  /*1940*/  PRMT R39, R29, 0x7632, R39 ;  /* 0x000076321d277816 */ /* 0x000fe20000000027 */
[----:B------:R-:W-:Y:S02]  /*1950*/  IMAD.MOV.U32 R43, RZ, RZ, 0x2 ;  /* 0x00000002ff2b7424 */ /* 0x000fe400078e00ff */
[----:B------:R-:W-:Y:S01]  /*1960*/  FFMA.FTZ R40, R37, R48, 1.1641532182693481445e-10 ;  /* 0x2f00000025287423 */ /* 0x000fe20000010030 */
[----:B------:R-:W-:Y:S01]  /*1970*/  FMUL.FTZ R37, R28, R45 ;  /* 0x0000002d1c257220 */ /* 0x000fe20000410000 */
[----:B------:R-:W-:Y:S02]  /*1980*/  @P1 SHF.L.U32 R28, R25, 0x10, RZ ;  /* 0x00000010191c1819 */ /* 0x000fe400000006ff */
[----:B------:R-:W-:Y:S01]  /*1990*/  MOV R29, R36 ;  /* 0x00000024001d7202 */ /* 0x000fe20000000f00 */
[----:B------:R-:W-:Y:S01]  /*19a0*/  FMUL.FTZ R37, R37, R46 ;  /* 0x0000002e25257220 */ /* 0x000fe20000410000 */
[----:B------:R-:W-:-:S04]  /*19b0*/  FSETP.GTU.FTZ.AND P2, PT, R40, R47, PT ;  /* 0x0000002f2800720b */ /* 0x000fc80003f5c000 */
        /* <DEDUP_REMOVED lines=13> */
.L_x_1937:
        /* <DEDUP_REMOVED lines=13> */
.L_x_1939:
[----:B------:R-:W-:Y:S05]  /*1b60*/  BSYNC.RECONVERGENT B3 ;  /* 0x0000000000037941 */ /* 0x000fea0003800200 */
.L_x_1938:
        /* <DEDUP_REMOVED lines=43> */
.L_x_1936:
[----:B------:R-:W-:Y:S05]  /*1e20*/  BSYNC.RECONVERGENT B2 ;  /* 0x0000000000027941 */ /* 0x000fea0003800200 */
.L_x_1935:
        /* <DEDUP_REMOVED lines=23> */
.L_x_1942:
        /* <DEDUP_REMOVED lines=13> */
.L_x_1944:
[----:B------:R-:W-:Y:S05]  /*2070*/  BSYNC.RECONVERGENT B3 ;  /* 0x0000000000037941 */ /* 0x000fea0003800200 */
.L_x_1943:
        /* <DEDUP_REMOVED lines=43> */
.L_x_1941:
[----:B------:R-:W-:Y:S05]  /*2330*/  BSYNC.RECONVERGENT B2 ;  /* 0x0000000000027941 */ /* 0x000fea0003800200 */
.L_x_1940:
[----:B------:R-:W-:Y:S01]  /*2340*/  I2FP.F32.U32 R29, R29 ;  /* 0x0000001d001d7245 */ /* 0x000fe20000201000 */
[----:B------:R-:W-:Y:S01]  /*2350*/  IMAD.U32 R28, R30, 0x10000, RZ ;  /* 0x000100001e1c7824 */ /* 0x000fe200078e00ff */
[----:B------:R-:W-:Y:S01]  /*2360*/  ISETP.NE.AND P4, PT, R42, 0x1, PT ;  /* 0x000000012a00780c */ /* 0x000fe20003f85270 */
[----:B------:R-:W-:Y:S01]  /*2370*/  BSSY.RECONVERGENT B2, `(.L_x_1945) ;  /* 0x000004d000027945 */ /* 0x000fe20003800200 */
[----:B------:R-:W-:Y:S01]  /*2380*/  PRMT R30, R30, 0x7632, R30 ;  /* 0x000076321e1e7816 */ /* 0x000fe2000000001e */
[----:B------:R-:W-:Y:S01]  /*2390*/  FFMA.FTZ R44, R29, R48, 1.1641532182693481445e-10 ;  /* 0x2f0000001d2c7423 */ /* 0x000fe20000010030 */
[----:B------:R-:W-:Y:S01]  /*23a0*/  FMUL.FTZ R29, R28, R45 ;  /* 0x0000002d1c1d7220 */ /* 0x000fe20000410000 */
[----:B------:R-:W-:Y:S01]  /*23b0*/  @P1 SHF.L.U32 R28, R26, 0x10, RZ ;  /* 0x000000101a1c1819 */ /* 0x000fe200000006ff */
[----:B------:R-:W-:Y:S02]  /*23c0*/  IMAD.MOV.U32 R43, RZ, RZ, 0x2 ;  /* 0x00000002ff2b7424 */ /* 0x000fe400078e00ff */
        /* <DEDUP_REMOVED lines=14> */
.L_x_1947:
        /* <DEDUP_REMOVED lines=13> */
.L_x_1949:
[----:B------:R-:W-:Y:S05]  /*2580*/  BSYNC.RECONVERGENT B3 ;  /* 0x0000000000037941 */ /* 0x000fea0003800200 */
.L_x_1948:
        /* <DEDUP_REMOVED lines=43> */
.L_x_1946:
[----:B------:R-:W-:Y:S05]  /*2840*/  BSYNC.RECONVERGENT B2 ;  /* 0x0000000000027941 */ /* 0x000fea0003800200 */
.L_x_1945:
[----:B------:R-:W-:Y:S01]  /*2850*/  I2FP.F32.U32 R29, R29 ;  /* 0x0000001d001d7245 */ /* 0x000fe20000201000 */
[----:B------:R-:W-:Y:S01]  /*2860*/  BSSY.RECONVERGENT B2, `(.L_x_1950) ;  /* 0x000004f000027945 */ /* 0x000fe20003800200 */
[----:B------:R-:W-:Y:S02]  /*2870*/  SHF.L.U32 R30, R30, 0x10, RZ ;  /* 0x000000101e1e7819 */ /* 0x000fe400000006ff */
[----:B------:R-:W-:Y:S01]  /*2880*/  ISETP.NE.AND P5, PT, R43, 0x1, PT ;  /* 0x000000012b00780c */ /* 0x000fe20003fa5270 */
[----:B------:R-:W-:Y:S01]  /*2890*/  FFMA.FTZ R42, R29, R48, 1.1641532182693481445e-10 ;  /* 0x2f0000001d2a7423 */ /* 0x000fe20000010030 */
[----:B------:R-:W-:Y:S01]  /*28a0*/  @P1 PRMT R28, R26, 0x7632, R28 ;  /* 0x000076321a1c1816 */ /* 0x000fe2000000001c */
[----:B------:R-:W-:-:S03]  /*28b0*/  FMUL.FTZ R29, R30, R45 ;  /* 0x0000002d1e1d7220 */ /* 0x000fc60000410000 */
[----:B------:R-:W-:Y:S01]  /*28c0*/  FSETP.GTU.FTZ.AND P4, PT, R42, R47, PT ;  /* 0x0000002f2a00720b */ /* 0x000fe20003f9c000 */
[----:B------:R-:W-:Y:S01]  /*28d0*/  FMUL.FTZ R29, R29, R46 ;  /* 0x0000002e1d1d7220 */ /* 0x000fe20000410000 */
[----:B------:R-:W-:Y:S02]  /*28e0*/  @P1 IMAD.U32 R53, R28, 0x10000, RZ ;  /* 0x000100001c351824 */ /* 0x000fe400078e00ff */
[----:B------:R-:W-:Y:S02]  /*28f0*/  HFMA2 R28, -RZ, RZ, 0, 1.1920928955078125e-07 ;  /* 0x00000002ff1c7431 */ /* 0x000fe400000001ff */
        /* <DEDUP_REMOVED lines=12> */
.L_x_1952:
        /* <DEDUP_REMOVED lines=13> */
.L_x_1954:
[----:B------:R-:W-:Y:S05]  /*2a90*/  BSYNC.RECONVERGENT B3 ;  /* 0x0000000000037941 */ /* 0x000fea0003800200 */
.L_x_1953:
        /* <DEDUP_REMOVED lines=43> */
.L_x_1951:
[----:B------:R-:W-:Y:S05]  /*2d50*/  BSYNC.RECONVERGENT B2 ;  /* 0x0000000000027941 */ /* 0x000fea0003800200 */
.L_x_1950:
[----:B------:R-:W-:Y:S01]  /*2d60*/  I2FP.F32.U32 R29, R29 ;  /* 0x0000001d001d7245 */ /* 0x000fe20000201000 */
[C---:B------:R-:W-:Y:S01]  /*2d70*/  IMAD.U32 R30, R31.reuse, 0x10000, RZ ;  /* 0x000100001f1e7824 */ /* 0x040fe200078e00ff */
[----:B------:R-:W-:Y:S01]  /*2d80*/  ISETP.NE.AND P6, PT, R28, 0x1, PT ;  /* 0x000000011c00780c */ /* 0x000fe20003fc5270 */
[----:B------:R-:W-:Y:S01]  /*2d90*/  BSSY.RECONVERGENT B2, `(.L_x_1955) ;  /* 0x000004f000027945 */ /* 0x000fe20003800200 */
[----:B------:R-:W-:Y:S01]  /*2da0*/  PRMT R52, R31, 0x7632, R52 ;  /* 0x000076321f347816 */ /* 0x000fe20000000034 */
[----:B------:R-:W-:Y:S01]  /*2db0*/  FMUL.FTZ R43, R30, R45 ;  /* 0x0000002d1e2b7220 */ /* 0x000fe20000410000 */
[----:B------:R-:W-:Y:S01]  /*2dc0*/  FFMA.FTZ R42, R29, R48, 1.1641532182693481445e-10 ;  /* 0x2f0000001d2a7423 */ /* 0x000fe20000010030 */
[----:B------:R-:W-:Y:S02]  /*2dd0*/  @P1 SHF.L.U32 R30, R27, 0x10, RZ ;  /* 0x000000101b1e1819 */ /* 0x000fe400000006ff */
[----:B------:R-:W-:Y:S01]  /*2de0*/  FMUL.FTZ R43, R43, R46 ;  /* 0x0000002e2b2b7220 */ /* 0x000fe20000410000 */
[----:B------:R-:W-:-:S02]  /*2df0*/  MOV R29, R36 ;  /* 0x00000024001d7202 */ /* 0x000fc40000000f00 */
[----:B------:R-:W-:Y:S01]  /*2e00*/  FSETP.GTU.FTZ.AND P5, PT, R42, R47, PT ;  /* 0x0000002f2a00720b */ /* 0x000fe20003fbc000 */
[----:B------:R-:W-:-:S03]  /*2e10*/  IMAD.MOV.U32 R42, RZ, RZ, 0x2 ;  /* 0x00000002ff2a7424 */ /* 0x000fc600078e00ff */
[----:B------:R-:W-:-:S05]  /*2e20*/  FSEL R43, R43, RZ, !P5 ;  /* 0x000000ff2b2b7208 */ /* 0x000fca0006800000 */
        /* <DEDUP_REMOVED lines=10> */
.L_x_1957:
        /* <DEDUP_REMOVED lines=15> */
.L_x_1959:
[----:B------:R-:W-:Y:S05]  /*2fc0*/  BSYNC.RECONVERGENT B3 ;  /* 0x0000000000037941 */ /* 0x000fea0003800200 */
.L_x_1958:
        /* <DEDUP_REMOVED lines=43> */
.L_x_1956:
[----:B------:R-:W-:Y:S05]  /*3280*/  BSYNC.RECONVERGENT B2 ;  /* 0x0000000000027941 */ /* 0x000fea0003800200 */
.L_x_1955:
[----:B------:R-:W-:Y:S02]  /*3290*/  I2FP.F32.U32 R29, R29 ;  /* 0x0000001d001d7245 */ /* 0x000fe40000201000 */
[----:B------:R-:W-:Y:S02]  /*32a0*/  SHF.L.U32 R52, R52, 0x10, RZ ;  /* 0x0000001034347819 */ /* 0x000fe400000006ff */
[----:B------:R-:W-:Y:S01]  /*32b0*/  ISETP.NE.AND P6, PT, R49, RZ, PT ;  /* 0x000000ff3100720c */ /* 0x000fe20003fc5270 */
[----:B------:R-:W-:Y:S01]  /*32c0*/  FFMA.FTZ R48, R29, R48, 1.1641532182693481445e-10 ;  /* 0x2f0000001d307423 */ /* 0x000fe20000010030 */
[----:B------:R-:W-:Y:S01]  /*32d0*/  SEL R49, RZ, 0x1000000, P2 ;  /* 0x01000000ff317807 */ /* 0x000fe20001000000 */
[----:B------:R-:W-:Y:S01]  /*32e0*/  FMUL.FTZ R45, R52, R45 ;  /* 0x0000002d342d7220 */ /* 0x000fe20000410000 */
[----:B------:R-:W-:Y:S01]  /*32f0*/  ISETP.NE.AND P2, PT, R51, RZ, PT ;  /* 0x000000ff3300720c */ /* 0x000fe20003f45270 */
[----:B------:R-:W0:Y:S01]  /*3300*/  LDC.64 R52, c[0x0][0x3b0] ;  /* 0x0000ec00ff347b82 */ /* 0x000e220000000a00 */
[----:B------:R-:W-:Y:S01]  /*3310*/  @P1 PRMT R28, R27, 0x7632, R28 ;  /* 0x000076321b1c1816 */ /* 0x000fe2000000001c */
[----:B------:R-:W-:Y:S01]  /*3320*/  FMUL.FTZ R45, R45, R46 ;  /* 0x0000002e2d2d7220 */ /* 0x000fe20000410000 */
[----:B------:R-:W-:-:S02]  /*3330*/  SEL R54, RZ, 0x10000, P2 ;  /* 0x00010000ff367807 */ /* 0x000fc40001000000 */
[----:B------:R-:W-:Y:S01]  /*3340*/  FSETP.GTU.FTZ.AND P2, PT, R48, R47, PT ;  /* 0x0000002f3000720b */ /* 0x000fe20003f5c000 */
[----:B------:R-:W-:Y:S01]  /*3350*/  @P1 IMAD.U32 R29, R28, 0x10000, RZ ;  /* 0x000100001c1d1824 */ /* 0x000fe200078e00ff */
[----:B------:R-:W-:Y:S02]  /*3360*/  SEL R48, RZ, 0x1, P6 ;  /* 0x00000001ff307807 */ /* 0x000fe40003000000 */
[----:B------:R-:W-:Y:S02]  /*3370*/  FSEL R46, R45, RZ, !P2 ;  /* 0x000000ff2d2e7208 */ /* 0x000fe40005000000 */
[----:B------:R-:W-:Y:S02]  /*3380*/  SEL R47, RZ, 0x1000000, P2 ;  /* 0x01000000ff2f7807 */ /* 0x000fe40001000000 */
[----:B------:R-:W-:Y:S01]  /*3390*/  F2FP.BF16.F32.PACK_AB R28, R38, R35 ;  /* 0x00000023261c723e */ /* 0x000fe200000010ff */
[----:B------:R-:W-:Y:S01]  /*33a0*/  @P1 FADD.FTZ R46, R29, R46 ;  /* 0x0000002e1d2e1221 */ /* 0x000fe20000010000 */
[----:B------:R-:W-:-:S02]  /*33b0*/  ISETP.NE.AND P1, PT, R50, RZ, PT ;  /* 0x000000ff3200720c */ /* 0x000fc40003f25270 */
[----:B------:R-:W1:Y:S01]  /*33c0*/  LDC.64 R50, c[0x0][0x3a8] ;  /* 0x0000ea00ff327b82 */ /* 0x000e620000000a00 */
[----:B------:R-:W-:Y:S02]  /*33d0*/  F2FP.BF16.F32.PACK_AB R29, R40, R37 ;  /* 0x00000025281d723e */ /* 0x000fe400000010ff */
[----:B------:R-:W-:Y:S02]  /*33e0*/  SEL R45, RZ, 0x100, P1 ;  /* 0x00000100ff2d7807 */ /* 0x000fe40000800000 */
[----:B------:R-:W-:Y:S02]  /*33f0*/  F2FP.BF16.F32.PACK_AB R30, R44, R39 ;  /* 0x000000272c1e723e */ /* 0x000fe400000010ff */
[----:B------:R-:W-:Y:S01]  /*3400*/  LOP3.LUT R49, R45, R49, R54, 0xfe, !PT ;  /* 0x000000312d317212 */ /* 0x000fe200078efe36 */
[----:B0-----:R-:W-:Y:S01]  /*3410*/  IMAD.WIDE.U32 R52, R41, 0x8, R52 ;  /* 0x0000000829347825 */ /* 0x001fe200078e0034 */
[----:B------:R-:W-:Y:S02]  /*3420*/  SEL R45, RZ, 0x10000, P5 ;  /* 0x00010000ff2d7807 */ /* 0x000fe40002800000 */
[----:B------:R-:W-:-:S02]  /*3430*/  SEL R54, RZ, 0x100, P4 ;  /* 0x00000100ff367807 */ /* 0x000fc40002000000 */
[----:B------:R-:W-:Y:S02]  /*3440*/  F2FP.BF16.F32.PACK_AB R31, R46, R43 ;  /* 0x0000002b2e1f723e */ /* 0x000fe400000010ff */
[----:B------:R-:W-:Y:S02]  /*3450*/  LOP3.LUT R54, R54, R47, R45, 0xfe, !PT ;  /* 0x0000002f36367212 */ /* 0x000fe400078efe2d */
[----:B------:R-:W-:Y:S02]  /*3460*/  SEL R45, RZ, 0x1, P3 ;  /* 0x00000001ff2d7807 */ /* 0x000fe40001800000 */
[----:B------:R-:W-:Y:S02]  /*3470*/  LOP3.LUT R48, R49, R48, RZ, 0xfc, !PT ;  /* 0x0000003031307212 */ /* 0x000fe400078efcff */
[----:B------:R-:W-:Y:S01]  /*3480*/  LOP3.LUT R49, R54, R45, RZ, 0xfc, !PT ;  /* 0x0000002d36317212 */ /* 0x000fe200078efcff */
[----:B-1----:R-:W-:-:S05]  /*3490*/  IMAD.WIDE.U32 R50, R41, 0x10, R50 ;  /* 0x0000001029327825 */ /* 0x002fca00078e0032 */
[----:B------:R0:W-:Y:S04]  /*34a0*/  STG.E.128 desc[UR8][R50.64], R28 ;  /* 0x0000001c32007986 */ /* 0x0001e8000c101d08 */
[----:B------:R0:W-:Y:S02]  /*34b0*/  STG.E.64 desc[UR8][R52.64], R48 ;  /* 0x0000003034007986 */ /* 0x0001e4000c101b08 */
.L_x_1919:
[----:B------:R-:W-:Y:S05]  /*34c0*/  BSYNC.RECONVERGENT B0 ;  /* 0x0000000000007941 */ /* 0x000fea0003800200 */
.L_x_1918:
        /* <DEDUP_REMOVED lines=53> */
.L_x_1975:
        /* <DEDUP_REMOVED lines=15> */
[----:B------:R-:W-:-:S04]  /*3910*/  PLOP3.LUT P0, PT, PT, PT, UP1, 0x40, 0x4 ;  /* 0x000000000004781c */ /* 0x000fc80003f0e818 */
[----:B0-----:R-:W-:-:S05]  /*3920*/  FSEL R47, R47, RZ, P0 ;  /* 0x000000ff2f2f7208 */ /* 0x001fca0000000000 */
[--C-:B------:R-:W-:Y:S01]  /*3930*/  FADD.FTZ R56, R43, -R47.reuse ;  /* 0x8000002f2b387221 */ /* 0x100fe20000010000 */
[--C-:B------:R-:W-:Y:S01]  /*3940*/  FADD.FTZ R58, R46, -R47.reuse ;  /* 0x8000002f2e3a7221 */ /* 0x100fe20000010000 */
[--C-:B------:R-:W-:Y:S01]  /*3950*/  FADD.FTZ R48, R35, -R47.reuse ;  /* 0x8000002f23307221 */ /* 0x100fe20000010000 */
[--C-:B------:R-:W-:Y:S01]  /*3960*/  FADD.FTZ R50, R44, -R47.reuse ;  /* 0x8000002f2c327221 */ /* 0x100fe20000010000 */
[C---:B------:R-:W-:Y:S01]  /*3970*/  FMUL.FTZ R31, R45.reuse, R56 ;  /* 0x000000382d1f7220 */ /* 0x040fe20000410000 */
[C---:B------:R-:W-:Y:S01]  /*3980*/  FMUL.FTZ R58, R45.reuse, R58 ;  /* 0x0000003a2d3a7220 */ /* 0x040fe20000410000 */
[----:B------:R-:W-:Y:S01]  /*3990*/  FMUL.FTZ R29, R45, R48 ;  /* 0x000000302d1d7220 */ /* 0x000fe20000410000 */
[----:B------:R-:W-:Y:S01]  /*39a0*/  FADD.FTZ R28, R38, -R47 ;  /* 0x8000002f261c7221 */ /* 0x000fe20000010000 */
[----:B------:R-:W-:Y:S01]  /*39b0*/  FFMA.FTZ R31, R22, R31, R14 ;  /* 0x0000001f161f7223 */ /* 0x000fe2000001000e */
[----:B------:R-:W-:Y:S01]  /*39c0*/  FFMA.FTZ R48, R23, R58, R15 ;  /* 0x0000003a17307223 */ /* 0x000fe2000001000f */
[--C-:B------:R-:W-:Y:S01]  /*39d0*/  FADD.FTZ R54, R37, -R47.reuse ;  /* 0x8000002f25367221 */ /* 0x100fe20000010000 */
[--C-:B------:R-:W-:Y:S01]  /*39e0*/  FADD.FTZ R30, R40, -R47.reuse ;  /* 0x8000002f281e7221 */ /* 0x100fe20000010000 */
[----:B------:R-:W-:Y:S01]  /*39f0*/  FADD.FTZ R52, R39, -R47 ;  /* 0x8000002f27347221 */ /* 0x000fe20000010000 */
[C---:B------:R-:W-:Y:S01]  /*3a00*/  FMUL.FTZ R50, R45.reuse, R50 ;  /* 0x000000322d327220 */ /* 0x040fe20000410000 */
[----:B------:R-:W-:Y:S01]  /*3a10*/  F2FP.BF16.F32.PACK_AB R31, R48, R31 ;  /* 0x0000001f301f723e */ /* 0x000fe200000010ff */
[C---:B------:R-:W-:Y:S01]  /*3a20*/  FMUL.FTZ R28, R45.reuse, R28 ;  /* 0x0000001c2d1c7220 */ /* 0x040fe20000410000 */
[----:B------:R-:W0:Y:S01]  /*3a30*/  LDC.64 R48, c[0x0][0x428] ;  /* 0x00010a00ff307b82 */ /* 0x000e220000000a00 */
[C---:B------:R-:W-:Y:S01]  /*3a40*/  FMUL.FTZ R47, R45.reuse, R54 ;  /* 0x000000362d2f7220 */ /* 0x040fe20000410000 */
[C---:B------:R-:W-:Y:S01]  /*3a50*/  FMUL.FTZ R30, R45.reuse, R30 ;  /* 0x0000001e2d1e7220 */ /* 0x040fe20000410000 */
[----:B------:R-:W-:Y:S01]  /*3a60*/  FMUL.FTZ R51, R45, R52 ;  /* 0x000000342d337220 */ /* 0x000fe20000410000 */
[----:B------:R-:W-:Y:S01]  /*3a70*/  FFMA.FTZ R45, R16, R29, R8 ;  /* 0x0000001d102d7223 */ /* 0x000fe20000010008 */
[----:B------:R-:W-:Y:S01]  /*3a80*/  FFMA.FTZ R52, R21, R50, R13 ;  /* 0x0000003215347223 */ /* 0x000fe2000001000d */
[----:B------:R-:W-:Y:S01]  /*3a90*/  FFMA.FTZ R29, R18, R47, R10 ;  /* 0x0000002f121d7223 */ /* 0x000fe2000001000a */
[----:B------:R-:W-:Y:S01]  /*3aa0*/  FFMA.FTZ R51, R20, R51, R12 ;  /* 0x0000003314337223 */ /* 0x000fe2000001000c */
[----:B------:R-:W-:Y:S01]  /*3ab0*/  FFMA.FTZ R50, R19, R30, R11 ;  /* 0x0000001e13327223 */ /* 0x000fe2000001000b */
[----:B------:R-:W-:-:S03]  /*3ac0*/  FFMA.FTZ R28, R17, R28, R9 ;  /* 0x0000001c111c7223 */ /* 0x000fc60000010009 */
[----:B------:R-:W-:Y:S02]  /*3ad0*/  F2FP.BF16.F32.PACK_AB R30, R52, R51 ;  /* 0x00000033341e723e */ /* 0x000fe400000010ff */
[----:B------:R-:W-:Y:S02]  /*3ae0*/  F2FP.BF16.F32.PACK_AB R29, R50, R29 ;  /* 0x0000001d321d723e */ /* 0x000fe400000010ff */
[----:B------:R-:W-:Y:S01]  /*3af0*/  F2FP.BF16.F32.PACK_AB R28, R28, R45 ;  /* 0x0000002d1c1c723e */ /* 0x000fe200000010ff */
[----:B0-----:R-:W-:-:S05]  /*3b00*/  IMAD.WIDE.U32 R48, R41, 0x10, R48 ;  /* 0x0000001029307825 */ /* 0x001fca00078e0030 */
[----:B------:R1:W-:Y:S02]  /*3b10*/  STG.E.128 desc[UR8][R48.64], R28 ;  /* 0x0000001c30007986 */ /* 0x0003e4000c101d08 */
.L_x_1962:
[----:B------:R-:W-:Y:S05]  /*3b20*/  BSYNC.RECONVERGENT B0 ;  /* 0x0000000000007941 */ /* 0x000fea0003800200 */
.L_x_1961:
[----:B01----:R-:W0:Y:S02]  /*3b30*/  LDC.64 R28, c[0x0][0x380] ;  /* 0x0000e000ff1c7b82 */ /* 0x003e240000000a00 */
[----:B0-----:R-:W-:-:S04]  /*3b40*/  LEA R5, R28, R5, 0x2 ;  /* 0x000000051c057211 */ /* 0x001fc800078e10ff */
[----:B------:R-:W-:-:S13]  /*3b50*/  ISETP.GE.AND P0, PT, R5, R29, PT ;  /* 0x0000001d0500720c */ /* 0x000fda0003f06270 */
[----:B------:R-:W-:Y:S05]  /*3b60*/  @!P0 BRA `(.L_x_1963) ;  /* 0xffffffcc005c8947 */ /* 0x000fea000383ffff */
[----:B------:R-:W-:Y:S05]  /*3b70*/  BSYNC B1 ;  /* 0x0000000000017941 */ /* 0x000fea0003800000 */
.L_x_1917:
[----:B------:R-:W-:Y:S05]  /*3b80*/  EXIT ;  /* 0x000000000000794d */ /* 0x000fea0003800000 */
.L_x_1960:
        /* <DEDUP_REMOVED lines=8> */
.L_x_1965:
[----:B------:R-:W-:Y:S05]  /*3c10*/  BSYNC B0 ;  /* 0x0000000000007941 */ /* 0x000fea0003800000 */
.L_x_1964:
        /* <DEDUP_REMOVED lines=8> */
.L_x_1966:
[----:B------:R-:W-:Y:S02]  /*3ca0*/  IMAD.MOV.U32 R45, RZ, RZ, 0x4 ;  /* 0x00000004ff2d7424 */ /* 0x000fe400078e00ff */
[----:B------:R-:W-:-:S05]  /*3cb0*/  FADD.FTZ R49, R48, R28 ;  /* 0x0000001c30317221 */ /* 0x000fca0000010000 */
[----:B------:R-:W-:-:S07]  /*3cc0*/  MOV R48, R49 ;  /* 0x0000003100307202 */ /* 0x000fce0000000f00 */
[----:B------:R-:W-:Y:S05]  /*3cd0*/  WARPSYNC.COLLECTIVE R30, `(.L_x_1967) ;  /* 0x000000001e087348 */ /* 0x000fea0003c00000 */
[----:B------:R0:W1:Y:S02]  /*3ce0*/  SHFL.BFLY P3, R28, R48, R45, R31 ;  /* 0x0c00002d301c7389 */ /* 0x000064000006001f */
[----:B01----:R-:W-:Y:S05]  /*3cf0*/  ENDCOLLECTIVE ;  /* 0x000000000000791b */ /* 0x003fea0003800000 */
.L_x_1967:
[----:B------:R-:W-:Y:S02]  /*3d00*/  IMAD.MOV.U32 R45, RZ, RZ, 0x8 ;  /* 0x00000008ff2d7424 */ /* 0x000fe400078e00ff */
[----:B------:R-:W-:-:S05]  /*3d10*/  FADD.FTZ R50, R49, R28 ;  /* 0x0000001c31327221 */ /* 0x000fca0000010000 */
[----:B------:R-:W-:-:S07]  /*3d20*/  MOV R48, R50 ;  /* 0x0000003200307202 */ /* 0x000fce0000000f00 */
[----:B------:R-:W-:Y:S05]  /*3d30*/  WARPSYNC.COLLECTIVE R30, `(.L_x_1968) ;  /* 0x000000001e087348 */ /* 0x000fea0003c00000 */
[----:B------:R0:W1:Y:S02]  /*3d40*/  SHFL.BFLY P3, R28, R48, R45, R31 ;  /* 0x0c00002d301c7389 */ /* 0x000064000006001f */
[----:B01----:R-:W-:Y:S05]  /*3d50*/  ENDCOLLECTIVE ;  /* 0x000000000000791b */ /* 0x003fea0003800000 */
.L_x_1968:
[----:B------:R-:W-:Y:S02]  /*3d60*/  IMAD.MOV.U32 R45, RZ, RZ, 0x10 ;  /* 0x00000010ff2d7424 */ /* 0x000fe400078e00ff */
[----:B------:R-:W-:-:S05]  /*3d70*/  FADD.FTZ R51, R50, R28 ;  /* 0x0000001c32337221 */ /* 0x000fca0000010000 */
[----:B------:R-:W-:-:S07]  /*3d80*/  MOV R48, R51 ;  /* 0x0000003300307202 */ /* 0x000fce0000000f00 */
[----:B------:R-:W-:Y:S05]  /*3d90*/  WARPSYNC.COLLECTIVE R30, `(.L_x_1969) ;  /* 0x000000001e087348 */ /* 0x000fea0003c00000 */
[----:B------:R0:W1:Y:S02]  /*3da0*/  SHFL.BFLY P3, R28, R48, R45, R31 ;  /* 0x0c00002d301c7389 */ /* 0x000064000006001f */
[----:B01----:R-:W-:Y:S05]  /*3db0*/  ENDCOLLECTIVE ;  /* 0x000000000000791b */ /* 0x003fea0003800000 */
.L_x_1969:
        /* <DEDUP_REMOVED lines=25> */
.L_x_1970:
[----:B------:R-:W-:Y:S02]  /*3f50*/  IMAD.MOV.U32 R45, RZ, RZ, 0x2 ;  /* 0x00000002ff2d7424 */ /* 0x000fe400078e00ff */
[----:B------:R-:W-:-:S05]  /*3f60*/  FADD.FTZ R49, R48, R28 ;  /* 0x0000001c30317221 */ /* 0x000fca0000010000 */
[----:B------:R-:W-:-:S07]  /*3f70*/  MOV R48, R49 ;  /* 0x0000003100307202 */ /* 0x000fce0000000f00 */
[----:B------:R-:W-:Y:S05]  /*3f80*/  WARPSYNC.COLLECTIVE R30, `(.L_x_1971) ;  /* 0x000000001e087348 */ /* 0x000fea0003c00000 */
[----:B------:R0:W1:Y:S02]  /*3f90*/  SHFL.BFLY P3, R28, R48, R45, R31 ;  /* 0x0c00002d301c7389 */ /* 0x000064000006001f */
[----:B01----:R-:W-:Y:S05]  /*3fa0*/  ENDCOLLECTIVE ;  /* 0x000000000000791b */ /* 0x003fea0003800000 */
.L_x_1971:
[----:B------:R-:W-:Y:S02]  /*3fb0*/  IMAD.MOV.U32 R45, RZ, RZ, 0x4 ;  /* 0x00000004ff2d7424 */ /* 0x000fe400078e00ff */
[----:B------:R-:W-:-:S05]  /*3fc0*/  FADD.FTZ R50, R49, R28 ;  /* 0x0000001c31327221 */ /* 0x000fca0000010000 */
[----:B------:R-:W-:-:S07]  /*3fd0*/  MOV R48, R50 ;  /* 0x0000003200307202 */ /* 0x000fce0000000f00 */
[----:B------:R-:W-:Y:S05]  /*3fe0*/  WARPSYNC.COLLECTIVE R30, `(.L_x_1972) ;  /* 0x000000001e087348 */ /* 0x000fea0003c00000 */
[----:B------:R0:W1:Y:S02]  /*3ff0*/  SHFL.BFLY P3, R28, R48, R45, R31 ;  /* 0x0c00002d301c7389 */ /* 0x000064000006001f */
[----:B01----:R-:W-:Y:S05]  /*4000*/  ENDCOLLECTIVE ;  /* 0x000000000000791b */ /* 0x003fea0003800000 */
.L_x_1972:
[----:B------:R-:W-:Y:S02]  /*4010*/  IMAD.MOV.U32 R45, RZ, RZ, 0x8 ;  /* 0x00000008ff2d7424 */ /* 0x000fe400078e00ff */
[----:B------:R-:W-:-:S05]  /*4020*/  FADD.FTZ R51, R50, R28 ;  /* 0x0000001c32337221 */ /* 0x000fca0000010000 */
[----:B------:R-:W-:-:S07]  /*4030*/  MOV R48, R51 ;  /* 0x0000003300307202 */ /* 0x000fce0000000f00 */
[----:B------:R-:W-:Y:S05]  /*4040*/  WARPSYNC.COLLECTIVE R30, `(.L_x_1973) ;  /* 0x000000001e087348 */ /* 0x000fea0003c00000 */
[----:B------:R0:W1:Y:S02]  /*4050*/  SHFL.BFLY P3, R28, R48, R45, R31 ;  /* 0x0c00002d301c7389 */ /* 0x000064000006001f */
[----:B01----:R-:W-:Y:S05]  /*4060*/  ENDCOLLECTIVE ;  /* 0x000000000000791b */ /* 0x003fea0003800000 */
.L_x_1973:
[----:B------:R-:W-:Y:S02]  /*4070*/  IMAD.MOV.U32 R45, RZ, RZ, 0x10 ;  /* 0x00000010ff2d7424 */ /* 0x000fe400078e00ff */
[----:B------:R-:W-:-:S05]  /*4080*/  FADD.FTZ R52, R51, R28 ;  /* 0x0000001c33347221 */ /* 0x000fca0000010000 */
[----:B------:R-:W-:-:S07]  /*4090*/  MOV R48, R52 ;  /* 0x0000003400307202 */ /* 0x000fce0000000f00 */
[----:B------:R-:W-:Y:S05]  /*40a0*/  WARPSYNC.COLLECTIVE R30, `(.L_x_1974) ;  /* 0x000000001e087348 */ /* 0x000fea0003c00000 */
[----:B------:R0:W1:Y:S02]  /*40b0*/  SHFL.BFLY P3, R28, R48, R45, R31 ;  /* 0x0c00002d301c7389 */ /* 0x000064000006001f */
[----:B01----:R-:W-:Y:S05]  /*40c0*/  ENDCOLLECTIVE ;  /* 0x000000000000791b */ /* 0x003fea0003800000 */
.L_x_1974:
[----:B------:R-:W-:Y:S05]  /*40d0*/  BRA `(.L_x_1975) ;  /* 0xfffffff400d07947 */ /* 0x000fea000383ffff */
.L_x_1976:
        /* <DEDUP_REMOVED lines=10> */
.L_x_9075:


//--------------------- .text._ZN10layer_norm13ln_fwd_kernelINS_13Kernel_traitsIf13__nv_bfloat16S2_S2_fjLj256ELj1ELj4ELj1ELj16ENS_18Kernel_traits_baseILj256EfS2_S2_S2_fjLj128EEEEELb1ELb0ELb0ELb1EEEvNS_9FwdParamsE --------------------------
	.section	.text._ZN10layer_norm13ln_fwd_kernelINS_13Kernel_traitsIf13__nv_bfloat16S2_S2_fjLj256ELj1ELj4ELj1ELj16ENS_18Kernel_traits_baseILj256EfS2_S2_S2_fjLj128EEEEELb1ELb0ELb0ELb1EEEvNS_9FwdParamsE,"ax",@progbits
	.align	128
        .global         _ZN10layer_norm13ln_fwd_kernelINS_13Kernel_traitsIf13__nv_bfloat16S2_S2_fjLj256ELj1ELj4ELj1ELj16ENS_18Kernel_traits_baseILj256EfS2_S2_S2_fjLj128EEEEELb1ELb0ELb0ELb1EEEvNS_9FwdParamsE
        .type           _ZN10layer_norm13ln_fwd_kernelINS_13Kernel_traitsIf13__nv_bfloat16S2_S2_fjLj256ELj1ELj4ELj1ELj16ENS_18Kernel_traits_baseILj256EfS2_S2_S2_fjLj128EEEEELb1ELb0ELb0ELb1EEEvNS_9FwdParamsE,@function
        .size           _ZN10layer_norm13ln_fwd_kernelINS_13Kernel_traitsIf13__nv_bfloat16S2_S2_fjLj256ELj1ELj4ELj1ELj16ENS_18Kernel_traits_baseILj256EfS2_S2_S2_fjLj128EEEEELb1ELb0ELb0ELb1EEEvNS_9FwdParamsE,(.L_x_9076 - _ZN10layer_norm13ln_fwd_kernelINS_13Kernel_traitsIf13__nv_bfloat16S2_S2_fjLj256ELj1ELj4ELj1ELj16ENS_18Kernel_traits_baseILj256EfS2_S2_S2_fjLj128EEEEELb1ELb0ELb0ELb1EEEvNS_9FwdParamsE)
        .other          _ZN10layer_norm13ln_fwd_kernelINS_13Kernel_traitsIf13__nv_bfloat16S2_S2_fjLj256ELj1ELj4ELj1ELj16ENS_18Kernel_traits_baseILj256EfS2_S2_S2_fjLj128EEEEELb1ELb0ELb0ELb1EEEvNS_9FwdParamsE,@"STO_CUDA_ENTRY STV_DEFAULT"
_ZN10layer_norm13ln_fwd_kernelINS_13Kernel_traitsIf13__nv_bfloat16S2_S2_fjLj256ELj1ELj4ELj1ELj16ENS_18Kernel_traits_baseILj256EfS2_S2_S2_fjLj128EEEEELb1ELb0ELb0ELb1EEEvNS_9FwdParamsE:
.text._ZN10layer_norm13ln_fwd_kernelINS_13Kernel_traitsIf13__nv_bfloat16S2_S2_fjLj256ELj1ELj4ELj1ELj16ENS_18Kernel_traits_baseILj256EfS2_S2_S2_fjLj128EEEEELb1ELb0ELb0ELb1EEEvNS_9FwdParamsE:
[----:B------:R-:W-:Y:S01]  /*0000*/  LDC R1, c[0x0][0x37c] ;  /* 0x0000df00ff017b82 */ /* 0x000fe20000000800 */
[----:B------:R-:W0:Y:S01]  /*0010*/  LDCU.U8 UR4, c[0x0][0x464] ;  /* 0x00008c80ff0477ac */ /* 0x000e220008000000 */
[----:B------:R-:W1:Y:S06]  /*0020*/  S2R R24, SR_TID.X ;  /* 0x0000000000187919 */ /* 0x000e6c0000002100 */
[----:B------:R-:W2:Y:S01]  /*0030*/  LDC R0, c[0x0][0x458] ;  /* 0x00011600ff007b82 */ /* 0x000ea20000000800 */
[----:B------:R-:W3:Y:S01]  /*0040*/  LDCU.64 UR6, c[0x0][0x450] ;  /* 0x00008a00ff0677ac */ /* 0x000ee20008000a00 */
[----:B------:R-:W4:Y:S06]  /*0050*/  LDCU.64 UR8, c[0x0][0x358] ;  /* 0x00006b00ff0877ac */ /* 0x000f2c0008000a00 */
[----:B------:R-:W1:Y:S01]  /*0060*/  LDC R25, c[0x0][0x45c] ;  /* 0x00011700ff197b82 */ /* 0x000e620000000800 */
[----:B------:R-:W1:Y:S01]  /*0070*/  LDCU UR10, c[0x0][0x384] ;  /* 0x00007080ff0a77ac */ /* 0x000e620008000800 */
[----:B0-----:R-:W-:Y:S01]  /*0080*/  ISETP.NE.AND P1, PT, RZ, UR4, PT ;  /* 0x00000004ff007c0c */ /* 0x001fe2000bf25270 */
[----:B------:R-:W0:Y:S01]  /*0090*/  LDCU.64 UR4, c[0x0][0x438] ;  /* 0x00008700ff0477ac */ /* 0x000e220008000a00 */
[----:B---3--:R-:W-:Y:S01]  /*00a0*/  MOV R2, UR6 ;  /* 0x0000000600027c02 */ /* 0x008fe20008000f00 */
[----:B------:R-:W-:Y:S01]  /*00b0*/  IMAD.U32 R3, RZ, RZ, UR7 ;  /* 0x00000007ff037e24 */ /* 0x000fe2000f8e00ff */
[----:B------:R-:W-:-:S02]  /*00c0*/  CS2R R8, SRZ ;  /* 0x0000000000087805 */ /* 0x000fc4000001ff00 */
[----:B------:R-:W-:Y:S02]  /*00d0*/  CS2R R10, SRZ ;  /* 0x00000000000a7805 */ /* 0x000fe4000001ff00 */
[----:B------:R-:W-:Y:S02]  /*00e0*/  CS2R R12, SRZ ;  /* 0x00000000000c7805 */ /* 0x000fe4000001ff00 */
[----:B------:R-:W-:-:S03]  /*00f0*/  CS2R R14, SRZ ;  /* 0x00000000000e7805 */ /* 0x000fc6000001ff00 */
[----:B----4-:R-:W3:Y:S01]  /*0100*/  @P1 LDG.E.64 R2, desc[UR8][R2.64] ;  /* 0x0000000802021981 */ /* 0x010ee2000c1e1b00 */
[----:B--2---:R-:W-:Y:S02]  /*0110*/  @P1 MOV R4, R0 ;  /* 0x0000000000041202 */ /* 0x004fe40000000f00 */
[----:B-1----:R-:W-:Y:S01]  /*0120*/  LOP3.LUT R32, R24, 0x1f, RZ, 0xc0, !PT ;  /* 0x0000001f18207812 */ /* 0x002fe200078ec0ff */
[----:B------:R-:W-:Y:S01]  /*0130*/  @P1 IMAD.MOV.U32 R5, RZ, RZ, R25 ;  /* 0x000000ffff051224 */ /* 0x000fe200078e0019 */
[----:B0-----:R-:W-:-:S04]  /*0140*/  ISETP.NE.U32.AND P0, PT, RZ, UR4, PT ;  /* 0x00000004ff007c0c */ /* 0x001fc8000bf05070 */
[----:B------:R-:W-:Y:S01]  /*0150*/  ISETP.NE.AND.EX P0, PT, RZ, UR5, PT, P0 ;  /* 0x00000005ff007c0c */ /* 0x000fe2000bf05300 */
[----:B------:R-:W5:Y:S01]  /*0160*/  @P1 LDG.E.64 R4, desc[UR8][R4.64] ;  /* 0x0000000804041981 */ /* 0x000f62000c1e1b00 */
[----:B------:R-:W0:Y:S01]  /*0170*/  S2UR UR5, SR_CTAID.X ;  /* 0x00000000000579c3 */ /* 0x000e220000002500 */
[----:B------:R-:W-:-:S07]  /*0180*/  SHF.R.U32.HI R33, RZ, 0x5, R24 ;  /* 0x00000005ff217819 */ /* 0x000fce0000011618 */
[----:B------:R-:W1:Y:S08]  /*0190*/  LDC R17, c[0x0][0x360] ;  /* 0x0000d800ff117b82 */ /* 0x000e700000000800 */
[----:B------:R-:W2:Y:S01]  /*01a0*/  @P0 LDC.64 R6, c[0x0][0x438] ;  /* 0x00010e00ff060b82 */ /* 0x000ea20000000a00 */
[----:B0-----:R-:W-:-:S06]  /*01b0*/  USHF.L.U32 UR4, UR5, 0x2, URZ ;  /* 0x0000000205047899 */ /* 0x001fcc00080006ff */
[----:B------:R-:W-:Y:S01]  /*01c0*/  LOP3.LUT R33, R33, UR4, RZ, 0xfc, !PT ;  /* 0x0000000421217c12 */ /* 0x000fe2000f8efcff */
[----:B-1----:R-:W-:-:S03]  /*01d0*/  IMAD R24, R17, UR5, R24 ;  /* 0x0000000511187c24 */ /* 0x002fc6000f8e0218 */
[----:B------:R-:W-:Y:S01]  /*01e0*/  ISETP.GE.AND P2, PT, R33, UR10, PT ;  /* 0x0000000a21007c0c */ /* 0x000fe2000bf46270 */
[----:B--2---:R-:W-:-:S05]  /*01f0*/  @P0 IMAD.WIDE.U32 R6, R32, 0x20, R6 ;  /* 0x0000002020060825 */ /* 0x004fca00078e0006 */
[----:B------:R0:W5:Y:S04]  /*0200*/  @P0 LDG.E.128 R8, desc[UR8][R6.64] ;  /* 0x0000000806080981 */ /* 0x000168000c1e1d00 */
[----:B------:R0:W5:Y:S01]  /*0210*/  @P0 LDG.E.128 R12, desc[UR8][R6.64+0x10] ;  /* 0x00001008060c0981 */ /* 0x000162000c1e1d00 */
[----:B---3--:R-:W-:Y:S02]  /*0220*/  @P1 R2UR UR6, R2 ;  /* 0x00000000020612ca */ /* 0x008fe400000e0000 */
[----:B------:R-:W-:Y:S01]  /*0230*/  @P1 R2UR UR7, R3 ;  /* 0x00000000030712ca */ /* 0x000fe200000e0000 */
[----:B0-----:R-:W-:-:S14]  /*0240*/  @P2 EXIT ;  /* 0x000000000000294d */ /* 0x001fdc0003800000 */
[----:B------:R-:W0:Y:S08]  /*0250*/  @P1 LDC R7, c[0x0][0x460] ;  /* 0x00011800ff071b82 */ /* 0x000e300000000800 */
[----:B------:R-:W1:Y:S01]  /*0260*/  LDC.64 R2, c[0x0][0x3d0] ;  /* 0x0000f400ff027b82 */ /* 0x000e620000000a00 */
        /* <DEDUP_REMOVED lines=8> */
[----:B0----5:R-:W-:Y:S01]  /*02f0*/  @P1 IADD3 R0, P0, PT, R4, R7, RZ ;  /* 0x0000000704001210 */ /* 0x021fe20007f1e0ff */
[----:B------:R-:W-:Y:S01]  /*0300*/  IMAD.MOV.U32 R7, RZ, RZ, R24 ;  /* 0x000000ffff077224 */ /* 0x000fe200078e0018 */
[----:B------:R-:W-:-:S02]  /*0310*/  UIADD3 UR24, UPT, UPT, UR7, -0x56f99767, URZ ;  /* 0xa906689907187890 */ /* 0x000fc4000fffe0ff */
[----:B------:R-:W-:Y:S01]  /*0320*/  @P1 IADD3.X R25, PT, PT, RZ, R5, RZ, P0, !PT ;  /* 0x00000005ff191210 */ /* 0x000fe200007fe4ff */
[----:B------:R-:W-:Y:S01]  /*0330*/  IMAD.HI.U32 R4, R7, -0x326172a9, RZ ;  /* 0xcd9e8d5707047827 */ /* 0x000fe200078e00ff */
[----:B------:R-:W-:Y:S02]  /*0340*/  UIADD3 UR23, UPT, UPT, UR6, 0x1715609d, URZ ;  /* 0x1715609d06177890 */ /* 0x000fe4000fffe0ff */
[----:B------:R-:W-:Y:S01]  /*0350*/  SHF.R.U64 R6, R0, 0x2, R25 ;  /* 0x0000000200067819 */ /* 0x000fe20000001219 */
[----:B-1----:R-:W-:Y:S01]  /*0360*/  IMAD.WIDE.U32 R2, R32, 0x20, R2 ;  /* 0x0000002020027825 */ /* 0x002fe200078e0002 */
[----:B------:R-:W-:Y:S01]  /*0370*/  SHF.R.U32.HI R5, RZ, 0x2, R25 ;  /* 0x00000002ff057819 */ /* 0x000fe20000011619 */
[----:B------:R-:W-:Y:S02]  /*0380*/  UIADD3 UR25, UPT, UPT, UR6, -0x4ab325aa, URZ ;  /* 0xb54cda5606197890 */ /* 0x000fe4000fffe0ff */
[----:B------:R-:W-:Y:S01]  /*0390*/  IMAD.HI.U32 R24, R6, -0x2daee0ad, RZ ;  /* 0xd2511f5306187827 */ /* 0x000fe200078e00ff */
[----:B------:R-:W-:Y:S01]  /*03a0*/  LOP3.LUT R4, R5, UR6, R4, 0x96, !PT ;  /* 0x0000000605047c12 */ /* 0x000fe2000f8e9604 */
[----:B------:R-:W5:Y:S01]  /*03b0*/  LDG.E.128 R16, desc[UR8][R2.64] ;  /* 0x0000000802107981 */ /* 0x000f62000c1e1d00 */
[----:B------:R-:W-:-:S02]  /*03c0*/  UIADD3 UR26, UPT, UPT, UR7, 0x646e171e, URZ ;  /* 0x646e171e071a7890 */ /* 0x000fc4000fffe0ff */
[----:B------:R-:W-:Y:S01]  /*03d0*/  LOP3.LUT R24, R24, UR7, RZ, 0x3c, !PT ;  /* 0x0000000718187c12 */ /* 0x000fe2000f8e3cff */
[----:B------:R-:W-:Y:S01]  /*03e0*/  IMAD R26, R6, -0x2daee0ad, RZ ;  /* 0xd2511f53061a7824 */ /* 0x000fe200078e02ff */
[----:B------:R0:W5:Y:S01]  /*03f0*/  LDG.E.128 R20, desc[UR8][R2.64+0x10] ;  /* 0x0000100802147981 */ /* 0x000162000c1e1d00 */
[C---:B------:R-:W-:Y:S01]  /*0400*/  IMAD.HI.U32 R25, R4.reuse, -0x2daee0ad, RZ ;  /* 0xd2511f5304197827 */ /* 0x040fe200078e00ff */
[----:B------:R-:W-:Y:S01]  /*0410*/  UIADD3 UR28, UPT, UPT, UR7, 0x1fd5c5a3, URZ ;  /* 0x1fd5c5a3071c7890 */ /* 0x000fe2000fffe0ff */
[----:B------:R-:W-:Y:S01]  /*0420*/  BSSY B0, `(.L_x_1977) ;  /* 0x0000366000007945 */ /* 0x000fe20003800000 */
[----:B------:R-:W-:Y:S01]  /*0430*/  UIADD3 UR27, UPT, UPT, UR6, 0x5384540f, URZ ;  /* 0x5384540f061b7890 */ /* 0x000fe2000fffe0ff */
[----:B------:R-:W-:Y:S01]  /*0440*/  IMAD R27, R4, -0x2daee0ad, RZ ;  /* 0xd2511f53041b7824 */ /* 0x000fe200078e02ff */
[----:B------:R-:W-:Y:S01]  /*0450*/  LOP3.LUT R25, R26, UR16, R25, 0x96, !PT ;  /* 0x000000101a197c12 */ /* 0x000fe2000f8e9619 */
[----:B------:R-:W-:Y:S01]  /*0460*/  UIADD3 UR29, UPT, UPT, UR6, -0xe443238, URZ ;  /* 0xf1bbcdc8061d7890 */ /* 0x000fe2000fffe0ff */
[----:B------:R-:W-:Y:S01]  /*0470*/  LOP3.LUT R35, R0, 0x3, RZ, 0xc0, !PT ;  /* 0x0000000300237812 */ /* 0x000fe200078ec0ff */
[----:B------:R-:W1:Y:S01]  /*0480*/  LDCU.64 UR10, c[0x0][0x3e0] ;  /* 0x00007c00ff0a77ac */ /* 0x000e620008000a00 */
[----:B0-----:R-:W-:-:S02]  /*0490*/  IMAD R3, R7, -0x326172a9, RZ ;  /* 0xcd9e8d5707037824 */ /* 0x001fc400078e02ff */
[C---:B------:R-:W-:Y:S01]  /*04a0*/  IMAD.HI.U32 R2, R24.reuse, -0x326172a9, RZ ;  /* 0xcd9e8d5718027827 */ /* 0x040fe200078e00ff */
[----:B------:R-:W-:Y:S02]  /*04b0*/  UIADD3 UR30, UPT, UPT, UR7, -0x24c28bd8, URZ ;  /* 0xdb3d7428071e7890 */ /* 0x000fe4000fffe0ff */
[----:B------:R-:W-:Y:S01]  /*04c0*/  UIADD3 UR32, UPT, UPT, UR7, -0x695add53, URZ ;  /* 0x96a522ad07207890 */ /* 0x000fe2000fffe0ff */
[----:B------:R-:W-:Y:S01]  /*04d0*/  IMAD R24, R24, -0x326172a9, RZ ;  /* 0xcd9e8d5718187824 */ /* 0x000fe200078e02ff */
[----:B------:R-:W-:Y:S01]  /*04e0*/  LOP3.LUT R2, R3, UR4, R2, 0x96, !PT ;  /* 0x0000000403027c12 */ /* 0x000fe2000f8e9602 */
[----:B------:R-:W-:Y:S01]  /*04f0*/  IMAD.HI.U32 R3, R25, -0x326172a9, RZ ;  /* 0xcd9e8d5719037827 */ /* 0x000fe200078e00ff */
[----:B------:R-:W0:Y:S03]  /*0500*/  LDCU.U8 UR4, c[0x0][0x410] ;  /* 0x00008200ff0477ac */ /* 0x000e260008000000 */
[----:B------:R-:W-:Y:S01]  /*0510*/  IMAD.HI.U32 R4, R2, -0x2daee0ad, RZ ;  /* 0xd2511f5302047827 */ /* 0x000fe200078e00ff */
[----:B------:R-:W-:Y:S01]  /*0520*/  LOP3.LUT R3, R24, UR17, R3, 0x96, !PT ;  /* 0x0000001118037c12 */ /* 0x000fe2000f8e9603 */
[----:B------:R-:W-:-:S02]  /*0530*/  UIADD3 UR31, UPT, UPT, UR6, -0x700cb87f, URZ ;  /* 0x8ff34781061f7890 */ /* 0x000fc4000fffe0ff */
[----:B------:R-:W-:Y:S01]  /*0540*/  IMAD R25, R25, -0x326172a9, RZ ;  /* 0xcd9e8d5719197824 */ /* 0x000fe200078e02ff */
[----:B------:R-:W-:Y:S01]  /*0550*/  LOP3.LUT R4, R27, UR18, R4, 0x96, !PT ;  /* 0x000000121b047c12 */ /* 0x000fe2000f8e9604 */
[----:B------:R-:W-:Y:S01]  /*0560*/  IMAD R27, R2, -0x2daee0ad, RZ ;  /* 0xd2511f53021b7824 */ /* 0x000fe200078e02ff */
[----:B-1----:R-:W-:Y:S01]  /*0570*/  UISETP.NE.U32.AND UP0, UPT, UR10, URZ, UPT ;  /* 0x000000ff0a00728c */ /* 0x002fe2000bf05070 */
[----:B------:R-:W-:Y:S01]  /*0580*/  IMAD.HI.U32 R24, R3, -0x2daee0ad, RZ ;  /* 0xd2511f5303187827 */ /* 0x000fe200078e00ff */
[----:B------:R-:W1:Y:S03]  /*0590*/  LDCU UR14, c[0x0][0x388] ;  /* 0x00007100ff0e77ac */ /* 0x000e660008000800 */
[C---:B------:R-:W-:Y:S01]  /*05a0*/  IMAD.HI.U32 R2, R4.reuse, -0x326172a9, RZ ;  /* 0xcd9e8d5704027827 */ /* 0x040fe200078e00ff */
[----:B------:R-:W-:Y:S01]  /*05b0*/  LOP3.LUT R24, R27, UR20, R24, 0x96, !PT ;  /* 0x000000141b187c12 */ /* 0x000fe2000f8e9618 */
[----:B------:R-:W2:Y:S02]  /*05c0*/  LDCU UR15, c[0x0][0x448] ;  /* 0x00008900ff0f77ac */ /* 0x000ea40008000800 */
[----:B------:R-:W-:Y:S01]  /*05d0*/  IMAD R26, R3, -0x2daee0ad, RZ ;  /* 0xd2511f53031a7824 */ /* 0x000fe200078e02ff */
[----:B------:R-:W-:Y:S01]  /*05e0*/  LOP3.LUT R2, R25, UR19, R2, 0x96, !PT ;  /* 0x0000001319027c12 */ /* 0x000fe2000f8e9602 */
[----:B------:R-:W-:Y:S01]  /*05f0*/  IMAD R25, R4, -0x326172a9, RZ ;  /* 0xcd9e8d5704197824 */ /* 0x000fe200078e02ff */
[----:B------:R-:W3:Y:S01]  /*0600*/  LDCU.64 UR12, c[0x0][0x3a0] ;  /* 0x00007400ff0c77ac */ /* 0x000ee20008000a00 */
[----:B------:R-:W-:Y:S01]  /*0610*/  IMAD.HI.U32 R4, R24, -0x326172a9, RZ ;  /* 0xcd9e8d5718047827 */ /* 0x000fe200078e00ff */
[----:B------:R-:W-:-:S03]  /*0620*/  UISETP.NE.AND.EX UP0, UPT, UR11, URZ, UPT, UP0 ;  /* 0x000000ff0b00728c */ /* 0x000fc6000bf05300 */
[C---:B------:R-:W-:Y:S01]  /*0630*/  IMAD.HI.U32 R3, R2.reuse, -0x2daee0ad, RZ ;  /* 0xd2511f5302037827 */ /* 0x040fe200078e00ff */
[----:B------:R-:W-:Y:S01]  /*0640*/  LOP3.LUT R4, R25, UR21, R4, 0x96, !PT ;  /* 0x0000001519047c12 */ /* 0x000fe2000f8e9604 */
[----:B0-----:R-:W-:Y:S02]  /*0650*/  UISETP.NE.AND UP1, UPT, UR4, URZ, UPT ;  /* 0x000000ff0400728c */ /* 0x001fe4000bf25270 */
        /* <DEDUP_REMOVED lines=33> */
[----:B-123--:R-:W-:-:S07]  /*0870*/  IMAD R0, R26, -0x326172a9, RZ ;  /* 0xcd9e8d571a007824 */ /* 0x00efce00078e02ff */
.L_x_2019:
[----:B------:R-:W-:Y:S01]  /*0880*/  ISETP.NE.U32.AND P0, PT, RZ, UR12, PT ;  /* 0x0000000cff007c0c */ /* 0x000fe2000bf05070 */
[----:B------:R-:W0:Y:S01]  /*0890*/  LDC.64 R28, c[0x0][0x390] ;  /* 0x0000e400ff1c7b82 */ /* 0x000e220000000a00 */
[----:B------:R-:W1:Y:S01]  /*08a0*/  @UP0 LDCU.64 UR4, c[0x0][0x3e0] ;  /* 0x00007c00ff0407ac */ /* 0x000e620008000a00 */
[----:B------:R-:W-:Y:S01]  /*08b0*/  IMAD R36, R33, UR14, RZ ;  /* 0x0000000e21247c24 */ /* 0x000fe2000f8e02ff */
[----:B------:R-:W-:Y:S01]  /*08c0*/  ISETP.NE.AND.EX P0, PT, RZ, UR13, PT, P0 ;  /* 0x0000000dff007c0c */ /* 0x000fe2000bf05300 */
[----:B------:R-:W-:Y:S01]  /*08d0*/  IMAD.MOV.U32 R40, RZ, RZ, 0x2 ;  /* 0x00000002ff287424 */ /* 0x000fe200078e00ff */
[----:B------:R-:W-:Y:S02]  /*08e0*/  PLOP3.LUT P1, PT, PT, PT, UP0, 0x80, 0x8 ;  /* 0x000000000008781c */ /* 0x000fe40003f2f008 */
[----:B------:R-:W-:Y:S02]  /*08f0*/  SHF.R.S32.HI R37, RZ, 0x1f, R36 ;  /* 0x0000001fff257819 */ /* 0x000fe40000011424 */
[----:B------:R-:W-:-:S02]  /*0900*/  PLOP3.LUT P2, PT, PT, PT, UP0, 0x80, 0x8 ;  /* 0x000000000008781c */ /* 0x000fc40003f4f008 */
[----:B------:R-:W-:-:S04]  /*0910*/  LEA.HI R37, R37, R36, RZ, 0x3 ;  /* 0x0000002425257211 */ /* 0x000fc800078f18ff */
[----:B------:R-:W-:Y:S01]  /*0920*/  LEA.HI.SX32 R36, R37, R32, 0x1d ;  /* 0x0000002025247211 */ /* 0x000fe200078feaff */
[----:B------:R-:W2:Y:S02]  /*0930*/  @P0 LDC.64 R30, c[0x0][0x3a0] ;  /* 0x0000e800ff1e0b82 */ /* 0x000ea40000000a00 */
[----:B-1----:R-:W-:-:S04]  /*0940*/  @P1 IMAD.WIDE R40, R33, R40, UR4 ;  /* 0x0000000421281e25 */ /* 0x002fc8000f8e0228 */
[C---:B0-----:R-:W-:Y:S02]  /*0950*/  IMAD.WIDE.U32 R28, R36.reuse, 0x10, R28 ;  /* 0x00000010241c7825 */ /* 0x041fe400078e001c */
[----:B------:R-:W3:Y:S02]  /*0960*/  @P2 LDG.E.U16 R40, desc[UR8][R40.64] ;  /* 0x0000000828282981 */ /* 0x000ee4000c1e1500 */
[----:B--2---:R-:W-:Y:S02]  /*0970*/  @P0 IMAD.WIDE.U32 R42, R36, 0x10, R30 ;  /* 0x00000010242a0825 */ /* 0x004fe400078e001e */
[----:B-----5:R-:W5:Y:S04]  /*0980*/  LDG.E.128 R28, desc[UR8][R28.64] ;  /* 0x000000081c1c7981 */ /* 0x020f68000c1e1d00 */
[----:B------:R0:W5:Y:S01]  /*0990*/  @P0 LDG.E.128 R24, desc[UR8][R42.64] ;  /* 0x000000082a180981 */ /* 0x000162000c1e1d00 */
[----:B------:R-:W-:-:S02]  /*09a0*/  ISETP.NE.AND P1, PT, R35, 0x1, PT ;  /* 0x000000012300780c */ /* 0x000fc40003f25270 */
[----:B------:R-:W-:Y:S01]  /*09b0*/  PLOP3.LUT P2, PT, PT, PT, UP0, 0x80, 0x8 ;  /* 0x000000000008781c */ /* 0x000fe20003f4f008 */
[----:B------:R-:W-:Y:S01]  /*09c0*/  IMAD.U32 R51, RZ, RZ, UR6 ;  /* 0x00000006ff337e24 */ /* 0x000fe2000f8e00ff */
[----:B------:R-:W-:Y:S01]  /*09d0*/  BSSY.RECONVERGENT B1, `(.L_x_1978) ;  /* 0x0000048000017945 */ /* 0x000fe20003800200 */
[----:B------:R-:W-:Y:S01]  /*09e0*/  MOV R45, 0x3f800000 ;  /* 0x3f800000002d7802 */ /* 0x000fe20000000f00 */
[----:B------:R-:W-:Y:S01]  /*09f0*/  IMAD.MOV.U32 R38, RZ, RZ, 0x2 ;  /* 0x00000002ff267424 */ /* 0x000fe200078e00ff */
[----:B------:R-:W-:Y:S01]  /*0a00*/  MOV R37, R0 ;  /* 0x0000000000257202 */ /* 0x000fe20000000f00 */
[----:B------:R-:W-:-:S07]  /*0a10*/  VIADD R51, R51, 0x9e3779b9 ;  /* 0x9e3779b933337836 */ /* 0x000fce0000000000 */
[----:B---3--:R-:W-:Y:S01]  /*0a20*/  @P2 SHF.L.U32 R45, R40, 0x10, RZ ;  /* 0x00000010282d2819 */ /* 0x008fe200000006ff */
[----:B0-----:R-:W-:Y:S06]  /*0a30*/  @!P1 BRA `(.L_x_1979) ;  /* 0x0000000400049947 */ /* 0x001fec0003800000 */
        /* <DEDUP_REMOVED lines=8> */
.L_x_1980:
        /* <DEDUP_REMOVED lines=13> */
.L_x_1982:
[----:B------:R-:W-:Y:S05]  /*0b90*/  BSYNC.RECONVERGENT B2 ;  /* 0x0000000000027941 */ /* 0x000fea0003800200 */
.L_x_1981:
        /* <DEDUP_REMOVED lines=43> */
.L_x_1979:
[----:B------:R-:W-:Y:S05]  /*0e50*/  BSYNC.RECONVERGENT B1 ;  /* 0x0000000000017941 */ /* 0x000fea0003800200 */
.L_x_1978:
[----:B------:R-:W0:Y:S01]  /*0e60*/  LDC R46, c[0x0][0x408] ;  /* 0x00010200ff2e7b82 */ /* 0x000e220000000800 */
[----:B------:R-:W-:Y:S01]  /*0e70*/  I2FP.F32.U32 R35, R37 ;  /* 0x0000002500237245 */ /* 0x000fe20000201000 */
[----:B------:R-:W-:Y:S01]  /*0e80*/  IMAD.MOV.U32 R48, RZ, RZ, 0x2f800000 ;  /* 0x2f800000ff307424 */ /* 0x000fe200078e00ff */
[C---:B-----5:R-:W-:Y:S01]  /*0e90*/  SHF.L.U32 R40, R28.reuse, 0x10, RZ ;  /* 0x000000101c287819 */ /* 0x060fe200000006ff */
[----:B------:R-:W-:Y:S01]  /*0ea0*/  BSSY.RECONVERGENT B1, `(.L_x_1983) ;  /* 0x0000050000017945 */ /* 0x000fe20003800200 */
[----:B------:R-:W-:Y:S01]  /*0eb0*/  PRMT R28, R28, 0x7632, R28 ;  /* 0x000076321c1c7816 */ /* 0x000fe2000000001c */
[----:B------:R-:W-:Y:S02]  /*0ec0*/  FFMA.FTZ R42, R35, R48, 1.1641532182693481445e-10 ;  /* 0x2f000000232a7423 */ /* 0x000fe40000010030 */
[----:B------:R-:W1:Y:S01]  /*0ed0*/  LDC R47, c[0x0][0x404] ;  /* 0x00010100ff2f7b82 */ /* 0x000e620000000800 */
[----:B------:R-:W-:Y:S01]  /*0ee0*/  FMUL.FTZ R35, R40, R45 ;  /* 0x0000002d28237220 */ /* 0x000fe20000410000 */
[----:B------:R-:W-:-:S03]  /*0ef0*/  @P0 IMAD.U32 R40, R24, 0x10000, RZ ;  /* 0x0001000018280824 */ /* 0x000fc600078e00ff */
[----:B0-----:R-:W-:Y:S01]  /*0f00*/  FMUL.FTZ R35, R35, R46 ;  /* 0x0000002e23237220 */ /* 0x001fe20000410000 */
[----:B-1----:R-:W-:-:S04]  /*0f10*/  FSETP.GTU.FTZ.AND P1, PT, R42, R47, PT ;  /* 0x0000002f2a00720b */ /* 0x002fc80003f3c000 */
[----:B------:R-:W-:Y:S02]  /*0f20*/  P2R R43, PR, RZ, 0x2 ;  /* 0x00000002ff2b7803 */ /* 0x000fe40000000000 */
[----:B------:R-:W-:Y:S01]  /*0f30*/  FSEL R37, R35, RZ, !P1 ;  /* 0x000000ff23257208 */ /* 0x000fe20004800000 */
[----:B------:R-:W-:Y:S01]  /*0f40*/  IMAD.MOV.U32 R35, RZ, RZ, R0 ;  /* 0x000000ffff237224 */ /* 0x000fe200078e0000 */
[----:B------:R-:W-:-:S03]  /*0f50*/  ISETP.NE.AND P1, PT, R38, 0x1, PT ;  /* 0x000000012600780c */ /* 0x000fc60003f25270 */
[----:B------:R-:W-:Y:S01]  /*0f60*/  @P0 FADD.FTZ R37, R37, R40 ;  /* 0x0000002825250221 */ /* 0x000fe20000010000 */
[----:B------:R-:W-:-:S09]  /*0f70*/  MOV R40, 0x2 ;  /* 0x0000000200287802 */ /* 0x000fd20000000f00 */
        /* <DEDUP_REMOVED lines=9> */
.L_x_1985:
        /* <DEDUP_REMOVED lines=13> */
.L_x_1987:
[----:B------:R-:W-:Y:S05]  /*10e0*/  BSYNC.RECONVERGENT B2 ;  /* 0x0000000000027941 */ /* 0x000fea0003800200 */
.L_x_1986:
        /* <DEDUP_REMOVED lines=40> */
[----:B------:R-:W-:Y:S01]  /*1370*/  HFMA2 R40, -RZ, RZ, 0, 0 ;  /* 0x00000000ff287431 */ /* 0x000fe200000001ff */
[----:B------:R-:W-:Y:S01]  /*1380*/  LOP3.LUT R34, R34, UR32, R39, 0x96, !PT ;  /* 0x0000002022227c12 */ /* 0x000fe2000f8e9627 */
[----:B------:R-:W-:-:S07]  /*1390*/  IMAD.MOV.U32 R2, RZ, RZ, R38 ;  /* 0x000000ffff027224 */ /* 0x000fce00078e0026 */
.L_x_1984:
[----:B------:R-:W-:Y:S05]  /*13a0*/  BSYNC.RECONVERGENT B1 ;  /* 0x0000000000017941 */ /* 0x000fea0003800200 */
.L_x_1983:
        /* <DEDUP_REMOVED lines=24> */
.L_x_1990:
        /* <DEDUP_REMOVED lines=13> */
.L_x_1992:
[----:B------:R-:W-:Y:S05]  /*1600*/  BSYNC.RECONVERGENT B2 ;  /* 0x0000000000027941 */ /* 0x000fea0003800200 */
.L_x_1991:
        /* <DEDUP_REMOVED lines=41> */
[----:B------:R-:W-:Y:S01]  /*18a0*/  IMAD.MOV.U32 R41, RZ, RZ, RZ ;  /* 0x000000ffff297224 */ /* 0x000fe200078e00ff */
[----:B------:R-:W-:-:S07]  /*18b0*/  MOV R2, R40 ;  /* 0x0000002800027202 */ /* 0x000fce0000000f00 */
.L_x_1989:
[----:B------:R-:W-:Y:S05]  /*18c0*/  BSYNC.RECONVERGENT B1 ;  /* 0x0000000000017941 */ /* 0x000fea0003800200 */
.L_x_1988:
[----:B------:R-:W-:Y:S01]  /*18d0*/  I2FP.F32.U32 R35, R28 ;  /* 0x0000001c00237245 */ /* 0x000fe20000201000 */
[----:B------:R-:W-:Y:S01]  /*18e0*/  BSSY.RECONVERGENT B1, `(.L_x_1993) ;  /* 0x000004f000017945 */ /* 0x000fe20003800200 */
[----:B------:R-:W-:Y:S02]  /*18f0*/  SHF.L.U32 R28, R29, 0x10, RZ ;  /* 0x000000101d1c7819 */ /* 0x000fe400000006ff */
[----:B------:R-:W-:Y:S01]  /*1900*/  ISETP.NE.AND P2, PT, R41, 0x1, PT ;  /* 0x000000012900780c */ /* 0x000fe20003f45270 */
[----:B------:R-:W-:Y:S01]  /*1910*/  FFMA.FTZ R40, R35, R48, 1.1641532182693481445e-10 ;  /* 0x2f00000023287423 */ /* 0x000fe20000010030 */
[----:B------:R-:W-:Y:S01]  /*1920*/  PRMT R42, R29, 0x7632, R42 ;  /* 0x000076321d2a7816 */ /* 0x000fe2000000002a */
[----:B------:R-:W-:Y:S01]  /*1930*/  FMUL.FTZ R35, R28, R45 ;  /* 0x0000002d1c237220 */ /* 0x000fe20000410000 */
[----:B------:R-:W-:Y:S02]  /*1940*/  @P0 IMAD.U32 R28, R25, 0x10000, RZ ;  /* 0x00010000191c0824 */ /* 0x000fe400078e00ff */
[----:B------:R-:W-:Y:S01]  /*1950*/  FSETP.GTU.FTZ.AND P1, PT, R40, R47, PT ;  /* 0x0000002f2800720b */ /* 0x000fe20003f3c000 */
[----:B------:R-:W-:Y:S01]  /*1960*/  FMUL.FTZ R35, R35, R46 ;  /* 0x0000002e23237220 */ /* 0x000fe20000410000 */
[----:B------:R-:W-:-:S04]  /*1970*/  IMAD.MOV.U32 R29, RZ, RZ, R0 ;  /* 0x000000ffff1d7224 */ /* 0x000fc800078e0000 */
[----:B------:R-:W-:Y:S01]  /*1980*/  FSEL R39, R35, RZ, !P1 ;  /* 0x000000ff23277208 */ /* 0x000fe20004800000 */
[----:B------:R-:W-:-:S04]  /*1990*/  HFMA2 R35, -RZ, RZ, 0, 1.1920928955078125e-07 ;  /* 0x00000002ff237431 */ /* 0x000fc800000001ff */
        /* <DEDUP_REMOVED lines=10> */
.L_x_1995:
        /* <DEDUP_REMOVED lines=13> */
.L_x_1997:
[----:B------:R-:W-:Y:S05]  /*1b10*/  BSYNC.RECONVERGENT B2 ;  /* 0x0000000000027941 */ /* 0x000fea0003800200 */
.L_x_1996:
        /* <DEDUP_REMOVED lines=43> */
.L_x_1994:
[----:B------:R-:W-:Y:S05]  /*1dd0*/  BSYNC.RECONVERGENT B1 ;  /* 0x0000000000017941 */ /* 0x000fea0003800200 */
.L_x_1993:
[----:B------:R-:W-:Y:S01]  /*1de0*/  I2FP.F32.U32 R29, R29 ;  /* 0x0000001d001d7245 */ /* 0x000fe20000201000 */
[----:B------:R-:W-:Y:S01]  /*1df0*/  IMAD.U32 R42, R42, 0x10000, RZ ;  /* 0x000100002a2a7824 */ /* 0x000fe200078e00ff */
[----:B------:R-:W-:Y:S01]  /*1e00*/  ISETP.NE.AND P3, PT, R35, 0x1, PT ;  /* 0x000000012300780c */ /* 0x000fe20003f65270 */
[----:B------:R-:W-:Y:S01]  /*1e10*/  BSSY.RECONVERGENT B1, `(.L_x_1998) ;  /* 0x000004d000017945 */ /* 0x000fe20003800200 */
[----:B------:R-:W-:Y:S01]  /*1e20*/  @P0 PRMT R28, R25, 0x7632, R28 ;  /* 0x00007632191c0816 */ /* 0x000fe2000000001c */
[----:B------:R-:W-:Y:S01]  /*1e30*/  FFMA.FTZ R40, R29, R48, 1.1641532182693481445e-10 ;  /* 0x2f0000001d287423 */ /* 0x000fe20000010030 */
[----:B------:R-:W-:Y:S01]  /*1e40*/  FMUL.FTZ R29, R42, R45 ;  /* 0x0000002d2a1d7220 */ /* 0x000fe20000410000 */
[----:B------:R-:W-:Y:S01]  /*1e50*/  IMAD.MOV.U32 R42, RZ, RZ, 0x2 ;  /* 0x00000002ff2a7424 */ /* 0x000fe200078e00ff */
[----:B------:R-:W-:Y:S02]  /*1e60*/  @P0 SHF.L.U32 R41, R28, 0x10, RZ ;  /* 0x000000101c290819 */ /* 0x000fe400000006ff */
        /* <DEDUP_REMOVED lines=14> */
.L_x_2000:
        /* <DEDUP_REMOVED lines=13> */
.L_x_2002:
[----:B------:R-:W-:Y:S05]  /*2020*/  BSYNC.RECONVERGENT B2 ;  /* 0x0000000000027941 */ /* 0x000fea0003800200 */
.L_x_2001:
        /* <DEDUP_REMOVED lines=43> */
.L_x_1999:
[----:B------:R-:W-:Y:S05]  /*22e0*/  BSYNC.RECONVERGENT B1 ;  /* 0x0000000000017941 */ /* 0x000fea0003800200 */
.L_x_1998:
        /* <DEDUP_REMOVED lines=9> */
[----:B------:R-:W-:-:S05]  /*2380*/  FMUL.FTZ R29, R29, R46 ;  /* 0x0000002e1d1d7220 */ /* 0x000fca0000410000 */
[----:B------:R-:W-:Y:S01]  /*2390*/  FSEL R41, R29, RZ, !P3 ;  /* 0x000000ff1d297208 */ /* 0x000fe20005800000 */
[----:B------:R-:W-:-:S04]  /*23a0*/  IMAD.MOV.U32 R29, RZ, RZ, R0 ;  /* 0x000000ffff1d7224 */ /* 0x000fc800078e0000 */
[----:B------:R-:W-:Y:S01]  /*23b0*/  @P0 FADD.FTZ R41, R41, R28 ;  /* 0x0000001c29290221 */ /* 0x000fe20000010000 */
[----:B------:R-:W-:Y:S01]  /*23c0*/  HFMA2 R28, -RZ, RZ, 0, 1.1920928955078125e-07 ;  /* 0x00000002ff1c7431 */ /* 0x000fe200000001ff */
        /* <DEDUP_REMOVED lines=9> */
.L_x_2005:
        /* <DEDUP_REMOVED lines=13> */
.L_x_2007:
[----:B------:R-:W-:Y:S05]  /*2530*/  BSYNC.RECONVERGENT B2 ;  /* 0x0000000000027941 */ /* 0x000fea0003800200 */
.L_x_2006:
        /* <DEDUP_REMOVED lines=43> */
.L_x_2004:
[----:B------:R-:W-:Y:S05]  /*27f0*/  BSYNC.RECONVERGENT B1 ;  /* 0x0000000000017941 */ /* 0x000fea0003800200 */
.L_x_2003:
        /* <DEDUP_REMOVED lines=23> */
.L_x_2010:
        /* <DEDUP_REMOVED lines=13> */
.L_x_2012:
[----:B------:R-:W-:Y:S05]  /*2a40*/  BSYNC.RECONVERGENT B2 ;  /* 0x0000000000027941 */ /* 0x000fea0003800200 */
.L_x_2011:
        /* <DEDUP_REMOVED lines=43> */
.L_x_2009:
[----:B------:R-:W-:Y:S05]  /*2d00*/  BSYNC.RECONVERGENT B1 ;  /* 0x0000000000017941 */ /* 0x000fea0003800200 */
.L_x_2008:
[C---:B------:R-:W-:Y:S01]  /*2d10*/  SHF.L.U32 R28, R31.reuse, 0x10, RZ ;  /* 0x000000101f1c7819 */ /* 0x040fe200000006ff */
[----:B------:R-:W-:Y:S01]  /*2d20*/  BSSY.RECONVERGENT B1, `(.L_x_2013) ;  /* 0x0000051000017945 */ /* 0x000fe20003800200 */
[----:B------:R-:W-:Y:S02]  /*2d30*/  I2FP.F32.U32 R29, R29 ;  /* 0x0000001d001d7245 */ /* 0x000fe40000201000 */
[----:B------:R-:W-:Y:S01]  /*2d40*/  ISETP.NE.AND P6, PT, R30, 0x1, PT ;  /* 0x000000011e00780c */ /* 0x000fe20003fc5270 */
[----:B------:R-:W-:Y:S01]  /*2d50*/  FMUL.FTZ R35, R28, R45 ;  /* 0x0000002d1c237220 */ /* 0x000fe20000410000 */
[----:B------:R-:W-:Y:S01]  /*2d60*/  PRMT R50, R31, 0x7632, R50 ;  /* 0x000076321f327816 */ /* 0x000fe20000000032 */
[----:B------:R-:W-:Y:S01]  /*2d70*/  FFMA.FTZ R28, R29, R48, 1.1641532182693481445e-10 ;  /* 0x2f0000001d1c7423 */ /* 0x000fe20000010030 */
[----:B------:R-:W-:Y:S02]  /*2d80*/  @P0 IMAD.U32 R29, R27, 0x10000, RZ ;  /* 0x000100001b1d0824 */ /* 0x000fe400078e00ff */
[----:B------:R-:W-:-:S02]  /*2d90*/  FMUL.FTZ R35, R35, R46 ;  /* 0x0000002e23237220 */ /* 0x000fc40000410000 */
[----:B------:R-:W-:-:S04]  /*2da0*/  FSETP.GTU.FTZ.AND P5, PT, R28, R47, PT ;  /* 0x0000002f1c00720b */ /* 0x000fc80003fbc000 */
[----:B------:R-:W-:Y:S01]  /*2db0*/  FSEL R42, R35, RZ, !P5 ;  /* 0x000000ff232a7208 */ /* 0x000fe20006800000 */
[----:B------:R-:W-:-:S04]  /*2dc0*/  HFMA2 R35, -RZ, RZ, 0, 1.1920928955078125e-07 ;  /* 0x00000002ff237431 */ /* 0x000fc800000001ff */
        /* <DEDUP_REMOVED lines=11> */
.L_x_2015:
        /* <DEDUP_REMOVED lines=15> */
.L_x_2017:
[----:B------:R-:W-:Y:S05]  /*2f70*/  BSYNC.RECONVERGENT B2 ;  /* 0x0000000000027941 */ /* 0x000fea0003800200 */
.L_x_2016:
[----:B------:R-:W-:Y:S01]  /*2f80*/  LOP3.LUT R28, R3, UR7, R35, 0x96, !PT ;  /* 0x00000007031c7c12 */ /* 0x000fe2000f8e9623 */
[----:B------:R-:W-:-:S04]  /*2f90*/  IMAD.WIDE.U32 R30, R7, -0x326172a9, RZ ;  /* 0xcd9e8d57071e7825 */ /* 0x000fc800078e00ff */
[----:B------:R-:W-:Y:S01]  /*2fa0*/  IMAD.WIDE.U32 R28, R28, -0x326172a9, RZ ;  /* 0xcd9e8d571c1c7825 */ /* 0x000fe200078e00ff */
[----:B------:R-:W-:-:S04]  /*2fb0*/  LOP3.LUT R31, R5, UR6, R31, 0x96, !PT ;  /* 0x00000006051f7c12 */ /* 0x000fc8000f8e961f */
        /* <DEDUP_REMOVED lines=39> */
.L_x_2014:
[----:B------:R-:W-:Y:S05]  /*3230*/  BSYNC.RECONVERGENT B1 ;  /* 0x0000000000017941 */ /* 0x000fea0003800200 */
.L_x_2013:
        /* <DEDUP_REMOVED lines=25> */
[----:B------:R-:W-:Y:S02]  /*33d0*/  LOP3.LUT R50, R50, R52, R51, 0xfe, !PT ;  /* 0x0000003432327212 */ /* 0x000fe400078efe33 */
[----:B------:R-:W-:Y:S01]  /*33e0*/  LOP3.LUT R53, R54, R53, R43, 0xfe, !PT ;  /* 0x0000003536357212 */ /* 0x000fe200078efe2b */
[----:B------:R-:W-:Y:S01]  /*33f0*/  FADD.FTZ R43, RZ, R37 ;  /* 0x00000025ff2b7221 */ /* 0x000fe20000010000 */
[----:B------:R-:W-:Y:S01]  /*3400*/  SEL R51, RZ, 0x1, P6 ;  /* 0x00000001ff337807 */ /* 0x000fe20003000000 */
[----:B0-----:R-:W-:Y:S01]  /*3410*/  IMAD.WIDE.U32 R46, R36, 0x8, R46 ;  /* 0x00000008242e7825 */ /* 0x001fe200078e002e */
[----:B------:R-:W-:-:S02]  /*3420*/  SEL R52, RZ, 0x1, P3 ;  /* 0x00000001ff347807 */ /* 0x000fc40001800000 */
        /* <DEDUP_REMOVED lines=51> */
.L_x_2031:
        /* <DEDUP_REMOVED lines=31> */
[----:B------:R-:W-:Y:S01]  /*3950*/  FMUL.FTZ R37, R46, R37 ;  /* 0x000000252e257220 */ /* 0x000fe20000410000 */
[----:B------:R-:W2:Y:S01]  /*3960*/  LDC.64 R38, c[0x0][0x428] ;  /* 0x00010a00ff267b82 */ /* 0x000ea20000000a00 */
[----:B------:R-:W-:Y:S01]  /*3970*/  F2FP.BF16.F32.PACK_AB R31, R40, R31 ;  /* 0x0000001f281f723e */ /* 0x000fe200000010ff */
[----:B------:R-:W-:Y:S01]  /*3980*/  FMUL.FTZ R48, R46, R49 ;  /* 0x000000312e307220 */ /* 0x000fe20000410000 */
[----:B------:R-:W-:Y:S01]  /*3990*/  F2FP.BF16.F32.PACK_AB R30, R30, R41 ;  /* 0x000000291e1e723e */ /* 0x000fe200000010ff */
[----:B-1----:R-:W-:Y:S01]  /*39a0*/  @!P0 IMAD.WIDE R44, R33, 0x4, R44 ;  /* 0x00000004212c8825 */ /* 0x002fe200078e022c */
[----:B------:R-:W-:-:S03]  /*39b0*/  F2FP.BF16.F32.PACK_AB R29, R28, R29 ;  /* 0x0000001d1c1d723e */ /* 0x000fc600000010ff */
[----:B------:R-:W-:Y:S01]  /*39c0*/  FFMA.FTZ R28, R16, R37, R8 ;  /* 0x00000025101c7223 */ /* 0x000fe20000010008 */
[----:B------:R-:W-:Y:S01]  /*39d0*/  FFMA.FTZ R37, R17, R48, R9 ;  /* 0x0000003011257223 */ /* 0x000fe20000010009 */
[----:B------:R-:W1:Y:S01]  /*39e0*/  LDC.64 R40, c[0x0][0x380] ;  /* 0x0000e000ff287b82 */ /* 0x000e620000000a00 */
[----:B------:R3:W-:Y:S03]  /*39f0*/  @!P0 STG.E desc[UR8][R44.64], R47 ;  /* 0x0000002f2c008986 */ /* 0x0007e6000c101908 */
        /* <DEDUP_REMOVED lines=9> */
.L_x_1977:
[----:B------:R-:W-:Y:S05]  /*3a90*/  EXIT ;  /* 0x000000000000794d */ /* 0x000fea0003800000 */
.L_x_2018:
        /* <DEDUP_REMOVED lines=8> */
.L_x_2021:
[----:B------:R-:W-:Y:S05]  /*3b20*/  BSYNC B1 ;  /* 0x0000000000017941 */ /* 0x000fea0003800000 */
.L_x_2020:
[----:B------:R-:W-:Y:S02]  /*3b30*/  IMAD.MOV.U32 R29, RZ, RZ, R53 ;  /* 0x000000ffff1d7224 */ /* 0x000fe400078e0035 */
        /* <DEDUP_REMOVED lines=8> */
.L_x_2022:
[----:B------:R-:W-:Y:S01]  /*3bc0*/  HFMA2 R43, -RZ, RZ, 0, 2.384185791015625e-07 ;  /* 0x00000004ff2b7431 */ /* 0x000fe200000001ff */
[----:B------:R-:W-:-:S05]  /*3bd0*/  MOV R29, R53 ;  /* 0x00000035001d7202 */ /* 0x000fca0000000f00 */
[----:B------:R-:W-:-:S04]  /*3be0*/  FADD.FTZ R49, R46, R29 ;  /* 0x0000001d2e317221 */ /* 0x000fc80000010000 */
[----:B------:R-:W-:-:S07]  /*3bf0*/  IMAD.MOV.U32 R52, RZ, RZ, R49 ;  /* 0x000000ffff347224 */ /* 0x000fce00078e0031 */
[----:B------:R-:W-:Y:S05]  /*3c00*/  WARPSYNC.COLLECTIVE R30, `(.L_x_2023) ;  /* 0x000000001e087348 */ /* 0x000fea0003c00000 */
[----:B------:R0:W1:Y:S02]  /*3c10*/  SHFL.BFLY P1, R53, R52, R43, R31 ;  /* 0x0c00002b34357389 */ /* 0x000064000002001f */
[----:B01----:R-:W-:Y:S05]  /*3c20*/  ENDCOLLECTIVE ;  /* 0x000000000000791b */ /* 0x003fea0003800000 */
.L_x_2023:
[----:B------:R-:W-:Y:S01]  /*3c30*/  HFMA2 R43, -RZ, RZ, 0, 4.76837158203125e-07 ;  /* 0x00000008ff2b7431 */ /* 0x000fe200000001ff */
[----:B------:R-:W-:-:S05]  /*3c40*/  MOV R28, R53 ;  /* 0x00000035001c7202 */ /* 0x000fca0000000f00 */
[----:B------:R-:W-:-:S04]  /*3c50*/  FADD.FTZ R50, R49, R28 ;  /* 0x0000001c31327221 */ /* 0x000fc80000010000 */
[----:B------:R-:W-:-:S07]  /*3c60*/  IMAD.MOV.U32 R52, RZ, RZ, R50 ;  /* 0x000000ffff347224 */ /* 0x000fce00078e0032 */
[----:B------:R-:W-:Y:S05]  /*3c70*/  WARPSYNC.COLLECTIVE R30, `(.L_x_2024) ;  /* 0x000000001e087348 */ /* 0x000fea0003c00000 */
[----:B------:R0:W1:Y:S02]  /*3c80*/  SHFL.BFLY P1, R53, R52, R43, R31 ;  /* 0x0c00002b34357389 */ /* 0x000064000002001f */
[----:B01----:R-:W-:Y:S05]  /*3c90*/  ENDCOLLECTIVE ;  /* 0x000000000000791b */ /* 0x003fea0003800000 */
.L_x_2024:
        /* <DEDUP_REMOVED lines=8> */
.L_x_2025:
        /* <DEDUP_REMOVED lines=25> */
.L_x_2026:
[----:B------:R-:W-:Y:S02]  /*3eb0*/  HFMA2 R43, -RZ, RZ, 0, 1.1920928955078125e-07 ;  /* 0x00000002ff2b7431 */ /* 0x000fe400000001ff */
[----:B------:R-:W-:-:S04]  /*3ec0*/  IMAD.MOV.U32 R49, RZ, RZ, R53 ;  /* 0x000000ffff317224 */ /* 0x000fc800078e0035 */
[----:B------:R-:W-:-:S05]  /*3ed0*/  FADD.FTZ R49, R28, R49 ;  /* 0x000000311c317221 */ /* 0x000fca0000010000 */
[----:B------:R-:W-:-:S07]  /*3ee0*/  MOV R52, R49 ;  /* 0x0000003100347202 */ /* 0x000fce0000000f00 */
[----:B------:R-:W-:Y:S05]  /*3ef0*/  WARPSYNC.COLLECTIVE R30, `(.L_x_2027) ;  /* 0x000000001e087348 */ /* 0x000fea0003c00000 */
[----:B------:R0:W1:Y:S02]  /*3f00*/  SHFL.BFLY P1, R53, R52, R43, R31 ;  /* 0x0c00002b34357389 */ /* 0x000064000002001f */
[----:B01----:R-:W-:Y:S05]  /*3f10*/  ENDCOLLECTIVE ;  /* 0x000000000000791b */ /* 0x003fea0003800000 */
.L_x_2027:
[----:B------:R-:W-:Y:S02]  /*3f20*/  HFMA2 R43, -RZ, RZ, 0, 2.384185791015625e-07 ;  /* 0x00000004ff2b7431 */ /* 0x000fe400000001ff */
[----:B------:R-:W-:-:S04]  /*3f30*/  IMAD.MOV.U32 R46, RZ, RZ, R53 ;  /* 0x000000ffff2e7224 */ /* 0x000fc800078e0035 */
[----:B------:R-:W-:-:S05]  /*3f40*/  FADD.FTZ R46, R49, R46 ;  /* 0x0000002e312e7221 */ /* 0x000fca0000010000 */
[----:B------:R-:W-:-:S07]  /*3f50*/  MOV R52, R46 ;  /* 0x0000002e00347202 */ /* 0x000fce0000000f00 */
[----:B------:R-:W-:Y:S05]  /*3f60*/  WARPSYNC.COLLECTIVE R30, `(.L_x_2028) ;  /* 0x000000001e087348 */ /* 0x000fea0003c00000 */
[----:B------:R0:W1:Y:S02]  /*3f70*/  SHFL.BFLY P1, R53, R52, R43, R31 ;  /* 0x0c00002b34357389 */ /* 0x000064000002001f */
[----:B01----:R-:W-:Y:S05]  /*3f80*/  ENDCOLLECTIVE ;  /* 0x000000000000791b */ /* 0x003fea0003800000 */
.L_x_2028:
[----:B------:R-:W-:Y:S02]  /*3f90*/  HFMA2 R43, -RZ, RZ, 0, 4.76837158203125e-07 ;  /* 0x00000008ff2b7431 */ /* 0x000fe400000001ff */
[----:B------:R-:W-:-:S04]  /*3fa0*/  IMAD.MOV.U32 R51, RZ, RZ, R53 ;  /* 0x000000ffff337224 */ /* 0x000fc800078e0035 */
[----:B------:R-:W-:-:S05]  /*3fb0*/  FADD.FTZ R51, R46, R51 ;  /* 0x000000332e337221 */ /* 0x000fca0000010000 */
[----:B------:R-:W-:-:S07]  /*3fc0*/  MOV R52, R51 ;  /* 0x0000003300347202 */ /* 0x000fce0000000f00 */
[----:B------:R-:W-:Y:S05]  /*3fd0*/  WARPSYNC.COLLECTIVE R30, `(.L_x_2029) ;  /* 0x000000001e087348 */ /* 0x000fea0003c00000 */
[----:B------:R0:W1:Y:S02]  /*3fe0*/  SHFL.BFLY P1, R53, R52, R43, R31 ;  /* 0x0c00002b34357389 */ /* 0x000064000002001f */
[----:B01----:R-:W-:Y:S05]  /*3ff0*/  ENDCOLLECTIVE ;  /* 0x000000000000791b */ /* 0x003fea0003800000 */
.L_x_2029:
[----:B------:R-:W-:Y:S02]  /*4000*/  HFMA2 R43, -RZ, RZ, 0, 9.5367431640625e-07 ;  /* 0x00000010ff2b7431 */ /* 0x000fe400000001ff */
[----:B------:R-:W-:-:S04]  /*4010*/  IMAD.MOV.U32 R48, RZ, RZ, R53 ;  /* 0x000000ffff307224 */ /* 0x000fc800078e0035 */
[----:B------:R-:W-:-:S05]  /*4020*/  FADD.FTZ R48, R51, R48 ;  /* 0x0000003033307221 */ /* 0x000fca0000010000 */
[----:B------:R-:W-:-:S07]  /*4030*/  MOV R52, R48 ;  /* 0x0000003000347202 */ /* 0x000fce0000000f00 */
[----:B------:R-:W-:Y:S05]  /*4040*/  WARPSYNC.COLLECTIVE R30, `(.L_x_2030) ;  /* 0x000000001e087348 */ /* 0x000fea0003c00000 */
[----:B------:R0:W1:Y:S02]  /*4050*/  SHFL.BFLY P1, R53, R52, R43, R31 ;  /* 0x0c00002b34357389 */ /* 0x000064000002001f */
[----:B01----:R-:W-:Y:S05]  /*4060*/  ENDCOLLECTIVE ;  /* 0x000000000000791b */ /* 0x003fea0003800000 */
.L_x_2030:
[----:B------:R-:W-:Y:S05]  /*4070*/  BRA `(.L_x_2031) ;  /* 0xfffffff400b87947 */ /* 0x000fea000383ffff */
.L_x_2032:
        /* <DEDUP_REMOVED lines=16> */
.L_x_9076:


//--------------------- .text._ZN10layer_norm13ln_fwd_kernelINS_13Kernel_traitsIf13__nv_bfloat16S2_S2_fjLj256ELj1ELj4ELj1ELj16ENS_18Kernel_traits_baseILj256EfS2_S2_S2_fjLj128EEEEELb1ELb0ELb1ELb0EEEvNS_9FwdParamsE --------------------------
	.section	.text._ZN10layer_norm13ln_fwd_kernelINS_13Kernel_traitsIf13__nv_bfloat16S2_S2_fjLj256ELj1ELj4ELj1ELj16ENS_18Kernel_traits_baseILj256EfS2_S2_S2_fjLj128EEEEELb1ELb0ELb1ELb0EEEvNS_9FwdParamsE,"ax",@progbits
	.align	128
        .global         _ZN10layer_norm13ln_fwd_kernelINS_13Kernel_traitsIf13__nv_bfloat16S2_S2_fjLj256ELj1ELj4ELj1ELj16ENS_18Kernel_traits_baseILj256EfS2_S2_S2_fjLj128EEEEELb1ELb0ELb1ELb0EEEvNS_9FwdParamsE
        .type           _ZN10layer_norm13ln_fwd_kernelINS_13Kernel_traitsIf13__nv_bfloat16S2_S2_fjLj256ELj1ELj4ELj1ELj16ENS_18Kernel_traits_baseILj256EfS2_S2_S2_fjLj128EEEEELb1ELb0ELb1ELb0EEEvNS_9FwdParamsE,@function
        .size           _ZN10layer_norm13ln_fwd_kernelINS_13Kernel_traitsIf13__nv_bfloat16S2_S2_fjLj256ELj1ELj4ELj1ELj16ENS_18Kernel_traits_baseILj256EfS2_S2_S2_fjLj128EEEEELb1ELb0ELb1ELb0EEEvNS_9FwdParamsE,(.L_x_9077 - _ZN10layer_norm13ln_fwd_kernelINS_13Kernel_traitsIf13__nv_bfloat16S2_S2_fjLj256ELj1ELj4ELj1ELj16ENS_18Kernel_traits_baseILj256EfS2_S2_S2_fjLj128EEEEELb1ELb0ELb1ELb0EEEvNS_9FwdParamsE)
        .other          _ZN10layer_norm13ln_fwd_kernelINS_13Kernel_traitsIf13__nv_bfloat16S2_S2_fjLj256ELj1ELj4ELj1ELj16ENS_18Kernel_traits_baseILj256EfS2_S2_S2_fjLj128EEEEELb1ELb0ELb1ELb0EEEvNS_9FwdParamsE,@"STO_CUDA_ENTRY STV_DEFAULT"
_ZN10layer_norm13ln_fwd_kernelINS_13Kernel_traitsIf13__nv_bfloat16S2_S2_fjLj256ELj1ELj4ELj1ELj16ENS_18Kernel_traits_baseILj256EfS2_S2_S2_fjLj128EEEEELb1ELb0ELb1ELb0EEEvNS_9FwdParamsE:
.text._ZN10layer_norm13ln_fwd_kernelINS_13Kernel_traitsIf13__nv_bfloat16S2_S2_fjLj256ELj1ELj4ELj1ELj16ENS_18Kernel_traits_baseILj256EfS2_S2_S2_fjLj128EEEEELb1ELb0ELb1ELb0EEEvNS_9FwdParamsE:
        /* <DEDUP_REMOVED lines=52> */
.L_x_2034:
[----:B------:R-:W-:Y:S05]  /*0340*/  BSYNC.RECONVERGENT B0 ;  /* 0x0000000000007941 */ /* 0x000fea0003800200 */
.L_x_2033:
        /* <DEDUP_REMOVED lines=88> */
.L_x_2105:
        /* <DEDUP_REMOVED lines=49> */
.L_x_2042:
        /* <DEDUP_REMOVED lines=13> */
.L_x_2044:
[----:B------:R-:W-:Y:S05]  /*0cb0*/  BSYNC.RECONVERGENT B4 ;  /* 0x0000000000047941 */ /* 0x000fea0003800200 */
.L_x_2043:
        /* <DEDUP_REMOVED lines=42> */
.L_x_2041:
[----:B------:R-:W-:Y:S05]  /*0f60*/  BSYNC.RECONVERGENT B3 ;  /* 0x0000000000037941 */ /* 0x000fea0003800200 */
.L_x_2040:
[----:B------:R-:W-:Y:S01]  /*0f70*/  I2FP.F32.U32 R9, R11 ;  /* 0x0000000b00097245 */ /* 0x000fe20000201000 */
[----:B------:R-:W-:Y:S01]  /*0f80*/  IMAD.MOV.U32 R38, RZ, RZ, 0x2f800000 ;  /* 0x2f800000ff267424 */ /* 0x000fe200078e00ff */
[----:B-----5:R-:W-:-:S03]  /*0f90*/  SHF.L.U32 R11, R28, 0x10, RZ ;  /* 0x000000101c0b7819 */ /* 0x020fc600000006ff */
[----:B------:R-:W-:Y:S02]  /*0fa0*/  FFMA.FTZ R9, R9, R38, 1.1641532182693481445e-10 ;  /* 0x2f00000009097423 */ /* 0x000fe40000010026 */
[----:B------:R-:W-:-:S03]  /*0fb0*/  FMUL.FTZ R11, R11, UR13 ;  /* 0x0000000d0b0b7c20 */ /* 0x000fc60008410000 */
[----:B------:R-:W-:Y:S01]  /*0fc0*/  FSETP.GTU.FTZ.AND P4, PT, R9, UR5, PT ;  /* 0x0000000509007c0b */ /* 0x000fe2000bf9c000 */
[----:B------:R-:W-:-:S03]  /*0fd0*/  FMUL.FTZ R11, R11, UR12 ;  /* 0x0000000c0b0b7c20 */ /* 0x000fc60008410000 */
[----:B------:R-:W-:Y:S02]  /*0fe0*/  SEL R41, RZ, 0x1, P4 ;  /* 0x00000001ff297807 */ /* 0x000fe40002000000 */
[----:B------:R-:W-:Y:S01]  /*0ff0*/  FSEL R11, R11, RZ, !P4 ;  /* 0x000000ff0b0b7208 */ /* 0x000fe20006000000 */
[----:B------:R-:W-:Y:S06]  /*1000*/  @!P0 BRA `(.L_x_2045) ;  /* 0x0000000000248947 */ /* 0x000fec0003800000 */
[----:B------:R-:W-:-:S04]  /*1010*/  IMAD.U32 R38, R32, 0x10000, RZ ;  /* 0x0001000020267824 */ /* 0x000fc800078e00ff */
[----:B------:R-:W-:Y:S01]  /*1020*/  FADD.FTZ R11, R38, R11 ;  /* 0x0000000b260b7221 */ /* 0x000fe20000010000 */
[----:B------:R-:W-:Y:S06]  /*1030*/  BRA `(.L_x_2045) ;  /* 0x0000000000187947 */ /* 0x000fec0003800000 */
.L_x_2039:
[----:B------:R-:W-:Y:S01]  /*1040*/  MOV R48, R40 ;  /* 0x0000002800307202 */ /* 0x000fe20000000f00 */
[----:B0-----:R-:W-:Y:S02]  /*1050*/  IMAD.MOV.U32 R36, RZ, RZ, R9 ;  /* 0x000000ffff247224 */ /* 0x001fe400078e0009 */
[----:B------:R-:W-:Y:S02]  /*1060*/  HFMA2 R11, -RZ, RZ, 0, 0 ;  /* 0x00000000ff0b7431 */ /* 0x000fe400000001ff */
[----:B------:R-:W-:Y:S01]  /*1070*/  @P0 IMAD.MOV.U32 R48, RZ, RZ, R40 ;  /* 0x000000ffff300224 */ /* 0x000fe200078e0028 */
[----:B------:R-:W-:Y:S01]  /*1080*/  @P0 MOV R36, R9 ;  /* 0x0000000900240202 */ /* 0x000fe20000000f00 */
[----:B-----5:R-:W-:-:S07]  /*1090*/  @P0 IMAD.U32 R11, R32, 0x10000, RZ ;  /* 0x00010000200b0824 */ /* 0x020fce00078e00ff */
.L_x_2045:
[----:B------:R-:W-:Y:S05]  /*10a0*/  BSYNC.RECONVERGENT B2 ;  /* 0x0000000000027941 */ /* 0x000fea0003800200 */
.L_x_2038:
[----:B------:R-:W-:Y:S01]  /*10b0*/  ISETP.GT.AND P4, PT, R60, RZ, PT ;  /* 0x000000ff3c00720c */ /* 0x000fe20003f84270 */
[----:B------:R-:W-:-:S12]  /*10c0*/  BSSY.RECONVERGENT B2, `(.L_x_2046) ;  /* 0x0000061000027945 */ /* 0x000fd80003800200 */
[----:B------:R-:W-:Y:S05]  /*10d0*/  @P4 BRA `(.L_x_2047) ;  /* 0x0000000000244947 */ /* 0x000fea0003800000 */
[----:B------:R-:W-:Y:S02]  /*10e0*/  HFMA2 R44, -RZ, RZ, 0, 0 ;  /* 0x00000000ff2c7431 */ /* 0x000fe400000001ff */
        /* <DEDUP_REMOVED lines=8> */
.L_x_2047:
        /* <DEDUP_REMOVED lines=16> */
.L_x_2051:
        /* <DEDUP_REMOVED lines=13> */
.L_x_2053:
[----:B------:R-:W-:Y:S05]  /*1340*/  BSYNC.RECONVERGENT B4 ;  /* 0x0000000000047941 */ /* 0x000fea0003800200 */
.L_x_2052:
        /* <DEDUP_REMOVED lines=42> */
.L_x_2050:
[----:B------:R-:W-:Y:S05]  /*15f0*/  BSYNC.RECONVERGENT B3 ;  /* 0x0000000000037941 */ /* 0x000fea0003800200 */
.L_x_2049:
        /* <DEDUP_REMOVED lines=13> */
.L_x_2048:
[----:B------:R-:W-:Y:S05]  /*16d0*/  BSYNC.RECONVERGENT B2 ;  /* 0x0000000000027941 */ /* 0x000fea0003800200 */
.L_x_2046:
        /* <DEDUP_REMOVED lines=10> */
.L_x_2055:
        /* <DEDUP_REMOVED lines=16> */
.L_x_2059:
        /* <DEDUP_REMOVED lines=13> */
.L_x_2061:
[----:B------:R-:W-:Y:S05]  /*1950*/  BSYNC.RECONVERGENT B4 ;  /* 0x0000000000047941 */ /* 0x000fea0003800200 */
.L_x_2060:
        /* <DEDUP_REMOVED lines=42> */
.L_x_2058:
[----:B------:R-:W-:Y:S05]  /*1c00*/  BSYNC.RECONVERGENT B3 ;  /* 0x0000000000037941 */ /* 0x000fea0003800200 */
.L_x_2057:
        /* <DEDUP_REMOVED lines=11> */
.L_x_2056:
[----:B------:R-:W-:Y:S05]  /*1cc0*/  BSYNC.RECONVERGENT B2 ;  /* 0x0000000000027941 */ /* 0x000fea0003800200 */
.L_x_2054:
        /* <DEDUP_REMOVED lines=11> */
.L_x_2063:
        /* <DEDUP_REMOVED lines=16> */
.L_x_2067:
        /* <DEDUP_REMOVED lines=13> */
.L_x_2069:
[----:B------:R-:W-:Y:S05]  /*1f50*/  BSYNC.RECONVERGENT B4 ;  /* 0x0000000000047941 */ /* 0x000fea0003800200 */
.L_x_2068:
        /* <DEDUP_REMOVED lines=43> */
.L_x_2066:
[----:B------:R-:W-:Y:S05]  /*2210*/  BSYNC.RECONVERGENT B3 ;  /* 0x0000000000037941 */ /* 0x000fea0003800200 */
.L_x_2065:
        /* <DEDUP_REMOVED lines=13> */
.L_x_2064:
[----:B------:R-:W-:Y:S05]  /*22f0*/  BSYNC.RECONVERGENT B2 ;  /* 0x0000000000027941 */ /* 0x000fea0003800200 */
.L_x_2062:
        /* <DEDUP_REMOVED lines=10> */
.L_x_2071:
        /* <DEDUP_REMOVED lines=16> */
.L_x_2075:
        /* <DEDUP_REMOVED lines=13> */
.L_x_2077:
[----:B------:R-:W-:Y:S05]  /*2570*/  BSYNC.RECONVERGENT B4 ;  /* 0x0000000000047941 */ /* 0x000fea0003800200 */
.L_x_2076:
        /* <DEDUP_REMOVED lines=43> */
.L_x_2074:
[----:B------:R-:W-:Y:S05]  /*2830*/  BSYNC.RECONVERGENT B3 ;  /* 0x0000000000037941 */ /* 0x000fea0003800200 */
.L_x_2073:
        /* <DEDUP_REMOVED lines=11> */
.L_x_2072:
[----:B------:R-:W-:Y:S05]  /*28f0*/  BSYNC.RECONVERGENT B2 ;  /* 0x0000000000027941 */ /* 0x000fea0003800200 */
.L_x_2070:
        /* <DEDUP_REMOVED lines=11> */
.L_x_2079:
        /* <DEDUP_REMOVED lines=16> */
.L_x_2083:
        /* <DEDUP_REMOVED lines=13> */
.L_x_2085:
[----:B------:R-:W-:Y:S05]  /*2b80*/  BSYNC.RECONVERGENT B4 ;  /* 0x0000000000047941 */ /* 0x000fea0003800200 */
.L_x_2084:
        /* <DEDUP_REMOVED lines=43> */
.L_x_2082:
[----:B------:R-:W-:Y:S05]  /*2e40*/  BSYNC.RECONVERGENT B3 ;  /* 0x0000000000037941 */ /* 0x000fea0003800200 */
.L_x_2081:
        /* <DEDUP_REMOVED lines=13> */
.L_x_2080:
[----:B------:R-:W-:Y:S05]  /*2f20*/  BSYNC.RECONVERGENT B2 ;  /* 0x0000000000027941 */ /* 0x000fea0003800200 */
.L_x_2078:
        /* <DEDUP_REMOVED lines=10> */
.L_x_2087:
        /* <DEDUP_REMOVED lines=16> */
.L_x_2091:
        /* <DEDUP_REMOVED lines=13> */
.L_x_2093:
[----:B------:R-:W-:Y:S05]  /*31a0*/  BSYNC.RECONVERGENT B4 ;  /* 0x0000000000047941 */ /* 0x000fea0003800200 */
.L_x_2092:
        /* <DEDUP_REMOVED lines=43> */
.L_x_2090:
[----:B------:R-:W-:Y:S05]  /*3460*/  BSYNC.RECONVERGENT B3 ;  /* 0x0000000000037941 */ /* 0x000fea0003800200 */
.L_x_2089:
        /* <DEDUP_REMOVED lines=11> */
.L_x_2088:
[----:B------:R-:W-:Y:S05]  /*3520*/  BSYNC.RECONVERGENT B2 ;  /* 0x0000000000027941 */ /* 0x000fea0003800200 */
.L_x_2086:
        /* <DEDUP_REMOVED lines=11> */
.L_x_2095:
        /* <DEDUP_REMOVED lines=16> */
.L_x_2099:
        /* <DEDUP_REMOVED lines=13> */
.L_x_2101:
[----:B------:R-:W-:Y:S05]  /*37b0*/  BSYNC.RECONVERGENT B4 ;  /* 0x0000000000047941 */ /* 0x000fea0003800200 */
.L_x_2100:
        /* <DEDUP_REMOVED lines=43> */
.L_x_2098:
[----:B------:R-:W-:Y:S05]  /*3a70*/  BSYNC.RECONVERGENT B3 ;  /* 0x0000000000037941 */ /* 0x000fea0003800200 */
.L_x_2097:
        /* <DEDUP_REMOVED lines=13> */
.L_x_2096:
[----:B------:R-:W-:Y:S05]  /*3b50*/  BSYNC.RECONVERGENT B2 ;  /* 0x0000000000027941 */ /* 0x000fea0003800200 */
.L_x_2094:
        /* <DEDUP_REMOVED lines=24> */
.L_x_2037:
[----:B------:R-:W-:Y:S05]  /*3ce0*/  BSYNC.RECONVERGENT B0 ;  /* 0x0000000000007941 */ /* 0x000fea0003800200 */
.L_x_2036:
        /* <DEDUP_REMOVED lines=53> */
.L_x_2117:
        /* <DEDUP_REMOVED lines=16> */
[----:B-1----:R-:W-:Y:S01]  /*4140*/  VIADD R36, R59, 0xffffffff ;  /* 0xffffffff3b247836 */ /* 0x002fe20000000000 */
[----:B------:R-:W-:-:S03]  /*4150*/  FSEL R51, R51, RZ, !P1 ;  /* 0x000000ff33337208 */ /* 0x000fc60004800000 */
[----:B------:R-:W-:Y:S02]  /*4160*/  IMAD R63, R36, R63, RZ ;  /* 0x0000003f243f7224 */ /* 0x000fe400078e02ff */
[--C-:B------:R-:W-:Y:S01]  /*4170*/  FADD.FTZ R36, R11, -R51.reuse ;  /* 0x800000330b247221 */ /* 0x100fe20000010000 */
[--C-:B------:R-:W-:Y:S01]  /*4180*/  FADD.FTZ R50, R44, -R51.reuse ;  /* 0x800000332c327221 */ /* 0x100fe20000010000 */
[--C-:B------:R-:W-:Y:S01]  /*4190*/  FADD.FTZ R64, R45, -R51.reuse ;  /* 0x800000332d407221 */ /* 0x100fe20000010000 */
[--C-:B------:R-:W-:Y:S01]  /*41a0*/  FADD.FTZ R38, R48, -R51.reuse ;  /* 0x8000003330267221 */ /* 0x100fe20000010000 */
[----:B------:R-:W-:Y:S01]  /*41b0*/  FMUL.FTZ R37, R61, R36 ;  /* 0x000000243d257220 */ /* 0x000fe20000410000 */
        /* <DEDUP_REMOVED lines=9> */
[----:B------:R-:W-:Y:S01]  /*4250*/  SHF.R.S32.HI R38, RZ, 0x1f, R63 ;  /* 0x0000001fff267819 */ /* 0x000fe2000001143f */
[C---:B------:R-:W-:Y:S01]  /*4260*/  FMUL.FTZ R39, R61.reuse, R66 ;  /* 0x000000423d277220 */ /* 0x040fe20000410000 */
[C---:B------:R-:W-:Y:S01]  /*4270*/  FMUL.FTZ R68, R61.reuse, R68 ;  /* 0x000000443d447220 */ /* 0x040fe20000410000 */
[----:B------:R-:W-:Y:S01]  /*4280*/  FMUL.FTZ R62, R61, R62 ;  /* 0x0000003e3d3e7220 */ /* 0x000fe20000410000 */
[----:B------:R-:W-:Y:S01]  /*4290*/  LEA.HI R63, R38, R63, RZ, 0x3 ;  /* 0x0000003f263f7211 */ /* 0x000fe200078f18ff */
[----:B------:R-:W-:Y:S01]  /*42a0*/  FFMA.FTZ R61, R20, R37, R12 ;  /* 0x00000025143d7223 */ /* 0x000fe2000001000c */
[----:B------:R-:W-:Y:S01]  /*42b0*/  FFMA.FTZ R37, R22, R59, R14 ;  /* 0x0000003b16257223 */ /* 0x000fe2000001000e */
[----:B------:R-:W-:Y:S01]  /*42c0*/  FFMA.FTZ R39, R26, R39, R18 ;  /* 0x000000271a277223 */ /* 0x000fe20000010012 */
[----:B------:R-:W-:Y:S01]  /*42d0*/  FFMA.FTZ R68, R27, R68, R19 ;  /* 0x000000441b447223 */ /* 0x000fe20000010013 */
[----:B------:R-:W-:Y:S01]  /*42e0*/  FFMA.FTZ R65, R24, R65, R16 ;  /* 0x0000004118417223 */ /* 0x000fe20000010010 */
[----:B------:R-:W-:Y:S01]  /*42f0*/  FFMA.FTZ R62, R25, R62, R17 ;  /* 0x0000003e193e7223 */ /* 0x000fe20000010011 */
[----:B------:R-:W-:Y:S01]  /*4300*/  LEA.HI.SX32 R59, R63, R0, 0x1d ;  /* 0x000000003f3b7211 */ /* 0x000fe200078feaff */
        /* <DEDUP_REMOVED lines=8> */
.L_x_2104:
[----:B------:R-:W-:Y:S05]  /*4390*/  BSYNC.RECONVERGENT B0 ;  /* 0x0000000000007941 */ /* 0x000fea0003800200 */
.L_x_2103:
[----:B-12---:R-:W1:Y:S02]  /*43a0*/  LDC.64 R36, c[0x0][0x380] ;  /* 0x0000e000ff247b82 */ /* 0x006e640000000a00 */
[----:B-1----:R-:W-:-:S04]  /*43b0*/  LEA R4, R36, R4, 0x2 ;  /* 0x0000000424047211 */ /* 0x002fc800078e10ff */
[----:B------:R-:W-:-:S13]  /*43c0*/  ISETP.GE.AND P0, PT, R4, R37, PT ;  /* 0x000000250400720c */ /* 0x000fda0003f06270 */
[----:B------:R-:W-:Y:S05]  /*43d0*/  @!P0 BRA `(.L_x_2105) ;  /* 0xffffffc4003c8947 */ /* 0x000fea000383ffff */
[----:B------:R-:W-:Y:S05]  /*43e0*/  BSYNC B1 ;  /* 0x0000000000017941 */ /* 0x000fea0003800000 */
.L_x_2035:
[----:B------:R-:W-:Y:S05]  /*43f0*/  EXIT ;  /* 0x000000000000794d */ /* 0x000fea0003800000 */
.L_x_2102:
        /* <DEDUP_REMOVED lines=8> */
.L_x_2107:
[----:B------:R-:W-:Y:S05]  /*4480*/  BSYNC B0 ;  /* 0x0000000000007941 */ /* 0x000fea0003800000 */
.L_x_2106:
        /* <DEDUP_REMOVED lines=9> */
.L_x_2108:
[----:B------:R-:W-:Y:S01]  /*4520*/  HFMA2 R38, -RZ, RZ, 0, 2.384185791015625e-07 ;  /* 0x00000004ff267431 */ /* 0x000fe200000001ff */
[----:B------:R-:W-:-:S05]  /*4530*/  MOV R37, R67 ;  /* 0x0000004300257202 */ /* 0x000fca0000000f00 */
[----:B------:R-:W-:-:S04]  /*4540*/  FADD.FTZ R61, R60, R37 ;  /* 0x000000253c3d7221 */ /* 0x000fc80000010000 */
[----:B------:R-:W-:-:S07]  /*4550*/  IMAD.MOV.U32 R69, RZ, RZ, R61 ;  /* 0x000000ffff457224 */ /* 0x000fce00078e003d */
[----:B------:R-:W-:Y:S05]  /*4560*/  WARPSYNC.COLLECTIVE R50, `(.L_x_2109) ;  /* 0x0000000032087348 */ /* 0x000fea0003c00000 */
[----:B------:R0:W1:Y:S02]  /*4570*/  SHFL.BFLY P4, R67, R69, R38, R39 ;  /* 0x0c00002645437389 */ /* 0x0000640000080027 */
[----:B01----:R-:W-:Y:S05]  /*4580*/  ENDCOLLECTIVE ;  /* 0x000000000000791b */ /* 0x003fea0003800000 */
.L_x_2109:
[----:B------:R-:W-:Y:S02]  /*4590*/  IMAD.MOV.U32 R38, RZ, RZ, 0x8 ;  /* 0x00000008ff267424 */ /* 0x000fe400078e00ff */
[----:B------:R-:W-:-:S04]  /*45a0*/  IMAD.MOV.U32 R62, RZ, RZ, R67 ;  /* 0x000000ffff3e7224 */ /* 0x000fc800078e0043 */
[----:B------:R-:W-:-:S05]  /*45b0*/  FADD.FTZ R62, R61, R62 ;  /* 0x0000003e3d3e7221 */ /* 0x000fca0000010000 */
[----:B------:R-:W-:-:S07]  /*45c0*/  MOV R69, R62 ;  /* 0x0000003e00457202 */ /* 0x000fce0000000f00 */
[----:B------:R-:W-:Y:S05]  /*45d0*/  WARPSYNC.COLLECTIVE R50, `(.L_x_2110) ;  /* 0x0000000032087348 */ /* 0x000fea0003c00000 */
[----:B------:R0:W1:Y:S02]  /*45e0*/  SHFL.BFLY P4, R67, R69, R38, R39 ;  /* 0x0c00002645437389 */ /* 0x0000640000080027 */
[----:B01----:R-:W-:Y:S05]  /*45f0*/  ENDCOLLECTIVE ;  /* 0x000000000000791b */ /* 0x003fea0003800000 */
.L_x_2110:
        /* <DEDUP_REMOVED lines=8> */
.L_x_2111:
        /* <DEDUP_REMOVED lines=27> */
.L_x_2112:
[----:B------:R-:W-:Y:S02]  /*4830*/  IMAD.MOV.U32 R38, RZ, RZ, 0x2 ;  /* 0x00000002ff267424 */ /* 0x000fe400078e00ff */
[----:B------:R-:W-:-:S04]  /*4840*/  IMAD.MOV.U32 R61, RZ, RZ, R67 ;  /* 0x000000ffff3d7224 */ /* 0x000fc800078e0043 */
[----:B------:R-:W-:-:S05]  /*4850*/  FADD.FTZ R61, R36, R61 ;  /* 0x0000003d243d7221 */ /* 0x000fca0000010000 */
[----:B------:R-:W-:-:S07]  /*4860*/  MOV R69, R61 ;  /* 0x0000003d00457202 */ /* 0x000fce0000000f00 */
[----:B------:R-:W-:Y:S05]  /*4870*/  WARPSYNC.COLLECTIVE R50, `(.L_x_2113) ;  /* 0x0000000032087348 */ /* 0x000fea0003c00000 */
[----:B------:R0:W1:Y:S02]  /*4880*/  SHFL.BFLY P4, R67, R69, R38, R39 ;  /* 0x0c00002645437389 */ /* 0x0000640000080027 */
[----:B01----:R-:W-:Y:S05]  /*4890*/  ENDCOLLECTIVE ;  /* 0x000000000000791b */ /* 0x003fea0003800000 */
.L_x_2113:
[----:B------:R-:W-:Y:S01]  /*48a0*/  HFMA2 R38, -RZ, RZ, 0, 2.384185791015625e-07 ;  /* 0x00000004ff267431 */ /* 0x000fe200000001ff */
[----:B------:R-:W-:-:S05]  /*48b0*/  MOV R60, R67 ;  /* 0x00000043003c7202 */ /* 0x000fca0000000f00 */
[----:B------:R-:W-:-:S04]  /*48c0*/  FADD.FTZ R60, R61, R60 ;  /* 0x0000003c3d3c7221 */ /* 0x000fc80000010000 */
[----:B------:R-:W-:-:S07]  /*48d0*/  IMAD.MOV.U32 R69, RZ, RZ, R60 ;  /* 0x000000ffff457224 */ /* 0x000fce00078e003c */
[----:B------:R-:W-:Y:S05]  /*48e0*/  WARPSYNC.COLLECTIVE R50, `(.L_x_2114) ;  /* 0x0000000032087348 */ /* 0x000fea0003c00000 */
[----:B------:R0:W1:Y:S02]  /*48f0*/  SHFL.BFLY P4, R67, R69, R38, R39 ;  /* 0x0c00002645437389 */ /* 0x0000640000080027 */
[----:B01----:R-:W-:Y:S05]  /*4900*/  ENDCOLLECTIVE ;  /* 0x000000000000791b */ /* 0x003fea0003800000 */
.L_x_2114:
[----:B------:R-:W-:Y:S02]  /*4910*/  IMAD.MOV.U32 R38, RZ, RZ, 0x8 ;  /* 0x00000008ff267424 */ /* 0x000fe400078e00ff */
[----:B------:R-:W-:-:S04]  /*4920*/  IMAD.MOV.U32 R65, RZ, RZ, R67 ;  /* 0x000000ffff417224 */ /* 0x000fc800078e0043 */
[----:B------:R-:W-:-:S05]  /*4930*/  FADD.FTZ R65, R60, R65 ;  /* 0x000000413c417221 */ /* 0x000fca0000010000 */
[----:B------:R-:W-:-:S07]  /*4940*/  MOV R69, R65 ;  /* 0x0000004100457202 */ /* 0x000fce0000000f00 */
[----:B------:R-:W-:Y:S05]  /*4950*/  WARPSYNC.COLLECTIVE R50, `(.L_x_2115) ;  /* 0x0000000032087348 */ /* 0x000fea0003c00000 */
[----:B------:R0:W1:Y:S02]  /*4960*/  SHFL.BFLY P4, R67, R69, R38, R39 ;  /* 0x0c00002645437389 */ /* 0x0000640000080027 */
[----:B01----:R-:W-:Y:S05]  /*4970*/  ENDCOLLECTIVE ;  /* 0x000000000000791b */ /* 0x003fea0003800000 */
.L_x_2115:
[----:B------:R-:W-:Y:S01]  /*4980*/  HFMA2 R38, -RZ, RZ, 0, 9.5367431640625e-07 ;  /* 0x00000010ff267431 */ /* 0x000fe200000001ff */
[----:B------:R-:W-:-:S05]  /*4990*/  MOV R62, R67 ;  /* 0x00000043003e7202 */ /* 0x000fca0000000f00 */
[----:B------:R-:W-:-:S04]  /*49a0*/  FADD.FTZ R62, R65, R62 ;  /* 0x0000003e413e7221 */ /* 0x000fc80000010000 */
[----:B------:R-:W-:-:S07]  /*49b0*/  IMAD.MOV.U32 R69, RZ, RZ, R62 ;  /* 0x000000ffff457224 */ /* 0x000fce00078e003e */
[----:B------:R-:W-:Y:S05]  /*49c0*/  WARPSYNC.COLLECTIVE R50, `(.L_x_2116) ;  /* 0x0000000032087348 */ /* 0x000fea0003c00000 */
[----:B------:R0:W1:Y:S02]  /*49d0*/  SHFL.BFLY P4, R67, R69, R38, R39 ;  /* 0x0c00002645437389 */ /* 0x0000640000080027 */
[----:B01----:R-:W-:Y:S05]  /*49e0*/  ENDCOLLECTIVE ;  /* 0x000000000000791b */ /* 0x003fea0003800000 */
.L_x_2116:
[----:B------:R-:W-:Y:S05]  /*49f0*/  BRA `(.L_x_2117) ;  /* 0xfffffff400907947 */ /* 0x000fea000383ffff */
.L_x_2118:
        /* <DEDUP_REMOVED lines=16> */
.L_x_9077:


//--------------------- .text._ZN10layer_norm13ln_fwd_kernelINS_13Kernel_traitsIf13__nv_bfloat16S2_S2_fjLj256ELj1ELj4ELj1ELj16ENS_18Kernel_traits_baseILj256EfS2_S2_S2_fjLj128EEEEELb1ELb0ELb1ELb1EEEvNS_9FwdParamsE --------------------------
	.section	.text._ZN10layer_norm13ln_fwd_kernelINS_13Kernel_traitsIf13__nv_bfloat16S2_S2_fjLj256ELj1ELj4ELj1ELj16ENS_18Kernel_traits_baseILj256EfS2_S2_S2_fjLj128EEEEELb1ELb0ELb1ELb1EEEvNS_9FwdParamsE,"ax",@progbits
	.align	128
        .global         _ZN10layer_norm13ln_fwd_kernelINS_13Kernel_traitsIf13__nv_bfloat16S2_S2_fjLj256ELj1ELj4ELj1ELj16ENS_18Kernel_traits_baseILj256EfS2_S2_S2_fjLj128EEEEELb1ELb0ELb1ELb1EEEvNS_9FwdParamsE
        .type           _ZN10layer_norm13ln_fwd_kernelINS_13Kernel_traitsIf13__nv_bfloat16S2_S2_fjLj256ELj1ELj4ELj1ELj16ENS_18Kernel_traits_baseILj256EfS2_S2_S2_fjLj128EEEEELb1ELb0ELb1ELb1EEEvNS_9FwdParamsE,@function
        .size           _ZN10layer_norm13ln_fwd_kernelINS_13Kernel_traitsIf13__nv_bfloat16S2_S2_fjLj256ELj1ELj4ELj1ELj16ENS_18Kernel_traits_baseILj256EfS2_S2_S2_fjLj128EEEEELb1ELb0ELb1ELb1EEEvNS_9FwdParamsE,(.L_x_9078 - _ZN10layer_norm13ln_fwd_kernelINS_13Kernel_traitsIf13__nv_bfloat16S2_S2_fjLj256ELj1ELj4ELj1ELj16ENS_18Kernel_traits_baseILj256EfS2_S2_S2_fjLj128EEEEELb1ELb0ELb1ELb1EEEvNS_9FwdParamsE)
        .other          _ZN10layer_norm13ln_fwd_kernelINS_13Kernel_traitsIf13__nv_bfloat16S2_S2_fjLj256ELj1ELj4ELj1ELj16ENS_18Kernel_traits_baseILj256EfS2_S2_S2_fjLj128EEEEELb1ELb0ELb1ELb1EEEvNS_9FwdParamsE,@"STO_CUDA_ENTRY STV_DEFAULT"
_ZN10layer_norm13ln_fwd_kernelINS_13Kernel_traitsIf13__nv_bfloat16S2_S2_fjLj256ELj1ELj4ELj1ELj16ENS_18Kernel_traits_baseILj256EfS2_S2_S2_fjLj128EEEEELb1ELb0ELb1ELb1EEEvNS_9FwdParamsE:
.text._ZN10layer_norm13ln_fwd_kernelINS_13Kernel_traitsIf13__nv_bfloat16S2_S2_fjLj256ELj1ELj4ELj1ELj16ENS_18Kernel_traits_baseILj256EfS2_S2_S2_fjLj128EEEEELb1ELb0ELb1ELb1EEEvNS_9FwdParamsE:
        /* <DEDUP_REMOVED lines=48> */
[----:B------:R-:W-:-:S02]  /*0300*/  UIADD3 UR26, UPT, UPT, UR7, -0x56f99767, URZ ;  /* 0xa9066899071a7890 */ /* 0x000fc4000fffe0ff */
[----:B------:R-:W-:Y:S01]  /*0310*/  UIADD3 UR25, UPT, UPT, UR6, 0x1715609d, URZ ;  /* 0x1715609d06197890 */ /* 0x000fe2000fffe0ff */
[----:B------:R-:W-:Y:S01]  /*0320*/  @P1 IADD3.X R11, PT, PT, RZ, R5, RZ, P0, !PT ;  /* 0x00000005ff0b1210 */ /* 0x000fe200007fe4ff */
[----:B------:R-:W-:Y:S02]  /*0330*/  UIADD3 UR27, UPT, UPT, UR6, -0x4ab325aa, URZ ;  /* 0xb54cda56061b7890 */ /* 0x000fe4000fffe0ff */
[----:B------:R-:W-:Y:S01]  /*0340*/  UIADD3 UR28, UPT, UPT, UR7, 0x646e171e, URZ ;  /* 0x646e171e071c7890 */ /* 0x000fe2000fffe0ff */
[--C-:B------:R-:W-:Y:S01]  /*0350*/  SHF.R.U64 R40, R0, 0x2, R11.reuse ;  /* 0x0000000200287819 */ /* 0x100fe2000000120b */
[----:B------:R-:W-:Y:S01]  /*0360*/  IMAD.HI.U32 R4, R41, -0x326172a9, RZ ;  /* 0xcd9e8d5729047827 */ /* 0x000fe200078e00ff */
[----:B------:R-:W-:Y:S01]  /*0370*/  SHF.R.U32.HI R11, RZ, 0x2, R11 ;  /* 0x00000002ff0b7819 */ /* 0x000fe2000001160b */
[----:B------:R-:W-:Y:S02]  /*0380*/  UIADD3 UR30, UPT, UPT, UR7, 0x1fd5c5a3, URZ ;  /* 0x1fd5c5a3071e7890 */ /* 0x000fe4000fffe0ff */
[----:B------:R-:W-:Y:S01]  /*0390*/  IMAD.HI.U32 R5, R40, -0x2daee0ad, RZ ;  /* 0xd2511f5328057827 */ /* 0x000fe200078e00ff */
[----:B------:R-:W-:Y:S01]  /*03a0*/  LOP3.LUT R4, R11, UR6, R4, 0x96, !PT ;  /* 0x000000060b047c12 */ /* 0x000fe2000f8e9604 */
[----:B------:R-:W-:-:S02]  /*03b0*/  UIADD3 UR29, UPT, UPT, UR6, 0x5384540f, URZ ;  /* 0x5384540f061d7890 */ /* 0x000fc4000fffe0ff */
[----:B-1----:R-:W-:Y:S01]  /*03c0*/  IMAD.WIDE.U32 R2, R42, 0x20, R2 ;  /* 0x000000202a027825 */ /* 0x002fe200078e0002 */
[----:B------:R-:W-:Y:S01]  /*03d0*/  LOP3.LUT R5, R5, UR7, RZ, 0x3c, !PT ;  /* 0x0000000705057c12 */ /* 0x000fe2000f8e3cff */
[----:B------:R-:W-:Y:S02]  /*03e0*/  UIADD3 UR31, UPT, UPT, UR6, -0xe443238, URZ ;  /* 0xf1bbcdc8061f7890 */ /* 0x000fe4000fffe0ff */
[----:B------:R-:W-:Y:S01]  /*03f0*/  IMAD R7, R40, -0x2daee0ad, RZ ;  /* 0xd2511f5328077824 */ /* 0x000fe200078e02ff */
[----:B------:R-:W5:Y:S01]  /*0400*/  LDG.E.128 R20, desc[UR8][R2.64] ;  /* 0x0000000802147981 */ /* 0x000f62000c1e1d00 */
[----:B------:R-:W-:Y:S01]  /*0410*/  IMAD.HI.U32 R6, R4, -0x2daee0ad, RZ ;  /* 0xd2511f5304067827 */ /* 0x000fe200078e00ff */
[----:B------:R-:W0:Y:S02]  /*0420*/  LDCU.U8 UR4, c[0x0][0x410] ;  /* 0x00008200ff0477ac */ /* 0x000e240008000000 */
[----:B------:R1:W5:Y:S01]  /*0430*/  LDG.E.128 R24, desc[UR8][R2.64+0x10] ;  /* 0x0000100802187981 */ /* 0x000362000c1e1d00 */
[----:B------:R-:W-:Y:S01]  /*0440*/  IMAD R8, R5, -0x326172a9, RZ ;  /* 0xcd9e8d5705087824 */ /* 0x000fe200078e02ff */
[----:B------:R-:W-:Y:S01]  /*0450*/  LOP3.LUT R6, R7, UR18, R6, 0x96, !PT ;  /* 0x0000001207067c12 */ /* 0x000fe2000f8e9606 */
[----:B------:R-:W-:Y:S01]  /*0460*/  UIADD3 UR32, UPT, UPT, UR7, -0x24c28bd8, URZ ;  /* 0xdb3d742807207890 */ /* 0x000fe2000fffe0ff */
[----:B------:R-:W-:Y:S01]  /*0470*/  BSSY B0, `(.L_x_2119) ;  /* 0x00003de000007945 */ /* 0x000fe20003800000 */
[----:B------:R-:W-:-:S02]  /*0480*/  UIADD3 UR33, UPT, UPT, UR6, -0x700cb87f, URZ ;  /* 0x8ff3478106217890 */ /* 0x000fc4000fffe0ff */
[----:B------:R-:W-:Y:S01]  /*0490*/  UIADD3 UR34, UPT, UPT, UR7, -0x695add53, URZ ;  /* 0x96a522ad07227890 */ /* 0x000fe2000fffe0ff */
[----:B------:R-:W2:Y:S01]  /*04a0*/  LDCU UR5, c[0x0][0x404] ;  /* 0x00008080ff0577ac */ /* 0x000ea20008000800 */
[----:B-1----:R-:W-:Y:S02]  /*04b0*/  IMAD R3, R41, -0x326172a9, RZ ;  /* 0xcd9e8d5729037824 */ /* 0x002fe400078e02ff */
[----:B------:R-:W-:Y:S01]  /*04c0*/  IMAD.HI.U32 R2, R5, -0x326172a9, RZ ;  /* 0xcd9e8d5705027827 */ /* 0x000fe200078e00ff */
[----:B------:R-:W1:Y:S03]  /*04d0*/  LDCU UR16, c[0x0][0x448] ;  /* 0x00008900ff1077ac */ /* 0x000e660008000800 */
[----:B------:R-:W-:Y:S01]  /*04e0*/  IMAD R5, R4, -0x2daee0ad, RZ ;  /* 0xd2511f5304057824 */ /* 0x000fe200078e02ff */
[----:B------:R-:W-:Y:S01]  /*04f0*/  LOP3.LUT R2, R3, UR17, R2, 0x96, !PT ;  /* 0x0000001103027c12 */ /* 0x000fe2000f8e9602 */
[----:B------:R-:W-:Y:S01]  /*0500*/  IMAD.HI.U32 R3, R6, -0x326172a9, RZ ;  /* 0xcd9e8d5706037827 */ /* 0x000fe200078e00ff */
[----:B0-----:R-:W-:Y:S01]  /*0510*/  ISETP.NE.AND P1, PT, RZ, UR4, PT ;  /* 0x00000004ff007c0c */ /* 0x001fe2000bf25270 */
[----:B------:R-:W0:Y:S02]  /*0520*/  LDCU.64 UR12, c[0x0][0x408] ;  /* 0x00008100ff0c77ac */ /* 0x000e240008000a00 */
[----:B------:R-:W-:Y:S01]  /*0530*/  IMAD.HI.U32 R4, R2, -0x2daee0ad, RZ ;  /* 0xd2511f5302047827 */ /* 0x000fe200078e00ff */
[----:B------:R-:W-:Y:S01]  /*0540*/  LOP3.LUT R3, R8, UR19, R3, 0x96, !PT ;  /* 0x0000001308037c12 */ /* 0x000fe2000f8e9603 */
[----:B------:R-:W3:Y:S02]  /*0550*/  LDCU.64 UR10, c[0x0][0x3a0] ;  /* 0x00007400ff0a77ac */ /* 0x000ee40008000a00 */
[----:B------:R-:W-:Y:S01]  /*0560*/  IMAD R8, R2, -0x2daee0ad, RZ ;  /* 0xd2511f5302087824 */ /* 0x000fe200078e02ff */
[----:B------:R-:W-:Y:S01]  /*0570*/  LOP3.LUT R4, R5, UR20, R4, 0x96, !PT ;  /* 0x0000001405047c12 */ /* 0x000fe2000f8e9604 */
[----:B------:R-:W-:Y:S01]  /*0580*/  IMAD.HI.U32 R7, R3, -0x2daee0ad, RZ ;  /* 0xd2511f5303077827 */ /* 0x000fe200078e00ff */
[----:B------:R-:W4:Y:S03]  /*0590*/  LDCU.64 UR14, c[0x0][0x3b0] ;  /* 0x00007600ff0e77ac */ /* 0x000f260008000a00 */
        /* <DEDUP_REMOVED lines=27> */
[----:B------:R-:W-:Y:S01]  /*0750*/  LOP3.LUT R7, R0, 0x3, RZ, 0xc0, !PT ;  /* 0x0000000300077812 */ /* 0x000fe200078ec0ff */
        /* <DEDUP_REMOVED lines=16> */
.L_x_2189:
[----:B------:R-:W0:Y:S01]  /*0860*/  LDC.64 R56, c[0x0][0x3f0] ;  /* 0x0000fc00ff387b82 */ /* 0x000e220000000a00 */
        /* <DEDUP_REMOVED lines=21> */
[----:B-----5:R2:W5:Y:S01]  /*09c0*/  LDG.E R53, desc[UR8][R54.64] ;  /* 0x0000000836357981 */ /* 0x020562000c1e1900 */
        /* <DEDUP_REMOVED lines=9> */
[----:B--2---:R-:W-:Y:S02]  /*0a60*/  HFMA2 R36, -RZ, RZ, 0, 1.1920928955078125e-07 ;  /* 0x00000002ff247431 */ /* 0x004fe400000001ff */
        /* <DEDUP_REMOVED lines=13> */
.L_x_2124:
        /* <DEDUP_REMOVED lines=13> */
.L_x_2126:
[----:B------:R-:W-:Y:S05]  /*0c10*/  BSYNC.RECONVERGENT B3 ;  /* 0x0000000000037941 */ /* 0x000fea0003800200 */
.L_x_2125:
        /* <DEDUP_REMOVED lines=42> */
.L_x_2123:
[----:B------:R-:W-:Y:S05]  /*0ec0*/  BSYNC.RECONVERGENT B2 ;  /* 0x0000000000027941 */ /* 0x000fea0003800200 */
.L_x_2122:
        /* <DEDUP_REMOVED lines=13> */
.L_x_2121:
[----:B--2---:R-:W-:Y:S01]  /*0fa0*/  MOV R54, RZ ;  /* 0x000000ff00367202 */ /* 0x004fe20000000f00 */
[----:B------:R-:W-:Y:S01]  /*0fb0*/  IMAD.MOV.U32 R38, RZ, RZ, R8 ;  /* 0x000000ffff267224 */ /* 0x000fe200078e0008 */
[----:B------:R-:W-:Y:S01]  /*0fc0*/  MOV R36, R7 ;  /* 0x0000000700247202 */ /* 0x000fe20000000f00 */
[----:B-----5:R-:W-:-:S07]  /*0fd0*/  @P0 IMAD.U32 R54, R28, 0x10000, RZ ;  /* 0x000100001c360824 */ /* 0x020fce00078e00ff */
.L_x_2127:
[----:B------:R-:W-:Y:S05]  /*0fe0*/  BSYNC.RECONVERGENT B1 ;  /* 0x0000000000017941 */ /* 0x000fea0003800200 */
.L_x_2120:
        /* <DEDUP_REMOVED lines=12> */
.L_x_2129:
        /* <DEDUP_REMOVED lines=16> */
.L_x_2133:
        /* <DEDUP_REMOVED lines=13> */
.L_x_2135:
[----:B------:R-:W-:Y:S05]  /*1280*/  BSYNC.RECONVERGENT B3 ;  /* 0x0000000000037941 */ /* 0x000fea0003800200 */
.L_x_2134:
        /* <DEDUP_REMOVED lines=40> */
[----:B------:R-:W-:-:S07]  /*1510*/  LOP3.LUT R10, R8, UR34, R59, 0x96, !PT ;  /* 0x00000022080a7c12 */ /* 0x000fce000f8e963b */
.L_x_2132:
[----:B------:R-:W-:Y:S05]  /*1520*/  BSYNC.RECONVERGENT B2 ;  /* 0x0000000000027941 */ /* 0x000fea0003800200 */
.L_x_2131:
[----:B------:R-:W-:Y:S01]  /*1530*/  PRMT R8, R32, 0x7632, R8 ;  /* 0x0000763220087816 */ /* 0x000fe20000000008 */
[----:B------:R-:W-:Y:S01]  /*1540*/  HFMA2 R36, -RZ, RZ, 0.1171875, 0 ;  /* 0x2f800000ff247431 */ /* 0x000fe200000001ff */
[----:B------:R-:W-:-:S03]  /*1550*/  I2FP.F32.U32 R3, R3 ;  /* 0x0000000300037245 */ /* 0x000fc60000201000 */
[----:B------:R-:W-:Y:S02]  /*1560*/  IMAD.U32 R8, R8, 0x10000, RZ ;  /* 0x0001000008087824 */ /* 0x000fe400078e00ff */
[----:B------:R-:W-:Y:S01]  /*1570*/  FFMA.FTZ R3, R3, R36, 1.1641532182693481445e-10 ;  /* 0x2f00000003037423 */ /* 0x000fe20000010024 */
[----:B------:R-:W-:Y:S01]  /*1580*/  @P0 PRMT R36, R28, 0x7632, R36 ;  /* 0x000076321c240816 */ /* 0x000fe20000000024 */
[----:B------:R-:W-:-:S03]  /*1590*/  FMUL.FTZ R8, R8, UR13 ;  /* 0x0000000d08087c20 */ /* 0x000fc60008410000 */
[----:B------:R-:W-:Y:S01]  /*15a0*/  FSETP.GTU.FTZ.AND P4, PT, R3, UR5, PT ;  /* 0x0000000503007c0b */ /* 0x000fe2000bf9c000 */
[----:B------:R-:W-:Y:S01]  /*15b0*/  FMUL.FTZ R8, R8, UR12 ;  /* 0x0000000c08087c20 */ /* 0x000fe20008410000 */
[----:B------:R-:W-:Y:S02]  /*15c0*/  @P0 SHF.L.U32 R36, R36, 0x10, RZ ;  /* 0x0000001024240819 */ /* 0x000fe400000006ff */
[----:B------:R-:W-:Y:S02]  /*15d0*/  SEL R3, RZ, 0x1, P4 ;  /* 0x00000001ff037807 */ /* 0x000fe40002000000 */
[----:B------:R-:W-:-:S05]  /*15e0*/  FSEL R55, R8, RZ, !P4 ;  /* 0x000000ff08377208 */ /* 0x000fca0006000000 */
[----:B------:R-:W-:-:S07]  /*15f0*/  @P0 FADD.FTZ R55, R55, R36 ;  /* 0x0000002437370221 */ /* 0x000fce0000010000 */
.L_x_2130:
[----:B------:R-:W-:Y:S05]  /*1600*/  BSYNC.RECONVERGENT B1 ;  /* 0x0000000000017941 */ /* 0x000fea0003800200 */
.L_x_2128:
        /* <DEDUP_REMOVED lines=10> */
.L_x_2137:
        /* <DEDUP_REMOVED lines=16> */
.L_x_2141:
        /* <DEDUP_REMOVED lines=13> */
.L_x_2143:
[----:B------:R-:W-:Y:S05]  /*1880*/  BSYNC.RECONVERGENT B3 ;  /* 0x0000000000037941 */ /* 0x000fea0003800200 */
.L_x_2142:
        /* <DEDUP_REMOVED lines=42> */
.L_x_2140:
[----:B------:R-:W-:Y:S05]  /*1b30*/  BSYNC.RECONVERGENT B2 ;  /* 0x0000000000027941 */ /* 0x000fea0003800200 */
.L_x_2139:
[----:B------:R-:W-:Y:S01]  /*1b40*/  I2FP.F32.U32 R2, R2 ;  /* 0x0000000200027245 */ /* 0x000fe20000201000 */
[----:B------:R-:W-:Y:S02]  /*1b50*/  HFMA2 R37, -RZ, RZ, 0.1171875, 0 ;  /* 0x2f800000ff257431 */ /* 0x000fe400000001ff */
[----:B------:R-:W-:-:S03]  /*1b60*/  IMAD.U32 R7, R33, 0x10000, RZ ;  /* 0x0001000021077824 */ /* 0x000fc600078e00ff */
[----:B------:R-:W-:Y:S01]  /*1b70*/  FFMA.FTZ R2, R2, R37, 1.1641532182693481445e-10 ;  /* 0x2f00000002027423 */ /* 0x000fe20000010025 */
[----:B------:R-:W-:Y:S01]  /*1b80*/  FMUL.FTZ R7, R7, UR13 ;  /* 0x0000000d07077c20 */ /* 0x000fe20008410000 */
[----:B------:R-:W-:-:S03]  /*1b90*/  @P0 SHF.L.U32 R37, R29, 0x10, RZ ;  /* 0x000000101d250819 */ /* 0x000fc600000006ff */
[----:B------:R-:W-:Y:S01]  /*1ba0*/  FMUL.FTZ R7, R7, UR12 ;  /* 0x0000000c07077c20 */ /* 0x000fe20008410000 */
[----:B------:R-:W-:-:S04]  /*1bb0*/  FSETP.GTU.FTZ.AND P4, PT, R2, UR5, PT ;  /* 0x0000000502007c0b */ /* 0x000fc8000bf9c000 */
[----:B------:R-:W-:Y:S02]  /*1bc0*/  FSEL R56, R7, RZ, !P4 ;  /* 0x000000ff07387208 */ /* 0x000fe40006000000 */
[----:B------:R-:W-:-:S03]  /*1bd0*/  SEL R2, RZ, 0x1, P4 ;  /* 0x00000001ff027807 */ /* 0x000fc60002000000 */
[----:B------:R-:W-:-:S07]  /*1be0*/  @P0 FADD.FTZ R56, R56, R37 ;  /* 0x0000002538380221 */ /* 0x000fce0000010000 */
.L_x_2138:
[----:B------:R-:W-:Y:S05]  /*1bf0*/  BSYNC.RECONVERGENT B1 ;  /* 0x0000000000017941 */ /* 0x000fea0003800200 */
.L_x_2136:
        /* <DEDUP_REMOVED lines=11> */
.L_x_2145:
        /* <DEDUP_REMOVED lines=16> */
.L_x_2149:
        /* <DEDUP_REMOVED lines=13> */
.L_x_2151:
[----:B------:R-:W-:Y:S05]  /*1e80*/  BSYNC.RECONVERGENT B3 ;  /* 0x0000000000037941 */ /* 0x000fea0003800200 */
.L_x_2150:
        /* <DEDUP_REMOVED lines=41> */
.L_x_2148:
[----:B------:R-:W-:Y:S05]  /*2120*/  BSYNC.RECONVERGENT B2 ;  /* 0x0000000000027941 */ /* 0x000fea0003800200 */
.L_x_2147:
        /* <DEDUP_REMOVED lines=13> */
.L_x_2146:
[----:B------:R-:W-:Y:S05]  /*2200*/  BSYNC.RECONVERGENT B1 ;  /* 0x0000000000017941 */ /* 0x000fea0003800200 */
.L_x_2144:
        /* <DEDUP_REMOVED lines=10> */
.L_x_2153:
        /* <DEDUP_REMOVED lines=16> */
.L_x_2157:
        /* <DEDUP_REMOVED lines=13> */
.L_x_2159:
[----:B------:R-:W-:Y:S05]  /*2480*/  BSYNC.RECONVERGENT B3 ;  /* 0x0000000000037941 */ /* 0x000fea0003800200 */
.L_x_2158:
        /* <DEDUP_REMOVED lines=40> */
[----:B------:R-:W-:Y:S01]  /*2710*/  MOV R38, R36 ;  /* 0x0000002400267202 */ /* 0x000fe20000000f00 */
[----:B------:R-:W-:-:S07]  /*2720*/  IMAD.MOV.U32 R36, RZ, RZ, R60 ;  /* 0x000000ffff247224 */ /* 0x000fce00078e003c */
.L_x_2156:
[----:B------:R-:W-:Y:S05]  /*2730*/  BSYNC.RECONVERGENT B2 ;  /* 0x0000000000027941 */ /* 0x000fea0003800200 */
.L_x_2155:
        /* <DEDUP_REMOVED lines=11> */
.L_x_2154:
[----:B------:R-:W-:Y:S05]  /*27f0*/  BSYNC.RECONVERGENT B1 ;  /* 0x0000000000017941 */ /* 0x000fea0003800200 */
.L_x_2152:
        /* <DEDUP_REMOVED lines=11> */
.L_x_2161:
        /* <DEDUP_REMOVED lines=16> */
.L_x_2165:
        /* <DEDUP_REMOVED lines=13> */
.L_x_2167:
[----:B------:R-:W-:Y:S05]  /*2a80*/  BSYNC.RECONVERGENT B3 ;  /* 0x0000000000037941 */ /* 0x000fea0003800200 */
.L_x_2166:
        /* <DEDUP_REMOVED lines=41> */
.L_x_2164:
[----:B------:R-:W-:Y:S05]  /*2d20*/  BSYNC.RECONVERGENT B2 ;  /* 0x0000000000027941 */ /* 0x000fea0003800200 */
.L_x_2163:
        /* <DEDUP_REMOVED lines=13> */
.L_x_2162:
[----:B------:R-:W-:Y:S05]  /*2e00*/  BSYNC.RECONVERGENT B1 ;  /* 0x0000000000017941 */ /* 0x000fea0003800200 */
.L_x_2160:
        /* <DEDUP_REMOVED lines=10> */
.L_x_2169:
        /* <DEDUP_REMOVED lines=16> */
.L_x_2173:
        /* <DEDUP_REMOVED lines=13> */
.L_x_2175:
[----:B------:R-:W-:Y:S05]  /*3080*/  BSYNC.RECONVERGENT B3 ;  /* 0x0000000000037941 */ /* 0x000fea0003800200 */
.L_x_2174:
        /* <DEDUP_REMOVED lines=42> */
.L_x_2172:
[----:B------:R-:W-:Y:S05]  /*3330*/  BSYNC.RECONVERGENT B2 ;  /* 0x0000000000027941 */ /* 0x000fea0003800200 */
.L_x_2171:
        /* <DEDUP_REMOVED lines=11> */
.L_x_2170:
[----:B------:R-:W-:Y:S05]  /*33f0*/  BSYNC.RECONVERGENT B1 ;  /* 0x0000000000017941 */ /* 0x000fea0003800200 */
.L_x_2168:
        /* <DEDUP_REMOVED lines=11> */
.L_x_2177:
        /* <DEDUP_REMOVED lines=16> */
.L_x_2181:
        /* <DEDUP_REMOVED lines=13> */
.L_x_2183:
[----:B------:R-:W-:Y:S05]  /*3680*/  BSYNC.RECONVERGENT B3 ;  /* 0x0000000000037941 */ /* 0x000fea0003800200 */
.L_x_2182:
        /* <DEDUP_REMOVED lines=42> */
.L_x_2180:
[----:B------:R-:W-:Y:S05]  /*3930*/  BSYNC.RECONVERGENT B2 ;  /* 0x0000000000027941 */ /* 0x000fea0003800200 */
.L_x_2179:
        /* <DEDUP_REMOVED lines=13> */
.L_x_2178:
[----:B------:R-:W-:Y:S05]  /*3a10*/  BSYNC.RECONVERGENT B1 ;  /* 0x0000000000017941 */ /* 0x000fea0003800200 */
.L_x_2176:
[----:B------:R-:W0:Y:S01]  /*3a20*/  LDC.64 R50, c[0x0][0x3a8] ;  /* 0x0000ea00ff327b82 */ /* 0x000e220000000a00 */
[----:B------:R-:W-:Y:S01]  /*3a30*/  F2FP.BF16.F32.PACK_AB R36, R55, R54 ;  /* 0x000000363724723e */ /* 0x000fe200000010ff */
[----:B------:R-:W-:Y:S01]  /*3a40*/  FADD.FTZ R62, RZ, R54 ;  /* 0x00000036ff3e7221 */ /* 0x000fe20000010000 */
[----:B------:R-:W-:Y:S01]  /*3a50*/  F2FP.BF16.F32.PACK_AB R37, R57, R56 ;  /* 0x000000383925723e */ /* 0x000fe200000010ff */
[----:B------:R-:W-:Y:S01]  /*3a60*/  BSSY.RECONVERGENT B1, `(.L_x_2184) ;  /* 0x000001d000017945 */ /* 0x000fe20003800200 */
[----:B------:R-:W-:Y:S01]  /*3a70*/  F2FP.BF16.F32.PACK_AB R38, R59, R58 ;  /* 0x0000003a3b26723e */ /* 0x000fe200000010ff */
[----:B------:R-:W-:Y:S01]  /*3a80*/  FADD.FTZ R63, R62, R55 ;  /* 0x000000373e3f7221 */ /* 0x000fe20000010000 */
[----:B------:R-:W-:-:S03]  /*3a90*/  ISETP.NE.AND P0, PT, R42, RZ, PT ;  /* 0x000000ff2a00720c */ /* 0x000fc60003f05270 */
[----:B------:R-:W-:-:S04]  /*3aa0*/  FADD.FTZ R62, R63, R56 ;  /* 0x000000383f3e7221 */ /* 0x000fc80000010000 */
[----:B------:R-:W-:-:S04]  /*3ab0*/  FADD.FTZ R63, R62, R57 ;  /* 0x000000393e3f7221 */ /* 0x000fc80000010000 */
[----:B------:R-:W-:-:S04]  /*3ac0*/  FADD.FTZ R62, R63, R58 ;  /* 0x0000003a3f3e7221 */ /* 0x000fc80000010000 */
[----:B------:R-:W-:Y:S01]  /*3ad0*/  FADD.FTZ R63, R62, R59 ;  /* 0x0000003b3e3f7221 */ /* 0x000fe20000010000 */
[----:B0-----:R-:W-:Y:S01]  /*3ae0*/  IMAD.WIDE.U32 R50, R39, 0x10, R50 ;  /* 0x0000001027327825 */ /* 0x001fe200078e0032 */
[----:B------:R-:W-:-:S03]  /*3af0*/  F2FP.BF16.F32.PACK_AB R39, R61, R60 ;  /* 0x0000003c3d27723e */ /* 0x000fc600000010ff */
[----:B------:R-:W-:Y:S02]  /*3b00*/  FADD.FTZ R62, R63, R60 ;  /* 0x0000003c3f3e7221 */ /* 0x000fe40000010000 */
        /* <DEDUP_REMOVED lines=18> */
.L_x_2185:
[----:B------:R-:W-:Y:S05]  /*3c30*/  BSYNC.RECONVERGENT B1 ;  /* 0x0000000000017941 */ /* 0x000fea0003800200 */
.L_x_2184:
[----:B------:R-:W-:Y:S01]  /*3c40*/  UMOV UR4, 0xffffffff ;  /* 0xffffffff00047882 */ /* 0x000fe20000000000 */
[----:B------:R-:W-:Y:S02]  /*3c50*/  FADD.FTZ R62, R62, R61 ;  /* 0x0000003d3e3e7221 */ /* 0x000fe40000010000 */
[----:B------:R-:W-:Y:S05]  /*3c60*/  BRA.DIV UR4, `(.L_x_2186) ;  /* 0x0000000604807947 */ /* 0x000fea000b800000 */
[----:B01----:R-:W0:Y:S02]  /*3c70*/  SHFL.BFLY PT, R37, R62, 0x1, 0x1f ;  /* 0x0c201f003e257f89 */ /* 0x003e2400000e0000 */
        /* <DEDUP_REMOVED lines=36> */
.L_x_2201:
        /* <DEDUP_REMOVED lines=13> */
[----:B------:R-:W-:-:S13]  /*3f90*/  ISETP.GE.AND P0, PT, R53, 0x1, PT ;  /* 0x000000013500780c */ /* 0x000fda0003f06270 */
[----:B0-----:R-:W-:Y:S05]  /*3fa0*/  @!P0 BRA `(.L_x_2188) ;  /* 0x0000000000948947 */ /* 0x001fea0003800000 */
[----:B------:R-:W0:Y:S01]  /*3fb0*/  LDC.64 R36, c[0x0][0x428] ;  /* 0x00010a00ff247b82 */ /* 0x000e220000000a00 */
[----:B------:R-:W-:Y:S01]  /*3fc0*/  VIADD R53, R53, 0xffffffff ;  /* 0xffffffff35357836 */ /* 0x000fe20000000000 */
[----:B------:R-:W-:-:S03]  /*3fd0*/  FSEL R49, R49, RZ, !P1 ;  /* 0x000000ff31317208 */ /* 0x000fc60004800000 */
[----:B------:R-:W-:Y:S02]  /*3fe0*/  IMAD R52, R53, R52, RZ ;  /* 0x0000003435347224 */ /* 0x000fe400078e02ff */
[C---:B------:R-:W-:Y:S01]  /*3ff0*/  FADD.FTZ R54, -R49.reuse, R54 ;  /* 0x0000003631367221 */ /* 0x040fe20000010100 */
[C---:B------:R-:W-:Y:S01]  /*4000*/  FADD.FTZ R38, -R49.reuse, R55 ;  /* 0x0000003731267221 */ /* 0x040fe20000010100 */
[C---:B------:R-:W-:Y:S01]  /*4010*/  FADD.FTZ R56, -R49.reuse, R56 ;  /* 0x0000003831387221 */ /* 0x040fe20000010100 */
[----:B------:R-:W-:Y:S01]  /*4020*/  SHF.R.S32.HI R39, RZ, 0x1f, R52 ;  /* 0x0000001fff277819 */ /* 0x000fe20000011434 */
[C---:B------:R-:W-:Y:S01]  /*4030*/  FADD.FTZ R48, -R49.reuse, R57 ;  /* 0x0000003931307221 */ /* 0x040fe20000010100 */
[C---:B------:R-:W-:Y:S01]  /*4040*/  FADD.FTZ R58, -R49.reuse, R58 ;  /* 0x0000003a313a7221 */ /* 0x040fe20000010100 */
[C---:B------:R-:W-:Y:S01]  /*4050*/  FADD.FTZ R50, -R49.reuse, R59 ;  /* 0x0000003b31327221 */ /* 0x040fe20000010100 */
[C---:B------:R-:W-:Y:S01]  /*4060*/  FADD.FTZ R60, -R49.reuse, R60 ;  /* 0x0000003c313c7221 */ /* 0x040fe20000010100 */
[----:B------:R-:W-:Y:S01]  /*4070*/  FADD.FTZ R62, -R49, R61 ;  /* 0x0000003d313e7221 */ /* 0x000fe20000010100 */
[----:B------:R-:W-:Y:S01]  /*4080*/  FMUL.FTZ R49, R51, R54 ;  /* 0x0000003633317220 */ /* 0x000fe20000410000 */
[----:B------:R-:W-:Y:S01]  /*4090*/  LEA.HI R39, R39, R52, RZ, 0x3 ;  /* 0x0000003427277211 */ /* 0x000fe200078f18ff */
[C---:B------:R-:W-:Y:S01]  /*40a0*/  FMUL.FTZ R38, R51.reuse, R38 ;  /* 0x0000002633267220 */ /* 0x040fe20000410000 */
[C---:B------:R-:W-:Y:S01]  /*40b0*/  FMUL.FTZ R53, R51.reuse, R56 ;  /* 0x0000003833357220 */ /* 0x040fe20000410000 */
[C---:B------:R-:W-:Y:S01]  /*40c0*/  FMUL.FTZ R48, R51.reuse, R48 ;  /* 0x0000003033307220 */ /* 0x040fe20000410000 */
[C---:B------:R-:W-:Y:S01]  /*40d0*/  FMUL.FTZ R55, R51.reuse, R58 ;  /* 0x0000003a33377220 */ /* 0x040fe20000410000 */
[C---:B------:R-:W-:Y:S01]  /*40e0*/  FMUL.FTZ R54, R51.reuse, R50 ;  /* 0x0000003233367220 */ /* 0x040fe20000410000 */
[C---:B------:R-:W-:Y:S01]  /*40f0*/  FMUL.FTZ R57, R51.reuse, R60 ;  /* 0x0000003c33397220 */ /* 0x040fe20000410000 */
[----:B------:R-:W-:Y:S01]  /*4100*/  FMUL.FTZ R62, R51, R62 ;  /* 0x0000003e333e7220 */ /* 0x000fe20000410000 */
        /* <DEDUP_REMOVED lines=15> */
.L_x_2188:
[----:B------:R-:W-:Y:S05]  /*4200*/  BSYNC.RECONVERGENT B1 ;  /* 0x0000000000017941 */ /* 0x000fea0003800200 */
.L_x_2187:
[----:B0-----:R-:W0:Y:S02]  /*4210*/  LDC.64 R36, c[0x0][0x380] ;  /* 0x0000e000ff247b82 */ /* 0x001e240000000a00 */
[----:B0-----:R-:W-:-:S04]  /*4220*/  LEA R43, R36, R43, 0x2 ;  /* 0x0000002b242b7211 */ /* 0x001fc800078e10ff */
[----:B------:R-:W-:-:S13]  /*4230*/  ISETP.GE.AND P0, PT, R43, R37, PT ;  /* 0x000000252b00720c */ /* 0x000fda0003f06270 */
[----:B------:R-:W-:Y:S05]  /*4240*/  @!P0 BRA `(.L_x_2189) ;  /* 0xffffffc400848947 */ /* 0x000fea000383ffff */
[----:B------:R-:W-:Y:S05]  /*4250*/  BSYNC B0 ;  /* 0x0000000000007941 */ /* 0x000fea0003800000 */
.L_x_2119:
[----:B------:R-:W-:Y:S05]  /*4260*/  EXIT ;  /* 0x000000000000794d */ /* 0x000fea0003800000 */
.L_x_2186:
[----:B------:R-:W-:Y:S01]  /*4270*/  HFMA2 R66, -RZ, RZ, 0, 5.9604644775390625e-08 ;  /* 0x00000001ff427431 */ /* 0x000fe200000001ff */
[----:B------:R-:W-:Y:S01]  /*4280*/  BSSY B1, `(.L_x_2190) ;  /* 0x0000007000017945 */ /* 0x000fe20003800000 */
[----:B------:R-:W-:Y:S01]  /*4290*/  IMAD.MOV.U32 R65, RZ, RZ, R62 ;  /* 0x000000ffff417224 */ /* 0x000fe200078e003e */
[----:B------:R-:W-:Y:S01]  /*42a0*/  MOV R64, 0xffffffff ;  /* 0xffffffff00407802 */ /* 0x000fe20000000f00 */
[----:B------:R-:W-:-:S07]  /*42b0*/  IMAD.MOV.U32 R67, RZ, RZ, 0x1f ;  /* 0x0000001fff437424 */ /* 0x000fce00078e00ff */
[----:B01----:R-:W-:Y:S05]  /*42c0*/  WARPSYNC.COLLECTIVE R64, `(.L_x_2191) ;  /* 0x0000000040087348 */ /* 0x003fea0003c00000 */
[----:B------:R2:W3:Y:S02]  /*42d0*/  SHFL.BFLY P2, R63, R65, R66, R67 ;  /* 0x0c000042413f7389 */ /* 0x0004e40000040043 */
[----:B0123--:R-:W-:Y:S05]  /*42e0*/  ENDCOLLECTIVE ;  /* 0x000000000000791b */ /* 0x00ffea0003800000 */
.L_x_2191:
[----:B------:R-:W-:Y:S05]  /*42f0*/  BSYNC B1 ;  /* 0x0000000000017941 */ /* 0x000fea0003800000 */
.L_x_2190:
        /* <DEDUP_REMOVED lines=9> */
.L_x_2192:
[----:B------:R-:W-:Y:S01]  /*4390*/  HFMA2 R66, -RZ, RZ, 0, 2.384185791015625e-07 ;  /* 0x00000004ff427431 */ /* 0x000fe200000001ff */
[----:B------:R-:W-:-:S05]  /*43a0*/  MOV R37, R63 ;  /* 0x0000003f00257202 */ /* 0x000fca0000000f00 */
[----:B------:R-:W-:-:S04]  /*43b0*/  FADD.FTZ R39, R38, R37 ;  /* 0x0000002526277221 */ /* 0x000fc80000010000 */
[----:B------:R-:W-:-:S07]  /*43c0*/  IMAD.MOV.U32 R65, RZ, RZ, R39 ;  /* 0x000000ffff417224 */ /* 0x000fce00078e0027 */
[----:B------:R-:W-:Y:S05]  /*43d0*/  WARPSYNC.COLLECTIVE R64, `(.L_x_2193) ;  /* 0x0000000040087348 */ /* 0x000fea0003c00000 */
[----:B------:R0:W1:Y:S02]  /*43e0*/  SHFL.BFLY P2, R63, R65, R66, R67 ;  /* 0x0c000042413f7389 */ /* 0x0000640000040043 */
[----:B01----:R-:W-:Y:S05]  /*43f0*/  ENDCOLLECTIVE ;  /* 0x000000000000791b */ /* 0x003fea0003800000 */
.L_x_2193:
[----:B------:R-:W-:Y:S02]  /*4400*/  HFMA2 R66, -RZ, RZ, 0, 4.76837158203125e-07 ;  /* 0x00000008ff427431 */ /* 0x000fe400000001ff */
[----:B------:R-:W-:-:S04]  /*4410*/  IMAD.MOV.U32 R36, RZ, RZ, R63 ;  /* 0x000000ffff247224 */ /* 0x000fc800078e003f */
[----:B------:R-:W-:-:S05]  /*4420*/  FADD.FTZ R48, R39, R36 ;  /* 0x0000002427307221 */ /* 0x000fca0000010000 */
[----:B------:R-:W-:-:S07]  /*4430*/  MOV R65, R48 ;  /* 0x0000003000417202 */ /* 0x000fce0000000f00 */
[----:B------:R-:W-:Y:S05]  /*4440*/  WARPSYNC.COLLECTIVE R64, `(.L_x_2194) ;  /* 0x0000000040087348 */ /* 0x000fea0003c00000 */
[----:B------:R0:W1:Y:S02]  /*4450*/  SHFL.BFLY P2, R63, R65, R66, R67 ;  /* 0x0c000042413f7389 */ /* 0x0000640000040043 */
[----:B01----:R-:W-:Y:S05]  /*4460*/  ENDCOLLECTIVE ;  /* 0x000000000000791b */ /* 0x003fea0003800000 */
.L_x_2194:
        /* <DEDUP_REMOVED lines=8> */
.L_x_2195:
        /* <DEDUP_REMOVED lines=24> */
.L_x_2196:
[----:B------:R-:W-:Y:S02]  /*4670*/  HFMA2 R66, -RZ, RZ, 0, 1.1920928955078125e-07 ;  /* 0x00000002ff427431 */ /* 0x000fe400000001ff */
[----:B------:R-:W-:-:S04]  /*4680*/  IMAD.MOV.U32 R39, RZ, RZ, R63 ;  /* 0x000000ffff277224 */ /* 0x000fc800078e003f */
[----:B------:R-:W-:-:S05]  /*4690*/  FADD.FTZ R39, R36, R39 ;  /* 0x0000002724277221 */ /* 0x000fca0000010000 */
[----:B------:R-:W-:-:S07]  /*46a0*/  MOV R65, R39 ;  /* 0x0000002700417202 */ /* 0x000fce0000000f00 */
[----:B------:R-:W-:Y:S05]  /*46b0*/  WARPSYNC.COLLECTIVE R64, `(.L_x_2197) ;  /* 0x0000000040087348 */ /* 0x000fea0003c00000 */
[----:B------:R0:W1:Y:S02]  /*46c0*/  SHFL.BFLY P2, R63, R65, R66, R67 ;  /* 0x0c000042413f7389 */ /* 0x0000640000040043 */
[----:B01----:R-:W-:Y:S05]  /*46d0*/  ENDCOLLECTIVE ;  /* 0x000000000000791b */ /* 0x003fea0003800000 */
.L_x_2197:
[----:B------:R-:W-:Y:S02]  /*46e0*/  HFMA2 R66, -RZ, RZ, 0, 2.384185791015625e-07 ;  /* 0x00000004ff427431 */ /* 0x000fe400000001ff */
[----:B------:R-:W-:-:S04]  /*46f0*/  IMAD.MOV.U32 R38, RZ, RZ, R63 ;  /* 0x000000ffff267224 */ /* 0x000fc800078e003f */
[----:B------:R-:W-:-:S05]  /*4700*/  FADD.FTZ R38, R39, R38 ;  /* 0x0000002627267221 */ /* 0x000fca0000010000 */
[----:B------:R-:W-:-:S07]  /*4710*/  MOV R65, R38 ;  /* 0x0000002600417202 */ /* 0x000fce0000000f00 */
[----:B------:R-:W-:Y:S05]  /*4720*/  WARPSYNC.COLLECTIVE R64, `(.L_x_2198) ;  /* 0x0000000040087348 */ /* 0x000fea0003c00000 */
[----:B------:R0:W1:Y:S02]  /*4730*/  SHFL.BFLY P2, R63, R65, R66, R67 ;  /* 0x0c000042413f7389 */ /* 0x0000640000040043 */
[----:B01----:R-:W-:Y:S05]  /*4740*/  ENDCOLLECTIVE ;  /* 0x000000000000791b */ /* 0x003fea0003800000 */
.L_x_2198:
[----:B------:R-:W-:Y:S02]  /*4750*/  HFMA2 R66, -RZ, RZ, 0, 4.76837158203125e-07 ;  /* 0x00000008ff427431 */ /* 0x000fe400000001ff */
[----:B------:R-:W-:-:S04]  /*4760*/  IMAD.MOV.U32 R51, RZ, RZ, R63 ;  /* 0x000000ffff337224 */ /* 0x000fc800078e003f */
[----:B------:R-:W-:-:S05]  /*4770*/  FADD.FTZ R51, R38, R51 ;  /* 0x0000003326337221 */ /* 0x000fca0000010000 */
[----:B------:R-:W-:-:S07]  /*4780*/  MOV R65, R51 ;  /* 0x0000003300417202 */ /* 0x000fce0000000f00 */
[----:B------:R-:W-:Y:S05]  /*4790*/  WARPSYNC.COLLECTIVE R64, `(.L_x_2199) ;  /* 0x0000000040087348 */ /* 0x000fea0003c00000 */
[----:B------:R0:W1:Y:S02]  /*47a0*/  SHFL.BFLY P2, R63, R65, R66, R67 ;  /* 0x0c000042413f7389 */ /* 0x0000640000040043 */
[----:B01----:R-:W-:Y:S05]  /*47b0*/  ENDCOLLECTIVE ;  /* 0x000000000000791b */ /* 0x003fea0003800000 */
.L_x_2199:
[----:B------:R-:W-:Y:S02]  /*47c0*/  HFMA2 R66, -RZ, RZ, 0, 9.5367431640625e-07 ;  /* 0x00000010ff427431 */ /* 0x000fe400000001ff */
[----:B------:R-:W-:-:S04]  /*47d0*/  IMAD.MOV.U32 R48, RZ, RZ, R63 ;  /* 0x000000ffff307224 */ /* 0x000fc800078e003f */
[----:B------:R-:W-:-:S05]  /*47e0*/  FADD.FTZ R48, R51, R48 ;  /* 0x0000003033307221 */ /* 0x000fca0000010000 */
[----:B------:R-:W-:-:S07]  /*47f0*/  MOV R65, R48 ;  /* 0x0000003000417202 */ /* 0x000fce0000000f00 */
[----:B------:R-:W-:Y:S05]  /*4800*/  WARPSYNC.COLLECTIVE R64, `(.L_x_2200) ;  /* 0x0000000040087348 */ /* 0x000fea0003c00000 */
[----:B------:R0:W1:Y:S02]  /*4810*/  SHFL.BFLY P2, R63, R65, R66, R67 ;  /* 0x0c000042413f7389 */ /* 0x0000640000040043 */
[----:B01----:R-:W-:Y:S05]  /*4820*/  ENDCOLLECTIVE ;  /* 0x000000000000791b */ /* 0x003fea0003800000 */
.L_x_2200:
[----:B------:R-:W-:Y:S05]  /*4830*/  BRA `(.L_x_2201) ;  /* 0xfffffff400a07947 */ /* 0x000fea000383ffff */
.L_x_2202:
        /* <DEDUP_REMOVED lines=12> */
.L_x_9078:


//--------------------- .text._ZN10layer_norm13ln_fwd_kernelINS_13Kernel_traitsIf13__nv_bfloat16S2_S2_fjLj256ELj1ELj4ELj1ELj16ENS_18Kernel_traits_baseILj256EfS2_S2_S2_fjLj128EEEEELb1ELb1ELb0ELb0EEEvNS_9FwdParamsE --------------------------
	.section	.text._ZN10layer_norm13ln_fwd_kernelINS_13Kernel_traitsIf13__nv_bfloat16S2_S2_fjLj256ELj1ELj4ELj1ELj16ENS_18Kernel_traits_baseILj256EfS2_S2_S2_fjLj128EEEEELb1ELb1ELb0ELb0EEEvNS_9FwdParamsE,"ax",@progbits
	.align	128
        .global         _ZN10layer_norm13ln_fwd_kernelINS_13Kernel_traitsIf13__nv_bfloat16S2_S2_fjLj256ELj1ELj4ELj1ELj16ENS_18Kernel_traits_baseILj256EfS2_S2_S2_fjLj128EEEEELb1ELb1ELb0ELb0EEEvNS_9FwdParamsE
        .type           _ZN10layer_norm13ln_fwd_kernelINS_13Kernel_traitsIf13__nv_bfloat16S2_S2_fjLj256ELj1ELj4ELj1ELj16ENS_18Kernel_traits_baseILj256EfS2_S2_S2_fjLj128EEEEELb1ELb1ELb0ELb0EEEvNS_9FwdParamsE,@function
        .size           _ZN10layer_norm13ln_fwd_kernelINS_13Kernel_traitsIf13__nv_bfloat16S2_S2_fjLj256ELj1ELj4ELj1ELj16ENS_18Kernel_traits_baseILj256EfS2_S2_S2_fjLj128EEEEELb1ELb1ELb0ELb0EEEvNS_9FwdParamsE,(.L_x_9079 - _ZN10layer_norm13ln_fwd_kernelINS_13Kernel_traitsIf13__nv_bfloat16S2_S2_fjLj256ELj1ELj4ELj1ELj16ENS_18Kernel_traits_baseILj256EfS2_S2_S2_fjLj128EEEEELb1ELb1ELb0ELb0EEEvNS_9FwdParamsE)
        .other          _ZN10layer_norm13ln_fwd_kernelINS_13Kernel_traitsIf13__nv_bfloat16S2_S2_fjLj256ELj1ELj4ELj1ELj16ENS_18Kernel_traits_baseILj256EfS2_S2_S2_fjLj128EEEEELb1ELb1ELb0ELb0EEEvNS_9FwdParamsE,@"STO_CUDA_ENTRY STV_DEFAULT"
_ZN10layer_norm13ln_fwd_kernelINS_13Kernel_traitsIf13__nv_bfloat16S2_S2_fjLj256ELj1ELj4ELj1ELj16ENS_18Kernel_traits_baseILj256EfS2_S2_S2_fjLj128EEEEELb1ELb1ELb0ELb0EEEvNS_9FwdParamsE:
.text._ZN10layer_norm13ln_fwd_kernelINS_13Kernel_traitsIf13__nv_bfloat16S2_S2_fjLj256ELj1ELj4ELj1ELj16ENS_18Kernel_traits_baseILj256EfS2_S2_S2_fjLj128EEEEELb1ELb1ELb0ELb0EEEvNS_9FwdParamsE:
        /* <DEDUP_REMOVED lines=55> */
.L_x_2204:
[----:B------:R-:W-:Y:S05]  /*0370*/  BSYNC.RECONVERGENT B0 ;  /* 0x0000000000007941 */ /* 0x000fea0003800200 */
.L_x_2203:
        /* <DEDUP_REMOVED lines=22> */
[----:B------:R-:W-:Y:S01]  /*04e0*/  IMAD.HI.U32 R2, R4, -0x2daee0ad, RZ ;  /* 0xd2511f5304027827 */ /* 0x000fe200078e00ff */
[----:B------:R-:W-:Y:S01]  /*04f0*/  LOP3.LUT R0, R3, UR6, R0, 0x96, !PT ;  /* 0x0000000603007c12 */ /* 0x000fe2000f8e9600 */
[----:B------:R-:W2:Y:S01]  /*0500*/  LDCU.U8 UR4, c[0x0][0x410] ;  /* 0x00008200ff0477ac */ /* 0x000ea20008000000 */
[----:B------:R-:W-:Y:S01]  /*0510*/  LOP3.LUT R50, R50, 0x3, RZ, 0xc0, !PT ;  /* 0x0000000332327812 */ /* 0x000fe200078ec0ff */
[----:B0-----:R-:W-:Y:S01]  /*0520*/  IMAD R35, R4, -0x2daee0ad, RZ ;  /* 0xd2511f5304237824 */ /* 0x001fe200078e02ff */
[----:B------:R-:W-:Y:S01]  /*0530*/  LOP3.LUT R2, R2, UR7, RZ, 0x3c, !PT ;  /* 0x0000000702027c12 */ /* 0x000fe2000f8e3cff */
[----:B------:R-:W-:Y:S01]  /*0540*/  IMAD.HI.U32 R34, R0, -0x2daee0ad, RZ ;  /* 0xd2511f5300227827 */ /* 0x000fe200078e00ff */
[----:B------:R-:W0:Y:S03]  /*0550*/  LDCU UR33, c[0x0][0x388] ;  /* 0x00007100ff2177ac */ /* 0x000e260008000800 */
        /* <DEDUP_REMOVED lines=56> */
[----:B------:R-:W-:Y:S01]  /*08e0*/  IMAD.MOV.U32 R41, RZ, RZ, RZ ;  /* 0x000000ffff297224 */ /* 0x000fe200078e00ff */
[----:B------:R-:W-:Y:S01]  /*08f0*/  LOP3.LUT R0, R39, UR31, R0, 0x96, !PT ;  /* 0x0000001f27007c12 */ /* 0x000fe2000f8e9600 */
[----:B------:R-:W-:Y:S02]  /*0900*/  IMAD R42, R33, -0x2daee0ad, RZ ;  /* 0xd2511f53212a7824 */ /* 0x000fe400078e02ff */
[----:B01-3--:R-:W-:-:S07]  /*0910*/  IMAD R44, R35, -0x326172a9, RZ ;  /* 0xcd9e8d57232c7824 */ /* 0x00bfce00078e02ff */
.L_x_2251:
[----:B------:R-:W0:Y:S01]  /*0920*/  @UP0 LDCU.64 UR4, c[0x0][0x3e0] ;  /* 0x00007c00ff0407ac */ /* 0x000e220008000a00 */
        /* <DEDUP_REMOVED lines=12> */
[----:B------:R-:W-:Y:S02]  /*09f0*/  LEA.HI.SX32 R49, R39, R40, 0x1d ;  /* 0x0000002827317211 */ /* 0x000fe400078feaff */
[----:B--2---:R-:W-:Y:S01]  /*0a00*/  @P1 SHF.L.U32 R53, R36, 0x10, RZ ;  /* 0x0000001024351819 */ /* 0x004fe200000006ff */
        /* <DEDUP_REMOVED lines=22> */
.L_x_2210:
        /* <DEDUP_REMOVED lines=13> */
.L_x_2212:
[----:B------:R-:W-:Y:S05]  /*0c40*/  BSYNC.RECONVERGENT B3 ;  /* 0x0000000000037941 */ /* 0x000fea0003800200 */
.L_x_2211:
        /* <DEDUP_REMOVED lines=39> */
[----:B------:R-:W-:Y:S02]  /*0ec0*/  HFMA2 R45, -RZ, RZ, 0, 0 ;  /* 0x00000000ff2d7431 */ /* 0x000fe400000001ff */
[----:B------:R-:W-:Y:S01]  /*0ed0*/  IMAD.MOV.U32 R42, RZ, RZ, R46 ;  /* 0x000000ffff2a7224 */ /* 0x000fe200078e002e */
[----:B------:R-:W-:-:S07]  /*0ee0*/  LOP3.LUT R2, R50, UR32, R47, 0x96, !PT ;  /* 0x0000002032027c12 */ /* 0x000fce000f8e962f */
.L_x_2209:
[----:B------:R-:W-:Y:S05]  /*0ef0*/  BSYNC.RECONVERGENT B2 ;  /* 0x0000000000027941 */ /* 0x000fea0003800200 */
.L_x_2208:
[----:B------:R-:W0:Y:S01]  /*0f00*/  LDC R54, c[0x0][0x408] ;  /* 0x00010200ff367b82 */ /* 0x000e220000000800 */
[----:B------:R-:W-:Y:S01]  /*0f10*/  I2FP.F32.U32 R43, R43 ;  /* 0x0000002b002b7245 */ /* 0x000fe20000201000 */
[----:B------:R-:W-:Y:S01]  /*0f20*/  IMAD.MOV.U32 R56, RZ, RZ, 0x2f800000 ;  /* 0x2f800000ff387424 */ /* 0x000fe200078e00ff */
[C---:B-----5:R-:W-:Y:S01]  /*0f30*/  SHF.L.U32 R46, R36.reuse, 0x10, RZ ;  /* 0x00000010242e7819 */ /* 0x060fe200000006ff */
[----:B------:R-:W-:Y:S01]  /*0f40*/  BSSY.RECONVERGENT B2, `(.L_x_2213) ;  /* 0x0000050000027945 */ /* 0x000fe20003800200 */
[----:B------:R-:W-:Y:S01]  /*0f50*/  PRMT R36, R36, 0x7632, R36 ;  /* 0x0000763224247816 */ /* 0x000fe20000000024 */
[----:B------:R-:W-:Y:S01]  /*0f60*/  FFMA.FTZ R48, R43, R56, 1.1641532182693481445e-10 ;  /* 0x2f0000002b307423 */ /* 0x000fe20000010038 */
[----:B------:R-:W-:Y:S01]  /*0f70*/  IMAD.MOV.U32 R47, RZ, RZ, R44 ;  /* 0x000000ffff2f7224 */ /* 0x000fe200078e002c */
[----:B------:R-:W1:Y:S01]  /*0f80*/  LDC R55, c[0x0][0x404] ;  /* 0x00010100ff377b82 */ /* 0x000e620000000800 */
[----:B------:R-:W-:Y:S01]  /*0f90*/  FMUL.FTZ R43, R46, R53 ;  /* 0x000000352e2b7220 */ /* 0x000fe20000410000 */
[----:B------:R-:W-:-:S03]  /*0fa0*/  @P1 IMAD.U32 R46, R32, 0x10000, RZ ;  /* 0x00010000202e1824 */ /* 0x000fc600078e00ff */
[----:B0-----:R-:W-:Y:S01]  /*0fb0*/  FMUL.FTZ R43, R43, R54 ;  /* 0x000000362b2b7220 */ /* 0x001fe20000410000 */
[----:B-1----:R-:W-:Y:S02]  /*0fc0*/  FSETP.GTU.FTZ.AND P2, PT, R48, R55, PT ;  /* 0x000000373000720b */ /* 0x002fe40003f5c000 */
[----:B------:R-:W-:Y:S02]  /*0fd0*/  MOV R48, 0x2 ;  /* 0x0000000200307802 */ /* 0x000fe40000000f00 */
        /* <DEDUP_REMOVED lines=14> */
.L_x_2215:
        /* <DEDUP_REMOVED lines=13> */
.L_x_2217:
[----:B------:R-:W-:Y:S05]  /*1190*/  BSYNC.RECONVERGENT B3 ;  /* 0x0000000000037941 */ /* 0x000fea0003800200 */
.L_x_2216:
        /* <DEDUP_REMOVED lines=42> */
.L_x_2214:
[----:B------:R-:W-:Y:S05]  /*1440*/  BSYNC.RECONVERGENT B2 ;  /* 0x0000000000027941 */ /* 0x000fea0003800200 */
.L_x_2213:
        /* <DEDUP_REMOVED lines=8> */
[----:B------:R-:W-:-:S03]  /*14d0*/  FMUL.FTZ R45, R45, R54 ;  /* 0x000000362d2d7220 */ /* 0x000fc60000410000 */
[----:B------:R-:W-:Y:S02]  /*14e0*/  P2R R58, PR, RZ, 0x4 ;  /* 0x00000004ff3a7803 */ /* 0x000fe40000000000 */
[----:B------:R-:W-:Y:S01]  /*14f0*/  FSEL R46, R45, RZ, !P2 ;  /* 0x000000ff2d2e7208 */ /* 0x000fe20005000000 */
[----:B------:R-:W-:Y:S01]  /*1500*/  @P1 IMAD.U32 R45, R36, 0x10000, RZ ;  /* 0x00010000242d1824 */ /* 0x000fe200078e00ff */
[----:B------:R-:W-:Y:S01]  /*1510*/  ISETP.NE.AND P2, PT, R48, 0x1, PT ;  /* 0x000000013000780c */ /* 0x000fe20003f45270 */
[----:B------:R-:W-:Y:S02]  /*1520*/  IMAD.MOV.U32 R36, RZ, RZ, R44 ;  /* 0x000000ffff247224 */ /* 0x000fe400078e002c */
        /* <DEDUP_REMOVED lines=11> */
.L_x_2220:
        /* <DEDUP_REMOVED lines=13> */
.L_x_2222:
[----:B------:R-:W-:Y:S05]  /*16b0*/  BSYNC.RECONVERGENT B3 ;  /* 0x0000000000037941 */ /* 0x000fea0003800200 */
.L_x_2221:
        /* <DEDUP_REMOVED lines=42> */
.L_x_2219:
[----:B------:R-:W-:Y:S05]  /*1960*/  BSYNC.RECONVERGENT B2 ;  /* 0x0000000000027941 */ /* 0x000fea0003800200 */
.L_x_2218:
        /* <DEDUP_REMOVED lines=25> */
.L_x_2225:
        /* <DEDUP_REMOVED lines=13> */
.L_x_2227:
[----:B------:R-:W-:Y:S05]  /*1bd0*/  BSYNC.RECONVERGENT B3 ;  /* 0x0000000000037941 */ /* 0x000fea0003800200 */
.L_x_2226:
        /* <DEDUP_REMOVED lines=43> */
.L_x_2224:
[----:B------:R-:W-:Y:S05]  /*1e90*/  BSYNC.RECONVERGENT B2 ;  /* 0x0000000000027941 */ /* 0x000fea0003800200 */
.L_x_2223:
        /* <DEDUP_REMOVED lines=24> */
.L_x_2230:
        /* <DEDUP_REMOVED lines=13> */
.L_x_2232:
[----:B------:R-:W-:Y:S05]  /*20f0*/  BSYNC.RECONVERGENT B3 ;  /* 0x0000000000037941 */ /* 0x000fea0003800200 */
.L_x_2231:
        /* <DEDUP_REMOVED lines=43> */
.L_x_2229:
[----:B------:R-:W-:Y:S05]  /*23b0*/  BSYNC.RECONVERGENT B2 ;  /* 0x0000000000027941 */ /* 0x000fea0003800200 */
.L_x_2228:
        /* <DEDUP_REMOVED lines=24> */
.L_x_2235:
        /* <DEDUP_REMOVED lines=13> */
.L_x_2237:
[----:B------:R-:W-:Y:S05]  /*2610*/  BSYNC.RECONVERGENT B3 ;  /* 0x0000000000037941 */ /* 0x000fea0003800200 */
.L_x_2236:
        /* <DEDUP_REMOVED lines=43> */
.L_x_2234:
[----:B------:R-:W-:Y:S05]  /*28d0*/  BSYNC.RECONVERGENT B2 ;  /* 0x0000000000027941 */ /* 0x000fea0003800200 */
.L_x_2233:
[----:B------:R-:W-:Y:S01]  /*28e0*/  I2FP.F32.U32 R37, R37 ;  /* 0x0000002500257245 */ /* 0x000fe20000201000 */
[----:B------:R-:W-:Y:S01]  /*28f0*/  IMAD.U32 R38, R38, 0x10000, RZ ;  /* 0x0001000026267824 */ /* 0x000fe200078e00ff */
[----:B------:R-:W-:Y:S01]  /*2900*/  ISETP.NE.AND P5, PT, R51, 0x1, PT ;  /* 0x000000013300780c */ /* 0x000fe20003fa5270 */
[----:B------:R-:W-:Y:S01]  /*2910*/  BSSY.RECONVERGENT B2, `(.L_x_2238) ;  /* 0x000004e000027945 */ /* 0x000fe20003800200 */
[----:B------:R-:W-:Y:S01]  /*2920*/  @P1 PRMT R36, R34, 0x7632, R36 ;  /* 0x0000763222241816 */ /* 0x000fe20000000024 */
[----:B------:R-:W-:Y:S01]  /*2930*/  FFMA.FTZ R50, R37, R56, 1.1641532182693481445e-10 ;  /* 0x2f00000025327423 */ /* 0x000fe20000010038 */
[----:B------:R-:W-:-:S04]  /*2940*/  FMUL.FTZ R37, R38, R53 ;  /* 0x0000003526257220 */ /* 0x000fc80000410000 */
[----:B------:R-:W-:Y:S01]  /*2950*/  FMUL.FTZ R37, R37, R54 ;  /* 0x0000003625257220 */ /* 0x000fe20000410000 */
[----:B------:R-:W-:-:S04]  /*2960*/  FSETP.GTU.FTZ.AND P4, PT, R50, R55, PT ;  /* 0x000000373200720b */ /* 0x000fc80003f9c000 */
[----:B------:R-:W-:Y:S02]  /*2970*/  FSEL R52, R37, RZ, !P4 ;  /* 0x000000ff25347208 */ /* 0x000fe40006000000 */
[----:B------:R-:W-:Y:S01]  /*2980*/  @P1 SHF.L.U32 R37, R36, 0x10, RZ ;  /* 0x0000001024251819 */ /* 0x000fe200000006ff */
[----:B------:R-:W-:Y:S02]  /*2990*/  IMAD.MOV.U32 R36, RZ, RZ, 0x2 ;  /* 0x00000002ff247424 */ /* 0x000fe400078e00ff */
        /* <DEDUP_REMOVED lines=12> */
.L_x_2240:
        /* <DEDUP_REMOVED lines=13> */
.L_x_2242:
[----:B------:R-:W-:Y:S05]  /*2b30*/  BSYNC.RECONVERGENT B3 ;  /* 0x0000000000037941 */ /* 0x000fea0003800200 */
.L_x_2241:
        /* <DEDUP_REMOVED lines=43> */
.L_x_2239:
[----:B------:R-:W-:Y:S05]  /*2df0*/  BSYNC.RECONVERGENT B2 ;  /* 0x0000000000027941 */ /* 0x000fea0003800200 */
.L_x_2238:
        /* <DEDUP_REMOVED lines=10> */
[----:B------:R-:W-:-:S04]  /*2ea0*/  HFMA2 R50, -RZ, RZ, 0, 1.1920928955078125e-07 ;  /* 0x00000002ff327431 */ /* 0x000fc800000001ff */
        /* <DEDUP_REMOVED lines=13> */
.L_x_2245:
        /* <DEDUP_REMOVED lines=15> */
.L_x_2247:
[----:B------:R-:W-:Y:S05]  /*3070*/  BSYNC.RECONVERGENT B3 ;  /* 0x0000000000037941 */ /* 0x000fea0003800200 */
.L_x_2246:
[----:B------:R-:W-:Y:S01]  /*3080*/  LOP3.LUT R62, R41, UR7, R39, 0x96, !PT ;  /* 0x00000007293e7c12 */ /* 0x000fe2000f8e9627 */
[----:B------:R-:W-:-:S04]  /*3090*/  IMAD.WIDE.U32 R36, R6, -0x326172a9, RZ ;  /* 0xcd9e8d5706247825 */ /* 0x000fc800078e00ff */
[----:B------:R-:W-:Y:S02]  /*30a0*/  HFMA2 R50, -RZ, RZ, 0, 0 ;  /* 0x00000000ff327431 */ /* 0x000fe400000001ff */
[----:B------:R-:W-:Y:S01]  /*30b0*/  IMAD.WIDE.U32 R62, R62, -0x326172a9, RZ ;  /* 0xcd9e8d573e3e7825 */ /* 0x000fe200078e00ff */
[----:B------:R-:W-:-:S04]  /*30c0*/  LOP3.LUT R37, R3, UR6, R37, 0x96, !PT ;  /* 0x0000000603257c12 */ /* 0x000fc8000f8e9625 */
        /* <DEDUP_REMOVED lines=31> */
[----:B------:R-:W-:-:S04]  /*32c0*/  IMAD.WIDE.U32 R62, R63, -0x326172a9, RZ ;  /* 0xcd9e8d573f3e7825 */ /* 0x000fc800078e00ff */
[----:B------:R-:W-:Y:S01]  /*32d0*/  IMAD.MOV.U32 R44, RZ, RZ, R62 ;  /* 0x000000ffff2c7224 */ /* 0x000fe200078e003e */
[----:B------:R-:W-:Y:S01]  /*32e0*/  LOP3.LUT R0, R36, UR31, R63, 0x96, !PT ;  /* 0x0000001f24007c12 */ /* 0x000fe2000f8e963f */
[----:B------:R-:W-:-:S05]  /*32f0*/  IMAD.WIDE.U32 R36, R37, -0x2daee0ad, RZ ;  /* 0xd2511f5325247825 */ /* 0x000fca00078e00ff */
[----:B------:R-:W-:Y:S02]  /*3300*/  LOP3.LUT R2, R38, UR32, R37, 0x96, !PT ;  /* 0x0000002026027c12 */ /* 0x000fe4000f8e9625 */
[----:B------:R-:W-:Y:S01]  /*3310*/  MOV R37, R42 ;  /* 0x0000002a00257202 */ /* 0x000fe20000000f00 */
[----:B------:R-:W-:-:S07]  /*3320*/  IMAD.MOV.U32 R42, RZ, RZ, R36 ;  /* 0x000000ffff2a7224 */ /* 0x000fce00078e0024 */
.L_x_2244:
[----:B------:R-:W-:Y:S05]  /*3330*/  BSYNC.RECONVERGENT B2 ;  /* 0x0000000000027941 */ /* 0x000fea0003800200 */
.L_x_2243:
[----:B------:R-:W-:Y:S01]  /*3340*/  I2FP.F32.U32 R37, R37 ;  /* 0x0000002500257245 */ /* 0x000fe20000201000 */
[----:B------:R-:W-:Y:S01]  /*3350*/  IMAD.U32 R60, R60, 0x10000, RZ ;  /* 0x000100003c3c7824 */ /* 0x000fe200078e00ff */
[----:B------:R-:W-:Y:S02]  /*3360*/  ISETP.NE.AND P6, PT, R57, RZ, PT ;  /* 0x000000ff3900720c */ /* 0x000fe40003fc5270 */
[----:B------:R-:W-:Y:S01]  /*3370*/  SEL R57, RZ, 0x1000000, P2 ;  /* 0x01000000ff397807 */ /* 0x000fe20001000000 */
[----:B------:R-:W-:Y:S01]  /*3380*/  FMUL.FTZ R53, R60, R53 ;  /* 0x000000353c357220 */ /* 0x000fe20000410000 */
[----:B------:R-:W-:Y:S01]  /*3390*/  ISETP.NE.AND P2, PT, R59, RZ, PT ;  /* 0x000000ff3b00720c */ /* 0x000fe20003f45270 */
[----:B------:R-:W-:Y:S01]  /*33a0*/  FFMA.FTZ R56, R37, R56, 1.1641532182693481445e-10 ;  /* 0x2f00000025387423 */ /* 0x000fe20000010038 */
[----:B------:R-:W-:Y:S01]  /*33b0*/  @P1 PRMT R36, R35, 0x7632, R36 ;  /* 0x0000763223241816 */ /* 0x000fe20000000024 */
[----:B------:R-:W-:Y:S01]  /*33c0*/  FMUL.FTZ R53, R53, R54 ;  /* 0x0000003635357220 */ /* 0x000fe20000410000 */
[----:B------:R-:W-:Y:S01]  /*33d0*/  SEL R62, RZ, 0x10000, P2 ;  /* 0x00010000ff3e7807 */ /* 0x000fe20001000000 */
[----:B------:R-:W0:Y:S01]  /*33e0*/  LDC.64 R60, c[0x0][0x3b0] ;  /* 0x0000ec00ff3c7b82 */ /* 0x000e220000000a00 */
[----:B------:R-:W-:-:S02]  /*33f0*/  FSETP.GTU.FTZ.AND P2, PT, R56, R55, PT ;  /* 0x000000373800720b */ /* 0x000fc40003f5c000 */
[----:B------:R-:W-:Y:S02]  /*3400*/  @P1 SHF.L.U32 R37, R36, 0x10, RZ ;  /* 0x0000001024251819 */ /* 0x000fe400000006ff */
[----:B------:R-:W-:Y:S02]  /*3410*/  FSEL R54, R53, RZ, !P2 ;  /* 0x000000ff35367208 */ /* 0x000fe40005000000 */
[----:B------:R-:W-:Y:S02]  /*3420*/  SEL R55, RZ, 0x1000000, P2 ;  /* 0x01000000ff377807 */ /* 0x000fe40001000000 */
[----:B------:R-:W-:Y:S01]  /*3430*/  SEL R56, RZ, 0x1, P6 ;  /* 0x00000001ff387807 */ /* 0x000fe20003000000 */
[----:B------:R-:W-:Y:S01]  /*3440*/  FMUL.FTZ R54, R31, R54 ;  /* 0x000000361f367220 */ /* 0x000fe20000410000 */
[----:B------:R-:W-:Y:S02]  /*3450*/  F2FP.BF16.F32.PACK_AB R36, R46, R43 ;  /* 0x0000002b2e24723e */ /* 0x000fe400000010ff */
        /* <DEDUP_REMOVED lines=11> */
[----:B------:R-:W-:Y:S02]  /*3510*/  LOP3.LUT R56, R57, R56, RZ, 0xfc, !PT ;  /* 0x0000003839387212 */ /* 0x000fe400078efcff */
[----:B------:R-:W-:Y:S02]  /*3520*/  LOP3.LUT R62, R62, R55, R53, 0xfe, !PT ;  /* 0x000000373e3e7212 */ /* 0x000fe400078efe35 */
[----:B------:R-:W-:-:S04]  /*3530*/  SEL R53, RZ, 0x1, P3 ;  /* 0x00000001ff357807 */ /* 0x000fc80001800000 */
[----:B------:R-:W-:Y:S01]  /*3540*/  LOP3.LUT R57, R62, R53, RZ, 0xfc, !PT ;  /* 0x000000353e397212 */ /* 0x000fe200078efcff */
[----:B-1----:R-:W-:-:S05]  /*3550*/  IMAD.WIDE.U32 R58, R49, 0x10, R58 ;  /* 0x00000010313a7825 */ /* 0x002fca00078e003a */
[----:B------:R0:W-:Y:S04]  /*3560*/  STG.E.128 desc[UR8][R58.64], R36 ;  /* 0x000000243a007986 */ /* 0x0001e8000c101d08 */
[----:B------:R0:W-:Y:S02]  /*3570*/  STG.E.64 desc[UR8][R60.64], R56 ;  /* 0x000000383c007986 */ /* 0x0001e4000c101b08 */
.L_x_2207:
[----:B------:R-:W-:Y:S05]  /*3580*/  BSYNC.RECONVERGENT B0 ;  /* 0x0000000000007941 */ /* 0x000fea0003800200 */
.L_x_2206:
        /* <DEDUP_REMOVED lines=53> */
.L_x_2263:
        /* <DEDUP_REMOVED lines=48> */
.L_x_2250:
[----:B------:R-:W-:Y:S05]  /*3be0*/  BSYNC.RECONVERGENT B0 ;  /* 0x0000000000007941 */ /* 0x000fea0003800200 */
.L_x_2249:
[----:B01----:R-:W0:Y:S02]  /*3bf0*/  LDC.64 R36, c[0x0][0x380] ;  /* 0x0000e000ff247b82 */ /* 0x003e240000000a00 */
[----:B0-----:R-:W-:-:S05]  /*3c00*/  IMAD R5, R36, 0x4, R5 ;  /* 0x0000000424057824 */ /* 0x001fca00078e0205 */
[----:B------:R-:W-:-:S13]  /*3c10*/  ISETP.GE.AND P0, PT, R5, R37, PT ;  /* 0x000000250500720c */ /* 0x000fda0003f06270 */
[----:B------:R-:W-:Y:S05]  /*3c20*/  @!P0 BRA `(.L_x_2251) ;  /* 0xffffffcc003c8947 */ /* 0x000fea000383ffff */
[----:B------:R-:W-:Y:S05]  /*3c30*/  BSYNC B1 ;  /* 0x0000000000017941 */ /* 0x000fea0003800000 */
.L_x_2205:
[----:B------:R-:W-:Y:S05]  /*3c40*/  EXIT ;  /* 0x000000000000794d */ /* 0x000fea0003800000 */
.L_x_2248:
        /* <DEDUP_REMOVED lines=8> */
.L_x_2253:
[----:B------:R-:W-:Y:S05]  /*3cd0*/  BSYNC B0 ;  /* 0x0000000000007941 */ /* 0x000fea0003800000 */
.L_x_2252:
        /* <DEDUP_REMOVED lines=8> */
.L_x_2254:
[----:B------:R-:W-:Y:S02]  /*3d60*/  IMAD.MOV.U32 R53, RZ, RZ, 0x4 ;  /* 0x00000004ff357424 */ /* 0x000fe400078e00ff */
[----:B------:R-:W-:-:S05]  /*3d70*/  FADD.FTZ R57, R56, R36 ;  /* 0x0000002438397221 */ /* 0x000fca0000010000 */
[----:B------:R-:W-:-:S07]  /*3d80*/  MOV R56, R57 ;  /* 0x0000003900387202 */ /* 0x000fce0000000f00 */
[----:B------:R-:W-:Y:S05]  /*3d90*/  WARPSYNC.COLLECTIVE R38, `(.L_x_2255) ;  /* 0x0000000026087348 */ /* 0x000fea0003c00000 */
[----:B------:R0:W1:Y:S02]  /*3da0*/  SHFL.BFLY P3, R36, R56, R53, R39 ;  /* 0x0c00003538247389 */ /* 0x0000640000060027 */
[----:B01----:R-:W-:Y:S05]  /*3db0*/  ENDCOLLECTIVE ;  /* 0x000000000000791b */ /* 0x003fea0003800000 */
.L_x_2255:
[----:B------:R-:W-:Y:S02]  /*3dc0*/  HFMA2 R53, -RZ, RZ, 0, 4.76837158203125e-07 ;  /* 0x00000008ff357431 */ /* 0x000fe400000001ff */
[----:B------:R-:W-:-:S05]  /*3dd0*/  FADD.FTZ R58, R57, R36 ;  /* 0x00000024393a7221 */ /* 0x000fca0000010000 */
[----:B------:R-:W-:-:S07]  /*3de0*/  MOV R56, R58 ;  /* 0x0000003a00387202 */ /* 0x000fce0000000f00 */
[----:B------:R-:W-:Y:S05]  /*3df0*/  WARPSYNC.COLLECTIVE R38, `(.L_x_2256) ;  /* 0x0000000026087348 */ /* 0x000fea0003c00000 */
[----:B------:R0:W1:Y:S02]  /*3e00*/  SHFL.BFLY P3, R36, R56, R53, R39 ;  /* 0x0c00003538247389 */ /* 0x0000640000060027 */
[----:B01----:R-:W-:Y:S05]  /*3e10*/  ENDCOLLECTIVE ;  /* 0x000000000000791b */ /* 0x003fea0003800000 */
.L_x_2256:
[----:B------:R-:W-:Y:S01]  /*3e20*/  MOV R53, 0x10 ;  /* 0x0000001000357802 */ /* 0x000fe20000000f00 */
[----:B------:R-:W-:-:S04]  /*3e30*/  FADD.FTZ R59, R58, R36 ;  /* 0x000000243a3b7221 */ /* 0x000fc80000010000 */
[----:B------:R-:W-:-:S07]  /*3e40*/  IMAD.MOV.U32 R56, RZ, RZ, R59 ;  /* 0x000000ffff387224 */ /* 0x000fce00078e003b */
[----:B------:R-:W-:Y:S05]  /*3e50*/  WARPSYNC.COLLECTIVE R38, `(.L_x_2257) ;  /* 0x0000000026087348 */ /* 0x000fea0003c00000 */
[----:B------:R0:W1:Y:S02]  /*3e60*/  SHFL.BFLY P3, R36, R56, R53, R39 ;  /* 0x0c00003538247389 */ /* 0x0000640000060027 */
[----:B01----:R-:W-:Y:S05]  /*3e70*/  ENDCOLLECTIVE ;  /* 0x000000000000791b */ /* 0x003fea0003800000 */
.L_x_2257:
        /* <DEDUP_REMOVED lines=25> */
.L_x_2258:
[----:B------:R-:W-:Y:S02]  /*4010*/  HFMA2 R53, -RZ, RZ, 0, 1.1920928955078125e-07 ;  /* 0x00000002ff357431 */ /* 0x000fe400000001ff */
[----:B------:R-:W-:-:S05]  /*4020*/  FADD.FTZ R57, R56, R36 ;  /* 0x0000002438397221 */ /* 0x000fca0000010000 */
[----:B------:R-:W-:-:S07]  /*4030*/  MOV R56, R57 ;  /* 0x0000003900387202 */ /* 0x000fce0000000f00 */
[----:B------:R-:W-:Y:S05]  /*4040*/  WARPSYNC.COLLECTIVE R38, `(.L_x_2259) ;  /* 0x0000000026087348 */ /* 0x000fea0003c00000 */
[----:B------:R0:W1:Y:S02]  /*4050*/  SHFL.BFLY P3, R36, R56, R53, R39 ;  /* 0x0c00003538247389 */ /* 0x0000640000060027 */
[----:B01----:R-:W-:Y:S05]  /*4060*/  ENDCOLLECTIVE ;  /* 0x000000000000791b */ /* 0x003fea0003800000 */
.L_x_2259:
[----:B------:R-:W-:Y:S01]  /*4070*/  MOV R53, 0x4 ;  /* 0x0000000400357802 */ /* 0x000fe20000000f00 */
[----:B------:R-:W-:-:S04]  /*4080*/  FADD.FTZ R58, R57, R36 ;  /* 0x00000024393a7221 */ /* 0x000fc80000010000 */
[----:B------:R-:W-:-:S07]  /*4090*/  IMAD.MOV.U32 R56, RZ, RZ, R58 ;  /* 0x000000ffff387224 */ /* 0x000fce00078e003a */
[----:B------:R-:W-:Y:S05]  /*40a0*/  WARPSYNC.COLLECTIVE R38, `(.L_x_2260) ;  /* 0x0000000026087348 */ /* 0x000fea0003c00000 */
[----:B------:R0:W1:Y:S02]  /*40b0*/  SHFL.BFLY P3, R36, R56, R53, R39 ;  /* 0x0c00003538247389 */ /* 0x0000640000060027 */
[----:B01----:R-:W-:Y:S05]  /*40c0*/  ENDCOLLECTIVE ;  /* 0x000000000000791b */ /* 0x003fea0003800000 */
.L_x_2260:
[----:B------:R-:W-:Y:S02]  /*40d0*/  IMAD.MOV.U32 R53, RZ, RZ, 0x8 ;  /* 0x00000008ff357424 */ /* 0x000fe400078e00ff */
[----:B------:R-:W-:-:S05]  /*40e0*/  FADD.FTZ R59, R58, R36 ;  /* 0x000000243a3b7221 */ /* 0x000fca0000010000 */
[----:B------:R-:W-:-:S07]  /*40f0*/  MOV R56, R59 ;  /* 0x0000003b00387202 */ /* 0x000fce0000000f00 */
[----:B------:R-:W-:Y:S05]  /*4100*/  WARPSYNC.COLLECTIVE R38, `(.L_x_2261) ;  /* 0x0000000026087348 */ /* 0x000fea0003c00000 */
[----:B------:R0:W1:Y:S02]  /*4110*/  SHFL.BFLY P3, R36, R56, R53, R39 ;  /* 0x0c00003538247389 */ /* 0x0000640000060027 */
[----:B01----:R-:W-:Y:S05]  /*4120*/  ENDCOLLECTIVE ;  /* 0x000000000000791b */ /* 0x003fea0003800000 */
.L_x_2261:
[----:B------:R-:W-:Y:S02]  /*4130*/  HFMA2 R53, -RZ, RZ, 0, 9.5367431640625e-07 ;  /* 0x00000010ff357431 */ /* 0x000fe400000001ff */
[----:B------:R-:W-:-:S05]  /*4140*/  FADD.FTZ R60, R59, R36 ;  /* 0x000000243b3c7221 */ /* 0x000fca0000010000 */
[----:B------:R-:W-:-:S07]  /*4150*/  MOV R56, R60 ;  /* 0x0000003c00387202 */ /* 0x000fce0000000f00 */
[----:B------:R-:W-:Y:S05]  /*4160*/  WARPSYNC.COLLECTIVE R38, `(.L_x_2262) ;  /* 0x0000000026087348 */ /* 0x000fea0003c00000 */
[----:B------:R0:W1:Y:S02]  /*4170*/  SHFL.BFLY P3, R36, R56, R53, R39 ;  /* 0x0c00003538247389 */ /* 0x0000640000060027 */
[----:B01----:R-:W-:Y:S05]  /*4180*/  ENDCOLLECTIVE ;  /* 0x000000000000791b */ /* 0x003fea0003800000 */
.L_x_2262:
[----:B------:R-:W-:Y:S05]  /*4190*/  BRA `(.L_x_2263) ;  /* 0xfffffff400d07947 */ /* 0x000fea000383ffff */
.L_x_2264:
        /* <DEDUP_REMOVED lines=14> */
.L_x_9079:


//--------------------- .text._ZN10layer_norm13ln_fwd_kernelINS_13Kernel_traitsIf13__nv_bfloat16S2_S2_fjLj256ELj1ELj4ELj1ELj16ENS_18Kernel_traits_baseILj256EfS2_S2_S2_fjLj128EEEEELb1ELb1ELb0ELb1EEEvNS_9FwdParamsE --------------------------
	.section	.text._ZN10layer_norm13ln_fwd_kernelINS_13Kernel_traitsIf13__nv_bfloat16S2_S2_fjLj256ELj1ELj4ELj1ELj16ENS_18Kernel_traits_baseILj256EfS2_S2_S2_fjLj128EEEEELb1ELb1ELb0ELb1EEEvNS_9FwdParamsE,"ax",@progbits
	.align	128
        .global         _ZN10layer_norm13ln_fwd_kernelINS_13Kernel_traitsIf13__nv_bfloat16S2_S2_fjLj256ELj1ELj4ELj1ELj16ENS_18Kernel_traits_baseILj256EfS2_S2_S2_fjLj128EEEEELb1ELb1ELb0ELb1EEEvNS_9FwdParamsE
        .type           _ZN10layer_norm13ln_fwd_kernelINS_13Kernel_traitsIf13__nv_bfloat16S2_S2_fjLj256ELj1ELj4ELj1ELj16ENS_18Kernel_traits_baseILj256EfS2_S2_S2_fjLj128EEEEELb1ELb1ELb0ELb1EEEvNS_9FwdParamsE,@function
        .size           _ZN10layer_norm13ln_fwd_kernelINS_13Kernel_traitsIf13__nv_bfloat16S2_S2_fjLj256ELj1ELj4ELj1ELj16ENS_18Kernel_traits_baseILj256EfS2_S2_S2_fjLj128EEEEELb1ELb1ELb0ELb1EEEvNS_9FwdParamsE,(.L_x_9080 - _ZN10layer_norm13ln_fwd_kernelINS_13Kernel_traitsIf13__nv_bfloat16S2_S2_fjLj256ELj1ELj4ELj1ELj16ENS_18Kernel_traits_baseILj256EfS2_S2_S2_fjLj128EEEEELb1ELb1ELb0ELb1EEEvNS_9FwdParamsE)
        .other          _ZN10layer_norm13ln_fwd_kernelINS_13Kernel_traitsIf13__nv_bfloat16S2_S2_fjLj256ELj1ELj4ELj1ELj16ENS_18Kernel_traits_baseILj256EfS2_S2_S2_fjLj128EEEEELb1ELb1ELb0ELb1EEEvNS_9FwdParamsE,@"STO_CUDA_ENTRY STV_DEFAULT"
_ZN10layer_norm13ln_fwd_kernelINS_13Kernel_traitsIf13__nv_bfloat16S2_S2_fjLj256ELj1ELj4ELj1ELj16ENS_18Kernel_traits_baseILj256EfS2_S2_S2_fjLj128EEEEELb1ELb1ELb0ELb1EEEvNS_9FwdParamsE:
.text._ZN10layer_norm13ln_fwd_kernelINS_13Kernel_traitsIf13__nv_bfloat16S2_S2_fjLj256ELj1ELj4ELj1ELj16ENS_18Kernel_traits_baseILj256EfS2_S2_S2_fjLj128EEEEELb1ELb1ELb0ELb1EEEvNS_9FwdParamsE:
        /* <DEDUP_REMOVED lines=38> */
[----:B------:R-:W1:Y:S08]  /*0260*/  LDC.64 R32, c[0x0][0x3e8] ;  /* 0x0000fa00ff207b82 */ /* 0x000e700000000a00 */
[----:B------:R-:W2:Y:S01]  /*0270*/  LDC.64 R2, c[0x0][0x3d0] ;  /* 0x0000f400ff027b82 */ /* 0x000ea20000000a00 */
[----:B------:R-:W-:-:S02]  /*0280*/  UIADD3 UR17, UPT, UPT, UR7, -0x4498517b, URZ ;  /* 0xbb67ae8507117890 */ /* 0x000fc4000fffe0ff */
[----:B------:R-:W-:Y:S02]  /*0290*/  UIADD3 UR16, UPT, UPT, UR6, -0x61c88647, URZ ;  /* 0x9e3779b906107890 */ /* 0x000fe4000fffe0ff */
[----:B------:R-:W-:Y:S02]  /*02a0*/  UIADD3 UR18, UPT, UPT, UR6, 0x3c6ef372, URZ ;  /* 0x3c6ef37206127890 */ /* 0x000fe4000fffe0ff */
[----:B------:R-:W-:Y:S01]  /*02b0*/  UIADD3 UR19, UPT, UPT, UR7, 0x76cf5d0a, URZ ;  /* 0x76cf5d0a07137890 */ /* 0x000fe2000fffe0ff */
[----:B0----5:R-:W-:Y:S01]  /*02c0*/  @P1 IADD3 R0, P0, PT, R4, R7, RZ ;  /* 0x0000000704001210 */ /* 0x021fe20007f1e0ff */
[----:B------:R-:W-:Y:S01]  /*02d0*/  IMAD.MOV.U32 R7, RZ, RZ, R34 ;  /* 0x000000ffff077224 */ /* 0x000fe200078e0022 */
[----:B------:R-:W-:Y:S02]  /*02e0*/  UIADD3 UR21, UPT, UPT, UR7, 0x32370b8f, URZ ;  /* 0x32370b8f07157890 */ /* 0x000fe4000fffe0ff */
[----:B------:R-:W-:Y:S01]  /*02f0*/  @P1 IADD3.X R35, PT, PT, RZ, R5, RZ, P0, !PT ;  /* 0x00000005ff231210 */ /* 0x000fe200007fe4ff */
[----:B------:R-:W-:Y:S01]  /*0300*/  IMAD.HI.U32 R4, R7, -0x326172a9, RZ ;  /* 0xcd9e8d5707047827 */ /* 0x000fe200078e00ff */
[----:B------:R-:W-:-:S02]  /*0310*/  UIADD3 UR20, UPT, UPT, UR6, -0x255992d5, URZ ;  /* 0xdaa66d2b06147890 */ /* 0x000fc4000fffe0ff */
[----:B------:R-:W-:Y:S01]  /*0320*/  SHF.R.U64 R6, R0, 0x2, R35 ;  /* 0x0000000200067819 */ /* 0x000fe20000001223 */
[----:B-1----:R-:W-:Y:S01]  /*0330*/  IMAD.WIDE.U32 R32, R40, 0x20, R32 ;  /* 0x0000002028207825 */ /* 0x002fe200078e0020 */
[----:B------:R-:W-:Y:S01]  /*0340*/  SHF.R.U32.HI R5, RZ, 0x2, R35 ;  /* 0x00000002ff057819 */ /* 0x000fe20000011623 */
[----:B------:R-:W-:Y:S02]  /*0350*/  UIADD3 UR22, UPT, UPT, UR6, 0x78dde6e4, URZ ;  /* 0x78dde6e406167890 */ /* 0x000fe4000fffe0ff */
[----:B------:R-:W-:Y:S01]  /*0360*/  IMAD.HI.U32 R34, R6, -0x2daee0ad, RZ ;  /* 0xd2511f5306227827 */ /* 0x000fe200078e00ff */
[----:B------:R-:W-:Y:S01]  /*0370*/  LOP3.LUT R4, R5, UR6, R4, 0x96, !PT ;  /* 0x0000000605047c12 */ /* 0x000fe2000f8e9604 */
[----:B------:R-:W5:Y:S01]  /*0380*/  LDG.E.128 R24, desc[UR8][R32.64] ;  /* 0x0000000820187981 */ /* 0x000f62000c1e1d00 */
[----:B------:R-:W-:Y:S01]  /*0390*/  UIADD3 UR23, UPT, UPT, UR7, -0x126145ec, URZ ;  /* 0xed9eba1407177890 */ /* 0x000fe2000fffe0ff */
[----:B--2---:R-:W-:Y:S01]  /*03a0*/  IMAD.WIDE.U32 R2, R40, 0x20, R2 ;  /* 0x0000002028027825 */ /* 0x004fe200078e0002 */
[----:B------:R-:W-:Y:S01]  /*03b0*/  LOP3.LUT R34, R34, UR7, RZ, 0x3c, !PT ;  /* 0x0000000722227c12 */ /* 0x000fe2000f8e3cff */
[----:B------:R0:W5:Y:S01]  /*03c0*/  LDG.E.128 R28, desc[UR8][R32.64+0x10] ;  /* 0x00001008201c7981 */ /* 0x000162000c1e1d00 */
[----:B------:R-:W-:-:S02]  /*03d0*/  UIADD3 UR25, UPT, UPT, UR7, -0x56f99767, URZ ;  /* 0xa906689907197890 */ /* 0x000fc4000fffe0ff */
[----:B------:R-:W-:Y:S01]  /*03e0*/  UIADD3 UR24, UPT, UPT, UR6, 0x1715609d, URZ ;  /* 0x1715609d06187890 */ /* 0x000fe2000fffe0ff */
[----:B------:R-:W5:Y:S01]  /*03f0*/  LDG.E.128 R16, desc[UR8][R2.64] ;  /* 0x0000000802107981 */ /* 0x000f62000c1e1d00 */
[----:B------:R-:W-:Y:S02]  /*0400*/  UIADD3 UR26, UPT, UPT, UR6, -0x4ab325aa, URZ ;  /* 0xb54cda56061a7890 */ /* 0x000fe4000fffe0ff */
[----:B------:R-:W-:Y:S01]  /*0410*/  UIADD3 UR27, UPT, UPT, UR7, 0x646e171e, URZ ;  /* 0x646e171e071b7890 */ /* 0x000fe2000fffe0ff */
[----:B------:R1:W5:Y:S01]  /*0420*/  LDG.E.128 R20, desc[UR8][R2.64+0x10] ;  /* 0x0000100802147981 */ /* 0x000362000c1e1d00 */
[----:B------:R-:W-:Y:S01]  /*0430*/  UIADD3 UR29, UPT, UPT, UR7, 0x1fd5c5a3, URZ ;  /* 0x1fd5c5a3071d7890 */ /* 0x000fe2000fffe0ff */
[----:B0-----:R-:W-:Y:S01]  /*0440*/  IMAD R33, R6, -0x2daee0ad, RZ ;  /* 0xd2511f5306217824 */ /* 0x001fe200078e02ff */
[----:B------:R-:W-:Y:S01]  /*0450*/  UIADD3 UR28, UPT, UPT, UR6, 0x5384540f, URZ ;  /* 0x5384540f061c7890 */ /* 0x000fe2000fffe0ff */
[----:B------:R-:W-:Y:S01]  /*0460*/  IMAD.HI.U32 R32, R4, -0x2daee0ad, RZ ;  /* 0xd2511f5304207827 */ /* 0x000fe200078e00ff */
[----:B------:R-:W-:Y:S01]  /*0470*/  UIADD3 UR30, UPT, UPT, UR6, -0xe443238, URZ ;  /* 0xf1bbcdc8061e7890 */ /* 0x000fe2000fffe0ff */
[----:B------:R-:W0:Y:S02]  /*0480*/  LDCU.64 UR10, c[0x0][0x3e0] ;  /* 0x00007c00ff0a77ac */ /* 0x000e240008000a00 */
[----:B-1----:R-:W-:Y:S01]  /*0490*/  IMAD R3, R7, -0x326172a9, RZ ;  /* 0xcd9e8d5707037824 */ /* 0x002fe200078e02ff */
[----:B------:R-:W-:Y:S01]  /*04a0*/  UIADD3 UR31, UPT, UPT, UR7, -0x24c28bd8, URZ ;  /* 0xdb3d7428071f7890 */ /* 0x000fe2000fffe0ff */
[C---:B------:R-:W-:Y:S01]  /*04b0*/  IMAD.HI.U32 R2, R34.reuse, -0x326172a9, RZ ;  /* 0xcd9e8d5722027827 */ /* 0x040fe200078e00ff */
[----:B------:R-:W-:Y:S01]  /*04c0*/  LOP3.LUT R32, R33, UR17, R32, 0x96, !PT ;  /* 0x0000001121207c12 */ /* 0x000fe2000f8e9620 */
[----:B------:R-:W1:Y:S03]  /*04d0*/  LDCU.U8 UR4, c[0x0][0x410] ;  /* 0x00008200ff0477ac */ /* 0x000e660008000000 */
[----:B------:R-:W-:Y:S01]  /*04e0*/  LOP3.LUT R2, R3, UR16, R2, 0x96, !PT ;  /* 0x0000001003027c12 */ /* 0x000fe2000f8e9602 */
[----:B------:R-:W-:Y:S01]  /*04f0*/  IMAD R34, R34, -0x326172a9, RZ ;  /* 0xcd9e8d5722227824 */ /* 0x000fe200078e02ff */
[----:B------:R-:W-:Y:S01]  /*0500*/  UIADD3 UR33, UPT, UPT, UR7, -0x695add53, URZ ;  /* 0x96a522ad07217890 */ /* 0x000fe2000fffe0ff */
[----:B------:R-:W-:Y:S01]  /*0510*/  IMAD.HI.U32 R3, R32, -0x326172a9, RZ ;  /* 0xcd9e8d5720037827 */ /* 0x000fe200078e00ff */
[----:B------:R-:W-:Y:S01]  /*0520*/  UIADD3 UR32, UPT, UPT, UR6, -0x700cb87f, URZ ;  /* 0x8ff3478106207890 */ /* 0x000fe2000fffe0ff */
[----:B------:R-:W2:Y:S02]  /*0530*/  LDCU UR14, c[0x0][0x388] ;  /* 0x00007100ff0e77ac */ /* 0x000ea40008000800 */
[----:B------:R-:W-:-:S02]  /*0540*/  IMAD R33, R4, -0x2daee0ad, RZ ;  /* 0xd2511f5304217824 */ /* 0x000fc400078e02ff */
[----:B------:R-:W-:Y:S01]  /*0550*/  IMAD.HI.U32 R4, R2, -0x2daee0ad, RZ ;  /* 0xd2511f5302047827 */ /* 0x000fe200078e00ff */
[----:B------:R-:W-:Y:S01]  /*0560*/  LOP3.LUT R3, R34, UR18, R3, 0x96, !PT ;  /* 0x0000001222037c12 */ /* 0x000fe2000f8e9603 */
[----:B------:R-:W3:Y:S03]  /*0570*/  LDCU UR15, c[0x0][0x448] ;  /* 0x00008900ff0f77ac */ /* 0x000ee60008000800 */
[----:B------:R-:W-:Y:S01]  /*0580*/  LOP3.LUT R4, R33, UR19, R4, 0x96, !PT ;  /* 0x0000001321047c12 */ /* 0x000fe2000f8e9604 */
[----:B------:R-:W-:Y:S01]  /*0590*/  IMAD R35, R2, -0x2daee0ad, RZ ;  /* 0xd2511f5302237824 */ /* 0x000fe200078e02ff */
[----:B------:R-:W4:Y:S01]  /*05a0*/  LDCU.64 UR12, c[0x0][0x3a0] ;  /* 0x00007400ff0c77ac */ /* 0x000f220008000a00 */
        /* <DEDUP_REMOVED lines=36> */
[----:B------:R-:W-:Y:S01]  /*07f0*/  IMAD.HI.U32 R42, R33, -0x2daee0ad, RZ ;  /* 0xd2511f53212a7827 */ /* 0x000fe200078e00ff */
[----:B------:R-:W-:Y:S03]  /*0800*/  BSSY B0, `(.L_x_2265) ;  /* 0x0000332000007945 */ /* 0x000fe60003800000 */
[----:B------:R-:W-:Y:S02]  /*0810*/  IMAD R35, R34, -0x326172a9, RZ ;  /* 0xcd9e8d5722237824 */ /* 0x000fe400078e02ff */
[----:B------:R-:W-:Y:S01]  /*0820*/  IMAD.HI.U32 R4, R32, -0x326172a9, RZ ;  /* 0xcd9e8d5720047827 */ /* 0x000fe200078e00ff */
[----:B------:R-:W-:-:S03]  /*0830*/  LOP3.LUT R42, R3, UR33, R42, 0x96, !PT ;  /* 0x00000021032a7c12 */ /* 0x000fc6000f8e962a */
[----:B------:R-:W-:Y:S01]  /*0840*/  HFMA2 R3, -RZ, RZ, 0, 0 ;  /* 0x00000000ff037431 */ /* 0x000fe200000001ff */
[----:B0-----:R-:W-:Y:S01]  /*0850*/  UISETP.NE.U32.AND UP0, UPT, UR10, URZ, UPT ;  /* 0x000000ff0a00728c */ /* 0x001fe2000bf05070 */
[----:B------:R-:W-:Y:S01]  /*0860*/  LOP3.LUT R43, R0, 0x3, RZ, 0xc0, !PT ;  /* 0x00000003002b7812 */ /* 0x000fe200078ec0ff */
[----:B------:R-:W-:Y:S01]  /*0870*/  IMAD R2, R33, -0x2daee0ad, RZ ;  /* 0xd2511f5321027824 */ /* 0x000fe200078e02ff */
[----:B------:R-:W-:Y:S01]  /*0880*/  LOP3.LUT R4, R35, UR32, R4, 0x96, !PT ;  /* 0x0000002023047c12 */ /* 0x000fe2000f8e9604 */
[----:B------:R-:W-:Y:S01]  /*0890*/  IMAD R0, R32, -0x326172a9, RZ ;  /* 0xcd9e8d5720007824 */ /* 0x000fe200078e02ff */
[----:B------:R-:W-:Y:S02]  /*08a0*/  UISETP.NE.AND.EX UP0, UPT, UR11, URZ, UPT, UP0 ;  /* 0x000000ff0b00728c */ /* 0x000fe4000bf05300 */
[----:B-1234-:R-:W-:-:S11]  /*08b0*/  UISETP.NE.AND UP1, UPT, UR4, URZ, UPT ;  /* 0x000000ff0400728c */ /* 0x01efd6000bf25270 */
.L_x_2307:
        /* <DEDUP_REMOVED lines=20> */
[----:B------:R-:W-:Y:S01]  /*0a00*/  BSSY.RECONVERGENT B1, `(.L_x_2266) ;  /* 0x0000047000017945 */ /* 0x000fe20003800200 */
[----:B------:R-:W-:Y:S01]  /*0a10*/  MOV R53, 0x3f800000 ;  /* 0x3f80000000357802 */ /* 0x000fe20000000f00 */
[----:B------:R-:W-:Y:S01]  /*0a20*/  IMAD.MOV.U32 R45, RZ, RZ, R0 ;  /* 0x000000ffff2d7224 */ /* 0x000fe200078e0000 */
[----:B------:R-:W-:-:S09]  /*0a30*/  MOV R46, 0x2 ;  /* 0x00000002002e7802 */ /* 0x000fd20000000f00 */
[----:B---3--:R-:W-:Y:S01]  /*0a40*/  @P2 IMAD.U32 R53, R48, 0x10000, RZ ;  /* 0x0001000030352824 */ /* 0x008fe200078e00ff */
        /* <DEDUP_REMOVED lines=9> */
.L_x_2268:
        /* <DEDUP_REMOVED lines=13> */
.L_x_2270:
[----:B------:R-:W-:Y:S05]  /*0bb0*/  BSYNC.RECONVERGENT B2 ;  /* 0x0000000000027941 */ /* 0x000fea0003800200 */
.L_x_2269:
        /* <DEDUP_REMOVED lines=43> */
.L_x_2267:
[----:B------:R-:W-:Y:S05]  /*0e70*/  BSYNC.RECONVERGENT B1 ;  /* 0x0000000000017941 */ /* 0x000fea0003800200 */
.L_x_2266:
        /* <DEDUP_REMOVED lines=16> */
[----:B------:R-:W-:Y:S01]  /*0f80*/  FMUL.FTZ R45, R24, R43 ;  /* 0x0000002b182d7220 */ /* 0x000fe20000410000 */
[----:B------:R-:W-:-:S03]  /*0f90*/  IMAD.MOV.U32 R43, RZ, RZ, R0 ;  /* 0x000000ffff2b7224 */ /* 0x000fc600078e0000 */
        /* <DEDUP_REMOVED lines=10> */
.L_x_2273:
        /* <DEDUP_REMOVED lines=13> */
.L_x_2275:
[----:B------:R-:W-:Y:S05]  /*1110*/  BSYNC.RECONVERGENT B2 ;  /* 0x0000000000027941 */ /* 0x000fea0003800200 */
.L_x_2274:
        /* <DEDUP_REMOVED lines=43> */
.L_x_2272:
[----:B------:R-:W-:Y:S05]  /*13d0*/  BSYNC.RECONVERGENT B1 ;  /* 0x0000000000017941 */ /* 0x000fea0003800200 */
.L_x_2271:
[----:B------:R-:W-:Y:S01]  /*13e0*/  I2FP.F32.U32 R43, R43 ;  /* 0x0000002b002b7245 */ /* 0x000fe20000201000 */
[----:B------:R-:W-:Y:S01]  /*13f0*/  IMAD.U32 R36, R36, 0x10000, RZ ;  /* 0x0001000024247824 */ /* 0x000fe200078e00ff */
[----:B------:R-:W-:Y:S01]  /*1400*/  BSSY.RECONVERGENT B1, `(.L_x_2276) ;  /* 0x0000050000017945 */ /* 0x000fe20003800200 */
[----:B------:R-:W-:Y:S02]  /*1410*/  IMAD.MOV.U32 R48, RZ, RZ, 0x2 ;  /* 0x00000002ff307424 */ /* 0x000fe400078e00ff */
[----:B------:R-:W-:Y:S01]  /*1420*/  FFMA.FTZ R46, R43, R56, 1.1641532182693481445e-10 ;  /* 0x2f0000002b2e7423 */ /* 0x000fe20000010038 */
[----:B------:R-:W-:Y:S01]  /*1430*/  FMUL.FTZ R43, R36, R53 ;  /* 0x00000035242b7220 */ /* 0x000fe20000410000 */
[----:B------:R-:W-:-:S03]  /*1440*/  @P0 PRMT R36, R32, 0x7632, R36 ;  /* 0x0000763220240816 */ /* 0x000fc60000000024 */
[----:B------:R-:W-:Y:S01]  /*1450*/  FMUL.FTZ R43, R43, R54 ;  /* 0x000000362b2b7220 */ /* 0x000fe20000410000 */
[----:B------:R-:W-:-:S04]  /*1460*/  FSETP.GTU.FTZ.AND P1, PT, R46, R55, PT ;  /* 0x000000372e00720b */ /* 0x000fc80003f3c000 */
[----:B------:R-:W-:Y:S02]  /*1470*/  P2R R57, PR, RZ, 0x2 ;  /* 0x00000002ff397803 */ /* 0x000fe40000000000 */
[----:B------:R-:W-:Y:S02]  /*1480*/  FSEL R46, R43, RZ, !P1 ;  /* 0x000000ff2b2e7208 */ /* 0x000fe40004800000 */
[----:B------:R-:W-:Y:S02]  /*1490*/  ISETP.NE.AND P1, PT, R47, 0x1, PT ;  /* 0x000000012f00780c */ /* 0x000fe40003f25270 */
[----:B------:R-:W-:Y:S01]  /*14a0*/  @P0 SHF.L.U32 R43, R36, 0x10, RZ ;  /* 0x00000010242b0819 */ /* 0x000fe200000006ff */
        /* <DEDUP_REMOVED lines=12> */
.L_x_2278:
        /* <DEDUP_REMOVED lines=13> */
.L_x_2280:
[----:B------:R-:W-:Y:S05]  /*1640*/  BSYNC.RECONVERGENT B2 ;  /* 0x0000000000027941 */ /* 0x000fea0003800200 */
.L_x_2279:
        /* <DEDUP_REMOVED lines=43> */
.L_x_2277:
[----:B------:R-:W-:Y:S05]  /*1900*/  BSYNC.RECONVERGENT B1 ;  /* 0x0000000000017941 */ /* 0x000fea0003800200 */
.L_x_2276:
[----:B------:R-:W-:Y:S01]  /*1910*/  I2FP.F32.U32 R43, R36 ;  /* 0x00000024002b7245 */ /* 0x000fe20000201000 */
[----:B------:R-:W-:Y:S01]  /*1920*/  BSSY.RECONVERGENT B1, `(.L_x_2281) ;  /* 0x0000050000017945 */ /* 0x000fe20003800200 */
[----:B------:R-:W-:Y:S02]  /*1930*/  SHF.L.U32 R36, R37, 0x10, RZ ;  /* 0x0000001025247819 */ /* 0x000fe400000006ff */
[----:B------:R-:W-:Y:S01]  /*1940*/  ISETP.NE.AND P2, PT, R48, 0x1, PT ;  /* 0x000000013000780c */ /* 0x000fe20003f45270 */
[----:B------:R-:W-:Y:S02]  /*1950*/  FFMA.FTZ R50, R43, R56, 1.1641532182693481445e-10 ;  /* 0x2f0000002b327423 */ /* 0x000fe40000010038 */
[----:B------:R-:W-:Y:S01]  /*1960*/  FMUL.FTZ R43, R36, R53 ;  /* 0x00000035242b7220 */ /* 0x000fe20000410000 */
[----:B------:R-:W-:Y:S02]  /*1970*/  @P0 IMAD.U32 R36, R33, 0x10000, RZ ;  /* 0x0001000021240824 */ /* 0x000fe400078e00ff */
[----:B------:R-:W-:Y:S01]  /*1980*/  FSETP.GTU.FTZ.AND P1, PT, R50, R55, PT ;  /* 0x000000373200720b */ /* 0x000fe20003f3c000 */
[----:B------:R-:W-:Y:S01]  /*1990*/  FMUL.FTZ R43, R43, R54 ;  /* 0x000000362b2b7220 */ /* 0x000fe20000410000 */
[----:B------:R-:W-:Y:S01]  /*19a0*/  PRMT R50, R37, 0x7632, R50 ;  /* 0x0000763225327816 */ /* 0x000fe20000000032 */
[----:B------:R-:W-:-:S03]  /*19b0*/  IMAD.MOV.U32 R37, RZ, RZ, R0 ;  /* 0x000000ffff257224 */ /* 0x000fc600078e0000 */
[----:B------:R-:W-:-:S05]  /*19c0*/  FSEL R43, R43, RZ, !P1 ;  /* 0x000000ff2b2b7208 */ /* 0x000fca0004800000 */
[----:B------:R-:W-:Y:S01]  /*19d0*/  FMUL.FTZ R47, R26, R43 ;  /* 0x0000002b1a2f7220 */ /* 0x000fe20000410000 */
[----:B------:R-:W-:-:S03]  /*19e0*/  HFMA2 R43, -RZ, RZ, 0, 1.1920928955078125e-07 ;  /* 0x00000002ff2b7431 */ /* 0x000fc600000001ff */
        /* <DEDUP_REMOVED lines=10> */
.L_x_2283:
        /* <DEDUP_REMOVED lines=13> */
.L_x_2285:
[----:B------:R-:W-:Y:S05]  /*1b60*/  BSYNC.RECONVERGENT B2 ;  /* 0x0000000000027941 */ /* 0x000fea0003800200 */
.L_x_2284:
        /* <DEDUP_REMOVED lines=43> */
.L_x_2282:
[----:B------:R-:W-:Y:S05]  /*1e20*/  BSYNC.RECONVERGENT B1 ;  /* 0x0000000000017941 */ /* 0x000fea0003800200 */
.L_x_2281:
[----:B------:R-:W-:Y:S01]  /*1e30*/  I2FP.F32.U32 R37, R37 ;  /* 0x0000002500257245 */ /* 0x000fe20000201000 */
[----:B------:R-:W-:Y:S01]  /*1e40*/  IMAD.U32 R50, R50, 0x10000, RZ ;  /* 0x0001000032327824 */ /* 0x000fe200078e00ff */
[----:B------:R-:W-:Y:S01]  /*1e50*/  ISETP.NE.AND P3, PT, R43, 0x1, PT ;  /* 0x000000012b00780c */ /* 0x000fe20003f65270 */
[----:B------:R-:W-:Y:S02]  /*1e60*/  BSSY.RECONVERGENT B1, `(.L_x_2286) ;  /* 0x000004e000017945 */ /* 0x000fe40003800200 */
[----:B------:R-:W-:Y:S01]  /*1e70*/  FFMA.FTZ R36, R37, R56, 1.1641532182693481445e-10 ;  /* 0x2f00000025247423 */ /* 0x000fe20000010038 */
[----:B------:R-:W-:Y:S01]  /*1e80*/  FMUL.FTZ R37, R50, R53 ;  /* 0x0000003532257220 */ /* 0x000fe20000410000 */
[----:B------:R-:W-:-:S03]  /*1e90*/  IMAD.MOV.U32 R50, RZ, RZ, 0x2 ;  /* 0x00000002ff327424 */ /* 0x000fc600078e00ff */
[----:B------:R-:W-:Y:S01]  /*1ea0*/  FMUL.FTZ R37, R37, R54 ;  /* 0x0000003625257220 */ /* 0x000fe20000410000 */
[----:B------:R-:W-:Y:S02]  /*1eb0*/  FSETP.GTU.FTZ.AND P2, PT, R36, R55, PT ;  /* 0x000000372400720b */ /* 0x000fe40003f5c000 */
[----:B------:R-:W-:Y:S02]  /*1ec0*/  @P0 PRMT R36, R33, 0x7632, R36 ;  /* 0x0000763221240816 */ /* 0x000fe40000000024 */
        /* <DEDUP_REMOVED lines=14> */
.L_x_2288:
        /* <DEDUP_REMOVED lines=13> */
.L_x_2290:
[----:B------:R-:W-:Y:S05]  /*2080*/  BSYNC.RECONVERGENT B2 ;  /* 0x0000000000027941 */ /* 0x000fea0003800200 */
.L_x_2289:
        /* <DEDUP_REMOVED lines=43> */
.L_x_2287:
[----:B------:R-:W-:Y:S05]  /*2340*/  BSYNC.RECONVERGENT B1 ;  /* 0x0000000000017941 */ /* 0x000fea0003800200 */
.L_x_2286:
        /* <DEDUP_REMOVED lines=24> */
.L_x_2293:
        /* <DEDUP_REMOVED lines=13> */
.L_x_2295:
[----:B------:R-:W-:Y:S05]  /*25a0*/  BSYNC.RECONVERGENT B2 ;  /* 0x0000000000027941 */ /* 0x000fea0003800200 */
.L_x_2294:
        /* <DEDUP_REMOVED lines=43> */
.L_x_2292:
[----:B------:R-:W-:Y:S05]  /*2860*/  BSYNC.RECONVERGENT B1 ;  /* 0x0000000000017941 */ /* 0x000fea0003800200 */
.L_x_2291:
        /* <DEDUP_REMOVED lines=11> */
[----:B------:R-:W-:Y:S02]  /*2920*/  @P0 SHF.L.U32 R37, R38, 0x10, RZ ;  /* 0x0000001026250819 */ /* 0x000fe400000006ff */
[----:B------:R-:W-:Y:S01]  /*2930*/  MOV R38, R0 ;  /* 0x0000000000267202 */ /* 0x000fe20000000f00 */
        /* <DEDUP_REMOVED lines=11> */
.L_x_2298:
        /* <DEDUP_REMOVED lines=13> */
.L_x_2300:
[----:B------:R-:W-:Y:S05]  /*2ac0*/  BSYNC.RECONVERGENT B2 ;  /* 0x0000000000027941 */ /* 0x000fea0003800200 */
.L_x_2299:
        /* <DEDUP_REMOVED lines=43> */
.L_x_2297:
[----:B------:R-:W-:Y:S05]  /*2d80*/  BSYNC.RECONVERGENT B1 ;  /* 0x0000000000017941 */ /* 0x000fea0003800200 */
.L_x_2296:
[----:B------:R-:W-:Y:S01]  /*2d90*/  I2FP.F32.U32 R37, R38 ;  /* 0x0000002600257245 */ /* 0x000fe20000201000 */
[----:B------:R-:W-:Y:S01]  /*2da0*/  BSSY.RECONVERGENT B1, `(.L_x_2301) ;  /* 0x0000052000017945 */ /* 0x000fe20003800200 */
[----:B------:R-:W-:Y:S01]  /*2db0*/  SHF.L.U32 R36, R39, 0x10, RZ ;  /* 0x0000001027247819 */ /* 0x000fe200000006ff */
[----:B------:R-:W-:Y:S01]  /*2dc0*/  IMAD.MOV.U32 R43, RZ, RZ, 0x2 ;  /* 0x00000002ff2b7424 */ /* 0x000fe200078e00ff */
[----:B------:R-:W-:Y:S01]  /*2dd0*/  ISETP.NE.AND P6, PT, R59, 0x1, PT ;  /* 0x000000013b00780c */ /* 0x000fe20003fc5270 */
[----:B------:R-:W-:Y:S01]  /*2de0*/  FFMA.FTZ R38, R37, R56, 1.1641532182693481445e-10 ;  /* 0x2f00000025267423 */ /* 0x000fe20000010038 */
[----:B------:R-:W-:Y:S01]  /*2df0*/  @P0 SHF.L.U32 R61, R35, 0x10, RZ ;  /* 0x00000010233d0819 */ /* 0x000fe200000006ff */
[----:B------:R-:W-:Y:S01]  /*2e00*/  FMUL.FTZ R37, R36, R53 ;  /* 0x0000003524257220 */ /* 0x000fe20000410000 */
[----:B------:R-:W-:Y:S02]  /*2e10*/  PRMT R58, R39, 0x7632, R58 ;  /* 0x00007632273a7816 */ /* 0x000fe4000000003a */
[----:B------:R-:W-:Y:S01]  /*2e20*/  FSETP.GTU.FTZ.AND P5, PT, R38, R55, PT ;  /* 0x000000372600720b */ /* 0x000fe20003fbc000 */
[----:B------:R-:W-:-:S05]  /*2e30*/  FMUL.FTZ R37, R37, R54 ;  /* 0x0000003625257220 */ /* 0x000fca0000410000 */
        /* <DEDUP_REMOVED lines=13> */
.L_x_2303:
        /* <DEDUP_REMOVED lines=15> */
.L_x_2305:
[----:B------:R-:W-:Y:S05]  /*3000*/  BSYNC.RECONVERGENT B2 ;  /* 0x0000000000027941 */ /* 0x000fea0003800200 */
.L_x_2304:
        /* <DEDUP_REMOVED lines=43> */
.L_x_2302:
[----:B------:R-:W-:Y:S05]  /*32c0*/  BSYNC.RECONVERGENT B1 ;  /* 0x0000000000017941 */ /* 0x000fea0003800200 */
.L_x_2301:
[----:B------:R-:W-:Y:S01]  /*32d0*/  SHF.L.U32 R58, R58, 0x10, RZ ;  /* 0x000000103a3a7819 */ /* 0x000fe200000006ff */
[----:B------:R-:W-:Y:S01]  /*32e0*/  UMOV UR4, 0xffffffff ;  /* 0xffffffff00047882 */ /* 0x000fe20000000000 */
[----:B------:R-:W-:Y:S02]  /*32f0*/  I2FP.F32.U32 R37, R37 ;  /* 0x0000002500257245 */ /* 0x000fe40000201000 */
[----:B------:R-:W-:Y:S01]  /*3300*/  ISETP.NE.AND P6, PT, R51, RZ, PT ;  /* 0x000000ff3300720c */ /* 0x000fe20003fc5270 */
[----:B------:R-:W-:Y:S01]  /*3310*/  FMUL.FTZ R53, R58, R53 ;  /* 0x000000353a357220 */ /* 0x000fe20000410000 */
[----:B------:R-:W-:Y:S01]  /*3320*/  SEL R51, RZ, 0x10000, P5 ;  /* 0x00010000ff337807 */ /* 0x000fe20002800000 */
[----:B------:R-:W-:Y:S01]  /*3330*/  FFMA.FTZ R56, R37, R56, 1.1641532182693481445e-10 ;  /* 0x2f00000025387423 */ /* 0x000fe20000010038 */
[----:B------:R-:W-:Y:S01]  /*3340*/  @P0 PRMT R37, R35, 0x7632, R37 ;  /* 0x0000763223250816 */ /* 0x000fe20000000025 */
[----:B------:R-:W-:Y:S01]  /*3350*/  FMUL.FTZ R53, R53, R54 ;  /* 0x0000003635357220 */ /* 0x000fe20000410000 */
[----:B------:R-:W-:-:S02]  /*3360*/  SEL R60, RZ, 0x1000000, P2 ;  /* 0x01000000ff3c7807 */ /* 0x000fc40001000000 */
[----:B------:R-:W-:Y:S01]  /*3370*/  FSETP.GTU.FTZ.AND P5, PT, R56, R55, PT ;  /* 0x000000373800720b */ /* 0x000fe20003fbc000 */
[----:B------:R-:W-:Y:S01]  /*3380*/  @P0 IMAD.U32 R38, R37, 0x10000, RZ ;  /* 0x0001000025260824 */ /* 0x000fe200078e00ff */
[----:B------:R-:W0:Y:S01]  /*3390*/  LDC.64 R54, c[0x0][0x3b0] ;  /* 0x0000ec00ff367b82 */ /* 0x000e220000000a00 */
[----:B------:R-:W-:Y:S02]  /*33a0*/  F2FP.BF16.F32.PACK_AB R37, R48, R47 ;  /* 0x0000002f3025723e */ /* 0x000fe400000010ff */
[----:B------:R-:W-:Y:S02]  /*33b0*/  FSEL R36, R53, RZ, !P5 ;  /* 0x000000ff35247208 */ /* 0x000fe40006800000 */
[----:B------:R-:W-:Y:S02]  /*33c0*/  SEL R59, RZ, 0x10000, P1 ;  /* 0x00010000ff3b7807 */ /* 0x000fe40000800000 */
[----:B------:R-:W-:Y:S01]  /*33d0*/  SEL R61, RZ, 0x100, P4 ;  /* 0x00000100ff3d7807 */ /* 0x000fe20002000000 */
[----:B------:R-:W-:Y:S01]  /*33e0*/  FMUL.FTZ R53, R31, R36 ;  /* 0x000000241f357220 */ /* 0x000fe20000410000 */
[----:B------:R-:W-:-:S03]  /*33f0*/  F2FP.BF16.F32.PACK_AB R36, R46, R45 ;  /* 0x0000002d2e24723e */ /* 0x000fc600000010ff */
[----:B------:R-:W-:Y:S01]  /*3400*/  @P0 FADD.FTZ R53, R53, R38 ;  /* 0x0000002635350221 */ /* 0x000fe20000010000 */
[----:B------:R-:W-:Y:S02]  /*3410*/  ISETP.NE.AND P0, PT, R57, RZ, PT ;  /* 0x000000ff3900720c */ /* 0x000fe40003f05270 */
[----:B------:R-:W1:Y:S01]  /*3420*/  LDC.64 R56, c[0x0][0x3a8] ;  /* 0x0000ea00ff387b82 */ /* 0x000e620000000a00 */
[----:B------:R-:W-:Y:S02]  /*3430*/  F2FP.BF16.F32.PACK_AB R38, R52, R49 ;  /* 0x000000313426723e */ /* 0x000fe400000010ff */
[----:B------:R-:W-:Y:S02]  /*3440*/  F2FP.BF16.F32.PACK_AB R39, R53, R50 ;  /* 0x000000323527723e */ /* 0x000fe400000010ff */
[----:B------:R-:W-:Y:S02]  /*3450*/  SEL R58, RZ, 0x100, P0 ;  /* 0x00000100ff3a7807 */ /* 0x000fe40000000000 */
[----:B------:R-:W-:-:S02]  /*3460*/  ISETP.NE.AND P0, PT, R40, RZ, PT ;  /* 0x000000ff2800720c */ /* 0x000fc40003f05270 */
[----:B------:R-:W-:Y:S01]  /*3470*/  LOP3.LUT R58, R58, R60, R59, 0xfe, !PT ;  /* 0x0000003c3a3a7212 */ /* 0x000fe200078efe3b */
[C---:B0-----:R-:W-:Y:S01]  /*3480*/  IMAD.WIDE.U32 R54, R44.reuse, 0x8, R54 ;  /* 0x000000082c367825 */ /* 0x041fe200078e0036 */
[----:B------:R-:W-:Y:S02]  /*3490*/  SEL R59, RZ, 0x1, P6 ;  /* 0x00000001ff3b7807 */ /* 0x000fe40003000000 */
[----:B------:R-:W-:Y:S01]  /*34a0*/  SEL R60, RZ, 0x1, P3 ;  /* 0x00000001ff3c7807 */ /* 0x000fe20001800000 */
[----:B-1----:R-:W-:-:S05]  /*34b0*/  IMAD.WIDE.U32 R56, R44, 0x10, R56 ;  /* 0x000000102c387825 */ /* 0x002fca00078e0038 */
[----:B------:R0:W-:Y:S02]  /*34c0*/  STG.E.128 desc[UR8][R56.64], R36 ;  /* 0x0000002438007986 */ /* 0x0001e4000c101d08 */
[----:B0-----:R-:W-:-:S04]  /*34d0*/  SEL R36, RZ, 0x1000000, P5 ;  /* 0x01000000ff247807 */ /* 0x001fc80002800000 */
[----:B------:R-:W-:Y:S01]  /*34e0*/  LOP3.LUT R61, R61, R36, R51, 0xfe, !PT ;  /* 0x000000243d3d7212 */ /* 0x000fe200078efe33 */
[----:B------:R-:W-:Y:S01]  /*34f0*/  FADD.FTZ R51, RZ, R45 ;  /* 0x0000002dff337221 */ /* 0x000fe20000010000 */
[----:B------:R-:W-:Y:S02]  /*3500*/  LOP3.LUT R36, R58, R59, RZ, 0xfc, !PT ;  /* 0x0000003b3a247212 */ /* 0x000fe400078efcff */
[----:B------:R-:W-:Y:S01]  /*3510*/  LOP3.LUT R37, R61, R60, RZ, 0xfc, !PT ;  /* 0x0000003c3d257212 */ /* 0x000fe200078efcff */
[----:B------:R-:W-:-:S04]  /*3520*/  FADD.FTZ R38, R51, R46 ;  /* 0x0000002e33267221 */ /* 0x000fc80000010000 */
[----:B------:R-:W-:Y:S01]  /*3530*/  FADD.FTZ R39, R38, R47 ;  /* 0x0000002f26277221 */ /* 0x000fe20000010000 */
[----:B------:R0:W-:Y:S03]  /*3540*/  STG.E.64 desc[UR8][R54.64], R36 ;  /* 0x0000002436007986 */ /* 0x0001e6000c101b08 */
        /* <DEDUP_REMOVED lines=43> */
.L_x_2319:
        /* <DEDUP_REMOVED lines=51> */
.L_x_2265:
[----:B------:R-:W-:Y:S05]  /*3b30*/  EXIT ;  /* 0x000000000000794d */ /* 0x000fea0003800000 */
.L_x_2306:
        /* <DEDUP_REMOVED lines=8> */
.L_x_2309:
[----:B------:R-:W-:Y:S05]  /*3bc0*/  BSYNC B1 ;  /* 0x0000000000017941 */ /* 0x000fea0003800000 */
.L_x_2308:
        /* <DEDUP_REMOVED lines=9> */
.L_x_2310:
[----:B------:R-:W-:Y:S01]  /*3c60*/  HFMA2 R51, -RZ, RZ, 0, 2.384185791015625e-07 ;  /* 0x00000004ff337431 */ /* 0x000fe200000001ff */
[----:B------:R-:W-:-:S05]  /*3c70*/  MOV R37, R61 ;  /* 0x0000003d00257202 */ /* 0x000fca0000000f00 */
[----:B------:R-:W-:-:S04]  /*3c80*/  FADD.FTZ R57, R54, R37 ;  /* 0x0000002536397221 */ /* 0x000fc80000010000 */
[----:B------:R-:W-:-:S07]  /*3c90*/  IMAD.MOV.U32 R60, RZ, RZ, R57 ;  /* 0x000000ffff3c7224 */ /* 0x000fce00078e0039 */
[----:B------:R-:W-:Y:S05]  /*3ca0*/  WARPSYNC.COLLECTIVE R38, `(.L_x_2311) ;  /* 0x0000000026087348 */ /* 0x000fea0003c00000 */
[----:B------:R0:W1:Y:S02]  /*3cb0*/  SHFL.BFLY P1, R61, R60, R51, R39 ;  /* 0x0c0000333c3d7389 */ /* 0x0000640000020027 */
[----:B01----:R-:W-:Y:S05]  /*3cc0*/  ENDCOLLECTIVE ;  /* 0x000000000000791b */ /* 0x003fea0003800000 */
.L_x_2311:
[----:B------:R-:W-:Y:S01]  /*3cd0*/  HFMA2 R51, -RZ, RZ, 0, 4.76837158203125e-07 ;  /* 0x00000008ff337431 */ /* 0x000fe200000001ff */
[----:B------:R-:W-:-:S05]  /*3ce0*/  MOV R36, R61 ;  /* 0x0000003d00247202 */ /* 0x000fca0000000f00 */
[----:B------:R-:W-:-:S04]  /*3cf0*/  FADD.FTZ R58, R57, R36 ;  /* 0x00000024393a7221 */ /* 0x000fc80000010000 */
[----:B------:R-:W-:-:S07]  /*3d00*/  IMAD.MOV.U32 R60, RZ, RZ, R58 ;  /* 0x000000ffff3c7224 */ /* 0x000fce00078e003a */
[----:B------:R-:W-:Y:S05]  /*3d10*/  WARPSYNC.COLLECTIVE R38, `(.L_x_2312) ;  /* 0x0000000026087348 */ /* 0x000fea0003c00000 */
[----:B------:R0:W1:Y:S02]  /*3d20*/  SHFL.BFLY P1, R61, R60, R51, R39 ;  /* 0x0c0000333c3d7389 */ /* 0x0000640000020027 */
[----:B01----:R-:W-:Y:S05]  /*3d30*/  ENDCOLLECTIVE ;  /* 0x000000000000791b */ /* 0x003fea0003800000 */
.L_x_2312:
        /* <DEDUP_REMOVED lines=8> */
.L_x_2313:
        /* <DEDUP_REMOVED lines=25> */
.L_x_2314:
[----:B------:R-:W-:Y:S02]  /*3f50*/  HFMA2 R51, -RZ, RZ, 0, 1.1920928955078125e-07 ;  /* 0x00000002ff337431 */ /* 0x000fe400000001ff */
[----:B------:R-:W-:-:S04]  /*3f60*/  IMAD.MOV.U32 R57, RZ, RZ, R61 ;  /* 0x000000ffff397224 */ /* 0x000fc800078e003d */
[----:B------:R-:W-:-:S05]  /*3f70*/  FADD.FTZ R57, R36, R57 ;  /* 0x0000003924397221 */ /* 0x000fca0000010000 */
[----:B------:R-:W-:-:S07]  /*3f80*/  MOV R60, R57 ;  /* 0x00000039003c7202 */ /* 0x000fce0000000f00 */
[----:B------:R-:W-:Y:S05]  /*3f90*/  WARPSYNC.COLLECTIVE R38, `(.L_x_2315) ;  /* 0x0000000026087348 */ /* 0x000fea0003c00000 */
[----:B------:R0:W1:Y:S02]  /*3fa0*/  SHFL.BFLY P1, R61, R60, R51, R39 ;  /* 0x0c0000333c3d7389 */ /* 0x0000640000020027 */
[----:B01----:R-:W-:Y:S05]  /*3fb0*/  ENDCOLLECTIVE ;  /* 0x000000000000791b */ /* 0x003fea0003800000 */
.L_x_2315:
[----:B------:R-:W-:Y:S02]  /*3fc0*/  HFMA2 R51, -RZ, RZ, 0, 2.384185791015625e-07 ;  /* 0x00000004ff337431 */ /* 0x000fe400000001ff */
[----:B------:R-:W-:-:S04]  /*3fd0*/  IMAD.MOV.U32 R54, RZ, RZ, R61 ;  /* 0x000000ffff367224 */ /* 0x000fc800078e003d */
[----:B------:R-:W-:-:S05]  /*3fe0*/  FADD.FTZ R54, R57, R54 ;  /* 0x0000003639367221 */ /* 0x000fca0000010000 */
[----:B------:R-:W-:-:S07]  /*3ff0*/  MOV R60, R54 ;  /* 0x00000036003c7202 */ /* 0x000fce0000000f00 */
[----:B------:R-:W-:Y:S05]  /*4000*/  WARPSYNC.COLLECTIVE R38, `(.L_x_2316) ;  /* 0x0000000026087348 */ /* 0x000fea0003c00000 */
[----:B------:R0:W1:Y:S02]  /*4010*/  SHFL.BFLY P1, R61, R60, R51, R39 ;  /* 0x0c0000333c3d7389 */ /* 0x0000640000020027 */
[----:B01----:R-:W-:Y:S05]  /*4020*/  ENDCOLLECTIVE ;  /* 0x000000000000791b */ /* 0x003fea0003800000 */
.L_x_2316:
[----:B------:R-:W-:Y:S02]  /*4030*/  HFMA2 R51, -RZ, RZ, 0, 4.76837158203125e-07 ;  /* 0x00000008ff337431 */ /* 0x000fe400000001ff */
[----:B------:R-:W-:-:S04]  /*4040*/  IMAD.MOV.U32 R59, RZ, RZ, R61 ;  /* 0x000000ffff3b7224 */ /* 0x000fc800078e003d */
[----:B------:R-:W-:-:S05]  /*4050*/  FADD.FTZ R59, R54, R59 ;  /* 0x0000003b363b7221 */ /* 0x000fca0000010000 */
[----:B------:R-:W-:-:S07]  /*4060*/  MOV R60, R59 ;  /* 0x0000003b003c7202 */ /* 0x000fce0000000f00 */
[----:B------:R-:W-:Y:S05]  /*4070*/  WARPSYNC.COLLECTIVE R38, `(.L_x_2317) ;  /* 0x0000000026087348 */ /* 0x000fea0003c00000 */
[----:B------:R0:W1:Y:S02]  /*4080*/  SHFL.BFLY P1, R61, R60, R51, R39 ;  /* 0x0c0000333c3d7389 */ /* 0x0000640000020027 */
[----:B01----:R-:W-:Y:S05]  /*4090*/  ENDCOLLECTIVE ;  /* 0x000000000000791b */ /* 0x003fea0003800000 */
.L_x_2317:
[----:B------:R-:W-:Y:S02]  /*40a0*/  HFMA2 R51, -RZ, RZ, 0, 9.5367431640625e-07 ;  /* 0x00000010ff337431 */ /* 0x000fe400000001ff */
[----:B------:R-:W-:-:S04]  /*40b0*/  IMAD.MOV.U32 R56, RZ, RZ, R61 ;  /* 0x000000ffff387224 */ /* 0x000fc800078e003d */
[----:B------:R-:W-:-:S05]  /*40c0*/  FADD.FTZ R56, R59, R56 ;  /* 0x000000383b387221 */ /* 0x000fca0000010000 */
[----:B------:R-:W-:-:S07]  /*40d0*/  MOV R60, R56 ;  /* 0x00000038003c7202 */ /* 0x000fce0000000f00 */
[----:B------:R-:W-:Y:S05]  /*40e0*/  WARPSYNC.COLLECTIVE R38, `(.L_x_2318) ;  /* 0x0000000026087348 */ /* 0x000fea0003c00000 */
[----:B------:R0:W1:Y:S02]  /*40f0*/  SHFL.BFLY P1, R61, R60, R51, R39 ;  /* 0x0c0000333c3d7389 */ /* 0x0000640000020027 */
[----:B01----:R-:W-:Y:S05]  /*4100*/  ENDCOLLECTIVE ;  /* 0x000000000000791b */ /* 0x003fea0003800000 */
.L_x_2318:
[----:B------:R-:W-:Y:S05]  /*4110*/  BRA `(.L_x_2319) ;  /* 0xfffffff400b87947 */ /* 0x000fea000383ffff */
.L_x_2320:
        /* <DEDUP_REMOVED lines=14> */
.L_x_9080:


//--------------------- .text._ZN10layer_norm13ln_fwd_kernelINS_13Kernel_traitsIf13__nv_bfloat16S2_S2_fjLj256ELj1ELj4ELj1ELj16ENS_18Kernel_traits_baseILj256EfS2_S2_S2_fjLj128EEEEELb1ELb1ELb1ELb0EEEvNS_9FwdParamsE --------------------------
	.section	.text._ZN10layer_norm13ln_fwd_kernelINS_13Kernel_traitsIf13__nv_bfloat16S2_S2_fjLj256ELj1ELj4ELj1ELj16ENS_18Kernel_traits_baseILj256EfS2_S2_S2_fjLj128EEEEELb1ELb1ELb1ELb0EEEvNS_9FwdParamsE,"ax",@progbits
	.align	128
        .global         _ZN10layer_norm13ln_fwd_kernelINS_13Kernel_traitsIf13__nv_bfloat16S2_S2_fjLj256ELj1ELj4ELj1ELj16ENS_18Kernel_traits_baseILj256EfS2_S2_S2_fjLj128EEEEELb1ELb1ELb1ELb0EEEvNS_9FwdParamsE
        .type           _ZN10layer_norm13ln_fwd_kernelINS_13Kernel_traitsIf13__nv_bfloat16S2_S2_fjLj256ELj1ELj4ELj1ELj16ENS_18Kernel_traits_baseILj256EfS2_S2_S2_fjLj128EEEEELb1ELb1ELb1ELb0EEEvNS_9FwdParamsE,@function
        .size           _ZN10layer_norm13ln_fwd_kernelINS_13Kernel_traitsIf13__nv_bfloat16S2_S2_fjLj256ELj1ELj4ELj1ELj16ENS_18Kernel_traits_baseILj256EfS2_S2_S2_fjLj128EEEEELb1ELb1ELb1ELb0EEEvNS_9FwdParamsE,(.L_x_9081 - _ZN10layer_norm13ln_fwd_kernelINS_13Kernel_traitsIf13__nv_bfloat16S2_S2_fjLj256ELj1ELj4ELj1ELj16ENS_18Kernel_traits_baseILj256EfS2_S2_S2_fjLj128EEEEELb1ELb1ELb1ELb0EEEvNS_9FwdParamsE)
        .other          _ZN10layer_norm13ln_fwd_kernelINS_13Kernel_traitsIf13__nv_bfloat16S2_S2_fjLj256ELj1ELj4ELj1ELj16ENS_18Kernel_traits_baseILj256EfS2_S2_S2_fjLj128EEEEELb1ELb1ELb1ELb0EEEvNS_9FwdParamsE,@"STO_CUDA_ENTRY STV_DEFAULT"
_ZN10layer_norm13ln_fwd_kernelINS_13Kernel_traitsIf13__nv_bfloat16S2_S2_fjLj256ELj1ELj4ELj1ELj16ENS_18Kernel_traits_baseILj256EfS2_S2_S2_fjLj128EEEEELb1ELb1ELb1ELb0EEEvNS_9FwdParamsE:
.text._ZN10layer_norm13ln_fwd_kernelINS_13Kernel_traitsIf13__nv_bfloat16S2_S2_fjLj256ELj1ELj4ELj1ELj16ENS_18Kernel_traits_baseILj256EfS2_S2_S2_fjLj128EEEEELb1ELb1ELb1ELb0EEEvNS_9FwdParamsE:
        /* <DEDUP_REMOVED lines=56> */
.L_x_2322:
[----:B------:R-:W-:Y:S05]  /*0380*/  BSYNC.RECONVERGENT B0 ;  /* 0x0000000000007941 */ /* 0x000fea0003800200 */
.L_x_2321:
        /* <DEDUP_REMOVED lines=88> */
.L_x_2393:
        /* <DEDUP_REMOVED lines=31> */
[----:B------:R-:W-:Y:S01]  /*0b00*/  MOV R75, UR6 ;  /* 0x00000006004b7c02 */ /* 0x000fe20008000f00 */
[----:B------:R-:W-:Y:S04]  /*0b10*/  BSSY.RECONVERGENT B2, `(.L_x_2326) ;  /* 0x0000066000027945 */ /* 0x000fe80003800200 */
[----:B------:R-:W-:Y:S01]  /*0b20*/  VIADD R75, R75, 0x9e3779b9 ;  /* 0x9e3779b94b4b7836 */ /* 0x000fe20000000000 */
[----:B--2---:R-:W-:Y:S02]  /*0b30*/  PRMT R68, R38, 0x7632, R68 ;  /* 0x0000763226447816 */ /* 0x004fe40000000044 */
[----:B------:R-:W-:Y:S02]  /*0b40*/  PRMT R52, R36, 0x7632, R52 ;  /* 0x0000763224347816 */ /* 0x000fe40000000034 */
[----:B---3--:R-:W-:-:S02]  /*0b50*/  PRMT R72, R43, 0x7632, R72 ;  /* 0x000076322b487816 */ /* 0x008fc40000000048 */
[----:B------:R-:W-:Y:S02]  /*0b60*/  PRMT R66, R42, 0x7632, R66 ;  /* 0x000076322a427816 */ /* 0x000fe40000000042 */
        /* <DEDUP_REMOVED lines=19> */
.L_x_2330:
        /* <DEDUP_REMOVED lines=13> */
.L_x_2332:
[----:B------:R-:W-:Y:S05]  /*0d70*/  BSYNC.RECONVERGENT B4 ;  /* 0x0000000000047941 */ /* 0x000fea0003800200 */
.L_x_2331:
        /* <DEDUP_REMOVED lines=42> */
.L_x_2329:
[----:B------:R-:W-:Y:S05]  /*1020*/  BSYNC.RECONVERGENT B3 ;  /* 0x0000000000037941 */ /* 0x000fea0003800200 */
.L_x_2328:
[----:B------:R-:W-:Y:S01]  /*1030*/  I2FP.F32.U32 R9, R11 ;  /* 0x0000000b00097245 */ /* 0x000fe20000201000 */
[----:B------:R-:W-:Y:S01]  /*1040*/  IMAD.MOV.U32 R48, RZ, RZ, 0x2f800000 ;  /* 0x2f800000ff307424 */ /* 0x000fe200078e00ff */
[----:B------:R-:W-:-:S03]  /*1050*/  SHF.L.U32 R11, R36, 0x10, RZ ;  /* 0x00000010240b7819 */ /* 0x000fc600000006ff */
[----:B------:R-:W-:Y:S02]  /*1060*/  FFMA.FTZ R9, R9, R48, 1.1641532182693481445e-10 ;  /* 0x2f00000009097423 */ /* 0x000fe40000010030 */
[----:B------:R-:W-:-:S03]  /*1070*/  FMUL.FTZ R11, R11, UR13 ;  /* 0x0000000d0b0b7c20 */ /* 0x000fc60008410000 */
[----:B------:R-:W-:Y:S01]  /*1080*/  FSETP.GTU.FTZ.AND P4, PT, R9, UR5, PT ;  /* 0x0000000509007c0b */ /* 0x000fe2000bf9c000 */
[----:B------:R-:W-:-:S05]  /*1090*/  FMUL.FTZ R11, R11, UR12 ;  /* 0x0000000c0b0b7c20 */ /* 0x000fca0008410000 */
[----:B------:R-:W-:Y:S02]  /*10a0*/  FSEL R49, R11, RZ, !P4 ;  /* 0x000000ff0b317208 */ /* 0x000fe40006000000 */
[----:B------:R-:W-:-:S03]  /*10b0*/  SEL R11, RZ, 0x1, P4 ;  /* 0x00000001ff0b7807 */ /* 0x000fc60002000000 */
[----:B------:R-:W-:Y:S01]  /*10c0*/  FMUL.FTZ R49, R28, R49 ;  /* 0x000000311c317220 */ /* 0x000fe20000410000 */
[----:B------:R-:W-:Y:S06]  /*10d0*/  @!P0 BRA `(.L_x_2333) ;  /* 0x0000000000248947 */ /* 0x000fec0003800000 */
[----:B------:R-:W-:-:S04]  /*10e0*/  IMAD.U32 R48, R40, 0x10000, RZ ;  /* 0x0001000028307824 */ /* 0x000fc800078e00ff */
[----:B------:R-:W-:Y:S01]  /*10f0*/  FADD.FTZ R49, R48, R49 ;  /* 0x0000003130317221 */ /* 0x000fe20000010000 */
[----:B------:R-:W-:Y:S06]  /*1100*/  BRA `(.L_x_2333) ;  /* 0x0000000000187947 */ /* 0x000fec0003800000 */
.L_x_2327:
[----:B------:R-:W-:Y:S01]  /*1110*/  MOV R56, R48 ;  /* 0x0000003000387202 */ /* 0x000fe20000000f00 */
[----:B------:R-:W-:Y:S02]  /*1120*/  IMAD.MOV.U32 R44, RZ, RZ, R9 ;  /* 0x000000ffff2c7224 */ /* 0x000fe400078e0009 */
[----:B------:R-:W-:Y:S02]  /*1130*/  HFMA2 R49, -RZ, RZ, 0, 0 ;  /* 0x00000000ff317431 */ /* 0x000fe400000001ff */
[----:B------:R-:W-:Y:S01]  /*1140*/  @P0 IMAD.MOV.U32 R56, RZ, RZ, R48 ;  /* 0x000000ffff380224 */ /* 0x000fe200078e0030 */
[----:B------:R-:W-:Y:S01]  /*1150*/  @P0 MOV R44, R9 ;  /* 0x00000009002c0202 */ /* 0x000fe20000000f00 */
[----:B------:R-:W-:-:S07]  /*1160*/  @P0 IMAD.U32 R49, R40, 0x10000, RZ ;  /* 0x0001000028310824 */ /* 0x000fce00078e00ff */
.L_x_2333:
[----:B------:R-:W-:Y:S05]  /*1170*/  BSYNC.RECONVERGENT B2 ;  /* 0x0000000000027941 */ /* 0x000fea0003800200 */
.L_x_2326:
        /* <DEDUP_REMOVED lines=11> */
.L_x_2335:
        /* <DEDUP_REMOVED lines=16> */
.L_x_2339:
        /* <DEDUP_REMOVED lines=13> */
.L_x_2341:
[----:B------:R-:W-:Y:S05]  /*1400*/  BSYNC.RECONVERGENT B4 ;  /* 0x0000000000047941 */ /* 0x000fea0003800200 */
.L_x_2340:
        /* <DEDUP_REMOVED lines=42> */
.L_x_2338:
[----:B------:R-:W-:Y:S05]  /*16b0*/  BSYNC.RECONVERGENT B3 ;  /* 0x0000000000037941 */ /* 0x000fea0003800200 */
.L_x_2337:
        /* <DEDUP_REMOVED lines=12> */
.L_x_2336:
[----:B------:R-:W-:Y:S05]  /*1780*/  BSYNC.RECONVERGENT B2 ;  /* 0x0000000000027941 */ /* 0x000fea0003800200 */
.L_x_2334:
        /* <DEDUP_REMOVED lines=10> */
.L_x_2343:
        /* <DEDUP_REMOVED lines=16> */
.L_x_2347:
        /* <DEDUP_REMOVED lines=13> */
.L_x_2349:
[----:B------:R-:W-:Y:S05]  /*1a00*/  BSYNC.RECONVERGENT B4 ;  /* 0x0000000000047941 */ /* 0x000fea0003800200 */
.L_x_2348:
        /* <DEDUP_REMOVED lines=43> */
.L_x_2346:
[----:B------:R-:W-:Y:S05]  /*1cc0*/  BSYNC.RECONVERGENT B3 ;  /* 0x0000000000037941 */ /* 0x000fea0003800200 */
.L_x_2345:
        /* <DEDUP_REMOVED lines=10> */
[----:B------:R-:W-:-:S04]  /*1d70*/  FMUL.FTZ R53, R30, R45 ;  /* 0x0000002d1e357220 */ /* 0x000fc80000410000 */
[----:B------:R-:W-:-:S07]  /*1d80*/  @P0 FADD.FTZ R53, R46, R53 ;  /* 0x000000352e350221 */ /* 0x000fce0000010000 */
.L_x_2344:
[----:B------:R-:W-:Y:S05]  /*1d90*/  BSYNC.RECONVERGENT B2 ;  /* 0x0000000000027941 */ /* 0x000fea0003800200 */
.L_x_2342:
        /* <DEDUP_REMOVED lines=10> */
.L_x_2351:
        /* <DEDUP_REMOVED lines=16> */
.L_x_2355:
        /* <DEDUP_REMOVED lines=13> */
.L_x_2357:
[----:B------:R-:W-:Y:S05]  /*2010*/  BSYNC.RECONVERGENT B4 ;  /* 0x0000000000047941 */ /* 0x000fea0003800200 */
.L_x_2356:
        /* <DEDUP_REMOVED lines=38> */
[----:B------:R-:W-:-:S03]  /*2280*/  LOP3.LUT R8, R8, UR32, R57, 0x96, !PT ;  /* 0x0000002008087c12 */ /* 0x000fc6000f8e9639 */
[----:B------:R-:W-:Y:S01]  /*2290*/  IMAD.MOV.U32 R50, RZ, RZ, R56 ;  /* 0x000000ffff327224 */ /* 0x000fe200078e0038 */
[----:B------:R-:W-:Y:S01]  /*22a0*/  LOP3.LUT R7, R46, UR33, R45, 0x96, !PT ;  /* 0x000000212e077c12 */ /* 0x000fe2000f8e962d */
[----:B------:R-:W-:Y:S01]  /*22b0*/  IMAD.MOV.U32 R45, RZ, RZ, R48 ;  /* 0x000000ffff2d7224 */ /* 0x000fe200078e0030 */
[----:B------:R-:W-:-:S07]  /*22c0*/  MOV R70, R44 ;  /* 0x0000002c00467202 */ /* 0x000fce0000000f00 */
.L_x_2354:
[----:B------:R-:W-:Y:S05]  /*22d0*/  BSYNC.RECONVERGENT B3 ;  /* 0x0000000000037941 */ /* 0x000fea0003800200 */
.L_x_2353:
[----:B------:R-:W-:Y:S02]  /*22e0*/  PRMT R46, R37, 0x7632, R46 ;  /* 0x00007632252e7816 */ /* 0x000fe4000000002e */
        /* <DEDUP_REMOVED lines=10> */
[----:B------:R-:W-:-:S04]  /*2390*/  FMUL.FTZ R56, R31, R46 ;  /* 0x0000002e1f387220 */ /* 0x000fc80000410000 */
[----:B------:R-:W-:-:S07]  /*23a0*/  @P0 FADD.FTZ R56, R45, R56 ;  /* 0x000000382d380221 */ /* 0x000fce0000010000 */
.L_x_2352:
[----:B------:R-:W-:Y:S05]  /*23b0*/  BSYNC.RECONVERGENT B2 ;  /* 0x0000000000027941 */ /* 0x000fea0003800200 */
.L_x_2350:
        /* <DEDUP_REMOVED lines=10> */
.L_x_2359:
        /* <DEDUP_REMOVED lines=16> */
.L_x_2363:
        /* <DEDUP_REMOVED lines=13> */
.L_x_2365:
[----:B------:R-:W-:Y:S05]  /*2630*/  BSYNC.RECONVERGENT B4 ;  /* 0x0000000000047941 */ /* 0x000fea0003800200 */
.L_x_2364:
        /* <DEDUP_REMOVED lines=43> */
.L_x_2362:
[----:B------:R-:W-:Y:S05]  /*28f0*/  BSYNC.RECONVERGENT B3 ;  /* 0x0000000000037941 */ /* 0x000fea0003800200 */
.L_x_2361:
        /* <DEDUP_REMOVED lines=12> */
.L_x_2360:
[----:B------:R-:W-:Y:S05]  /*29c0*/  BSYNC.RECONVERGENT B2 ;  /* 0x0000000000027941 */ /* 0x000fea0003800200 */
.L_x_2358:
        /* <DEDUP_REMOVED lines=10> */
.L_x_2367:
        /* <DEDUP_REMOVED lines=16> */
.L_x_2371:
        /* <DEDUP_REMOVED lines=13> */
.L_x_2373:
[----:B------:R-:W-:Y:S05]  /*2c40*/  BSYNC.RECONVERGENT B4 ;  /* 0x0000000000047941 */ /* 0x000fea0003800200 */
.L_x_2372:
        /* <DEDUP_REMOVED lines=43> */
.L_x_2370:
[----:B------:R-:W-:Y:S05]  /*2f00*/  BSYNC.RECONVERGENT B3 ;  /* 0x0000000000037941 */ /* 0x000fea0003800200 */
.L_x_2369:
        /* <DEDUP_REMOVED lines=12> */
.L_x_2368:
[----:B------:R-:W-:Y:S05]  /*2fd0*/  BSYNC.RECONVERGENT B2 ;  /* 0x0000000000027941 */ /* 0x000fea0003800200 */
.L_x_2366:
        /* <DEDUP_REMOVED lines=10> */
.L_x_2375:
        /* <DEDUP_REMOVED lines=16> */
.L_x_2379:
        /* <DEDUP_REMOVED lines=13> */
.L_x_2381:
[----:B------:R-:W-:Y:S05]  /*3250*/  BSYNC.RECONVERGENT B4 ;  /* 0x0000000000047941 */ /* 0x000fea0003800200 */
.L_x_2380:
        /* <DEDUP_REMOVED lines=43> */
.L_x_2378:
[----:B------:R-:W-:Y:S05]  /*3510*/  BSYNC.RECONVERGENT B3 ;  /* 0x0000000000037941 */ /* 0x000fea0003800200 */
.L_x_2377:
        /* <DEDUP_REMOVED lines=12> */
.L_x_2376:
[----:B------:R-:W-:Y:S05]  /*35e0*/  BSYNC.RECONVERGENT B2 ;  /* 0x0000000000027941 */ /* 0x000fea0003800200 */
.L_x_2374:
        /* <DEDUP_REMOVED lines=10> */
.L_x_2383:
        /* <DEDUP_REMOVED lines=16> */
.L_x_2387:
        /* <DEDUP_REMOVED lines=13> */
.L_x_2389:
[----:B------:R-:W-:Y:S05]  /*3860*/  BSYNC.RECONVERGENT B4 ;  /* 0x0000000000047941 */ /* 0x000fea0003800200 */
.L_x_2388:
        /* <DEDUP_REMOVED lines=43> */
.L_x_2386:
[----:B------:R-:W-:Y:S05]  /*3b20*/  BSYNC.RECONVERGENT B3 ;  /* 0x0000000000037941 */ /* 0x000fea0003800200 */
.L_x_2385:
        /* <DEDUP_REMOVED lines=13> */
.L_x_2384:
[----:B------:R-:W-:Y:S05]  /*3c00*/  BSYNC.RECONVERGENT B2 ;  /* 0x0000000000027941 */ /* 0x000fea0003800200 */
.L_x_2382:
        /* <DEDUP_REMOVED lines=24> */
.L_x_2325:
[----:B------:R-:W-:Y:S05]  /*3d90*/  BSYNC.RECONVERGENT B0 ;  /* 0x0000000000007941 */ /* 0x000fea0003800200 */
.L_x_2324:
        /* <DEDUP_REMOVED lines=53> */
.L_x_2405:
        /* <DEDUP_REMOVED lines=16> */
[----:B-1----:R-:W-:Y:S02]  /*41f0*/  IADD3 R44, PT, PT, R67, -0x1, RZ ;  /* 0xffffffff432c7810 */ /* 0x002fe40007ffe0ff */
        /* <DEDUP_REMOVED lines=36> */
.L_x_2392:
[----:B------:R-:W-:Y:S05]  /*4440*/  BSYNC.RECONVERGENT B0 ;  /* 0x0000000000007941 */ /* 0x000fea0003800200 */
.L_x_2391:
[----:B-12---:R-:W1:Y:S02]  /*4450*/  LDC.64 R44, c[0x0][0x380] ;  /* 0x0000e000ff2c7b82 */ /* 0x006e640000000a00 */
[----:B-1----:R-:W-:-:S05]  /*4460*/  IMAD R4, R44, 0x4, R4 ;  /* 0x000000042c047824 */ /* 0x002fca00078e0204 */
[----:B------:R-:W-:-:S13]  /*4470*/  ISETP.GE.AND P0, PT, R4, R45, PT ;  /* 0x0000002d0400720c */ /* 0x000fda0003f06270 */
[----:B------:R-:W-:Y:S05]  /*4480*/  @!P0 BRA `(.L_x_2393) ;  /* 0xffffffc400208947 */ /* 0x000fea000383ffff */
[----:B------:R-:W-:Y:S05]  /*4490*/  BSYNC B1 ;  /* 0x0000000000017941 */ /* 0x000fea0003800000 */
.L_x_2323:
[----:B------:R-:W-:Y:S05]  /*44a0*/  EXIT ;  /* 0x000000000000794d */ /* 0x000fea0003800000 */
.L_x_2390:
        /* <DEDUP_REMOVED lines=8> */
.L_x_2395:
[----:B------:R-:W-:Y:S05]  /*4530*/  BSYNC B0 ;  /* 0x0000000000007941 */ /* 0x000fea0003800000 */
.L_x_2394:
        /* <DEDUP_REMOVED lines=9> */
.L_x_2396:
[----:B------:R-:W-:Y:S02]  /*45d0*/  IMAD.MOV.U32 R46, RZ, RZ, 0x4 ;  /* 0x00000004ff2e7424 */ /* 0x000fe400078e00ff */
[----:B------:R-:W-:-:S04]  /*45e0*/  IMAD.MOV.U32 R45, RZ, RZ, R75 ;  /* 0x000000ffff2d7224 */ /* 0x000fc800078e004b */
[----:B------:R-:W-:-:S05]  /*45f0*/  FADD.FTZ R69, R68, R45 ;  /* 0x0000002d44457221 */ /* 0x000fca0000010000 */
[----:B------:R-:W-:-:S07]  /*4600*/  MOV R77, R69 ;  /* 0x00000045004d7202 */ /* 0x000fce0000000f00 */
[----:B------:R-:W-:Y:S05]  /*4610*/  WARPSYNC.COLLECTIVE R58, `(.L_x_2397) ;  /* 0x000000003a087348 */ /* 0x000fea0003c00000 */
[----:B------:R0:W1:Y:S02]  /*4620*/  SHFL.BFLY P4, R75, R77, R46, R47 ;  /* 0x0c00002e4d4b7389 */ /* 0x000064000008002f */
[----:B01----:R-:W-:Y:S05]  /*4630*/  ENDCOLLECTIVE ;  /* 0x000000000000791b */ /* 0x003fea0003800000 */
.L_x_2397:
[----:B------:R-:W-:Y:S01]  /*4640*/  HFMA2 R46, -RZ, RZ, 0, 4.76837158203125e-07 ;  /* 0x00000008ff2e7431 */ /* 0x000fe200000001ff */
[----:B------:R-:W-:-:S05]  /*4650*/  MOV R70, R75 ;  /* 0x0000004b00467202 */ /* 0x000fca0000000f00 */
[----:B------:R-:W-:-:S04]  /*4660*/  FADD.FTZ R70, R69, R70 ;  /* 0x0000004645467221 */ /* 0x000fc80000010000 */
[----:B------:R-:W-:-:S07]  /*4670*/  IMAD.MOV.U32 R77, RZ, RZ, R70 ;  /* 0x000000ffff4d7224 */ /* 0x000fce00078e0046 */
[----:B------:R-:W-:Y:S05]  /*4680*/  WARPSYNC.COLLECTIVE R58, `(.L_x_2398) ;  /* 0x000000003a087348 */ /* 0x000fea0003c00000 */
[----:B------:R0:W1:Y:S02]  /*4690*/  SHFL.BFLY P4, R75, R77, R46, R47 ;  /* 0x0c00002e4d4b7389 */ /* 0x000064000008002f */
[----:B01----:R-:W-:Y:S05]  /*46a0*/  ENDCOLLECTIVE ;  /* 0x000000000000791b */ /* 0x003fea0003800000 */
.L_x_2398:
        /* <DEDUP_REMOVED lines=8> */
.L_x_2399:
        /* <DEDUP_REMOVED lines=22> */
[----:B------:R-:W-:-:S05]  /*4890*/  FSEL R44, R44, RZ, !P0 ;  /* 0x000000ff2c2c7208 */ /* 0x000fca0004000000 */
[----:B------:R-:W-:-:S07]  /*48a0*/  IMAD.MOV.U32 R77, RZ, RZ, R44 ;  /* 0x000000ffff4d7224 */ /* 0x000fce00078e002c */
[----:B------:R-:W-:Y:S05]  /*48b0*/  WARPSYNC.COLLECTIVE R58, `(.L_x_2400) ;  /* 0x000000003a087348 */ /* 0x000fea0003c00000 */
[----:B------:R0:W1:Y:S02]  /*48c0*/  SHFL.BFLY P4, R75, R77, R46, R47 ;  /* 0x0c00002e4d4b7389 */ /* 0x000064000008002f */
[----:B01----:R-:W-:Y:S05]  /*48d0*/  ENDCOLLECTIVE ;  /* 0x000000000000791b */ /* 0x003fea0003800000 */
.L_x_2400:
[----:B------:R-:W-:Y:S02]  /*48e0*/  HFMA2 R46, -RZ, RZ, 0, 1.1920928955078125e-07 ;  /* 0x00000002ff2e7431 */ /* 0x000fe400000001ff */
[----:B------:R-:W-:-:S04]  /*48f0*/  IMAD.MOV.U32 R69, RZ, RZ, R75 ;  /* 0x000000ffff457224 */ /* 0x000fc800078e004b */
[----:B------:R-:W-:-:S05]  /*4900*/  FADD.FTZ R69, R44, R69 ;  /* 0x000000452c457221 */ /* 0x000fca0000010000 */
[----:B------:R-:W-:-:S07]  /*4910*/  MOV R77, R69 ;  /* 0x00000045004d7202 */ /* 0x000fce0000000f00 */
[----:B------:R-:W-:Y:S05]  /*4920*/  WARPSYNC.COLLECTIVE R58, `(.L_x_2401) ;  /* 0x000000003a087348 */ /* 0x000fea0003c00000 */
[----:B------:R0:W1:Y:S02]  /*4930*/  SHFL.BFLY P4, R75, R77, R46, R47 ;  /* 0x0c00002e4d4b7389 */ /* 0x000064000008002f */
[----:B01----:R-:W-:Y:S05]  /*4940*/  ENDCOLLECTIVE ;  /* 0x000000000000791b */ /* 0x003fea0003800000 */
.L_x_2401:
[----:B------:R-:W-:Y:S02]  /*4950*/  HFMA2 R46, -RZ, RZ, 0, 2.384185791015625e-07 ;  /* 0x00000004ff2e7431 */ /* 0x000fe400000001ff */
[----:B------:R-:W-:-:S04]  /*4960*/  IMAD.MOV.U32 R68, RZ, RZ, R75 ;  /* 0x000000ffff447224 */ /* 0x000fc800078e004b */
[----:B------:R-:W-:-:S05]  /*4970*/  FADD.FTZ R68, R69, R68 ;  /* 0x0000004445447221 */ /* 0x000fca0000010000 */
[----:B------:R-:W-:-:S07]  /*4980*/  MOV R77, R68 ;  /* 0x00000044004d7202 */ /* 0x000fce0000000f00 */
[----:B------:R-:W-:Y:S05]  /*4990*/  WARPSYNC.COLLECTIVE R58, `(.L_x_2402) ;  /* 0x000000003a087348 */ /* 0x000fea0003c00000 */
[----:B------:R0:W1:Y:S02]  /*49a0*/  SHFL.BFLY P4, R75, R77, R46, R47 ;  /* 0x0c00002e4d4b7389 */ /* 0x000064000008002f */
[----:B01----:R-:W-:Y:S05]  /*49b0*/  ENDCOLLECTIVE ;  /* 0x000000000000791b */ /* 0x003fea0003800000 */
.L_x_2402:
[----:B------:R-:W-:Y:S02]  /*49c0*/  HFMA2 R46, -RZ, RZ, 0, 4.76837158203125e-07 ;  /* 0x00000008ff2e7431 */ /* 0x000fe400000001ff */
[----:B------:R-:W-:-:S04]  /*49d0*/  IMAD.MOV.U32 R73, RZ, RZ, R75 ;  /* 0x000000ffff497224 */ /* 0x000fc800078e004b */
[----:B------:R-:W-:-:S05]  /*49e0*/  FADD.FTZ R73, R68, R73 ;  /* 0x0000004944497221 */ /* 0x000fca0000010000 */
[----:B------:R-:W-:-:S07]  /*49f0*/  MOV R77, R73 ;  /* 0x00000049004d7202 */ /* 0x000fce0000000f00 */
[----:B------:R-:W-:Y:S05]  /*4a00*/  WARPSYNC.COLLECTIVE R58, `(.L_x_2403) ;  /* 0x000000003a087348 */ /* 0x000fea0003c00000 */
[----:B------:R0:W1:Y:S02]  /*4a10*/  SHFL.BFLY P4, R75, R77, R46, R47 ;  /* 0x0c00002e4d4b7389 */ /* 0x000064000008002f */
[----:B01----:R-:W-:Y:S05]  /*4a20*/  ENDCOLLECTIVE ;  /* 0x000000000000791b */ /* 0x003fea0003800000 */
.L_x_2403:
[----:B------:R-:W-:Y:S02]  /*4a30*/  HFMA2 R46, -RZ, RZ, 0, 9.5367431640625e-07 ;  /* 0x00000010ff2e7431 */ /* 0x000fe400000001ff */
[----:B------:R-:W-:-:S04]  /*4a40*/  IMAD.MOV.U32 R70, RZ, RZ, R75 ;  /* 0x000000ffff467224 */ /* 0x000fc800078e004b */
[----:B------:R-:W-:-:S05]  /*4a50*/  FADD.FTZ R70, R73, R70 ;  /* 0x0000004649467221 */ /* 0x000fca0000010000 */
[----:B------:R-:W-:-:S07]  /*4a60*/  MOV R77, R70 ;  /* 0x00000046004d7202 */ /* 0x000fce0000000f00 */
[----:B------:R-:W-:Y:S05]  /*4a70*/  WARPSYNC.COLLECTIVE R58, `(.L_x_2404) ;  /* 0x000000003a087348 */ /* 0x000fea0003c00000 */
[----:B------:R0:W1:Y:S02]  /*4a80*/  SHFL.BFLY P4, R75, R77, R46, R47 ;  /* 0x0c00002e4d4b7389 */ /* 0x000064000008002f */
[----:B01----:R-:W-:Y:S05]  /*4a90*/  ENDCOLLECTIVE ;  /* 0x000000000000791b */ /* 0x003fea0003800000 */
.L_x_2404:
[----:B------:R-:W-:Y:S05]  /*4aa0*/  BRA `(.L_x_2405) ;  /* 0xfffffff400907947 */ /* 0x000fea000383ffff */
.L_x_2406:
        /* <DEDUP_REMOVED lines=13> */
.L_x_9081:


//--------------------- .text._ZN10layer_norm13ln_fwd_kernelINS_13Kernel_traitsIf13__nv_bfloat16S2_S2_fjLj256ELj1ELj4ELj1ELj16ENS_18Kernel_traits_baseILj256EfS2_S2_S2_fjLj128EEEEELb1ELb1ELb1ELb1EEEvNS_9FwdParamsE --------------------------
	.section	.text._ZN10layer_norm13ln_fwd_kernelINS_13Kernel_traitsIf13__nv_bfloat16S2_S2_fjLj256ELj1ELj4ELj1ELj16ENS_18Kernel_traits_baseILj256EfS2_S2_S2_fjLj128EEEEELb1ELb1ELb1ELb1EEEvNS_9FwdParamsE,"ax",@progbits
	.align	128
        .global         _ZN10layer_norm13ln_fwd_kernelINS_13Kernel_traitsIf13__nv_bfloat16S2_S2_fjLj256ELj1ELj4ELj1ELj16ENS_18Kernel_traits_baseILj256EfS2_S2_S2_fjLj128EEEEELb1ELb1ELb1ELb1EEEvNS_9FwdParamsE
        .type           _ZN10layer_norm13ln_fwd_kernelINS_13Kernel_traitsIf13__nv_bfloat16S2_S2_fjLj256ELj1ELj4ELj1ELj16ENS_18Kernel_traits_baseILj256EfS2_S2_S2_fjLj128EEEEELb1ELb1ELb1ELb1EEEvNS_9FwdParamsE,@function
        .size           _ZN10layer_norm13ln_fwd_kernelINS_13Kernel_traitsIf13__nv_bfloat16S2_S2_fjLj256ELj1ELj4ELj1ELj16ENS_18Kernel_traits_baseILj256EfS2_S2_S2_fjLj128EEEEELb1ELb1ELb1ELb1EEEvNS_9FwdParamsE,(.L_x_9082 - _ZN10layer_norm13ln_fwd_kernelINS_13Kernel_traitsIf13__nv_bfloat16S2_S2_fjLj256ELj1ELj4ELj1ELj16ENS_18Kernel_traits_baseILj256EfS2_S2_S2_fjLj128EEEEELb1ELb1ELb1ELb1EEEvNS_9FwdParamsE)
        .other          _ZN10layer_norm13ln_fwd_kernelINS_13Kernel_traitsIf13__nv_bfloat16S2_S2_fjLj256ELj1ELj4ELj1ELj16ENS_18Kernel_traits_baseILj256EfS2_S2_S2_fjLj128EEEEELb1ELb1ELb1ELb1EEEvNS_9FwdParamsE,@"STO_CUDA_ENTRY STV_DEFAULT"
_ZN10layer_norm13ln_fwd_kernelINS_13Kernel_traitsIf13__nv_bfloat16S2_S2_fjLj256ELj1ELj4ELj1ELj16ENS_18Kernel_traits_baseILj256EfS2_S2_S2_fjLj128EEEEELb1ELb1ELb1ELb1EEEvNS_9FwdParamsE:
.text._ZN10layer_norm13ln_fwd_kernelINS_13Kernel_traitsIf13__nv_bfloat16S2_S2_fjLj256ELj1ELj4ELj1ELj16ENS_18Kernel_traits_baseILj256EfS2_S2_S2_fjLj128EEEEELb1ELb1ELb1ELb1EEEvNS_9FwdParamsE:
        /* <DEDUP_REMOVED lines=45> */
[----:B------:R-:W-:Y:S02]  /*02d0*/  UIADD3 UR22, UPT, UPT, UR7, 0x32370b8f, URZ ;  /* 0x32370b8f07167890 */ /* 0x000fe4000fffe0ff */
[----:B------:R-:W-:Y:S01]  /*02e0*/  UIADD3 UR21, UPT, UPT, UR6, -0x255992d5, URZ ;  /* 0xdaa66d2b06157890 */ /* 0x000fe2000fffe0ff */
[----:B------:R-:W-:Y:S01]  /*02f0*/  @P1 IADD3.X R11, PT, PT, RZ, R5, RZ, P0, !PT ;  /* 0x00000005ff0b1210 */ /* 0x000fe200007fe4ff */
[----:B------:R-:W-:-:S02]  /*0300*/  UIADD3 UR23, UPT, UPT, UR6, 0x78dde6e4, URZ ;  /* 0x78dde6e406177890 */ /* 0x000fc4000fffe0ff */
[----:B------:R-:W-:Y:S01]  /*0310*/  UIADD3 UR24, UPT, UPT, UR7, -0x126145ec, URZ ;  /* 0xed9eba1407187890 */ /* 0x000fe2000fffe0ff */
[--C-:B------:R-:W-:Y:S01]  /*0320*/  SHF.R.U64 R48, R0, 0x2, R11.reuse ;  /* 0x0000000200307819 */ /* 0x100fe2000000120b */
[----:B------:R-:W-:Y:S01]  /*0330*/  IMAD.HI.U32 R4, R49, -0x326172a9, RZ ;  /* 0xcd9e8d5731047827 */ /* 0x000fe200078e00ff */
[----:B------:R-:W-:Y:S01]  /*0340*/  SHF.R.U32.HI R11, RZ, 0x2, R11 ;  /* 0x00000002ff0b7819 */ /* 0x000fe2000001160b */
[----:B------:R-:W-:Y:S02]  /*0350*/  UIADD3 UR26, UPT, UPT, UR7, -0x56f99767, URZ ;  /* 0xa9066899071a7890 */ /* 0x000fe4000fffe0ff */
[----:B------:R-:W-:Y:S01]  /*0360*/  IMAD.HI.U32 R5, R48, -0x2daee0ad, RZ ;  /* 0xd2511f5330057827 */ /* 0x000fe200078e00ff */
[----:B------:R-:W-:Y:S01]  /*0370*/  LOP3.LUT R4, R11, UR6, R4, 0x96, !PT ;  /* 0x000000060b047c12 */ /* 0x000fe2000f8e9604 */
[----:B------:R-:W-:Y:S02]  /*0380*/  UIADD3 UR25, UPT, UPT, UR6, 0x1715609d, URZ ;  /* 0x1715609d06197890 */ /* 0x000fe4000fffe0ff */
[----:B-1----:R-:W-:Y:S01]  /*0390*/  IMAD.WIDE.U32 R6, R50, 0x20, R6 ;  /* 0x0000002032067825 */ /* 0x002fe200078e0006 */
[----:B------:R-:W-:Y:S01]  /*03a0*/  LOP3.LUT R5, R5, UR7, RZ, 0x3c, !PT ;  /* 0x0000000705057c12 */ /* 0x000fe2000f8e3cff */
[----:B------:R-:W-:-:S02]  /*03b0*/  UIADD3 UR27, UPT, UPT, UR6, -0x4ab325aa, URZ ;  /* 0xb54cda56061b7890 */ /* 0x000fc4000fffe0ff */
[----:B--2---:R-:W-:Y:S01]  /*03c0*/  IMAD.WIDE.U32 R2, R50, 0x20, R2 ;  /* 0x0000002032027825 */ /* 0x004fe200078e0002 */
[----:B------:R-:W5:Y:S01]  /*03d0*/  LDG.E.128 R28, desc[UR8][R6.64] ;  /* 0x00000008061c7981 */ /* 0x000f62000c1e1d00 */
[----:B------:R-:W-:Y:S02]  /*03e0*/  UIADD3 UR28, UPT, UPT, UR7, 0x646e171e, URZ ;  /* 0x646e171e071c7890 */ /* 0x000fe4000fffe0ff */
[----:B------:R-:W-:Y:S01]  /*03f0*/  UIADD3 UR30, UPT, UPT, UR7, 0x1fd5c5a3, URZ ;  /* 0x1fd5c5a3071e7890 */ /* 0x000fe2000fffe0ff */
[----:B------:R0:W5:Y:S01]  /*0400*/  LDG.E.128 R32, desc[UR8][R6.64+0x10] ;  /* 0x0000100806207981 */ /* 0x000162000c1e1d00 */
[----:B------:R-:W-:Y:S02]  /*0410*/  UIADD3 UR29, UPT, UPT, UR6, 0x5384540f, URZ ;  /* 0x5384540f061d7890 */ /* 0x000fe4000fffe0ff */
[----:B------:R-:W-:Y:S01]  /*0420*/  UIADD3 UR31, UPT, UPT, UR6, -0xe443238, URZ ;  /* 0xf1bbcdc8061f7890 */ /* 0x000fe2000fffe0ff */
[----:B------:R-:W5:Y:S01]  /*0430*/  LDG.E.128 R20, desc[UR8][R2.64] ;  /* 0x0000000802147981 */ /* 0x000f62000c1e1d00 */
[----:B------:R-:W1:Y:S03]  /*0440*/  LDCU.U8 UR4, c[0x0][0x410] ;  /* 0x00008200ff0477ac */ /* 0x000e660008000000 */
[----:B------:R2:W5:Y:S01]  /*0450*/  LDG.E.128 R24, desc[UR8][R2.64+0x10] ;  /* 0x0000100802187981 */ /* 0x000562000c1e1d00 */
[----:B------:R-:W-:Y:S01]  /*0460*/  UIADD3 UR32, UPT, UPT, UR7, -0x24c28bd8, URZ ;  /* 0xdb3d742807207890 */ /* 0x000fe2000fffe0ff */
[----:B0-----:R-:W-:Y:S01]  /*0470*/  IMAD R7, R48, -0x2daee0ad, RZ ;  /* 0xd2511f5330077824 */ /* 0x001fe200078e02ff */
[----:B------:R-:W-:Y:S01]  /*0480*/  UIADD3 UR33, UPT, UPT, UR6, -0x700cb87f, URZ ;  /* 0x8ff3478106217890 */ /* 0x000fe2000fffe0ff */
[----:B------:R-:W-:Y:S01]  /*0490*/  IMAD.HI.U32 R6, R4, -0x2daee0ad, RZ ;  /* 0xd2511f5304067827 */ /* 0x000fe200078e00ff */
[----:B------:R-:W-:Y:S01]  /*04a0*/  UIADD3 UR34, UPT, UPT, UR7, -0x695add53, URZ ;  /* 0x96a522ad07227890 */ /* 0x000fe2000fffe0ff */
[----:B------:R-:W0:Y:S02]  /*04b0*/  LDCU UR5, c[0x0][0x404] ;  /* 0x00008080ff0577ac */ /* 0x000e240008000800 */
[----:B--2---:R-:W-:Y:S01]  /*04c0*/  IMAD R3, R49, -0x326172a9, RZ ;  /* 0xcd9e8d5731037824 */ /* 0x004fe200078e02ff */
        /* <DEDUP_REMOVED lines=53> */
[----:B------:R-:W-:Y:S01]  /*0820*/  BSSY B0, `(.L_x_2407) ;  /* 0x00003ad000007945 */ /* 0x000fe20003800000 */
[----:B------:R-:W-:Y:S02]  /*0830*/  LOP3.LUT R10, R5, UR34, R10, 0x96, !PT ;  /* 0x00000022050a7c12 */ /* 0x000fe4000f8e960a */
[----:B-1----:R-:W-:Y:S01]  /*0840*/  ISETP.NE.AND P1, PT, RZ, UR4, PT ;  /* 0x00000004ff007c0c */ /* 0x002fe2000bf25270 */
[----:B------:R-:W-:Y:S01]  /*0850*/  IMAD.MOV.U32 R5, RZ, RZ, RZ ;  /* 0x000000ffff057224 */ /* 0x000fe200078e00ff */
[----:B------:R-:W-:Y:S01]  /*0860*/  LOP3.LUT R9, R6, UR33, R9, 0x96, !PT ;  /* 0x0000002106097c12 */ /* 0x000fe2000f8e9609 */
[----:B------:R-:W-:Y:S01]  /*0870*/  IMAD R8, R3, -0x2daee0ad, RZ ;  /* 0xd2511f5303087824 */ /* 0x000fe200078e02ff */
[----:B------:R-:W-:Y:S01]  /*0880*/  LOP3.LUT R7, R0, 0x3, RZ, 0xc0, !PT ;  /* 0x0000000300077812 */ /* 0x000fe200078ec0ff */
[----:B0-234-:R-:W-:-:S08]  /*0890*/  IMAD R6, R4, -0x326172a9, RZ ;  /* 0xcd9e8d5704067824 */ /* 0x01dfd000078e02ff */
.L_x_2477:
[----:B------:R-:W0:Y:S01]  /*08a0*/  LDC.64 R46, c[0x0][0x3f0] ;  /* 0x0000fc00ff2e7b82 */ /* 0x000e220000000a00 */
[----:B------:R-:W-:-:S07]  /*08b0*/  ISETP.NE.U32.AND P0, PT, RZ, UR10, PT ;  /* 0x0000000aff007c0c */ /* 0x000fce000bf05070 */
[----:B------:R-:W1:Y:S08]  /*08c0*/  LDC R60, c[0x0][0x388] ;  /* 0x0000e200ff3c7b82 */ /* 0x000e700000000800 */
[----:B------:R-:W2:Y:S01]  /*08d0*/  LDC.64 R64, c[0x0][0x3f8] ;  /* 0x0000fe00ff407b82 */ /* 0x000ea20000000a00 */
[----:B0-----:R-:W-:-:S05]  /*08e0*/  IMAD.WIDE R46, R51, 0x4, R46 ;  /* 0x00000004332e7825 */ /* 0x001fca00078e022e */
[----:B------:R0:W3:Y:S01]  /*08f0*/  LDG.E R59, desc[UR8][R46.64] ;  /* 0x000000082e3b7981 */ /* 0x0000e2000c1e1900 */
[----:B------:R-:W-:Y:S01]  /*0900*/  ISETP.NE.AND.EX P0, PT, RZ, UR11, PT, P0 ;  /* 0x0000000bff007c0c */ /* 0x000fe2000bf05300 */
[----:B-1----:R-:W-:-:S05]  /*0910*/  IMAD R56, R51, R60, RZ ;  /* 0x0000003c33387224 */ /* 0x002fca00078e02ff */
[----:B0-----:R-:W-:-:S07]  /*0920*/  SHF.R.S32.HI R47, RZ, 0x1f, R56 ;  /* 0x0000001fff2f7819 */ /* 0x001fce0000011438 */
[----:B------:R-:W0:Y:S01]  /*0930*/  @P0 LDC.64 R62, c[0x0][0x3a0] ;  /* 0x0000e800ff3e0b82 */ /* 0x000e220000000a00 */
[----:B------:R-:W-:-:S04]  /*0940*/  LEA.HI R47, R47, R56, RZ, 0x3 ;  /* 0x000000382f2f7211 */ /* 0x000fc800078f18ff */
[----:B------:R-:W-:Y:S01]  /*0950*/  LEA.HI.SX32 R47, R47, R50, 0x1d ;  /* 0x000000322f2f7211 */ /* 0x000fe200078feaff */
[----:B--2---:R-:W-:-:S04]  /*0960*/  IMAD.WIDE R72, R51, 0x4, R64 ;  /* 0x0000000433487825 */ /* 0x004fc800078e0240 */
[----:B0-----:R-:W-:-:S05]  /*0970*/  @P0 IMAD.WIDE.U32 R62, R47, 0x10, R62 ;  /* 0x000000102f3e0825 */ /* 0x001fca00078e003e */
[----:B------:R-:W2:Y:S01]  /*0980*/  @P0 LDG.E.128 R36, desc[UR8][R62.64] ;  /* 0x000000083e240981 */ /* 0x000ea2000c1e1d00 */
[----:B---3--:R-:W-:-:S13]  /*0990*/  ISETP.GE.AND P2, PT, R59, 0x1, PT ;  /* 0x000000013b00780c */ /* 0x008fda0003f46270 */
[----:B------:R-:W0:Y:S01]  /*09a0*/  @P2 LDC.64 R44, c[0x0][0x390] ;  /* 0x0000e400ff2c2b82 */ /* 0x000e220000000a00 */
[----:B------:R-:W-:-:S05]  /*09b0*/  @P2 IADD3 R57, PT, PT, R59, -0x1, RZ ;  /* 0xffffffff3b392810 */ /* 0x000fca0007ffe0ff */
[----:B------:R-:W-:-:S05]  /*09c0*/  @P2 IMAD R57, R57, R60, RZ ;  /* 0x0000003c39392224 */ /* 0x000fca00078e02ff */
[----:B------:R-:W-:-:S04]  /*09d0*/  @P2 SHF.R.S32.HI R58, RZ, 0x1f, R57 ;  /* 0x0000001fff3a2819 */ /* 0x000fc80000011439 */
[----:B------:R-:W-:Y:S02]  /*09e0*/  @P2 LEA.HI R61, R58, R57, RZ, 0x3 ;  /* 0x000000393a3d2211 */ /* 0x000fe400078f18ff */
[----:B------:R-:W-:Y:S02]  /*09f0*/  CS2R R56, SRZ ;  /* 0x0000000000387805 */ /* 0x000fe4000001ff00 */
[----:B------:R-:W-:Y:S01]  /*0a00*/  @P2 IMAD.MOV.U32 R57, RZ, RZ, RZ ;  /* 0x000000ffff392224 */ /* 0x000fe200078e00ff */
[----:B------:R-:W-:Y:S02]  /*0a10*/  @P2 LEA.HI.SX32 R56, R61, R50, 0x1d ;  /* 0x000000323d382211 */ /* 0x000fe400078feaff */
[----:B-----5:R1:W5:Y:S02]  /*0a20*/  LDG.E R61, desc[UR8][R72.64] ;  /* 0x00000008483d7981 */ /* 0x020364000c1e1900 */
[----:B0-----:R-:W-:-:S04]  /*0a30*/  @P2 LEA R44, P3, R56, R44, 0x4 ;  /* 0x0000002c382c2211 */ /* 0x001fc800078620ff */
[----:B------:R-:W-:-:S05]  /*0a40*/  @P2 LEA.HI.X R45, R56, R45, R57, 0x4, P3 ;  /* 0x0000002d382d2211 */ /* 0x000fca00018f2439 */
[----:B------:R-:W3:Y:S01]  /*0a50*/  @P2 LDG.E.128 R40, desc[UR8][R44.64] ;  /* 0x000000082c282981 */ /* 0x000ee2000c1e1d00 */
        /* <DEDUP_REMOVED lines=8> */
[----:B-1----:R-:W-:Y:S06]  /*0ae0*/  @!P2 BRA `(.L_x_2409) ;  /* 0x00000004005ca947 */ /* 0x002fec0003800000 */
        /* <DEDUP_REMOVED lines=16> */
.L_x_2412:
        /* <DEDUP_REMOVED lines=13> */
.L_x_2414:
[----:B------:R-:W-:Y:S05]  /*0cc0*/  BSYNC.RECONVERGENT B3 ;  /* 0x0000000000037941 */ /* 0x000fea0003800200 */
.L_x_2413:
        /* <DEDUP_REMOVED lines=42> */
.L_x_2411:
[----:B------:R-:W-:Y:S05]  /*0f70*/  BSYNC.RECONVERGENT B2 ;  /* 0x0000000000027941 */ /* 0x000fea0003800200 */
.L_x_2410:
[----:B------:R-:W-:Y:S01]  /*0f80*/  I2FP.F32.U32 R4, R4 ;  /* 0x0000000400047245 */ /* 0x000fe20000201000 */
[----:B------:R-:W-:Y:S01]  /*0f90*/  IMAD.MOV.U32 R45, RZ, RZ, 0x2f800000 ;  /* 0x2f800000ff2d7424 */ /* 0x000fe200078e00ff */
[----:B------:R-:W-:-:S03]  /*0fa0*/  SHF.L.U32 R7, R40, 0x10, RZ ;  /* 0x0000001028077819 */ /* 0x000fc600000006ff */
[----:B------:R-:W-:Y:S02]  /*0fb0*/  FFMA.FTZ R4, R4, R45, 1.1641532182693481445e-10 ;  /* 0x2f00000004047423 */ /* 0x000fe4000001002d */
[----:B------:R-:W-:-:S03]  /*0fc0*/  FMUL.FTZ R7, R7, UR13 ;  /* 0x0000000d07077c20 */ /* 0x000fc60008410000 */
[----:B------:R-:W-:Y:S01]  /*0fd0*/  FSETP.GTU.FTZ.AND P3, PT, R4, UR5, PT ;  /* 0x0000000504007c0b */ /* 0x000fe2000bf7c000 */
[----:B------:R-:W-:-:S03]  /*0fe0*/  FMUL.FTZ R7, R7, UR12 ;  /* 0x0000000c07077c20 */ /* 0x000fc60008410000 */
[----:B------:R-:W-:Y:S02]  /*0ff0*/  SEL R4, RZ, 0x1, P3 ;  /* 0x00000001ff047807 */ /* 0x000fe40001800000 */
[----:B------:R-:W-:-:S05]  /*1000*/  FSEL R7, R7, RZ, !P3 ;  /* 0x000000ff07077208 */ /* 0x000fca0005800000 */
[----:B------:R-:W-:Y:S01]  /*1010*/  FMUL.FTZ R62, R28, R7 ;  /* 0x000000071c3e7220 */ /* 0x000fe20000410000 */
[----:B------:R-:W-:Y:S06]  /*1020*/  @!P0 BRA `(.L_x_2415) ;  /* 0x00000000001c8947 */ /* 0x000fec0003800000 */
[----:B------:R-:W-:-:S04]  /*1030*/  IMAD.U32 R7, R36, 0x10000, RZ ;  /* 0x0001000024077824 */ /* 0x000fc800078e00ff */
[----:B------:R-:W-:Y:S01]  /*1040*/  FADD.FTZ R62, R62, R7 ;  /* 0x000000073e3e7221 */ /* 0x000fe20000010000 */
[----:B------:R-:W-:Y:S06]  /*1050*/  BRA `(.L_x_2415) ;  /* 0x0000000000107947 */ /* 0x000fec0003800000 */
.L_x_2409:
[----:B------:R-:W-:Y:S01]  /*1060*/  MOV R62, RZ ;  /* 0x000000ff003e7202 */ /* 0x000fe20000000f00 */
[----:B------:R-:W-:Y:S01]  /*1070*/  IMAD.MOV.U32 R64, RZ, RZ, R8 ;  /* 0x000000ffff407224 */ /* 0x000fe200078e0008 */
[----:B------:R-:W-:Y:S01]  /*1080*/  MOV R44, R7 ;  /* 0x00000007002c7202 */ /* 0x000fe20000000f00 */
[----:B------:R-:W-:-:S07]  /*1090*/  @P0 IMAD.U32 R62, R36, 0x10000, RZ ;  /* 0x00010000243e0824 */ /* 0x000fce00078e00ff */
.L_x_2415:
[----:B------:R-:W-:Y:S05]  /*10a0*/  BSYNC.RECONVERGENT B1 ;  /* 0x0000000000017941 */ /* 0x000fea0003800200 */
.L_x_2408:
        /* <DEDUP_REMOVED lines=11> */
.L_x_2417:
        /* <DEDUP_REMOVED lines=16> */
.L_x_2421:
        /* <DEDUP_REMOVED lines=13> */
.L_x_2423:
[----:B------:R-:W-:Y:S05]  /*1330*/  BSYNC.RECONVERGENT B3 ;  /* 0x0000000000037941 */ /* 0x000fea0003800200 */
.L_x_2422:
        /* <DEDUP_REMOVED lines=41> */
.L_x_2420:
[----:B------:R-:W-:Y:S05]  /*15d0*/  BSYNC.RECONVERGENT B2 ;  /* 0x0000000000027941 */ /* 0x000fea0003800200 */
.L_x_2419:
[----:B------:R-:W-:Y:S01]  /*15e0*/  PRMT R8, R40, 0x7632, R8 ;  /* 0x0000763228087816 */ /* 0x000fe20000000008 */
[----:B------:R-:W-:Y:S01]  /*15f0*/  HFMA2 R44, -RZ, RZ, 0.1171875, 0 ;  /* 0x2f800000ff2c7431 */ /* 0x000fe200000001ff */
[----:B------:R-:W-:Y:S02]  /*1600*/  I2FP.F32.U32 R3, R3 ;  /* 0x0000000300037245 */ /* 0x000fe40000201000 */
[----:B------:R-:W-:Y:S01]  /*1610*/  @P0 SHF.L.U32 R58, R58, 0x10, RZ ;  /* 0x000000103a3a0819 */ /* 0x000fe200000006ff */
[----:B------:R-:W-:Y:S02]  /*1620*/  IMAD.U32 R8, R8, 0x10000, RZ ;  /* 0x0001000008087824 */ /* 0x000fe400078e00ff */
        /* <DEDUP_REMOVED lines=8> */
.L_x_2418:
[----:B------:R-:W-:Y:S05]  /*16b0*/  BSYNC.RECONVERGENT B1 ;  /* 0x0000000000017941 */ /* 0x000fea0003800200 */
.L_x_2416:
        /* <DEDUP_REMOVED lines=10> */
.L_x_2425:
        /* <DEDUP_REMOVED lines=16> */
.L_x_2429:
        /* <DEDUP_REMOVED lines=13> */
.L_x_2431:
[----:B------:R-:W-:Y:S05]  /*1930*/  BSYNC.RECONVERGENT B3 ;  /* 0x0000000000037941 */ /* 0x000fea0003800200 */
.L_x_2430:
        /* <DEDUP_REMOVED lines=42> */
.L_x_2428:
[----:B------:R-:W-:Y:S05]  /*1be0*/  BSYNC.RECONVERGENT B2 ;  /* 0x0000000000027941 */ /* 0x000fea0003800200 */
.L_x_2427:
        /* <DEDUP_REMOVED lines=12> */
.L_x_2426:
[----:B------:R-:W-:Y:S05]  /*1cb0*/  BSYNC.RECONVERGENT B1 ;  /* 0x0000000000017941 */ /* 0x000fea0003800200 */
.L_x_2424:
        /* <DEDUP_REMOVED lines=10> */
.L_x_2433:
        /* <DEDUP_REMOVED lines=16> */
.L_x_2437:
        /* <DEDUP_REMOVED lines=13> */
.L_x_2439:
[----:B------:R-:W-:Y:S05]  /*1f30*/  BSYNC.RECONVERGENT B3 ;  /* 0x0000000000037941 */ /* 0x000fea0003800200 */
.L_x_2438:
        /* <DEDUP_REMOVED lines=42> */
.L_x_2436:
[----:B------:R-:W-:Y:S05]  /*21e0*/  BSYNC.RECONVERGENT B2 ;  /* 0x0000000000027941 */ /* 0x000fea0003800200 */
.L_x_2435:
        /* <DEDUP_REMOVED lines=12> */
.L_x_2434:
[----:B------:R-:W-:Y:S05]  /*22b0*/  BSYNC.RECONVERGENT B1 ;  /* 0x0000000000017941 */ /* 0x000fea0003800200 */
.L_x_2432:
        /* <DEDUP_REMOVED lines=10> */
.L_x_2441:
        /* <DEDUP_REMOVED lines=16> */
.L_x_2445:
        /* <DEDUP_REMOVED lines=13> */
.L_x_2447:
[----:B------:R-:W-:Y:S05]  /*2530*/  BSYNC.RECONVERGENT B3 ;  /* 0x0000000000037941 */ /* 0x000fea0003800200 */
.L_x_2446:
        /* <DEDUP_REMOVED lines=42> */
.L_x_2444:
[----:B------:R-:W-:Y:S05]  /*27e0*/  BSYNC.RECONVERGENT B2 ;  /* 0x0000000000027941 */ /* 0x000fea0003800200 */
.L_x_2443:
        /* <DEDUP_REMOVED lines=12> */
.L_x_2442:
[----:B------:R-:W-:Y:S05]  /*28b0*/  BSYNC.RECONVERGENT B1 ;  /* 0x0000000000017941 */ /* 0x000fea0003800200 */
.L_x_2440:
        /* <DEDUP_REMOVED lines=10> */
.L_x_2449:
        /* <DEDUP_REMOVED lines=16> */
.L_x_2453:
        /* <DEDUP_REMOVED lines=13> */
.L_x_2455:
[----:B------:R-:W-:Y:S05]  /*2b30*/  BSYNC.RECONVERGENT B3 ;  /* 0x0000000000037941 */ /* 0x000fea0003800200 */
.L_x_2454:
        /* <DEDUP_REMOVED lines=42> */
.L_x_2452:
[----:B------:R-:W-:Y:S05]  /*2de0*/  BSYNC.RECONVERGENT B2 ;  /* 0x0000000000027941 */ /* 0x000fea0003800200 */
.L_x_2451:
        /* <DEDUP_REMOVED lines=12> */
.L_x_2450:
[----:B------:R-:W-:Y:S05]  /*2eb0*/  BSYNC.RECONVERGENT B1 ;  /* 0x0000000000017941 */ /* 0x000fea0003800200 */
.L_x_2448:
        /* <DEDUP_REMOVED lines=10> */
.L_x_2457:
        /* <DEDUP_REMOVED lines=16> */
.L_x_2461:
        /* <DEDUP_REMOVED lines=13> */
.L_x_2463:
[----:B------:R-:W-:Y:S05]  /*3130*/  BSYNC.RECONVERGENT B3 ;  /* 0x0000000000037941 */ /* 0x000fea0003800200 */
.L_x_2462:
        /* <DEDUP_REMOVED lines=42> */
.L_x_2460:
[----:B------:R-:W-:Y:S05]  /*33e0*/  BSYNC.RECONVERGENT B2 ;  /* 0x0000000000027941 */ /* 0x000fea0003800200 */
.L_x_2459:
        /* <DEDUP_REMOVED lines=12> */
.L_x_2458:
[----:B------:R-:W-:Y:S05]  /*34b0*/  BSYNC.RECONVERGENT B1 ;  /* 0x0000000000017941 */ /* 0x000fea0003800200 */
.L_x_2456:
        /* <DEDUP_REMOVED lines=10> */
.L_x_2465:
        /* <DEDUP_REMOVED lines=16> */
.L_x_2469:
        /* <DEDUP_REMOVED lines=13> */
.L_x_2471:
[----:B------:R-:W-:Y:S05]  /*3730*/  BSYNC.RECONVERGENT B3 ;  /* 0x0000000000037941 */ /* 0x000fea0003800200 */
.L_x_2470:
        /* <DEDUP_REMOVED lines=42> */
.L_x_2468:
[----:B------:R-:W-:Y:S05]  /*39e0*/  BSYNC.RECONVERGENT B2 ;  /* 0x0000000000027941 */ /* 0x000fea0003800200 */
.L_x_2467:
[----:B------:R-:W-:Y:S01]  /*39f0*/  I2FP.F32.U32 R44, R45 ;  /* 0x0000002d002c7245 */ /* 0x000fe20000201000 */
[----:B------:R-:W-:Y:S01]  /*3a00*/  IMAD.U32 R69, R69, 0x10000, RZ ;  /* 0x0001000045457824 */ /* 0x000fe200078e00ff */
[----:B------:R-:W-:Y:S02]  /*3a10*/  MOV R45, 0x2f800000 ;  /* 0x2f800000002d7802 */ /* 0x000fe40000000f00 */
[----:B------:R-:W-:Y:S01]  /*3a20*/  @P0 SHF.L.U32 R70, R70, 0x10, RZ ;  /* 0x0000001046460819 */ /* 0x000fe200000006ff */
[----:B------:R-:W-:Y:S02]  /*3a30*/  FMUL.FTZ R69, R69, UR13 ;  /* 0x0000000d45457c20 */ /* 0x000fe40008410000 */
[----:B------:R-:W-:Y:S02]  /*3a40*/  FFMA.FTZ R44, R44, R45, 1.1641532182693481445e-10 ;  /* 0x2f0000002c2c7423 */ /* 0x000fe4000001002d */
[----:B------:R-:W-:-:S03]  /*3a50*/  FMUL.FTZ R69, R69, UR12 ;  /* 0x0000000c45457c20 */ /* 0x000fc60008410000 */
[----:B------:R-:W-:-:S04]  /*3a60*/  FSETP.GTU.FTZ.AND P3, PT, R44, UR5, PT ;  /* 0x000000052c007c0b */ /* 0x000fc8000bf7c000 */
[----:B------:R-:W-:Y:S02]  /*3a70*/  FSEL R44, R69, RZ, !P3 ;  /* 0x000000ff452c7208 */ /* 0x000fe40005800000 */
[----:B------:R-:W-:-:S03]  /*3a80*/  SEL R55, RZ, 0x1, P3 ;  /* 0x00000001ff377807 */ /* 0x000fc60001800000 */
[----:B------:R-:W-:-:S04]  /*3a90*/  FMUL.FTZ R69, R35, R44 ;  /* 0x0000002c23457220 */ /* 0x000fc80000410000 */
[----:B------:R-:W-:-:S07]  /*3aa0*/  @P0 FADD.FTZ R69, R69, R70 ;  /* 0x0000004645450221 */ /* 0x000fce0000010000 */
.L_x_2466:
[----:B------:R-:W-:Y:S05]  /*3ab0*/  BSYNC.RECONVERGENT B1 ;  /* 0x0000000000017941 */ /* 0x000fea0003800200 */
.L_x_2464:
        /* <DEDUP_REMOVED lines=33> */
.L_x_2473:
[----:B------:R-:W-:Y:S05]  /*3cd0*/  BSYNC.RECONVERGENT B1 ;  /* 0x0000000000017941 */ /* 0x000fea0003800200 */
.L_x_2472:
        /* <DEDUP_REMOVED lines=40> */
.L_x_2489:
        /* <DEDUP_REMOVED lines=52> */
.L_x_2476:
[----:B------:R-:W-:Y:S05]  /*42a0*/  BSYNC.RECONVERGENT B1 ;  /* 0x0000000000017941 */ /* 0x000fea0003800200 */
.L_x_2475:
[----:B0-----:R-:W0:Y:S02]  /*42b0*/  LDC.64 R44, c[0x0][0x380] ;  /* 0x0000e000ff2c7b82 */ /* 0x001e240000000a00 */
[----:B0-----:R-:W-:-:S04]  /*42c0*/  LEA R51, R44, R51, 0x2 ;  /* 0x000000332c337211 */ /* 0x001fc800078e10ff */
[----:B------:R-:W-:-:S13]  /*42d0*/  ISETP.GE.AND P0, PT, R51, R45, PT ;  /* 0x0000002d3300720c */ /* 0x000fda0003f06270 */
[----:B------:R-:W-:Y:S05]  /*42e0*/  @!P0 BRA `(.L_x_2477) ;  /* 0xffffffc4006c8947 */ /* 0x000fea000383ffff */
[----:B------:R-:W-:Y:S05]  /*42f0*/  BSYNC B0 ;  /* 0x0000000000007941 */ /* 0x000fea0003800000 */
.L_x_2407:
[----:B------:R-:W-:Y:S05]  /*4300*/  EXIT ;  /* 0x000000000000794d */ /* 0x000fea0003800000 */
.L_x_2474:
[----:B------:R-:W-:Y:S01]  /*4310*/  HFMA2 R74, -RZ, RZ, 0, 5.9604644775390625e-08 ;  /* 0x00000001ff4a7431 */ /* 0x000fe200000001ff */
[----:B------:R-:W-:Y:S01]  /*4320*/  BSSY B1, `(.L_x_2478) ;  /* 0x0000007000017945 */ /* 0x000fe20003800000 */
[----:B------:R-:W-:Y:S01]  /*4330*/  IMAD.MOV.U32 R73, RZ, RZ, R70 ;  /* 0x000000ffff497224 */ /* 0x000fe200078e0046 */
[----:B------:R-:W-:Y:S01]  /*4340*/  MOV R75, 0x1f ;  /* 0x0000001f004b7802 */ /* 0x000fe20000000f00 */
[----:B------:R-:W-:-:S07]  /*4350*/  IMAD.MOV.U32 R72, RZ, RZ, -0x1 ;  /* 0xffffffffff487424 */ /* 0x000fce00078e00ff */
[----:B01---5:R-:W-:Y:S05]  /*4360*/  WARPSYNC.COLLECTIVE R72, `(.L_x_2479) ;  /* 0x0000000048087348 */ /* 0x023fea0003c00000 */
[----:B------:R2:W3:Y:S02]  /*4370*/  SHFL.BFLY P2, R71, R73, R74, R75 ;  /* 0x0c00004a49477389 */ /* 0x0004e4000004004b */
[----:B0123-5:R-:W-:Y:S05]  /*4380*/  ENDCOLLECTIVE ;  /* 0x000000000000791b */ /* 0x02ffea0003800000 */
.L_x_2479:
[----:B------:R-:W-:Y:S05]  /*4390*/  BSYNC B1 ;  /* 0x0000000000017941 */ /* 0x000fea0003800000 */
.L_x_2478:
        /* <DEDUP_REMOVED lines=9> */
.L_x_2480:
[----:B------:R-:W-:Y:S02]  /*4430*/  HFMA2 R74, -RZ, RZ, 0, 2.384185791015625e-07 ;  /* 0x00000004ff4a7431 */ /* 0x000fe400000001ff */
[----:B------:R-:W-:-:S04]  /*4440*/  IMAD.MOV.U32 R45, RZ, RZ, R71 ;  /* 0x000000ffff2d7224 */ /* 0x000fc800078e0047 */
[----:B------:R-:W-:-:S05]  /*4450*/  FADD.FTZ R47, R46, R45 ;  /* 0x0000002d2e2f7221 */ /* 0x000fca0000010000 */
[----:B------:R-:W-:-:S07]  /*4460*/  MOV R73, R47 ;  /* 0x0000002f00497202 */ /* 0x000fce0000000f00 */
[----:B------:R-:W-:Y:S05]  /*4470*/  WARPSYNC.COLLECTIVE R72, `(.L_x_2481) ;  /* 0x0000000048087348 */ /* 0x000fea0003c00000 */
[----:B------:R0:W1:Y:S02]  /*4480*/  SHFL.BFLY P2, R71, R73, R74, R75 ;  /* 0x0c00004a49477389 */ /* 0x000064000004004b */
[----:B01----:R-:W-:Y:S05]  /*4490*/  ENDCOLLECTIVE ;  /* 0x000000000000791b */ /* 0x003fea0003800000 */
.L_x_2481:
[----:B------:R-:W-:Y:S02]  /*44a0*/  HFMA2 R74, -RZ, RZ, 0, 4.76837158203125e-07 ;  /* 0x00000008ff4a7431 */ /* 0x000fe400000001ff */
[----:B------:R-:W-:-:S04]  /*44b0*/  IMAD.MOV.U32 R44, RZ, RZ, R71 ;  /* 0x000000ffff2c7224 */ /* 0x000fc800078e0047 */
[----:B------:R-:W-:-:S05]  /*44c0*/  FADD.FTZ R56, R47, R44 ;  /* 0x0000002c2f387221 */ /* 0x000fca0000010000 */
[----:B------:R-:W-:-:S07]  /*44d0*/  MOV R73, R56 ;  /* 0x0000003800497202 */ /* 0x000fce0000000f00 */
[----:B------:R-:W-:Y:S05]  /*44e0*/  WARPSYNC.COLLECTIVE R72, `(.L_x_2482) ;  /* 0x0000000048087348 */ /* 0x000fea0003c00000 */
[----:B------:R0:W1:Y:S02]  /*44f0*/  SHFL.BFLY P2, R71, R73, R74, R75 ;  /* 0x0c00004a49477389 */ /* 0x000064000004004b */
[----:B01----:R-:W-:Y:S05]  /*4500*/  ENDCOLLECTIVE ;  /* 0x000000000000791b */ /* 0x003fea0003800000 */
.L_x_2482:
        /* <DEDUP_REMOVED lines=8> */
.L_x_2483:
        /* <DEDUP_REMOVED lines=24> */
.L_x_2484:
[----:B------:R-:W-:Y:S02]  /*4710*/  HFMA2 R74, -RZ, RZ, 0, 1.1920928955078125e-07 ;  /* 0x00000002ff4a7431 */ /* 0x000fe400000001ff */
[----:B------:R-:W-:-:S04]  /*4720*/  IMAD.MOV.U32 R47, RZ, RZ, R71 ;  /* 0x000000ffff2f7224 */ /* 0x000fc800078e0047 */
[----:B------:R-:W-:-:S05]  /*4730*/  FADD.FTZ R47, R44, R47 ;  /* 0x0000002f2c2f7221 */ /* 0x000fca0000010000 */
[----:B------:R-:W-:-:S07]  /*4740*/  MOV R73, R47 ;  /* 0x0000002f00497202 */ /* 0x000fce0000000f00 */
[----:B------:R-:W-:Y:S05]  /*4750*/  WARPSYNC.COLLECTIVE R72, `(.L_x_2485) ;  /* 0x0000000048087348 */ /* 0x000fea0003c00000 */
[----:B------:R0:W1:Y:S02]  /*4760*/  SHFL.BFLY P2, R71, R73, R74, R75 ;  /* 0x0c00004a49477389 */ /* 0x000064000004004b */
[----:B01----:R-:W-:Y:S05]  /*4770*/  ENDCOLLECTIVE ;  /* 0x000000000000791b */ /* 0x003fea0003800000 */
.L_x_2485:
[----:B------:R-:W-:Y:S02]  /*4780*/  HFMA2 R74, -RZ, RZ, 0, 2.384185791015625e-07 ;  /* 0x00000004ff4a7431 */ /* 0x000fe400000001ff */
[----:B------:R-:W-:-:S04]  /*4790*/  IMAD.MOV.U32 R46, RZ, RZ, R71 ;  /* 0x000000ffff2e7224 */ /* 0x000fc800078e0047 */
[----:B------:R-:W-:-:S05]  /*47a0*/  FADD.FTZ R46, R47, R46 ;  /* 0x0000002e2f2e7221 */ /* 0x000fca0000010000 */
[----:B------:R-:W-:-:S07]  /*47b0*/  MOV R73, R46 ;  /* 0x0000002e00497202 */ /* 0x000fce0000000f00 */
[----:B------:R-:W-:Y:S05]  /*47c0*/  WARPSYNC.COLLECTIVE R72, `(.L_x_2486) ;  /* 0x0000000048087348 */ /* 0x000fea0003c00000 */
[----:B------:R0:W1:Y:S02]  /*47d0*/  SHFL.BFLY P2, R71, R73, R74, R75 ;  /* 0x0c00004a49477389 */ /* 0x000064000004004b */
[----:B01----:R-:W-:Y:S05]  /*47e0*/  ENDCOLLECTIVE ;  /* 0x000000000000791b */ /* 0x003fea0003800000 */
.L_x_2486:
[----:B------:R-:W-:Y:S02]  /*47f0*/  HFMA2 R74, -RZ, RZ, 0, 4.76837158203125e-07 ;  /* 0x00000008ff4a7431 */ /* 0x000fe400000001ff */
[----:B------:R-:W-:-:S04]  /*4800*/  IMAD.MOV.U32 R59, RZ, RZ, R71 ;  /* 0x000000ffff3b7224 */ /* 0x000fc800078e0047 */
[----:B------:R-:W-:-:S05]  /*4810*/  FADD.FTZ R59, R46, R59 ;  /* 0x0000003b2e3b7221 */ /* 0x000fca0000010000 */
[----:B------:R-:W-:-:S07]  /*4820*/  MOV R73, R59 ;  /* 0x0000003b00497202 */ /* 0x000fce0000000f00 */
[----:B------:R-:W-:Y:S05]  /*4830*/  WARPSYNC.COLLECTIVE R72, `(.L_x_2487) ;  /* 0x0000000048087348 */ /* 0x000fea0003c00000 */
[----:B------:R0:W1:Y:S02]  /*4840*/  SHFL.BFLY P2, R71, R73, R74, R75 ;  /* 0x0c00004a49477389 */ /* 0x000064000004004b */
[----:B01----:R-:W-:Y:S05]  /*4850*/  ENDCOLLECTIVE ;  /* 0x000000000000791b */ /* 0x003fea0003800000 */
.L_x_2487:
[----:B------:R-:W-:Y:S02]  /*4860*/  HFMA2 R74, -RZ, RZ, 0, 9.5367431640625e-07 ;  /* 0x00000010ff4a7431 */ /* 0x000fe400000001ff */
[----:B------:R-:W-:-:S04]  /*4870*/  IMAD.MOV.U32 R56, RZ, RZ, R71 ;  /* 0x000000ffff387224 */ /* 0x000fc800078e0047 */
[----:B------:R-:W-:-:S05]  /*4880*/  FADD.FTZ R56, R59, R56 ;  /* 0x000000383b387221 */ /* 0x000fca0000010000 */
[----:B------:R-:W-:-:S07]  /*4890*/  MOV R73, R56 ;  /* 0x0000003800497202 */ /* 0x000fce0000000f00 */
[----:B------:R-:W-:Y:S05]  /*48a0*/  WARPSYNC.COLLECTIVE R72, `(.L_x_2488) ;  /* 0x0000000048087348 */ /* 0x000fea0003c00000 */
[----:B------:R0:W1:Y:S02]  /*48b0*/  SHFL.BFLY P2, R71, R73, R74, R75 ;  /* 0x0c00004a49477389 */ /* 0x000064000004004b */
[----:B01----:R-:W-:Y:S05]  /*48c0*/  ENDCOLLECTIVE ;  /* 0x000000000000791b */ /* 0x003fea0003800000 */
.L_x_2488:
[----:B------:R-:W-:Y:S05]  /*48d0*/  BRA `(.L_x_2489) ;  /* 0xfffffff400a07947 */ /* 0x000fea000383ffff */
.L_x_2490:
        /* <DEDUP_REMOVED lines=10> */
.L_x_9082:


//--------------------- .text._ZN10layer_norm13ln_fwd_kernelINS_13Kernel_traitsI13__nv_bfloat16S2_fS2_fjLj256ELj1ELj4ELj1ELj16ENS_18Kernel_traits_baseILj256ES2_S2_fS2_fjLj128EEEEELb0ELb0ELb0ELb0EEEvNS_9FwdParamsE --------------------------
	.section	.text._ZN10layer_norm13ln_fwd_kernelINS_13Kernel_traitsI13__nv_bfloat16S2_fS2_fjLj256ELj1ELj4ELj1ELj16ENS_18Kernel_traits_baseILj256ES2_S2_fS2_fjLj128EEEEELb0ELb0ELb0ELb0EEEvNS_9FwdParamsE,"ax",@progbits
	.align	128
        .global         _ZN10layer_norm13ln_fwd_kernelINS_13Kernel_traitsI13__nv_bfloat16S2_fS2_fjLj256ELj1ELj4ELj1ELj16ENS_18Kernel_traits_baseILj256ES2_S2_fS2_fjLj128EEEEELb0ELb0ELb0ELb0EEEvNS_9FwdParamsE
        .type           _ZN10layer_norm13ln_fwd_kernelINS_13Kernel_traitsI13__nv_bfloat16S2_fS2_fjLj256ELj1ELj4ELj1ELj16ENS_18Kernel_traits_baseILj256ES2_S2_fS2_fjLj128EEEEELb0ELb0ELb0ELb0EEEvNS_9FwdParamsE,@function
        .size           _ZN10layer_norm13ln_fwd_kernelINS_13Kernel_traitsI13__nv_bfloat16S2_fS2_fjLj256ELj1ELj4ELj1ELj16ENS_18Kernel_traits_baseILj256ES2_S2_fS2_fjLj128EEEEELb0ELb0ELb0ELb0EEEvNS_9FwdParamsE,(.L_x_9083 - _ZN10layer_norm13ln_fwd_kernelINS_13Kernel_traitsI13__nv_bfloat16S2_fS2_fjLj256ELj1ELj4ELj1ELj16ENS_18Kernel_traits_baseILj256ES2_S2_fS2_fjLj128EEEEELb0ELb0ELb0ELb0EEEvNS_9FwdParamsE)
        .other          _ZN10layer_norm13ln_fwd_kernelINS_13Kernel_traitsI13__nv_bfloat16S2_fS2_fjLj256ELj1ELj4ELj1ELj16ENS_18Kernel_traits_baseILj256ES2_S2_fS2_fjLj128EEEEELb0ELb0ELb0ELb0EEEvNS_9FwdParamsE,@"STO_CUDA_ENTRY STV_DEFAULT"
_ZN10layer_norm13ln_fwd_kernelINS_13Kernel_traitsI13__nv_bfloat16S2_fS2_fjLj256ELj1ELj4ELj1ELj16ENS_18Kernel_traits_baseILj256ES2_S2_fS2_fjLj128EEEEELb0ELb0ELb0ELb0EEEvNS_9FwdParamsE:
.text._ZN10layer_norm13ln_fwd_kernelINS_13Kernel_traitsI13__nv_bfloat16S2_fS2_fjLj256ELj1ELj4ELj1ELj16ENS_18Kernel_traits_baseILj256ES2_S2_fS2_fjLj128EEEEELb0ELb0ELb0ELb0EEEvNS_9FwdParamsE:
        /* <DEDUP_REMOVED lines=27> */
.L_x_2492:
[----:B------:R-:W-:Y:S05]  /*01b0*/  BSYNC.RECONVERGENT B0 ;  /* 0x0000000000007941 */ /* 0x000fea0003800200 */
.L_x_2491:
        /* <DEDUP_REMOVED lines=11> */
[----:B------:R-:W4:Y:S01]  /*0270*/  LDCU.64 UR10, c[0x0][0x3a0] ;  /* 0x00007400ff0a77ac */ /* 0x000f220008000a00 */
[----:B-1----:R-:W-:-:S04]  /*0280*/  ISETP.NE.U32.AND P0, PT, RZ, UR8, PT ;  /* 0x00000008ff007c0c */ /* 0x002fc8000bf05070 */
[----:B------:R-:W-:Y:S02]  /*0290*/  ISETP.NE.AND.EX P0, PT, RZ, UR9, PT, P0 ;  /* 0x00000009ff007c0c */ /* 0x000fe4000bf05300 */
[----:B0-----:R-:W-:-:S13]  /*02a0*/  ISETP.NE.AND P1, PT, RZ, UR4, PT ;  /* 0x00000004ff007c0c */ /* 0x001fda000bf25270 */
.L_x_2500:
[----:B------:R-:W0:Y:S02]  /*02b0*/  @P0 LDC.64 R12, c[0x0][0x3e0] ;  /* 0x0000f800ff0c0b82 */ /* 0x000e240000000a00 */
[----:B0-----:R-:W-:-:S06]  /*02c0*/  @P0 IMAD.WIDE R12, R0, 0x2, R12 ;  /* 0x00000002000c0825 */ /* 0x001fcc00078e020c */
[----:B------:R-:W5:Y:S01]  /*02d0*/  @P0 LDG.E.U16 R12, desc[UR6][R12.64] ;  /* 0x000000060c0c0981 */ /* 0x000f62000c1e1500 */
[----:B------:R-:W-:Y:S01]  /*02e0*/  ISETP.GT.U32.AND P4, PT, R26, -0x21, PT ;  /* 0xffffffdf1a00780c */ /* 0x000fe20003f84070 */
[----:B--2---:R-:W-:Y:S01]  /*02f0*/  IMAD R14, R0, UR12, RZ ;  /* 0x0000000c000e7c24 */ /* 0x004fe2000f8e02ff */
[----:B------:R-:W-:Y:S01]  /*0300*/  BSSY.RECONVERGENT B0, `(.L_x_2493) ;  /* 0x000003e000007945 */ /* 0x000fe20003800200 */
[----:B------:R-:W-:-:S03]  /*0310*/  HFMA2 R29, -RZ, RZ, 1.875, 0 ;  /* 0x3f800000ff1d7431 */ /* 0x000fc600000001ff */
[----:B------:R-:W-:-:S04]  /*0320*/  SHF.R.S32.HI R15, RZ, 0x1f, R14 ;  /* 0x0000001fff0f7819 */ /* 0x000fc8000001140e */
[----:B------:R-:W-:-:S04]  /*0330*/  LEA.HI R28, R15, R14, RZ, 0x3 ;  /* 0x0000000e0f1c7211 */ /* 0x000fc800078f18ff */
[----:B------:R-:W-:Y:S02]  /*0340*/  LEA.HI.SX32 R28, R28, R27, 0x1d ;  /* 0x0000001b1c1c7211 */ /* 0x000fe400078feaff */
[----:B-----5:R-:W-:Y:S01]  /*0350*/  @P0 SHF.L.U32 R29, R12, 0x10, RZ ;  /* 0x000000100c1d0819 */ /* 0x020fe200000006ff */
[----:B------:R-:W-:Y:S06]  /*0360*/  @P4 BRA `(.L_x_2494) ;  /* 0x0000000000dc4947 */ /* 0x000fec0003800000 */
[----:B------:R-:W0:Y:S02]  /*0370*/  LDC.64 R12, c[0x0][0x390] ;  /* 0x0000e400ff0c7b82 */ /* 0x000e240000000a00 */
[----:B0-----:R-:W-:-:S06]  /*0380*/  IMAD.WIDE.U32 R12, R28, 0x10, R12 ;  /* 0x000000101c0c7825 */ /* 0x001fcc00078e000c */
[----:B------:R-:W5:Y:S01]  /*0390*/  LDG.E.128 R12, desc[UR6][R12.64] ;  /* 0x000000060c0c7981 */ /* 0x000f62000c1e1d00 */
[----:B----4-:R-:W-:-:S04]  /*03a0*/  UISETP.NE.U32.AND UP0, UPT, UR10, URZ, UPT ;  /* 0x000000ff0a00728c */ /* 0x010fc8000bf05070 */
[----:B------:R-:W-:-:S09]  /*03b0*/  UISETP.NE.AND.EX UP0, UPT, UR11, URZ, UPT, UP0 ;  /* 0x000000ff0b00728c */ /* 0x000fd2000bf05300 */
[----:B------:R-:W-:Y:S05]  /*03c0*/  BRA.U !UP0, `(.L_x_2495) ;  /* 0x0000000108647547 */ /* 0x000fea000b800000 */
[----:B------:R-:W0:Y:S02]  /*03d0*/  LDC.64 R30, c[0x0][0x3a0] ;  /* 0x0000e800ff1e7b82 */ /* 0x000e240000000a00 */
[----:B0-----:R-:W-:-:S05]  /*03e0*/  IMAD.WIDE.U32 R30, R28, 0x20, R30 ;  /* 0x000000201c1e7825 */ /* 0x001fca00078e001e */
[----:B------:R-:W2:Y:S04]  /*03f0*/  LDG.E.128 R20, desc[UR6][R30.64] ;  /* 0x000000061e147981 */ /* 0x000ea8000c1e1d00 */
[----:B------:R-:W4:Y:S01]  /*0400*/  LDG.E.128 R16, desc[UR6][R30.64+0x10] ;  /* 0x000010061e107981 */ /* 0x000f22000c1e1d00 */
[C---:B-----5:R-:W-:Y:S02]  /*0410*/  PRMT R32, R12.reuse, 0x7632, R32 ;  /* 0x000076320c207816 */ /* 0x060fe40000000020 */
[----:B------:R-:W-:Y:S02]  /*0420*/  SHF.L.U32 R33, R12, 0x10, RZ ;  /* 0x000000100c217819 */ /* 0x000fe400000006ff */
[----:B------:R-:W-:Y:S02]  /*0430*/  SHF.L.U32 R32, R32, 0x10, RZ ;  /* 0x0000001020207819 */ /* 0x000fe400000006ff */
[----:B------:R-:W-:-:S02]  /*0440*/  PRMT R12, R13, 0x7632, R12 ;  /* 0x000076320d0c7816 */ /* 0x000fc4000000000c */
[----:B------:R-:W-:Y:S02]  /*0450*/  SHF.L.U32 R13, R13, 0x10, RZ ;  /* 0x000000100d0d7819 */ /* 0x000fe400000006ff */
[----:B------:R-:W-:Y:S01]  /*0460*/  SHF.L.U32 R12, R12, 0x10, RZ ;  /* 0x000000100c0c7819 */ /* 0x000fe200000006ff */
[-C--:B--2---:R-:W-:Y:S01]  /*0470*/  FFMA.FTZ R20, R33, R29.reuse, R20 ;  /* 0x0000001d21147223 */ /* 0x084fe20000010014 */
[-C--:B------:R-:W-:Y:S01]  /*0480*/  FFMA.FTZ R21, R32, R29.reuse, R21 ;  /* 0x0000001d20157223 */ /* 0x080fe20000010015 */
[C---:B------:R-:W-:Y:S01]  /*0490*/  PRMT R32, R14.reuse, 0x7632, R32 ;  /* 0x000076320e207816 */ /* 0x040fe20000000020 */
[-C--:B------:R-:W-:Y:S01]  /*04a0*/  FFMA.FTZ R22, R13, R29.reuse, R22 ;  /* 0x0000001d0d167223 */ /* 0x080fe20000010016 */
[----:B------:R-:W-:Y:S01]  /*04b0*/  SHF.L.U32 R33, R14, 0x10, RZ ;  /* 0x000000100e217819 */ /* 0x000fe200000006ff */
[-C--:B------:R-:W-:Y:S01]  /*04c0*/  FFMA.FTZ R23, R12, R29.reuse, R23 ;  /* 0x0000001d0c177223 */ /* 0x080fe20000010017 */
[C---:B------:R-:W-:Y:S02]  /*04d0*/  PRMT R14, R15.reuse, 0x7632, R14 ;  /* 0x000076320f0e7816 */ /* 0x040fe4000000000e */
[----:B------:R-:W-:Y:S01]  /*04e0*/  SHF.L.U32 R15, R15, 0x10, RZ ;  /* 0x000000100f0f7819 */ /* 0x000fe200000006ff */
[----:B----4-:R-:W-:Y:S01]  /*04f0*/  FFMA.FTZ R16, R33, R29, R16 ;  /* 0x0000001d21107223 */ /* 0x010fe20000010010 */
[----:B------:R-:W-:-:S02]  /*0500*/  SHF.L.U32 R32, R32, 0x10, RZ ;  /* 0x0000001020207819 */ /* 0x000fc400000006ff */
[----:B------:R-:W-:Y:S01]  /*0510*/  SHF.L.U32 R14, R14, 0x10, RZ ;  /* 0x000000100e0e7819 */ /* 0x000fe200000006ff */
[-C--:B------:R-:W-:Y:S02]  /*0520*/  FFMA.FTZ R18, R15, R29.reuse, R18 ;  /* 0x0000001d0f127223 */ /* 0x080fe40000010012 */
[-C--:B------:R-:W-:Y:S02]  /*0530*/  FFMA.FTZ R17, R32, R29.reuse, R17 ;  /* 0x0000001d20117223 */ /* 0x080fe40000010011 */
[----:B------:R-:W-:Y:S01]  /*0540*/  FFMA.FTZ R19, R14, R29, R19 ;  /* 0x0000001d0e137223 */ /* 0x000fe20000010013 */
[----:B------:R-:W-:Y:S06]  /*0550*/  BRA `(.L_x_2496) ;  /* 0x0000000000507947 */ /* 0x000fec0003800000 */
.L_x_2495:
[C---:B-----5:R-:W-:Y:S02]  /*0560*/  PRMT R17, R13.reuse, 0x7632, R17 ;  /* 0x000076320d117816 */ /* 0x060fe40000000011 */
[----:B------:R-:W-:Y:S02]  /*0570*/  SHF.L.U32 R22, R13, 0x10, RZ ;  /* 0x000000100d167819 */ /* 0x000fe400000006ff */
[----:B------:R-:W-:Y:S02]  /*0580*/  PRMT R16, R12, 0x7632, R16 ;  /* 0x000076320c107816 */ /* 0x000fe40000000010 */
[----:B------:R-:W-:Y:S01]  /*0590*/  PRMT R13, R14, 0x7632, R13 ;  /* 0x000076320e0d7816 */ /* 0x000fe2000000000d */
[----:B------:R-:W-:Y:S01]  /*05a0*/  FMUL.FTZ R22, R22, R29 ;  /* 0x0000001d16167220 */ /* 0x000fe20000410000 */
[----:B------:R-:W-:Y:S02]  /*05b0*/  PRMT R19, R15, 0x7632, R19 ;  /* 0x000076320f137816 */ /* 0x000fe40000000013 */
[----:B------:R-:W-:-:S02]  /*05c0*/  SHF.L.U32 R18, R14, 0x10, RZ ;  /* 0x000000100e127819 */ /* 0x000fc400000006ff */
        /* <DEDUP_REMOVED lines=10> */
[-C--:B------:R-:W-:Y:S01]  /*0670*/  FMUL.FTZ R23, R30, R29.reuse ;  /* 0x0000001d1e177220 */ /* 0x080fe20000410000 */
[----:B------:R-:W-:-:S02]  /*0680*/  FMUL.FTZ R17, R32, R29 ;  /* 0x0000001d20117220 */ /* 0x000fc40000410000 */
[----:B------:R-:W-:-:S07]  /*0690*/  FMUL.FTZ R19, R36, R29 ;  /* 0x0000001d24137220 */ /* 0x000fce0000410000 */
.L_x_2496:
[----:B------:R-:W0:Y:S02]  /*06a0*/  LDC.64 R12, c[0x0][0x3a8] ;  /* 0x0000ea00ff0c7b82 */ /* 0x000e240000000a00 */
[----:B0-----:R-:W-:-:S05]  /*06b0*/  IMAD.WIDE.U32 R12, R28, 0x20, R12 ;  /* 0x000000201c0c7825 */ /* 0x001fca00078e000c */
[----:B------:R0:W-:Y:S04]  /*06c0*/  STG.E.128 desc[UR6][R12.64], R20 ;  /* 0x000000140c007986 */ /* 0x0001e8000c101d06 */
[----:B------:R0:W-:Y:S02]  /*06d0*/  STG.E.128 desc[UR6][R12.64+0x10], R16 ;  /* 0x000010100c007986 */ /* 0x0001e4000c101d06 */
.L_x_2494:
[----:B---34-:R-:W-:Y:S05]  /*06e0*/  BSYNC.RECONVERGENT B0 ;  /* 0x0000000000007941 */ /* 0x018fea0003800200 */
.L_x_2493:
        /* <DEDUP_REMOVED lines=53> */
.L_x_2512:
        /* <DEDUP_REMOVED lines=14> */
[----:B0-----:R-:W-:Y:S02]  /*0b20*/  FSEL R12, R31, RZ, !P1 ;  /* 0x000000ff1f0c7208 */ /* 0x001fe40004800000 */
[----:B------:R-:W-:Y:S02]  /*0b30*/  PRMT R13, R8, 0x7632, R13 ;  /* 0x00007632080d7816 */ /* 0x000fe4000000000d */
[----:B------:R-:W-:Y:S01]  /*0b40*/  PRMT R15, R4, 0x7632, R15 ;  /* 0x00007632040f7816 */ /* 0x000fe2000000000f */
[--C-:B------:R-:W-:Y:S01]  /*0b50*/  FADD.FTZ R14, R21, -R12.reuse ;  /* 0x8000000c150e7221 */ /* 0x100fe20000010000 */
[----:B------:R-:W-:Y:S01]  /*0b60*/  PRMT R31, R9, 0x7632, R31 ;  /* 0x00007632091f7816 */ /* 0x000fe2000000001f */
[--C-:B------:R-:W-:Y:S01]  /*0b70*/  FADD.FTZ R30, R23, -R12.reuse ;  /* 0x8000000c171e7221 */ /* 0x100fe20000010000 */
        /* <DEDUP_REMOVED lines=9> */
[--C-:B------:R-:W-:Y:S01]  /*0c10*/  FADD.FTZ R14, R20, -R12.reuse ;  /* 0x8000000c140e7221 */ /* 0x100fe20000010000 */
[----:B------:R-:W-:Y:S02]  /*0c20*/  SHF.L.U32 R13, R4, 0x10, RZ ;  /* 0x00000010040d7819 */ /* 0x000fe400000006ff */
[----:B------:R-:W-:Y:S01]  /*0c30*/  FFMA.FTZ R32, R32, R31, R33 ;  /* 0x0000001f20207223 */ /* 0x000fe20000010021 */
[----:B------:R-:W-:Y:S02]  /*0c40*/  IMAD.U32 R31, R8, 0x10000, RZ ;  /* 0x00010000081f7824 */ /* 0x000fe400078e00ff */
[----:B------:R-:W-:Y:S01]  /*0c50*/  FMUL.FTZ R14, R29, R14 ;  /* 0x0000000e1d0e7220 */ /* 0x000fe20000410000 */
[----:B------:R-:W-:Y:S01]  /*0c60*/  SHF.L.U32 R36, R5, 0x10, RZ ;  /* 0x0000001005247819 */ /* 0x000fe200000006ff */
[----:B------:R-:W-:Y:S01]  /*0c70*/  FMUL.FTZ R33, R29, R34 ;  /* 0x000000221d217220 */ /* 0x000fe20000410000 */
[----:B------:R-:W-:Y:S01]  /*0c80*/  FADD.FTZ R34, R16, -R12 ;  /* 0x8000000c10227221 */ /* 0x000fe20000010000 */
[----:B------:R-:W-:Y:S01]  /*0c90*/  FFMA.FTZ R31, R14, R31, R13 ;  /* 0x0000001f0e1f7223 */ /* 0x000fe2000001000d */
[----:B------:R-:W-:-:S02]  /*0ca0*/  SHF.L.U32 R14, R9, 0x10, RZ ;  /* 0x00000010090e7819 */ /* 0x000fc400000006ff */
[----:B------:R-:W-:Y:S02]  /*0cb0*/  SHF.L.U32 R13, R10, 0x10, RZ ;  /* 0x000000100a0d7819 */ /* 0x000fe400000006ff */
[----:B------:R-:W-:Y:S01]  /*0cc0*/  SHF.L.U32 R15, R6, 0x10, RZ ;  /* 0x00000010060f7819 */ /* 0x000fe200000006ff */
[----:B------:R-:W-:Y:S01]  /*0cd0*/  FFMA.FTZ R33, R33, R14, R36 ;  /* 0x0000000e21217223 */ /* 0x000fe20000010024 */
[----:B------:R-:W-:Y:S01]  /*0ce0*/  FMUL.FTZ R14, R29, R34 ;  /* 0x000000221d0e7220 */ /* 0x000fe20000410000 */
[----:B------:R-:W-:Y:S01]  /*0cf0*/  FADD.FTZ R34, R17, -R12 ;  /* 0x8000000c11227221 */ /* 0x000fe20000010000 */
[----:B------:R-:W-:Y:S02]  /*0d00*/  SHF.L.U32 R35, R24, 0x10, RZ ;  /* 0x0000001018237819 */ /* 0x000fe400000006ff */
[----:B------:R-:W-:Y:S01]  /*0d10*/  FFMA.FTZ R14, R14, R13, R15 ;  /* 0x0000000d0e0e7223 */ /* 0x000fe2000001000f */
[----:B------:R-:W-:Y:S01]  /*0d20*/  SHF.L.U32 R13, R3, 0x10, RZ ;  /* 0x00000010030d7819 */ /* 0x000fe200000006ff */
[----:B------:R-:W-:Y:S01]  /*0d30*/  FMUL.FTZ R34, R29, R34 ;  /* 0x000000221d227220 */ /* 0x000fe20000410000 */
[----:B------:R-:W-:-:S03]  /*0d40*/  SHF.L.U32 R36, R7, 0x10, RZ ;  /* 0x0000001007247819 */ /* 0x000fc600000006ff */
        /* <DEDUP_REMOVED lines=17> */
.L_x_2499:
[----:B------:R-:W-:Y:S05]  /*0e60*/  BSYNC.RECONVERGENT B0 ;  /* 0x0000000000007941 */ /* 0x000fea0003800200 */
.L_x_2498:
[----:B01----:R-:W0:Y:S02]  /*0e70*/  LDC.64 R12, c[0x0][0x380] ;  /* 0x0000e000ff0c7b82 */ /* 0x003e240000000a00 */
[----:B0-----:R-:W-:-:S04]  /*0e80*/  LEA R0, R12, R0, 0x2 ;  /* 0x000000000c007211 */ /* 0x001fc800078e10ff */
[----:B------:R-:W-:-:S13]  /*0e90*/  ISETP.GE.AND P2, PT, R0, R13, PT ;  /* 0x0000000d0000720c */ /* 0x000fda0003f46270 */
[----:B------:R-:W-:Y:S05]  /*0ea0*/  @!P2 BRA `(.L_x_2500) ;  /* 0xfffffff40000a947 */ /* 0x000fea000383ffff */
[----:B------:R-:W-:Y:S05]  /*0eb0*/  EXIT ;  /* 0x000000000000794d */ /* 0x000fea0003800000 */
.L_x_2497:
        /* <DEDUP_REMOVED lines=8> */
.L_x_2502:
[----:B------:R-:W-:Y:S05]  /*0f40*/  BSYNC B0 ;  /* 0x0000000000007941 */ /* 0x000fea0003800000 */
.L_x_2501:
        /* <DEDUP_REMOVED lines=9> */
.L_x_2503:
[----:B------:R-:W-:Y:S01]  /*0fe0*/  HFMA2 R29, -RZ, RZ, 0, 2.384185791015625e-07 ;  /* 0x00000004ff1d7431 */ /* 0x000fe200000001ff */
[----:B------:R-:W-:-:S05]  /*0ff0*/  MOV R13, R37 ;  /* 0x00000025000d7202 */ /* 0x000fca0000000f00 */
[----:B------:R-:W-:-:S05]  /*1000*/  FADD.FTZ R32, R30, R13 ;  /* 0x0000000d1e207221 */ /* 0x000fca0000010000 */
[----:B------:R-:W-:-:S07]  /*1010*/  MOV R36, R32 ;  /* 0x0000002000247202 */ /* 0x000fce0000000f00 */
[----:B------:R-:W-:Y:S05]  /*1020*/  WARPSYNC.COLLECTIVE R14, `(.L_x_2504) ;  /* 0x000000000e087348 */ /* 0x000fea0003c00000 */
[----:B------:R0:W1:Y:S02]  /*1030*/  SHFL.BFLY P5, R37, R36, R29, R15 ;  /* 0x0c00001d24257389 */ /* 0x00006400000a000f */
[----:B01----:R-:W-:Y:S05]  /*1040*/  ENDCOLLECTIVE ;  /* 0x000000000000791b */ /* 0x003fea0003800000 */
.L_x_2504:
[----:B------:R-:W-:Y:S01]  /*1050*/  HFMA2 R29, -RZ, RZ, 0, 4.76837158203125e-07 ;  /* 0x00000008ff1d7431 */ /* 0x000fe200000001ff */
[----:B------:R-:W-:-:S05]  /*1060*/  MOV R13, R37 ;  /* 0x00000025000d7202 */ /* 0x000fca0000000f00 */
[----:B------:R-:W-:Y:S02]  /*1070*/  FADD.FTZ R33, R32, R13 ;  /* 0x0000000d20217221 */ /* 0x000fe40000010000 */
[----:B------:R-:W0:Y:S03]  /*1080*/  LDC R13, c[0x0][0x400] ;  /* 0x00010000ff0d7b82 */ /* 0x000e260000000800 */
[----:B------:R-:W-:-:S07]  /*1090*/  MOV R36, R33 ;  /* 0x0000002100247202 */ /* 0x000fce0000000f00 */
[----:B0-----:R-:W-:Y:S05]  /*10a0*/  WARPSYNC.COLLECTIVE R14, `(.L_x_2505) ;  /* 0x000000000e087348 */ /* 0x001fea0003c00000 */
[----:B------:R1:W2:Y:S02]  /*10b0*/  SHFL.BFLY P5, R37, R36, R29, R15 ;  /* 0x0c00001d24257389 */ /* 0x0002a400000a000f */
[----:B012---:R-:W-:Y:S05]  /*10c0*/  ENDCOLLECTIVE ;  /* 0x000000000000791b */ /* 0x007fea0003800000 */
.L_x_2505:
[----:B------:R-:W-:Y:S01]  /*10d0*/  HFMA2 R29, -RZ, RZ, 0, 9.5367431640625e-07 ;  /* 0x00000010ff1d7431 */ /* 0x000fe200000001ff */
[----:B------:R-:W-:-:S05]  /*10e0*/  MOV R34, R37 ;  /* 0x0000002500227202 */ /* 0x000fca0000000f00 */
[----:B------:R-:W-:-:S05]  /*10f0*/  FADD.FTZ R34, R33, R34 ;  /* 0x0000002221227221 */ /* 0x000fca0000010000 */
[----:B------:R-:W-:-:S07]  /*1100*/  MOV R36, R34 ;  /* 0x0000002200247202 */ /* 0x000fce0000000f00 */
[----:B------:R-:W-:Y:S05]  /*1110*/  WARPSYNC.COLLECTIVE R14, `(.L_x_2506) ;  /* 0x000000000e087348 */ /* 0x000fea0003c00000 */
[----:B------:R0:W1:Y:S02]  /*1120*/  SHFL.BFLY P5, R37, R36, R29, R15 ;  /* 0x0c00001d24257389 */ /* 0x00006400000a000f */
[----:B01----:R-:W-:Y:S05]  /*1130*/  ENDCOLLECTIVE ;  /* 0x000000000000791b */ /* 0x003fea0003800000 */
.L_x_2506:
[----:B------:R-:W-:Y:S02]  /*1140*/  HFMA2 R29, -RZ, RZ, 0, 5.9604644775390625e-08 ;  /* 0x00000001ff1d7431 */ /* 0x000fe400000001ff */
        /* <DEDUP_REMOVED lines=26> */
.L_x_2507:
[----:B------:R-:W-:Y:S01]  /*12f0*/  HFMA2 R29, -RZ, RZ, 0, 1.1920928955078125e-07 ;  /* 0x00000002ff1d7431 */ /* 0x000fe200000001ff */
[----:B------:R-:W-:-:S05]  /*1300*/  MOV R33, R37 ;  /* 0x0000002500217202 */ /* 0x000fca0000000f00 */
[----:B------:R-:W-:-:S05]  /*1310*/  FADD.FTZ R33, R12, R33 ;  /* 0x000000210c217221 */ /* 0x000fca0000010000 */
[----:B------:R-:W-:-:S07]  /*1320*/  MOV R36, R33 ;  /* 0x0000002100247202 */ /* 0x000fce0000000f00 */
[----:B------:R-:W-:Y:S05]  /*1330*/  WARPSYNC.COLLECTIVE R14, `(.L_x_2508) ;  /* 0x000000000e087348 */ /* 0x000fea0003c00000 */
[----:B------:R0:W1:Y:S02]  /*1340*/  SHFL.BFLY P5, R37, R36, R29, R15 ;  /* 0x0c00001d24257389 */ /* 0x00006400000a000f */
[----:B01----:R-:W-:Y:S05]  /*1350*/  ENDCOLLECTIVE ;  /* 0x000000000000791b */ /* 0x003fea0003800000 */
.L_x_2508:
[----:B------:R-:W-:Y:S01]  /*1360*/  HFMA2 R29, -RZ, RZ, 0, 2.384185791015625e-07 ;  /* 0x00000004ff1d7431 */ /* 0x000fe200000001ff */
[----:B------:R-:W-:-:S05]  /*1370*/  MOV R30, R37 ;  /* 0x00000025001e7202 */ /* 0x000fca0000000f00 */
[----:B------:R-:W-:-:S05]  /*1380*/  FADD.FTZ R30, R33, R30 ;  /* 0x0000001e211e7221 */ /* 0x000fca0000010000 */
[----:B------:R-:W-:-:S07]  /*1390*/  MOV R36, R30 ;  /* 0x0000001e00247202 */ /* 0x000fce0000000f00 */
[----:B------:R-:W-:Y:S05]  /*13a0*/  WARPSYNC.COLLECTIVE R14, `(.L_x_2509) ;  /* 0x000000000e087348 */ /* 0x000fea0003c00000 */
[----:B------:R0:W1:Y:S02]  /*13b0*/  SHFL.BFLY P5, R37, R36, R29, R15 ;  /* 0x0c00001d24257389 */ /* 0x00006400000a000f */
[----:B01----:R-:W-:Y:S05]  /*13c0*/  ENDCOLLECTIVE ;  /* 0x000000000000791b */ /* 0x003fea0003800000 */
.L_x_2509:
[----:B------:R-:W-:Y:S01]  /*13d0*/  HFMA2 R29, -RZ, RZ, 0, 4.76837158203125e-07 ;  /* 0x00000008ff1d7431 */ /* 0x000fe200000001ff */
[----:B------:R-:W-:-:S05]  /*13e0*/  MOV R35, R37 ;  /* 0x0000002500237202 */ /* 0x000fca0000000f00 */
[----:B------:R-:W-:-:S05]  /*13f0*/  FADD.FTZ R35, R30, R35 ;  /* 0x000000231e237221 */ /* 0x000fca0000010000 */
[----:B------:R-:W-:-:S07]  /*1400*/  MOV R36, R35 ;  /* 0x0000002300247202 */ /* 0x000fce0000000f00 */
[----:B------:R-:W-:Y:S05]  /*1410*/  WARPSYNC.COLLECTIVE R14, `(.L_x_2510) ;  /* 0x000000000e087348 */ /* 0x000fea0003c00000 */
[----:B------:R0:W1:Y:S02]  /*1420*/  SHFL.BFLY P5, R37, R36, R29, R15 ;  /* 0x0c00001d24257389 */ /* 0x00006400000a000f */
[----:B01----:R-:W-:Y:S05]  /*1430*/  ENDCOLLECTIVE ;  /* 0x000000000000791b */ /* 0x003fea0003800000 */
.L_x_2510:
[----:B------:R-:W-:Y:S01]  /*1440*/  HFMA2 R29, -RZ, RZ, 0, 9.5367431640625e-07 ;  /* 0x00000010ff1d7431 */ /* 0x000fe200000001ff */
[----:B------:R-:W-:-:S05]  /*1450*/  MOV R32, R37 ;  /* 0x0000002500207202 */ /* 0x000fca0000000f00 */
[----:B------:R-:W-:-:S05]  /*1460*/  FADD.FTZ R32, R35, R32 ;  /* 0x0000002023207221 */ /* 0x000fca0000010000 */
[----:B------:R-:W-:-:S07]  /*1470*/  MOV R36, R32 ;  /* 0x0000002000247202 */ /* 0x000fce0000000f00 */
[----:B------:R-:W-:Y:S05]  /*1480*/  WARPSYNC.COLLECTIVE R14, `(.L_x_2511) ;  /* 0x000000000e087348 */ /* 0x000fea0003c00000 */
[----:B------:R0:W1:Y:S02]  /*1490*/  SHFL.BFLY P5, R37, R36, R29, R15 ;  /* 0x0c00001d24257389 */ /* 0x00006400000a000f */
[----:B01----:R-:W-:Y:S05]  /*14a0*/  ENDCOLLECTIVE ;  /* 0x000000000000791b */ /* 0x003fea0003800000 */
.L_x_2511:
[----:B------:R-:W-:Y:S05]  /*14b0*/  BRA `(.L_x_2512) ;  /* 0xfffffff400607947 */ /* 0x000fea000383ffff */
.L_x_2513:
        /* <DEDUP_REMOVED lines=12> */
.L_x_9083:


//--------------------- .text._ZN10layer_norm13ln_fwd_kernelINS_13Kernel_traitsI13__nv_bfloat16S2_fS2_fjLj256ELj1ELj4ELj1ELj16ENS_18Kernel_traits_baseILj256ES2_S2_fS2_fjLj128EEEEELb0ELb0ELb0ELb1EEEvNS_9FwdParamsE --------------------------
	.section	.text._ZN10layer_norm13ln_fwd_kernelINS_13Kernel_traitsI13__nv_bfloat16S2_fS2_fjLj256ELj1ELj4ELj1ELj16ENS_18Kernel_traits_baseILj256ES2_S2_fS2_fjLj128EEEEELb0ELb0ELb0ELb1EEEvNS_9FwdParamsE,"ax",@progbits
	.align	128
        .global         _ZN10layer_norm13ln_fwd_kernelINS_13Kernel_traitsI13__nv_bfloat16S2_fS2_fjLj256ELj1ELj4ELj1ELj16ENS_18Kernel_traits_baseILj256ES2_S2_fS2_fjLj128EEEEELb0ELb0ELb0ELb1EEEvNS_9FwdParamsE
        .type           _ZN10layer_norm13ln_fwd_kernelINS_13Kernel_traitsI13__nv_bfloat16S2_fS2_fjLj256ELj1ELj4ELj1ELj16ENS_18Kernel_traits_baseILj256ES2_S2_fS2_fjLj128EEEEELb0ELb0ELb0ELb1EEEvNS_9FwdParamsE,@function
        .size           _ZN10layer_norm13ln_fwd_kernelINS_13Kernel_traitsI13__nv_bfloat16S2_fS2_fjLj256ELj1ELj4ELj1ELj16ENS_18Kernel_traits_baseILj256ES2_S2_fS2_fjLj128EEEEELb0ELb0ELb0ELb1EEEvNS_9FwdParamsE,(.L_x_9084 - _ZN10layer_norm13ln_fwd_kernelINS_13Kernel_traitsI13__nv_bfloat16S2_fS2_fjLj256ELj1ELj4ELj1ELj16ENS_18Kernel_traits_baseILj256ES2_S2_fS2_fjLj128EEEEELb0ELb0ELb0ELb1EEEvNS_9FwdParamsE)
        .other          _ZN10layer_norm13ln_fwd_kernelINS_13Kernel_traitsI13__nv_bfloat16S2_fS2_fjLj256ELj1ELj4ELj1ELj16ENS_18Kernel_traits_baseILj256ES2_S2_fS2_fjLj128EEEEELb0ELb0ELb0ELb1EEEvNS_9FwdParamsE,@"STO_CUDA_ENTRY STV_DEFAULT"
_ZN10layer_norm13ln_fwd_kernelINS_13Kernel_traitsI13__nv_bfloat16S2_fS2_fjLj256ELj1ELj4ELj1ELj16ENS_18Kernel_traits_baseILj256ES2_S2_fS2_fjLj128EEEEELb0ELb0ELb0ELb1EEEvNS_9FwdParamsE:
.text._ZN10layer_norm13ln_fwd_kernelINS_13Kernel_traitsI13__nv_bfloat16S2_fS2_fjLj256ELj1ELj4ELj1ELj16ENS_18Kernel_traits_baseILj256ES2_S2_fS2_fjLj128EEEEELb0ELb0ELb0ELb1EEEvNS_9FwdParamsE:
        /* <DEDUP_REMOVED lines=26> */
[----:B-----5:R-:W-:Y:S02]  /*01a0*/  PRMT R22, R15, 0x7632, R22 ;  /* 0x000076320f167816 */ /* 0x020fe40000000016 */
[----:B------:R-:W-:Y:S01]  /*01b0*/  PRMT R16, R14, 0x7632, R16 ;  /* 0x000076320e107816 */ /* 0x000fe20000000010 */
[----:B------:R-:W2:Y:S01]  /*01c0*/  LDCU.U8 UR8, c[0x0][0x410] ;  /* 0x00008200ff0877ac */ /* 0x000ea20008000000 */
[----:B------:R-:W-:Y:S02]  /*01d0*/  PRMT R26, R13, 0x7632, R26 ;  /* 0x000076320d1a7816 */ /* 0x000fe4000000001a */
[----:B------:R-:W-:Y:S01]  /*01e0*/  PRMT R28, R12, 0x7632, R28 ;  /* 0x000076320c1c7816 */ /* 0x000fe2000000001c */
[----:B-1----:R-:W-:-:S04]  /*01f0*/  UISETP.NE.U32.AND UP0, UPT, UR4, URZ, UPT ;  /* 0x000000ff0400728c */ /* 0x002fc8000bf05070 */
[----:B------:R-:W-:-:S09]  /*0200*/  UISETP.NE.AND.EX UP0, UPT, UR5, URZ, UPT, UP0 ;  /* 0x000000ff0500728c */ /* 0x000fd2000bf05300 */
[----:B--2---:R-:W-:Y:S05]  /*0210*/  BRA.U UP0, `(.L_x_2514) ;  /* 0x00000009007c7547 */ /* 0x004fea000b800000 */
[----:B------:R-:W1:Y:S01]  /*0220*/  LDCU.64 UR4, c[0x0][0x3e0] ;  /* 0x00007c00ff0477ac */ /* 0x000e620008000a00 */
[C---:B------:R-:W-:Y:S02]  /*0230*/  PRMT R33, R8.reuse, 0x7632, R33 ;  /* 0x0000763208217816 */ /* 0x040fe40000000021 */
[----:B------:R-:W-:Y:S01]  /*0240*/  SHF.L.U32 R7, R8, 0x10, RZ ;  /* 0x0000001008077819 */ /* 0x000fe200000006ff */
[----:B------:R-:W2:Y:S01]  /*0250*/  LDCU UR9, c[0x0][0x388] ;  /* 0x00007100ff0977ac */ /* 0x000ea20008000800 */
[----:B------:R-:W-:Y:S02]  /*0260*/  PRMT R8, R9, 0x7632, R8 ;  /* 0x0000763209087816 */ /* 0x000fe40000000008 */
[----:B------:R-:W-:Y:S02]  /*0270*/  PRMT R31, R10, 0x7632, R31 ;  /* 0x000076320a1f7816 */ /* 0x000fe4000000001f */
[----:B------:R-:W-:Y:S02]  /*0280*/  PRMT R29, R11, 0x7632, R29 ;  /* 0x000076320b1d7816 */ /* 0x000fe4000000001d */
[----:B------:R-:W-:-:S02]  /*0290*/  SHF.L.U32 R24, R28, 0x10, RZ ;  /* 0x000000101c187819 */ /* 0x000fc400000006ff */
[----:B------:R-:W-:Y:S02]  /*02a0*/  SHF.L.U32 R25, R26, 0x10, RZ ;  /* 0x000000101a197819 */ /* 0x000fe400000006ff */
[----:B------:R-:W-:Y:S02]  /*02b0*/  SHF.L.U32 R0, R12, 0x10, RZ ;  /* 0x000000100c007819 */ /* 0x000fe400000006ff */
[----:B0-----:R-:W-:Y:S02]  /*02c0*/  SHF.L.U32 R2, R13, 0x10, RZ ;  /* 0x000000100d027819 */ /* 0x001fe400000006ff */
[----:B-1----:R-:W-:Y:S01]  /*02d0*/  ISETP.NE.U32.AND P0, PT, RZ, UR4, PT ;  /* 0x00000004ff007c0c */ /* 0x002fe2000bf05070 */
[----:B------:R-:W0:Y:S01]  /*02e0*/  LDCU UR4, c[0x0][0x448] ;  /* 0x00008900ff0477ac */ /* 0x000e220008000800 */
[----:B------:R-:W-:Y:S02]  /*02f0*/  SHF.L.U32 R3, R14, 0x10, RZ ;  /* 0x000000100e037819 */ /* 0x000fe400000006ff */
[----:B------:R-:W-:-:S02]  /*0300*/  SHF.L.U32 R4, R15, 0x10, RZ ;  /* 0x000000100f047819 */ /* 0x000fc400000006ff */
[----:B------:R-:W-:Y:S02]  /*0310*/  SHF.L.U32 R21, R9, 0x10, RZ ;  /* 0x0000001009157819 */ /* 0x000fe400000006ff */
[----:B------:R-:W-:Y:S02]  /*0320*/  SHF.L.U32 R20, R10, 0x10, RZ ;  /* 0x000000100a147819 */ /* 0x000fe400000006ff */
[----:B------:R-:W-:Y:S02]  /*0330*/  SHF.L.U32 R23, R11, 0x10, RZ ;  /* 0x000000100b177819 */ /* 0x000fe400000006ff */
[----:B------:R-:W-:Y:S02]  /*0340*/  ISETP.NE.AND.EX P0, PT, RZ, UR5, PT, P0 ;  /* 0x00000005ff007c0c */ /* 0x000fe4000bf05300 */
[----:B------:R-:W-:Y:S02]  /*0350*/  SHF.L.U32 R26, R16, 0x10, RZ ;  /* 0x00000010101a7819 */ /* 0x000fe400000006ff */
[----:B------:R-:W-:-:S02]  /*0360*/  SHF.L.U32 R22, R22, 0x10, RZ ;  /* 0x0000001016167819 */ /* 0x000fc400000006ff */
[----:B------:R-:W-:Y:S02]  /*0370*/  SHF.L.U32 R33, R33, 0x10, RZ ;  /* 0x0000001021217819 */ /* 0x000fe400000006ff */
[----:B------:R-:W-:Y:S02]  /*0380*/  SHF.L.U32 R28, R8, 0x10, RZ ;  /* 0x00000010081c7819 */ /* 0x000fe400000006ff */
[----:B------:R-:W-:Y:S02]  /*0390*/  SHF.L.U32 R31, R31, 0x10, RZ ;  /* 0x000000101f1f7819 */ /* 0x000fe400000006ff */
[----:B0-2---:R-:W-:-:S07]  /*03a0*/  SHF.L.U32 R29, R29, 0x10, RZ ;  /* 0x000000101d1d7819 */ /* 0x005fce00000006ff */
.L_x_2516:
[----:B------:R-:W0:Y:S01]  /*03b0*/  @P0 LDC.64 R10, c[0x0][0x3e0] ;  /* 0x0000f800ff0a0b82 */ /* 0x000e220000000a00 */
[----:B------:R-:W-:-:S05]  /*03c0*/  IMAD R12, R6, UR9, RZ ;  /* 0x00000009060c7c24 */ /* 0x000fca000f8e02ff */
[----:B------:R-:W-:Y:S02]  /*03d0*/  SHF.R.S32.HI R13, RZ, 0x1f, R12 ;  /* 0x0000001fff0d7819 */ /* 0x000fe4000001140c */
[----:B------:R-:W1:Y:S02]  /*03e0*/  LDC.64 R8, c[0x0][0x390] ;  /* 0x0000e400ff087b82 */ /* 0x000e640000000a00 */
[----:B------:R-:W-:-:S04]  /*03f0*/  LEA.HI R12, R13, R12, RZ, 0x3 ;  /* 0x0000000c0d0c7211 */ /* 0x000fc800078f18ff */
[----:B------:R-:W-:Y:S02]  /*0400*/  LEA.HI.SX32 R27, R12, R5, 0x1d ;  /* 0x000000050c1b7211 */ /* 0x000fe400078feaff */
[----:B------:R-:W2:Y:S01]  /*0410*/  LDC.64 R12, c[0x0][0x3a8] ;  /* 0x0000ea00ff0c7b82 */ /* 0x000ea20000000a00 */
[----:B0-----:R-:W-:-:S06]  /*0420*/  @P0 IMAD.WIDE R14, R6, 0x2, R10 ;  /* 0x00000002060e0825 */ /* 0x001fcc00078e020a */
[----:B------:R-:W3:Y:S01]  /*0430*/  @P0 LDG.E.U16 R14, desc[UR6][R14.64] ;  /* 0x000000060e0e0981 */ /* 0x000ee2000c1e1500 */
[----:B-1----:R-:W-:-:S06]  /*0440*/  IMAD.WIDE.U32 R8, R27, 0x10, R8 ;  /* 0x000000101b087825 */ /* 0x002fcc00078e0008 */
[----:B------:R-:W4:Y:S01]  /*0450*/  LDG.E.128 R8, desc[UR6][R8.64] ;  /* 0x0000000608087981 */ /* 0x000f22000c1e1d00 */
[----:B------:R-:W-:Y:S01]  /*0460*/  HFMA2 R30, -RZ, RZ, 1.875, 0 ;  /* 0x3f800000ff1e7431 */ /* 0x000fe200000001ff */
[----:B------:R-:W-:Y:S01]  /*0470*/  UMOV UR5, 0xffffffff ;  /* 0xffffffff00057882 */ /* 0x000fe20000000000 */
[----:B------:R-:W-:Y:S02]  /*0480*/  ISETP.NE.AND P1, PT, R5, RZ, PT ;  /* 0x000000ff0500720c */ /* 0x000fe40003f25270 */
[----:B---3--:R-:W-:Y:S02]  /*0490*/  @P0 SHF.L.U32 R30, R14, 0x10, RZ ;  /* 0x000000100e1e0819 */ /* 0x008fe400000006ff */
[C---:B----4-:R-:W-:Y:S02]  /*04a0*/  PRMT R16, R8.reuse, 0x7632, R16 ;  /* 0x0000763208107816 */ /* 0x050fe40000000010 */
[----:B------:R-:W-:Y:S02]  /*04b0*/  SHF.L.U32 R35, R8, 0x10, RZ ;  /* 0x0000001008237819 */ /* 0x000fe400000006ff */
[----:B------:R-:W-:-:S02]  /*04c0*/  PRMT R18, R9, 0x7632, R18 ;  /* 0x0000763209127816 */ /* 0x000fc40000000012 */
[----:B------:R-:W-:Y:S02]  /*04d0*/  SHF.L.U32 R17, R9, 0x10, RZ ;  /* 0x0000001009117819 */ /* 0x000fe400000006ff */
[----:B------:R-:W-:Y:S02]  /*04e0*/  PRMT R32, R10, 0x7632, R32 ;  /* 0x000076320a207816 */ /* 0x000fe40000000020 */
[----:B------:R-:W-:Y:S01]  /*04f0*/  PRMT R15, R11, 0x7632, R15 ;  /* 0x000076320b0f7816 */ /* 0x000fe2000000000f */
[----:B--2---:R-:W-:Y:S01]  /*0500*/  IMAD.WIDE.U32 R8, R27, 0x20, R12 ;  /* 0x000000201b087825 */ /* 0x004fe200078e000c */
[----:B------:R-:W-:-:S03]  /*0510*/  SHF.L.U32 R37, R16, 0x10, RZ ;  /* 0x0000001010257819 */ /* 0x000fc600000006ff */
[-C--:B------:R-:W-:Y:S01]  /*0520*/  FMUL.FTZ R16, R35, R30.reuse ;  /* 0x0000001e23107220 */ /* 0x080fe20000410000 */
[----:B------:R-:W-:Y:S02]  /*0530*/  SHF.L.U32 R19, R10, 0x10, RZ ;  /* 0x000000100a137819 */ /* 0x000fe400000006ff */
[----:B------:R-:W-:Y:S01]  /*0540*/  SHF.L.U32 R13, R18, 0x10, RZ ;  /* 0x00000010120d7819 */ /* 0x000fe200000006ff */
[-C--:B------:R-:W-:Y:S01]  /*0550*/  FMUL.FTZ R18, R17, R30.reuse ;  /* 0x0000001e11127220 */ /* 0x080fe20000410000 */
[----:B------:R-:W-:Y:S02]  /*0560*/  SHF.L.U32 R11, R11, 0x10, RZ ;  /* 0x000000100b0b7819 */ /* 0x000fe400000006ff */
[----:B------:R-:W-:Y:S02]  /*0570*/  SHF.L.U32 R35, R32, 0x10, RZ ;  /* 0x0000001020237819 */ /* 0x000fe400000006ff */
[----:B------:R-:W-:Y:S01]  /*0580*/  SHF.L.U32 R15, R15, 0x10, RZ ;  /* 0x000000100f0f7819 */ /* 0x000fe200000006ff */
[----:B------:R-:W-:Y:S01]  /*0590*/  FADD.FTZ R10, RZ, R16 ;  /* 0x00000010ff0a7221 */ /* 0x000fe20000010000 */
[-C--:B------:R-:W-:Y:S01]  /*05a0*/  FMUL.FTZ R17, R37, R30.reuse ;  /* 0x0000001e25117220 */ /* 0x080fe20000410000 */
[-C--:B------:R-:W-:Y:S01]  /*05b0*/  FMUL.FTZ R12, R19, R30.reuse ;  /* 0x0000001e130c7220 */ /* 0x080fe20000410000 */
[-C--:B------:R-:W-:Y:S01]  /*05c0*/  FMUL.FTZ R19, R13, R30.reuse ;  /* 0x0000001e0d137220 */ /* 0x080fe20000410000 */
[-C--:B------:R-:W-:Y:S01]  /*05d0*/  FMUL.FTZ R14, R11, R30.reuse ;  /* 0x0000001e0b0e7220 */ /* 0x080fe20000410000 */
[-C--:B------:R-:W-:Y:S01]  /*05e0*/  FMUL.FTZ R13, R35, R30.reuse ;  /* 0x0000001e230d7220 */ /* 0x080fe20000410000 */
[----:B------:R-:W-:Y:S01]  /*05f0*/  FMUL.FTZ R15, R15, R30 ;  /* 0x0000001e0f0f7220 */ /* 0x000fe20000410000 */
[----:B------:R-:W-:Y:S01]  /*0600*/  FADD.FTZ R11, R17, R10 ;  /* 0x0000000a110b7221 */ /* 0x000fe20000010000 */
[----:B------:R0:W-:Y:S03]  /*0610*/  STG.E.128 desc[UR6][R8.64], R16 ;  /* 0x0000001008007986 */ /* 0x0001e6000c101d06 */
        /* <DEDUP_REMOVED lines=45> */
.L_x_2533:
        /* <DEDUP_REMOVED lines=21> */
[----:B------:R-:W-:Y:S01]  /*0a40*/  FADD.FTZ R13, R17, -R8 ;  /* 0x80000008110d7221 */ /* 0x000fe20000010000 */
[----:B------:R-:W-:Y:S01]  /*0a50*/  FFMA.FTZ R10, R10, R20, R3 ;  /* 0x000000140a0a7223 */ /* 0x000fe20000010003 */
[C---:B------:R-:W-:Y:S01]  /*0a60*/  FMUL.FTZ R8, R32.reuse, R19 ;  /* 0x0000001320087220 */ /* 0x040fe20000410000 */
[----:B------:R-:W-:Y:S01]  /*0a70*/  FMUL.FTZ R37, R32, R37 ;  /* 0x0000002520257220 */ /* 0x000fe20000410000 */
[----:B------:R-:W0:Y:S01]  /*0a80*/  @!P1 LDC.64 R18, c[0x0][0x3c0] ;  /* 0x0000f000ff129b82 */ /* 0x000e220000000a00 */
[----:B------:R-:W-:Y:S01]  /*0a90*/  FFMA.FTZ R9, R9, R21, R2 ;  /* 0x0000001509097223 */ /* 0x000fe20000010002 */
[----:B------:R-:W-:Y:S01]  /*0aa0*/  FFMA.FTZ R8, R8, R28, R25 ;  /* 0x0000001c08087223 */ /* 0x000fe20000010019 */
[----:B------:R-:W-:Y:S01]  /*0ab0*/  F2FP.BF16.F32.PACK_AB R10, R15, R10 ;  /* 0x0000000a0f0a723e */ /* 0x000fe200000010ff */
[----:B------:R-:W-:Y:S01]  /*0ac0*/  FFMA.FTZ R11, R37, R23, R4 ;  /* 0x00000017250b7223 */ /* 0x000fe20000010004 */
[C---:B------:R-:W-:Y:S01]  /*0ad0*/  FMUL.FTZ R35, R32.reuse, R35 ;  /* 0x0000002320237220 */ /* 0x040fe20000410000 */
[----:B------:R-:W-:Y:S01]  /*0ae0*/  FMUL.FTZ R13, R32, R13 ;  /* 0x0000000d200d7220 */ /* 0x000fe20000410000 */
[----:B------:R-:W-:Y:S01]  /*0af0*/  F2FP.BF16.F32.PACK_AB R9, R8, R9 ;  /* 0x000000090809723e */ /* 0x000fe200000010ff */
[----:B------:R-:W1:Y:S01]  /*0b00*/  @!P1 LDC.64 R16, c[0x0][0x3c8] ;  /* 0x0000f200ff109b82 */ /* 0x000e620000000a00 */
[----:B------:R-:W-:Y:S01]  /*0b10*/  FFMA.FTZ R8, R35, R7, R0 ;  /* 0x0000000723087223 */ /* 0x000fe20000010000 */
[----:B------:R-:W-:Y:S01]  /*0b20*/  F2FP.BF16.F32.PACK_AB R11, R12, R11 ;  /* 0x0000000b0c0b723e */ /* 0x000fe200000010ff */
[----:B------:R-:W-:-:S05]  /*0b30*/  FFMA.FTZ R35, R13, R33, R24 ;  /* 0x000000210d237223 */ /* 0x000fca0000010018 */
[----:B------:R-:W2:Y:S01]  /*0b40*/  LDC.64 R14, c[0x0][0x428] ;  /* 0x00010a00ff0e7b82 */ /* 0x000ea20000000a00 */
[----:B------:R-:W-:-:S07]  /*0b50*/  F2FP.BF16.F32.PACK_AB R8, R35, R8 ;  /* 0x000000082308723e */ /* 0x000fce00000010ff */
        /* <DEDUP_REMOVED lines=11> */
.L_x_2514:
[----:B------:R-:W1:Y:S02]  /*0c10*/  LDCU.64 UR4, c[0x0][0x3e0] ;  /* 0x00007c00ff0477ac */ /* 0x000e640008000a00 */
[----:B-1----:R-:W-:-:S04]  /*0c20*/  UISETP.NE.U32.AND UP0, UPT, UR4, URZ, UPT ;  /* 0x000000ff0400728c */ /* 0x002fc8000bf05070 */
[----:B------:R-:W-:-:S09]  /*0c30*/  UISETP.NE.AND.EX UP0, UPT, UR5, URZ, UPT, UP0 ;  /* 0x000000ff0500728c */ /* 0x000fd2000bf05300 */
[----:B------:R-:W-:Y:S05]  /*0c40*/  BRA.U !UP0, `(.L_x_2517) ;  /* 0x00000009087c7547 */ /* 0x000fea000b800000 */
[----:B------:R-:W-:Y:S01]  /*0c50*/  PRMT R31, R8, 0x7632, R31 ;  /* 0x00007632081f7816 */ /* 0x000fe2000000001f */
[----:B------:R-:W1:Y:S01]  /*0c60*/  LDCU UR4, c[0x0][0x388] ;  /* 0x00007100ff0477ac */ /* 0x000e620008000800 */
[----:B------:R-:W-:Y:S02]  /*0c70*/  PRMT R29, R9, 0x7632, R29 ;  /* 0x00007632091d7816 */ /* 0x000fe4000000001d */
[----:B------:R-:W-:Y:S01]  /*0c80*/  PRMT R27, R10, 0x7632, R27 ;  /* 0x000076320a1b7816 */ /* 0x000fe2000000001b */
[----:B------:R-:W2:Y:S01]  /*0c90*/  LDCU UR5, c[0x0][0x448] ;  /* 0x00008900ff0577ac */ /* 0x000ea20008000800 */
[----:B------:R-:W-:Y:S02]  /*0ca0*/  PRMT R23, R11, 0x7632, R23 ;  /* 0x000076320b177816 */ /* 0x000fe40000000017 */
        /* <DEDUP_REMOVED lines=15> */
[----:B-12---:R-:W-:-:S07]  /*0da0*/  SHF.L.U32 R23, R23, 0x10, RZ ;  /* 0x0000001017177819 */ /* 0x006fce00000006ff */
.L_x_2519:
        /* <DEDUP_REMOVED lines=10> */
[----:B------:R0:W4:Y:S01]  /*0e50*/  LDG.E.U16 R33, desc[UR6][R36.64] ;  /* 0x0000000624217981 */ /* 0x000122000c1e1500 */
[----:B--2---:R-:W-:-:S05]  /*0e60*/  IMAD.WIDE.U32 R34, R30, 0x20, R34 ;  /* 0x000000201e227825 */ /* 0x004fca00078e0022 */
[----:B------:R-:W2:Y:S04]  /*0e70*/  LDG.E.128 R12, desc[UR6][R34.64] ;  /* 0x00000006220c7981 */ /* 0x000ea8000c1e1d00 */
[----:B------:R1:W5:Y:S01]  /*0e80*/  LDG.E.128 R16, desc[UR6][R34.64+0x10] ;  /* 0x0000100622107981 */ /* 0x000362000c1e1d00 */
[----:B------:R-:W-:Y:S01]  /*0e90*/  UMOV UR9, 0xffffffff ;  /* 0xffffffff00097882 */ /* 0x000fe20000000000 */
[----:B------:R-:W-:Y:S02]  /*0ea0*/  ISETP.NE.AND P0, PT, R5, RZ, PT ;  /* 0x000000ff0500720c */ /* 0x000fe40003f05270 */
[----:B---3--:R-:W-:Y:S02]  /*0eb0*/  PRMT R32, R8, 0x7632, R32 ;  /* 0x0000763208207816 */ /* 0x008fe40000000020 */
[----:B0-----:R-:W-:-:S02]  /*0ec0*/  PRMT R36, R9, 0x7632, R36 ;  /* 0x0000763209247816 */ /* 0x001fc40000000024 */
[----:B------:R-:W-:Y:S02]  /*0ed0*/  SHF.L.U32 R8, R8, 0x10, RZ ;  /* 0x0000001008087819 */ /* 0x000fe400000006ff */
[----:B------:R-:W-:Y:S02]  /*0ee0*/  SHF.L.U32 R9, R9, 0x10, RZ ;  /* 0x0000001009097819 */ /* 0x000fe400000006ff */
[----:B----4-:R-:W-:Y:S02]  /*0ef0*/  SHF.L.U32 R33, R33, 0x10, RZ ;  /* 0x0000001021217819 */ /* 0x010fe400000006ff */
[----:B------:R-:W-:-:S03]  /*0f00*/  SHF.L.U32 R32, R32, 0x10, RZ ;  /* 0x0000001020207819 */ /* 0x000fc600000006ff */
[C---:B--2---:R-:W-:Y:S01]  /*0f10*/  FFMA.FTZ R12, R33.reuse, R8, R12 ;  /* 0x00000008210c7223 */ /* 0x044fe2000001000c */
[C---:B------:R-:W-:Y:S02]  /*0f20*/  FFMA.FTZ R14, R33.reuse, R9, R14 ;  /* 0x00000009210e7223 */ /* 0x040fe4000001000e */
[----:B------:R-:W0:Y:S01]  /*0f30*/  LDC.64 R8, c[0x0][0x3a8] ;  /* 0x0000ea00ff087b82 */ /* 0x000e220000000a00 */
[----:B------:R-:W-:Y:S01]  /*0f40*/  FFMA.FTZ R13, R33, R32, R13 ;  /* 0x00000020210d7223 */ /* 0x000fe2000001000d */
[C---:B------:R-:W-:Y:S02]  /*0f50*/  SHF.L.U32 R32, R10.reuse, 0x10, RZ ;  /* 0x000000100a207819 */ /* 0x040fe400000006ff */
[----:B------:R-:W-:Y:S02]  /*0f60*/  PRMT R10, R10, 0x7632, R10 ;  /* 0x000076320a0a7816 */ /* 0x000fe4000000000a */
[----:B-1----:R-:W-:Y:S02]  /*0f70*/  SHF.L.U32 R35, R11, 0x10, RZ ;  /* 0x000000100b237819 */ /* 0x002fe400000006ff */
[----:B------:R-:W-:-:S02]  /*0f80*/  SHF.L.U32 R10, R10, 0x10, RZ ;  /* 0x000000100a0a7819 */ /* 0x000fc400000006ff */
[----:B------:R-:W-:Y:S01]  /*0f90*/  PRMT R11, R11, 0x7632, R11 ;  /* 0x000076320b0b7816 */ /* 0x000fe2000000000b */
[C---:B-----5:R-:W-:Y:S01]  /*0fa0*/  FFMA.FTZ R16, R33.reuse, R32, R16 ;  /* 0x0000002021107223 */ /* 0x060fe20000010010 */
[----:B------:R-:W-:Y:S01]  /*0fb0*/  SHF.L.U32 R36, R36, 0x10, RZ ;  /* 0x0000001024247819 */ /* 0x000fe200000006ff */
[----:B------:R-:W-:Y:S01]  /*0fc0*/  FFMA.FTZ R17, R33, R10, R17 ;  /* 0x0000000a21117223 */ /* 0x000fe20000010011 */
[----:B------:R-:W-:Y:S01]  /*0fd0*/  SHF.L.U32 R10, R11, 0x10, RZ ;  /* 0x000000100b0a7819 */ /* 0x000fe200000006ff */
[----:B------:R-:W-:Y:S01]  /*0fe0*/  FADD.FTZ R32, RZ, R12 ;  /* 0x0000000cff207221 */ /* 0x000fe20000010000 */
[C---:B------:R-:W-:Y:S01]  /*0ff0*/  FFMA.FTZ R18, R33.reuse, R35, R18 ;  /* 0x0000002321127223 */ /* 0x040fe20000010012 */
[C---:B------:R-:W-:Y:S02]  /*1000*/  FFMA.FTZ R15, R33.reuse, R36, R15 ;  /* 0x00000024210f7223 */ /* 0x040fe4000001000f */
[----:B------:R-:W-:Y:S01]  /*1010*/  FFMA.FTZ R19, R33, R10, R19 ;  /* 0x0000000a21137223 */ /* 0x000fe20000010013 */
[----:B------:R-:W-:Y:S01]  /*1020*/  FADD.FTZ R11, R13, R32 ;  /* 0x000000200d0b7221 */ /* 0x000fe20000010000 */
[----:B0-----:R-:W-:-:S04]  /*1030*/  IMAD.WIDE.U32 R8, R30, 0x20, R8 ;  /* 0x000000201e087825 */ /* 0x001fc800078e0008 */
[----:B------:R-:W-:Y:S01]  /*1040*/  FADD.FTZ R10, R14, R11 ;  /* 0x0000000b0e0a7221 */ /* 0x000fe20000010000 */
[----:B------:R0:W-:Y:S04]  /*1050*/  STG.E.128 desc[UR6][R8.64], R12 ;  /* 0x0000000c08007986 */ /* 0x0001e8000c101d06 */
        /* <DEDUP_REMOVED lines=44> */
.L_x_2545:
        /* <DEDUP_REMOVED lines=22> */
[C---:B------:R-:W-:Y:S01]  /*1480*/  FMUL.FTZ R8, R32.reuse, R15 ;  /* 0x0000000f20087220 */ /* 0x040fe20000410000 */
[C---:B------:R-:W-:Y:S01]  /*1490*/  FMUL.FTZ R37, R32.reuse, R37 ;  /* 0x0000002520257220 */ /* 0x040fe20000410000 */
[----:B------:R-:W-:Y:S01]  /*14a0*/  FFMA.FTZ R12, R23, R19, R22 ;  /* 0x00000013170c7223 */ /* 0x000fe20000010016 */
[----:B------:R-:W-:Y:S01]  /*14b0*/  FFMA.FTZ R9, R21, R9, R2 ;  /* 0x0000000915097223 */ /* 0x000fe20000010002 */
[----:B------:R-:W-:Y:S01]  /*14c0*/  F2FP.BF16.F32.PACK_AB R10, R17, R10 ;  /* 0x0000000a110a723e */ /* 0x000fe200000010ff */
[----:B------:R-:W0:Y:S01]  /*14d0*/  @!P0 LDC.64 R18, c[0x0][0x3c0] ;  /* 0x0000f000ff128b82 */ /* 0x000e220000000a00 */
[----:B------:R-:W-:Y:S01]  /*14e0*/  FFMA.FTZ R8, R29, R8, R26 ;  /* 0x000000081d087223 */ /* 0x000fe2000001001a */
[----:B------:R-:W-:Y:S01]  /*14f0*/  FFMA.FTZ R11, R25, R37, R4 ;  /* 0x00000025190b7223 */ /* 0x000fe20000010004 */
[C---:B------:R-:W-:Y:S01]  /*1500*/  FMUL.FTZ R35, R32.reuse, R35 ;  /* 0x0000002320237220 */ /* 0x040fe20000410000 */
[----:B------:R-:W-:-:S02]  /*1510*/  FMUL.FTZ R13, R32, R13 ;  /* 0x0000000d200d7220 */ /* 0x000fc40000410000 */
[----:B------:R-:W-:Y:S01]  /*1520*/  F2FP.BF16.F32.PACK_AB R9, R8, R9 ;  /* 0x000000090809723e */ /* 0x000fe200000010ff */
[----:B------:R-:W-:Y:S01]  /*1530*/  FFMA.FTZ R8, R7, R35, R0 ;  /* 0x0000002307087223 */ /* 0x000fe20000010000 */
[----:B------:R-:W1:Y:S01]  /*1540*/  @!P0 LDC.64 R16, c[0x0][0x3c8] ;  /* 0x0000f200ff108b82 */ /* 0x000e620000000a00 */
[----:B------:R-:W-:Y:S01]  /*1550*/  F2FP.BF16.F32.PACK_AB R11, R12, R11 ;  /* 0x0000000b0c0b723e */ /* 0x000fe200000010ff */
        /* <DEDUP_REMOVED lines=14> */
.L_x_2517:
        /* <DEDUP_REMOVED lines=22> */
.L_x_2521:
        /* <DEDUP_REMOVED lines=8> */
[----:B-1----:R-:W-:-:S05]  /*1820*/  IMAD.WIDE.U32 R32, R30, 0x20, R32 ;  /* 0x000000201e207825 */ /* 0x002fca00078e0020 */
[----:B------:R-:W3:Y:S04]  /*1830*/  LDG.E.128 R16, desc[UR6][R32.64] ;  /* 0x0000000620107981 */ /* 0x000ee8000c1e1d00 */
[----:B------:R0:W4:Y:S01]  /*1840*/  LDG.E.128 R12, desc[UR6][R32.64+0x10] ;  /* 0x00001006200c7981 */ /* 0x000122000c1e1d00 */
[----:B------:R-:W-:Y:S01]  /*1850*/  UMOV UR9, 0xffffffff ;  /* 0xffffffff00097882 */ /* 0x000fe20000000000 */
[----:B------:R-:W-:Y:S02]  /*1860*/  ISETP.NE.AND P0, PT, R5, RZ, PT ;  /* 0x000000ff0500720c */ /* 0x000fe40003f05270 */
[C---:B--2---:R-:W-:Y:S02]  /*1870*/  PRMT R34, R8.reuse, 0x7632, R34 ;  /* 0x0000763208227816 */ /* 0x044fe40000000022 */
[----:B------:R-:W-:-:S02]  /*1880*/  SHF.L.U32 R35, R8, 0x10, RZ ;  /* 0x0000001008237819 */ /* 0x000fc400000006ff */
[----:B------:R-:W-:Y:S02]  /*1890*/  SHF.L.U32 R34, R34, 0x10, RZ ;  /* 0x0000001022227819 */ /* 0x000fe400000006ff */
[----:B------:R-:W-:Y:S01]  /*18a0*/  SHF.L.U32 R37, R9, 0x10, RZ ;  /* 0x0000001009257819 */ /* 0x000fe200000006ff */
[----:B---3--:R-:W-:Y:S01]  /*18b0*/  FADD.FTZ R16, R16, R35 ;  /* 0x0000002310107221 */ /* 0x008fe20000010000 */
[----:B0-----:R-:W-:Y:S01]  /*18c0*/  SHF.L.U32 R33, R10, 0x10, RZ ;  /* 0x000000100a217819 */ /* 0x001fe200000006ff */
[--C-:B------:R-:W-:Y:S01]  /*18d0*/  FADD.FTZ R17, R17, R34.reuse ;  /* 0x0000002211117221 */ /* 0x100fe20000010000 */
[----:B------:R-:W-:Y:S01]  /*18e0*/  PRMT R34, R9, 0x7632, R34 ;  /* 0x0000763209227816 */ /* 0x000fe20000000022 */
[----:B------:R-:W-:Y:S01]  /*18f0*/  FADD.FTZ R18, R18, R37 ;  /* 0x0000002512127221 */ /* 0x000fe20000010000 */
[----:B------:R-:W0:Y:S01]  /*1900*/  LDC.64 R8, c[0x0][0x3a8] ;  /* 0x0000ea00ff087b82 */ /* 0x000e220000000a00 */
[----:B----4-:R-:W-:Y:S01]  /*1910*/  FADD.FTZ R12, R12, R33 ;  /* 0x000000210c0c7221 */ /* 0x010fe20000010000 */
[----:B------:R-:W-:-:S02]  /*1920*/  SHF.L.U32 R33, R11, 0x10, RZ ;  /* 0x000000100b217819 */ /* 0x000fc400000006ff */
[----:B------:R-:W-:Y:S02]  /*1930*/  SHF.L.U32 R34, R34, 0x10, RZ ;  /* 0x0000001022227819 */ /* 0x000fe400000006ff */
[----:B------:R-:W-:Y:S01]  /*1940*/  PRMT R10, R10, 0x7632, R10 ;  /* 0x000076320a0a7816 */ /* 0x000fe2000000000a */
[----:B------:R-:W-:Y:S01]  /*1950*/  FADD.FTZ R14, R14, R33 ;  /* 0x000000210e0e7221 */ /* 0x000fe20000010000 */
[----:B------:R-:W-:Y:S01]  /*1960*/  PRMT R11, R11, 0x7632, R11 ;  /* 0x000076320b0b7816 */ /* 0x000fe2000000000b */
[----:B------:R-:W-:Y:S01]  /*1970*/  FADD.FTZ R19, R19, R34 ;  /* 0x0000002213137221 */ /* 0x000fe20000010000 */
[----:B------:R-:W-:Y:S01]  /*1980*/  SHF.L.U32 R10, R10, 0x10, RZ ;  /* 0x000000100a0a7819 */ /* 0x000fe200000006ff */
[----:B------:R-:W-:Y:S01]  /*1990*/  FADD.FTZ R34, RZ, R16 ;  /* 0x00000010ff227221 */ /* 0x000fe20000010000 */
[----:B------:R-:W-:-:S03]  /*19a0*/  SHF.L.U32 R32, R11, 0x10, RZ ;  /* 0x000000100b207819 */ /* 0x000fc600000006ff */
[----:B------:R-:W-:Y:S01]  /*19b0*/  FADD.FTZ R13, R13, R10 ;  /* 0x0000000a0d0d7221 */ /* 0x000fe20000010000 */
[----:B------:R-:W-:Y:S01]  /*19c0*/  FADD.FTZ R11, R17, R34 ;  /* 0x00000022110b7221 */ /* 0x000fe20000010000 */
[----:B------:R-:W-:-:S03]  /*19d0*/  FADD.FTZ R15, R15, R32 ;  /* 0x000000200f0f7221 */ /* 0x000fc60000010000 */
[----:B------:R-:W-:Y:S01]  /*19e0*/  FADD.FTZ R10, R18, R11 ;  /* 0x0000000b120a7221 */ /* 0x000fe20000010000 */
[----:B0-----:R-:W-:-:S04]  /*19f0*/  IMAD.WIDE.U32 R8, R30, 0x20, R8 ;  /* 0x000000201e087825 */ /* 0x001fc800078e0008 */
[----:B------:R-:W-:Y:S01]  /*1a00*/  FADD.FTZ R11, R19, R10 ;  /* 0x0000000a130b7221 */ /* 0x000fe20000010000 */
[----:B------:R0:W-:Y:S03]  /*1a10*/  STG.E.128 desc[UR6][R8.64], R16 ;  /* 0x0000001008007986 */ /* 0x0001e6000c101d06 */
[----:B------:R-:W-:Y:S01]  /*1a20*/  FADD.FTZ R10, R12, R11 ;  /* 0x0000000b0c0a7221 */ /* 0x000fe20000010000 */
[----:B------:R0:W-:Y:S03]  /*1a30*/  STG.E.128 desc[UR6][R8.64+0x10], R12 ;  /* 0x0000100c08007986 */ /* 0x0001e6000c101d06 */
        /* <DEDUP_REMOVED lines=41> */
.L_x_2557:
        /* <DEDUP_REMOVED lines=50> */
.L_x_2515:
        /* <DEDUP_REMOVED lines=8> */
.L_x_2523:
[----:B------:R-:W-:Y:S05]  /*2070*/  BSYNC B0 ;  /* 0x0000000000007941 */ /* 0x000fea0003800000 */
.L_x_2522:
        /* <DEDUP_REMOVED lines=8> */
.L_x_2524:
[----:B------:R-:W-:Y:S02]  /*2100*/  HFMA2 R9, -RZ, RZ, 0, 2.384185791015625e-07 ;  /* 0x00000004ff097431 */ /* 0x000fe400000001ff */
[----:B------:R-:W-:-:S05]  /*2110*/  FADD.FTZ R35, R8, R32 ;  /* 0x0000002008237221 */ /* 0x000fca0000010000 */
[----:B------:R-:W-:-:S07]  /*2120*/  MOV R8, R35 ;  /* 0x0000002300087202 */ /* 0x000fce0000000f00 */
[----:B------:R-:W-:Y:S05]  /*2130*/  WARPSYNC.COLLECTIVE R11, `(.L_x_2525) ;  /* 0x000000000b087348 */ /* 0x000fea0003c00000 */
[----:B------:R0:W1:Y:S02]  /*2140*/  SHFL.BFLY P2, R32, R8, R9, R10 ;  /* 0x0c00000908207389 */ /* 0x000064000004000a */
[----:B01----:R-:W-:Y:S05]  /*2150*/  ENDCOLLECTIVE ;  /* 0x000000000000791b */ /* 0x003fea0003800000 */
.L_x_2525:
[----:B------:R-:W-:Y:S02]  /*2160*/  HFMA2 R9, -RZ, RZ, 0, 4.76837158203125e-07 ;  /* 0x00000008ff097431 */ /* 0x000fe400000001ff */
[----:B------:R-:W-:-:S05]  /*2170*/  FADD.FTZ R36, R35, R32 ;  /* 0x0000002023247221 */ /* 0x000fca0000010000 */
[----:B------:R-:W-:-:S07]  /*2180*/  MOV R8, R36 ;  /* 0x0000002400087202 */ /* 0x000fce0000000f00 */
[----:B------:R-:W-:Y:S05]  /*2190*/  WARPSYNC.COLLECTIVE R11, `(.L_x_2526) ;  /* 0x000000000b087348 */ /* 0x000fea0003c00000 */
[----:B------:R0:W1:Y:S02]  /*21a0*/  SHFL.BFLY P2, R32, R8, R9, R10 ;  /* 0x0c00000908207389 */ /* 0x000064000004000a */
[----:B01----:R-:W-:Y:S05]  /*21b0*/  ENDCOLLECTIVE ;  /* 0x000000000000791b */ /* 0x003fea0003800000 */
.L_x_2526:
[----:B------:R-:W-:Y:S02]  /*21c0*/  HFMA2 R9, -RZ, RZ, 0, 9.5367431640625e-07 ;  /* 0x00000010ff097431 */ /* 0x000fe400000001ff */
[----:B------:R-:W-:-:S05]  /*21d0*/  FADD.FTZ R37, R36, R32 ;  /* 0x0000002024257221 */ /* 0x000fca0000010000 */
[----:B------:R-:W-:-:S07]  /*21e0*/  MOV R8, R37 ;  /* 0x0000002500087202 */ /* 0x000fce0000000f00 */
[----:B------:R-:W-:Y:S05]  /*21f0*/  WARPSYNC.COLLECTIVE R11, `(.L_x_2527) ;  /* 0x000000000b087348 */ /* 0x000fea0003c00000 */
[----:B------:R0:W1:Y:S02]  /*2200*/  SHFL.BFLY P2, R32, R8, R9, R10 ;  /* 0x0c00000908207389 */ /* 0x000064000004000a */
[----:B01----:R-:W-:Y:S05]  /*2210*/  ENDCOLLECTIVE ;  /* 0x000000000000791b */ /* 0x003fea0003800000 */
.L_x_2527:
        /* <DEDUP_REMOVED lines=22> */
.L_x_2528:
[----:B------:R-:W-:Y:S02]  /*2380*/  HFMA2 R9, -RZ, RZ, 0, 1.1920928955078125e-07 ;  /* 0x00000002ff097431 */ /* 0x000fe400000001ff */
[----:B------:R-:W-:-:S05]  /*2390*/  FADD.FTZ R35, R8, R32 ;  /* 0x0000002008237221 */ /* 0x000fca0000010000 */
[----:B------:R-:W-:-:S07]  /*23a0*/  MOV R8, R35 ;  /* 0x0000002300087202 */ /* 0x000fce0000000f00 */
[----:B------:R-:W-:Y:S05]  /*23b0*/  WARPSYNC.COLLECTIVE R11, `(.L_x_2529) ;  /* 0x000000000b087348 */ /* 0x000fea0003c00000 */
[----:B------:R0:W1:Y:S02]  /*23c0*/  SHFL.BFLY P2, R32, R8, R9, R10 ;  /* 0x0c00000908207389 */ /* 0x000064000004000a */
[----:B01----:R-:W-:Y:S05]  /*23d0*/  ENDCOLLECTIVE ;  /* 0x000000000000791b */ /* 0x003fea0003800000 */
.L_x_2529:
[----:B------:R-:W-:Y:S02]  /*23e0*/  HFMA2 R9, -RZ, RZ, 0, 2.384185791015625e-07 ;  /* 0x00000004ff097431 */ /* 0x000fe400000001ff */
[----:B------:R-:W-:-:S05]  /*23f0*/  FADD.FTZ R36, R35, R32 ;  /* 0x0000002023247221 */ /* 0x000fca0000010000 */
[----:B------:R-:W-:-:S07]  /*2400*/  MOV R8, R36 ;  /* 0x0000002400087202 */ /* 0x000fce0000000f00 */
[----:B------:R-:W-:Y:S05]  /*2410*/  WARPSYNC.COLLECTIVE R11, `(.L_x_2530) ;  /* 0x000000000b087348 */ /* 0x000fea0003c00000 */
[----:B------:R0:W1:Y:S02]  /*2420*/  SHFL.BFLY P2, R32, R8, R9, R10 ;  /* 0x0c00000908207389 */ /* 0x000064000004000a */
[----:B01----:R-:W-:Y:S05]  /*2430*/  ENDCOLLECTIVE ;  /* 0x000000000000791b */ /* 0x003fea0003800000 */
.L_x_2530:
[----:B------:R-:W-:Y:S02]  /*2440*/  HFMA2 R9, -RZ, RZ, 0, 4.76837158203125e-07 ;  /* 0x00000008ff097431 */ /* 0x000fe400000001ff */
[----:B------:R-:W-:-:S05]  /*2450*/  FADD.FTZ R37, R36, R32 ;  /* 0x0000002024257221 */ /* 0x000fca0000010000 */
[----:B------:R-:W-:-:S07]  /*2460*/  MOV R8, R37 ;  /* 0x0000002500087202 */ /* 0x000fce0000000f00 */
[----:B------:R-:W-:Y:S05]  /*2470*/  WARPSYNC.COLLECTIVE R11, `(.L_x_2531) ;  /* 0x000000000b087348 */ /* 0x000fea0003c00000 */
[----:B------:R0:W1:Y:S02]  /*2480*/  SHFL.BFLY P2, R32, R8, R9, R10 ;  /* 0x0c00000908207389 */ /* 0x000064000004000a */
[----:B01----:R-:W-:Y:S05]  /*2490*/  ENDCOLLECTIVE ;  /* 0x000000000000791b */ /* 0x003fea0003800000 */
.L_x_2531:
[----:B------:R-:W-:Y:S02]  /*24a0*/  HFMA2 R9, -RZ, RZ, 0, 9.5367431640625e-07 ;  /* 0x00000010ff097431 */ /* 0x000fe400000001ff */
[----:B------:R-:W-:-:S05]  /*24b0*/  FADD.FTZ R37, R37, R32 ;  /* 0x0000002025257221 */ /* 0x000fca0000010000 */
[----:B------:R-:W-:-:S07]  /*24c0*/  MOV R8, R37 ;  /* 0x0000002500087202 */ /* 0x000fce0000000f00 */
[----:B------:R-:W-:Y:S05]  /*24d0*/  WARPSYNC.COLLECTIVE R11, `(.L_x_2532) ;  /* 0x000000000b087348 */ /* 0x000fea0003c00000 */
[----:B------:R0:W1:Y:S02]  /*24e0*/  SHFL.BFLY P2, R32, R8, R9, R10 ;  /* 0x0c00000908207389 */ /* 0x000064000004000a */
[----:B01----:R-:W-:Y:S05]  /*24f0*/  ENDCOLLECTIVE ;  /* 0x000000000000791b */ /* 0x003fea0003800000 */
.L_x_2532:
[----:B------:R-:W-:Y:S05]  /*2500*/  BRA `(.L_x_2533) ;  /* 0xffffffe000f87947 */ /* 0x000fea000383ffff */
.L_x_2518:
        /* <DEDUP_REMOVED lines=8> */
.L_x_2535:
[----:B------:R-:W-:Y:S05]  /*2590*/  BSYNC B0 ;  /* 0x0000000000007941 */ /* 0x000fea0003800000 */
.L_x_2534:
        /* <DEDUP_REMOVED lines=8> */
.L_x_2536:
[----:B------:R-:W-:Y:S02]  /*2620*/  HFMA2 R9, -RZ, RZ, 0, 2.384185791015625e-07 ;  /* 0x00000004ff097431 */ /* 0x000fe400000001ff */
[----:B------:R-:W-:-:S05]  /*2630*/  FADD.FTZ R35, R8, R32 ;  /* 0x0000002008237221 */ /* 0x000fca0000010000 */
[----:B------:R-:W-:-:S07]  /*2640*/  MOV R8, R35 ;  /* 0x0000002300087202 */ /* 0x000fce0000000f00 */
[----:B------:R-:W-:Y:S05]  /*2650*/  WARPSYNC.COLLECTIVE R11, `(.L_x_2537) ;  /* 0x000000000b087348 */ /* 0x000fea0003c00000 */
[----:B------:R0:W1:Y:S02]  /*2660*/  SHFL.BFLY P2, R32, R8, R9, R10 ;  /* 0x0c00000908207389 */ /* 0x000064000004000a */
[----:B01----:R-:W-:Y:S05]  /*2670*/  ENDCOLLECTIVE ;  /* 0x000000000000791b */ /* 0x003fea0003800000 */
.L_x_2537:
[----:B------:R-:W-:Y:S02]  /*2680*/  HFMA2 R9, -RZ, RZ, 0, 4.76837158203125e-07 ;  /* 0x00000008ff097431 */ /* 0x000fe400000001ff */
[----:B------:R-:W-:-:S05]  /*2690*/  FADD.FTZ R36, R35, R32 ;  /* 0x0000002023247221 */ /* 0x000fca0000010000 */
[----:B------:R-:W-:-:S07]  /*26a0*/  MOV R8, R36 ;  /* 0x0000002400087202 */ /* 0x000fce0000000f00 */
[----:B------:R-:W-:Y:S05]  /*26b0*/  WARPSYNC.COLLECTIVE R11, `(.L_x_2538) ;  /* 0x000000000b087348 */ /* 0x000fea0003c00000 */
[----:B------:R0:W1:Y:S02]  /*26c0*/  SHFL.BFLY P2, R32, R8, R9, R10 ;  /* 0x0c00000908207389 */ /* 0x000064000004000a */
[----:B01----:R-:W-:Y:S05]  /*26d0*/  ENDCOLLECTIVE ;  /* 0x000000000000791b */ /* 0x003fea0003800000 */
.L_x_2538:
[----:B------:R-:W-:Y:S02]  /*26e0*/  HFMA2 R9, -RZ, RZ, 0, 9.5367431640625e-07 ;  /* 0x00000010ff097431 */ /* 0x000fe400000001ff */
[----:B------:R-:W-:-:S05]  /*26f0*/  FADD.FTZ R37, R36, R32 ;  /* 0x0000002024257221 */ /* 0x000fca0000010000 */
[----:B------:R-:W-:-:S07]  /*2700*/  MOV R8, R37 ;  /* 0x0000002500087202 */ /* 0x000fce0000000f00 */
[----:B------:R-:W-:Y:S05]  /*2710*/  WARPSYNC.COLLECTIVE R11, `(.L_x_2539) ;  /* 0x000000000b087348 */ /* 0x000fea0003c00000 */
[----:B------:R0:W1:Y:S02]  /*2720*/  SHFL.BFLY P2, R32, R8, R9, R10 ;  /* 0x0c00000908207389 */ /* 0x000064000004000a */
[----:B01----:R-:W-:Y:S05]  /*2730*/  ENDCOLLECTIVE ;  /* 0x000000000000791b */ /* 0x003fea0003800000 */
.L_x_2539:
        /* <DEDUP_REMOVED lines=22> */
.L_x_2540:
[----:B------:R-:W-:Y:S02]  /*28a0*/  HFMA2 R9, -RZ, RZ, 0, 1.1920928955078125e-07 ;  /* 0x00000002ff097431 */ /* 0x000fe400000001ff */
[----:B------:R-:W-:-:S05]  /*28b0*/  FADD.FTZ R35, R8, R32 ;  /* 0x0000002008237221 */ /* 0x000fca0000010000 */
[----:B------:R-:W-:-:S07]  /*28c0*/  MOV R8, R35 ;  /* 0x0000002300087202 */ /* 0x000fce0000000f00 */
[----:B------:R-:W-:Y:S05]  /*28d0*/  WARPSYNC.COLLECTIVE R11, `(.L_x_2541) ;  /* 0x000000000b087348 */ /* 0x000fea0003c00000 */
[----:B------:R0:W1:Y:S02]  /*28e0*/  SHFL.BFLY P2, R32, R8, R9, R10 ;  /* 0x0c00000908207389 */ /* 0x000064000004000a */
[----:B01----:R-:W-:Y:S05]  /*28f0*/  ENDCOLLECTIVE ;  /* 0x000000000000791b */ /* 0x003fea0003800000 */
.L_x_2541:
[----:B------:R-:W-:Y:S02]  /*2900*/  HFMA2 R9, -RZ, RZ, 0, 2.384185791015625e-07 ;  /* 0x00000004ff097431 */ /* 0x000fe400000001ff */
[----:B------:R-:W-:-:S05]  /*2910*/  FADD.FTZ R36, R35, R32 ;  /* 0x0000002023247221 */ /* 0x000fca0000010000 */
[----:B------:R-:W-:-:S07]  /*2920*/  MOV R8, R36 ;  /* 0x0000002400087202 */ /* 0x000fce0000000f00 */
[----:B------:R-:W-:Y:S05]  /*2930*/  WARPSYNC.COLLECTIVE R11, `(.L_x_2542) ;  /* 0x000000000b087348 */ /* 0x000fea0003c00000 */
[----:B------:R0:W1:Y:S02]  /*2940*/  SHFL.BFLY P2, R32, R8, R9, R10 ;  /* 0x0c00000908207389 */ /* 0x000064000004000a */
[----:B01----:R-:W-:Y:S05]  /*2950*/  ENDCOLLECTIVE ;  /* 0x000000000000791b */ /* 0x003fea0003800000 */
.L_x_2542:
[----:B------:R-:W-:Y:S02]  /*2960*/  HFMA2 R9, -RZ, RZ, 0, 4.76837158203125e-07 ;  /* 0x00000008ff097431 */ /* 0x000fe400000001ff */
[----:B------:R-:W-:-:S05]  /*2970*/  FADD.FTZ R37, R36, R32 ;  /* 0x0000002024257221 */ /* 0x000fca0000010000 */
[----:B------:R-:W-:-:S07]  /*2980*/  MOV R8, R37 ;  /* 0x0000002500087202 */ /* 0x000fce0000000f00 */
[----:B------:R-:W-:Y:S05]  /*2990*/  WARPSYNC.COLLECTIVE R11, `(.L_x_2543) ;  /* 0x000000000b087348 */ /* 0x000fea0003c00000 */
[----:B------:R0:W1:Y:S02]  /*29a0*/  SHFL.BFLY P2, R32, R8, R9, R10 ;  /* 0x0c00000908207389 */ /* 0x000064000004000a */
[----:B01----:R-:W-:Y:S05]  /*29b0*/  ENDCOLLECTIVE ;  /* 0x000000000000791b */ /* 0x003fea0003800000 */
.L_x_2543:
[----:B------:R-:W-:Y:S02]  /*29c0*/  HFMA2 R9, -RZ, RZ, 0, 9.5367431640625e-07 ;  /* 0x00000010ff097431 */ /* 0x000fe400000001ff */
[----:B------:R-:W-:-:S05]  /*29d0*/  FADD.FTZ R37, R37, R32 ;  /* 0x0000002025257221 */ /* 0x000fca0000010000 */
[----:B------:R-:W-:-:S07]  /*29e0*/  MOV R8, R37 ;  /* 0x0000002500087202 */ /* 0x000fce0000000f00 */
[----:B------:R-:W-:Y:S05]  /*29f0*/  WARPSYNC.COLLECTIVE R11, `(.L_x_2544) ;  /* 0x000000000b087348 */ /* 0x000fea0003c00000 */
[----:B------:R0:W1:Y:S02]  /*2a00*/  SHFL.BFLY P2, R32, R8, R9, R10 ;  /* 0x0c00000908207389 */ /* 0x000064000004000a */
[----:B01----:R-:W-:Y:S05]  /*2a10*/  ENDCOLLECTIVE ;  /* 0x000000000000791b */ /* 0x003fea0003800000 */
.L_x_2544:
[----:B------:R-:W-:Y:S05]  /*2a20*/  BRA `(.L_x_2545) ;  /* 0xffffffe8003c7947 */ /* 0x000fea000383ffff */
.L_x_2520:
[----:B0-----:R-:W-:Y:S01]  /*2a30*/  HFMA2 R9, -RZ, RZ, 0, 5.9604644775390625e-08 ;  /* 0x00000001ff097431 */ /* 0x001fe200000001ff */
[----:B------:R-:W-:Y:S01]  /*2a40*/  BSSY B0, `(.L_x_2546) ;  /* 0x0000007000007945 */ /* 0x000fe20003800000 */
[----:B------:R-:W-:Y:S02]  /*2a50*/  MOV R8, R33 ;  /* 0x0000002100087202 */ /* 0x000fe40000000f00 */
[----:B------:R-:W-:Y:S02]  /*2a60*/  MOV R10, 0x1f ;  /* 0x0000001f000a7802 */ /* 0x000fe40000000f00 */
[----:B------:R-:W-:-:S07]  /*2a70*/  MOV R11, 0xffffffff ;  /* 0xffffffff000b7802 */ /* 0x000fce0000000f00 */
[----:B------:R-:W-:Y:S05]  /*2a80*/  WARPSYNC.COLLECTIVE R11, `(.L_x_2547) ;  /* 0x000000000b087348 */ /* 0x000fea0003c00000 */
[----:B------:R0:W1:Y:S02]  /*2a90*/  SHFL.BFLY P2, R32, R8, R9, R10 ;  /* 0x0c00000908207389 */ /* 0x000064000004000a */
[----:B01----:R-:W-:Y:S05]  /*2aa0*/  ENDCOLLECTIVE ;  /* 0x000000000000791b */ /* 0x003fea0003800000 */
.L_x_2547:
[----:B------:R-:W-:Y:S05]  /*2ab0*/  BSYNC B0 ;  /* 0x0000000000007941 */ /* 0x000fea0003800000 */
.L_x_2546:
        /* <DEDUP_REMOVED lines=8> */
.L_x_2548:
[----:B------:R-:W-:Y:S02]  /*2b40*/  HFMA2 R9, -RZ, RZ, 0, 2.384185791015625e-07 ;  /* 0x00000004ff097431 */ /* 0x000fe400000001ff */
[----:B------:R-:W-:-:S05]  /*2b50*/  FADD.FTZ R35, R8, R32 ;  /* 0x0000002008237221 */ /* 0x000fca0000010000 */
[----:B------:R-:W-:-:S07]  /*2b60*/  MOV R8, R35 ;  /* 0x0000002300087202 */ /* 0x000fce0000000f00 */
[----:B------:R-:W-:Y:S05]  /*2b70*/  WARPSYNC.COLLECTIVE R11, `(.L_x_2549) ;  /* 0x000000000b087348 */ /* 0x000fea0003c00000 */
[----:B------:R0:W1:Y:S02]  /*2b80*/  SHFL.BFLY P2, R32, R8, R9, R10 ;  /* 0x0c00000908207389 */ /* 0x000064000004000a */
[----:B01----:R-:W-:Y:S05]  /*2b90*/  ENDCOLLECTIVE ;  /* 0x000000000000791b */ /* 0x003fea0003800000 */
.L_x_2549:
[----:B------:R-:W-:Y:S02]  /*2ba0*/  HFMA2 R9, -RZ, RZ, 0, 4.76837158203125e-07 ;  /* 0x00000008ff097431 */ /* 0x000fe400000001ff */
[----:B------:R-:W-:-:S05]  /*2bb0*/  FADD.FTZ R36, R35, R32 ;  /* 0x0000002023247221 */ /* 0x000fca0000010000 */
[----:B------:R-:W-:-:S07]  /*2bc0*/  MOV R8, R36 ;  /* 0x0000002400087202 */ /* 0x000fce0000000f00 */
[----:B------:R-:W-:Y:S05]  /*2bd0*/  WARPSYNC.COLLECTIVE R11, `(.L_x_2550) ;  /* 0x000000000b087348 */ /* 0x000fea0003c00000 */
[----:B------:R0:W1:Y:S02]  /*2be0*/  SHFL.BFLY P2, R32, R8, R9, R10 ;  /* 0x0c00000908207389 */ /* 0x000064000004000a */
[----:B01----:R-:W-:Y:S05]  /*2bf0*/  ENDCOLLECTIVE ;  /* 0x000000000000791b */ /* 0x003fea0003800000 */
.L_x_2550:
[----:B------:R-:W-:Y:S02]  /*2c00*/  HFMA2 R9, -RZ, RZ, 0, 9.5367431640625e-07 ;  /* 0x00000010ff097431 */ /* 0x000fe400000001ff */
[----:B------:R-:W-:-:S05]  /*2c10*/  FADD.FTZ R37, R36, R32 ;  /* 0x0000002024257221 */ /* 0x000fca0000010000 */
[----:B------:R-:W-:-:S07]  /*2c20*/  MOV R8, R37 ;  /* 0x0000002500087202 */ /* 0x000fce0000000f00 */
[----:B------:R-:W-:Y:S05]  /*2c30*/  WARPSYNC.COLLECTIVE R11, `(.L_x_2551) ;  /* 0x000000000b087348 */ /* 0x000fea0003c00000 */
[----:B------:R0:W1:Y:S02]  /*2c40*/  SHFL.BFLY P2, R32, R8, R9, R10 ;  /* 0x0c00000908207389 */ /* 0x000064000004000a */
[----:B01----:R-:W-:Y:S05]  /*2c50*/  ENDCOLLECTIVE ;  /* 0x000000000000791b */ /* 0x003fea0003800000 */
.L_x_2551:
        /* <DEDUP_REMOVED lines=22> */
.L_x_2552:
[----:B------:R-:W-:Y:S02]  /*2dc0*/  HFMA2 R9, -RZ, RZ, 0, 1.1920928955078125e-07 ;  /* 0x00000002ff097431 */ /* 0x000fe400000001ff */
[----:B------:R-:W-:-:S05]  /*2dd0*/  FADD.FTZ R35, R8, R32 ;  /* 0x0000002008237221 */ /* 0x000fca0000010000 */
[----:B------:R-:W-:-:S07]  /*2de0*/  MOV R8, R35 ;  /* 0x0000002300087202 */ /* 0x000fce0000000f00 */
[----:B------:R-:W-:Y:S05]  /*2df0*/  WARPSYNC.COLLECTIVE R11, `(.L_x_2553) ;  /* 0x000000000b087348 */ /* 0x000fea0003c00000 */
[----:B------:R0:W1:Y:S02]  /*2e00*/  SHFL.BFLY P2, R32, R8, R9, R10 ;  /* 0x0c00000908207389 */ /* 0x000064000004000a */
[----:B01----:R-:W-:Y:S05]  /*2e10*/  ENDCOLLECTIVE ;  /* 0x000000000000791b */ /* 0x003fea0003800000 */
.L_x_2553:
[----:B------:R-:W-:Y:S02]  /*2e20*/  HFMA2 R9, -RZ, RZ, 0, 2.384185791015625e-07 ;  /* 0x00000004ff097431 */ /* 0x000fe400000001ff */
[----:B------:R-:W-:-:S05]  /*2e30*/  FADD.FTZ R36, R35, R32 ;  /* 0x0000002023247221 */ /* 0x000fca0000010000 */
[----:B------:R-:W-:-:S07]  /*2e40*/  MOV R8, R36 ;  /* 0x0000002400087202 */ /* 0x000fce0000000f00 */
[----:B------:R-:W-:Y:S05]  /*2e50*/  WARPSYNC.COLLECTIVE R11, `(.L_x_2554) ;  /* 0x000000000b087348 */ /* 0x000fea0003c00000 */
[----:B------:R0:W1:Y:S02]  /*2e60*/  SHFL.BFLY P2, R32, R8, R9, R10 ;  /* 0x0c00000908207389 */ /* 0x000064000004000a */
[----:B01----:R-:W-:Y:S05]  /*2e70*/  ENDCOLLECTIVE ;  /* 0x000000000000791b */ /* 0x003fea0003800000 */
.L_x_2554:
[----:B------:R-:W-:Y:S02]  /*2e80*/  HFMA2 R9, -RZ, RZ, 0, 4.76837158203125e-07 ;  /* 0x00000008ff097431 */ /* 0x000fe400000001ff */
[----:B------:R-:W-:-:S05]  /*2e90*/  FADD.FTZ R37, R36, R32 ;  /* 0x0000002024257221 */ /* 0x000fca0000010000 */
[----:B------:R-:W-:-:S07]  /*2ea0*/  MOV R8, R37 ;  /* 0x0000002500087202 */ /* 0x000fce0000000f00 */
[----:B------:R-:W-:Y:S05]  /*2eb0*/  WARPSYNC.COLLECTIVE R11, `(.L_x_2555) ;  /* 0x000000000b087348 */ /* 0x000fea0003c00000 */
[----:B------:R0:W1:Y:S02]  /*2ec0*/  SHFL.BFLY P2, R32, R8, R9, R10 ;  /* 0x0c00000908207389 */ /* 0x000064000004000a */
[----:B01----:R-:W-:Y:S05]  /*2ed0*/  ENDCOLLECTIVE ;  /* 0x000000000000791b */ /* 0x003fea0003800000 */
.L_x_2555:
[----:B------:R-:W-:Y:S02]  /*2ee0*/  HFMA2 R9, -RZ, RZ, 0, 9.5367431640625e-07 ;  /* 0x00000010ff097431 */ /* 0x000fe400000001ff */
[----:B------:R-:W-:-:S05]  /*2ef0*/  FADD.FTZ R37, R37, R32 ;  /* 0x0000002025257221 */ /* 0x000fca0000010000 */
[----:B------:R-:W-:-:S07]  /*2f00*/  MOV R8, R37 ;  /* 0x0000002500087202 */ /* 0x000fce0000000f00 */
[----:B------:R-:W-:Y:S05]  /*2f10*/  WARPSYNC.COLLECTIVE R11, `(.L_x_2556) ;  /* 0x000000000b087348 */ /* 0x000fea0003c00000 */
[----:B------:R0:W1:Y:S02]  /*2f20*/  SHFL.BFLY P2, R32, R8, R9, R10 ;  /* 0x0c00000908207389 */ /* 0x000064000004000a */
[----:B01----:R-:W-:Y:S05]  /*2f30*/  ENDCOLLECTIVE ;  /* 0x000000000000791b */ /* 0x003fea0003800000 */
.L_x_2556:
[----:B------:R-:W-:Y:S05]  /*2f40*/  BRA `(.L_x_2557) ;  /* 0xffffffec00607947 */ /* 0x000fea000383ffff */
.L_x_2558:
        /* <DEDUP_REMOVED lines=11> */
.L_x_9084:


//--------------------- .text._ZN10layer_norm13ln_fwd_kernelINS_13Kernel_traitsI13__nv_bfloat16S2_fS2_fjLj256ELj1ELj4ELj1ELj16ENS_18Kernel_traits_baseILj256ES2_S2_fS2_fjLj128EEEEELb0ELb0ELb1ELb0EEEvNS_9FwdParamsE --------------------------
	.section	.text._ZN10layer_norm13ln_fwd_kernelINS_13Kernel_traitsI13__nv_bfloat16S2_fS2_fjLj256ELj1ELj4ELj1ELj16ENS_18Kernel_traits_baseILj256ES2_S2_fS2_fjLj128EEEEELb0ELb0ELb1ELb0EEEvNS_9FwdParamsE,"ax",@progbits
	.align	128
        .global         _ZN10layer_norm13ln_fwd_kernelINS_13Kernel_traitsI13__nv_bfloat16S2_fS2_fjLj256ELj1ELj4ELj1ELj16ENS_18Kernel_traits_baseILj256ES2_S2_fS2_fjLj128EEEEELb0ELb0ELb1ELb0EEEvNS_9FwdParamsE
        .type           _ZN10layer_norm13ln_fwd_kernelINS_13Kernel_traitsI13__nv_bfloat16S2_fS2_fjLj256ELj1ELj4ELj1ELj16ENS_18Kernel_traits_baseILj256ES2_S2_fS2_fjLj128EEEEELb0ELb0ELb1ELb0EEEvNS_9FwdParamsE,@function
        .size           _ZN10layer_norm13ln_fwd_kernelINS_13Kernel_traitsI13__nv_bfloat16S2_fS2_fjLj256ELj1ELj4ELj1ELj16ENS_18Kernel_traits_baseILj256ES2_S2_fS2_fjLj128EEEEELb0ELb0ELb1ELb0EEEvNS_9FwdParamsE,(.L_x_9085 - _ZN10layer_norm13ln_fwd_kernelINS_13Kernel_traitsI13__nv_bfloat16S2_fS2_fjLj256ELj1ELj4ELj1ELj16ENS_18Kernel_traits_baseILj256ES2_S2_fS2_fjLj128EEEEELb0ELb0ELb1ELb0EEEvNS_9FwdParamsE)
        .other          _ZN10layer_norm13ln_fwd_kernelINS_13Kernel_traitsI13__nv_bfloat16S2_fS2_fjLj256ELj1ELj4ELj1ELj16ENS_18Kernel_traits_baseILj256ES2_S2_fS2_fjLj128EEEEELb0ELb0ELb1ELb0EEEvNS_9FwdParamsE,@"STO_CUDA_ENTRY STV_DEFAULT"
_ZN10layer_norm13ln_fwd_kernelINS_13Kernel_traitsI13__nv_bfloat16S2_fS2_fjLj256ELj1ELj4ELj1ELj16ENS_18Kernel_traits_baseILj256ES2_S2_fS2_fjLj128EEEEELb0ELb0ELb1ELb0EEEvNS_9FwdParamsE:
.text._ZN10layer_norm13ln_fwd_kernelINS_13Kernel_traitsI13__nv_bfloat16S2_fS2_fjLj256ELj1ELj4ELj1ELj16ENS_18Kernel_traits_baseILj256ES2_S2_fS2_fjLj128EEEEELb0ELb0ELb1ELb0EEEvNS_9FwdParamsE:
        /* <DEDUP_REMOVED lines=27> */
.L_x_2560:
[----:B------:R-:W-:Y:S05]  /*01b0*/  BSYNC.RECONVERGENT B0 ;  /* 0x0000000000007941 */ /* 0x000fea0003800200 */
.L_x_2559:
[----:B------:R-:W1:Y:S02]  /*01c0*/  LDCU UR4, c[0x0][0x384] ;  /* 0x00007080ff0477ac */ /* 0x000e640008000800 */
[----:B-1----:R-:W-:-:S13]  /*01d0*/  ISETP.GE.AND P0, PT, R5, UR4, PT ;  /* 0x0000000405007c0c */ /* 0x002fda000bf06270 */
[----:B------:R-:W-:Y:S05]  /*01e0*/  @P0 EXIT ;  /* 0x000000000000094d */ /* 0x000fea0003800000 */
[----:B------:R-:W1:Y:S01]  /*01f0*/  LDCU.64 UR4, c[0x0][0x3a0] ;  /* 0x00007400ff0477ac */ /* 0x000e620008000a00 */
[----:B-----5:R-:W-:Y:S02]  /*0200*/  PRMT R4, R11, 0x7632, R4 ;  /* 0x000076320b047816 */ /* 0x020fe40000000004 */
[----:B0-----:R-:W-:Y:S01]  /*0210*/  PRMT R3, R10, 0x7632, R3 ;  /* 0x000076320a037816 */ /* 0x001fe20000000003 */
        /* <DEDUP_REMOVED lines=8> */
[----:B------:R-:W-:Y:S02]  /*02a0*/  PRMT R34, R13, 0x7632, R34 ;  /* 0x000076320d227816 */ /* 0x000fe40000000022 */
[----:B------:R-:W-:Y:S02]  /*02b0*/  PRMT R33, R14, 0x7632, R33 ;  /* 0x000076320e217816 */ /* 0x000fe40000000021 */
[----:B------:R-:W-:-:S07]  /*02c0*/  PRMT R32, R15, 0x7632, R32 ;  /* 0x000076320f207816 */ /* 0x000fce0000000020 */
.L_x_2567:
[----:B------:R-:W1:Y:S08]  /*02d0*/  LDC.64 R40, c[0x0][0x3f0] ;  /* 0x0000fc00ff287b82 */ /* 0x000e700000000a00 */
[----:B------:R-:W2:Y:S08]  /*02e0*/  LDC.64 R28, c[0x0][0x3f8] ;  /* 0x0000fe00ff1c7b82 */ /* 0x000eb00000000a00 */
[----:B------:R-:W3:Y:S01]  /*02f0*/  LDC R38, c[0x0][0x388] ;  /* 0x0000e200ff267b82 */ /* 0x000ee20000000800 */
[----:B-1----:R-:W-:-:S05]  /*0300*/  IMAD.WIDE R40, R5, 0x4, R40 ;  /* 0x0000000405287825 */ /* 0x002fca00078e0228 */
[----:B------:R1:W4:Y:S01]  /*0310*/  LDG.E R36, desc[UR6][R40.64] ;  /* 0x0000000628247981 */ /* 0x000322000c1e1900 */
[----:B--2---:R-:W-:-:S05]  /*0320*/  IMAD.WIDE R30, R5, 0x4, R28 ;  /* 0x00000004051e7825 */ /* 0x004fca00078e021c */
[----:B------:R2:W5:Y:S01]  /*0330*/  LDG.E R37, desc[UR6][R30.64] ;  /* 0x000000061e257981 */ /* 0x000562000c1e1900 */
[----:B------:R-:W-:Y:S01]  /*0340*/  ISETP.GT.U32.AND P2, PT, R6, -0x21, PT ;  /* 0xffffffdf0600780c */ /* 0x000fe20003f44070 */
[----:B------:R-:W-:Y:S01]  /*0350*/  BSSY.RECONVERGENT B0, `(.L_x_2562) ;  /* 0x0000037000007945 */ /* 0x000fe20003800200 */
[----:B---3--:R-:W-:-:S05]  /*0360*/  IMAD R39, R5, R38, RZ ;  /* 0x0000002605277224 */ /* 0x008fca00078e02ff */
[----:B-1----:R-:W-:-:S04]  /*0370*/  SHF.R.S32.HI R40, RZ, 0x1f, R39 ;  /* 0x0000001fff287819 */ /* 0x002fc80000011427 */
[----:B------:R-:W-:-:S04]  /*0380*/  LEA.HI R40, R40, R39, RZ, 0x3 ;  /* 0x0000002728287211 */ /* 0x000fc800078f18ff */
[----:B------:R-:W-:Y:S02]  /*0390*/  LEA.HI.SX32 R39, R40, R7, 0x1d ;  /* 0x0000000728277211 */ /* 0x000fe400078feaff */
[----:B----4-:R-:W-:-:S13]  /*03a0*/  ISETP.GE.AND P1, PT, R36, 0x1, PT ;  /* 0x000000012400780c */ /* 0x010fda0003f26270 */
[----:B------:R-:W-:-:S05]  /*03b0*/  @P1 IADD3 R29, PT, PT, R36, -0x1, RZ ;  /* 0xffffffff241d1810 */ /* 0x000fca0007ffe0ff */
[----:B------:R-:W-:-:S05]  /*03c0*/  @P1 IMAD R29, R29, R38, RZ ;  /* 0x000000261d1d1224 */ /* 0x000fca00078e02ff */
[----:B------:R-:W-:-:S04]  /*03d0*/  @P1 SHF.R.S32.HI R28, RZ, 0x1f, R29 ;  /* 0x0000001fff1c1819 */ /* 0x000fc8000001141d */
[----:B------:R-:W-:Y:S02]  /*03e0*/  @P1 LEA.HI R42, R28, R29, RZ, 0x3 ;  /* 0x0000001d1c2a1211 */ /* 0x000fe400078f18ff */
[----:B------:R-:W-:Y:S02]  /*03f0*/  CS2R R28, SRZ ;  /* 0x00000000001c7805 */ /* 0x000fe4000001ff00 */
[----:B------:R-:W-:Y:S02]  /*0400*/  @P1 MOV R29, RZ ;  /* 0x000000ff001d1202 */ /* 0x000fe40000000f00 */
[----:B------:R-:W-:Y:S01]  /*0410*/  @P1 LEA.HI.SX32 R28, R42, R7, 0x1d ;  /* 0x000000072a1c1211 */ /* 0x000fe200078feaff */
[----:B0-2---:R-:W-:Y:S06]  /*0420*/  @P2 BRA `(.L_x_2563) ;  /* 0x0000000000a42947 */ /* 0x005fec0003800000 */
[----:B------:R-:W1:Y:S08]  /*0430*/  @P1 LDC.64 R22, c[0x0][0x390] ;  /* 0x0000e400ff161b82 */ /* 0x000e700000000a00 */
[----:B------:R-:W2:Y:S08]  /*0440*/  LDC.64 R20, c[0x0][0x3a0] ;  /* 0x0000e800ff147b82 */ /* 0x000eb00000000a00 */
[----:B------:R-:W3:Y:S01]  /*0450*/  @P1 LDC R43, c[0x0][0x40c] ;  /* 0x00010300ff2b1b82 */ /* 0x000ee20000000800 */
[----:B-1----:R-:W-:-:S04]  /*0460*/  @P1 LEA R30, P0, R28, R22, 0x4 ;  /* 0x000000161c1e1211 */ /* 0x002fc800078020ff */
[----:B------:R-:W-:-:S05]  /*0470*/  @P1 LEA.HI.X R31, R28, R23, R29, 0x4, P0 ;  /* 0x000000171c1f1211 */ /* 0x000fca00000f241d */
[----:B------:R1:W4:Y:S01]  /*0480*/  @P1 LDG.E.128 R16, desc[UR6][R30.64] ;  /* 0x000000061e101981 */ /* 0x000322000c1e1d00 */
[----:B--2---:R-:W-:-:S05]  /*0490*/  IMAD.WIDE.U32 R28, R39, 0x20, R20 ;  /* 0x00000020271c7825 */ /* 0x004fca00078e0014 */
[----:B------:R-:W2:Y:S04]  /*04a0*/  LDG.E.128 R20, desc[UR6][R28.64] ;  /* 0x000000061c147981 */ /* 0x000ea8000c1e1d00 */
[----:B------:R0:W3:Y:S01]  /*04b0*/  LDG.E.128 R24, desc[UR6][R28.64+0x10] ;  /* 0x000010061c187981 */ /* 0x0000e2000c1e1d00 */
[----:B------:R-:W-:-:S13]  /*04c0*/  ISETP.GT.AND P0, PT, R36, RZ, PT ;  /* 0x000000ff2400720c */ /* 0x000fda0003f04270 */
[----:B------:R-:W2:Y:S08]  /*04d0*/  @P0 LDC R41, c[0x0][0x40c] ;  /* 0x00010300ff290b82 */ /* 0x000eb00000000800 */
[----:B------:R-:W2:Y:S08]  /*04e0*/  @P0 LDC R42, c[0x0][0x40c] ;  /* 0x00010300ff2a0b82 */ /* 0x000eb00000000800 */
[----:B------:R-:W3:Y:S08]  /*04f0*/  @P0 LDC R36, c[0x0][0x40c] ;  /* 0x00010300ff240b82 */ /* 0x000ef00000000800 */
[----:B-1----:R-:W1:Y:S01]  /*0500*/  @P0 LDC R31, c[0x0][0x40c] ;  /* 0x00010300ff1f0b82 */ /* 0x002e620000000800 */
[----:B----4-:R-:W-:-:S02]  /*0510*/  @P0 PRMT R40, R16, 0x7632, R40 ;  /* 0x0000763210280816 */ /* 0x010fc40000000028 */
[C---:B------:R-:W-:Y:S02]  /*0520*/  @P0 PRMT R30, R17.reuse, 0x7632, R30 ;  /* 0x00007632111e0816 */ /* 0x040fe4000000001e */
[----:B------:R-:W-:Y:S02]  /*0530*/  @P0 SHF.L.U32 R40, R40, 0x10, RZ ;  /* 0x0000001028280819 */ /* 0x000fe400000006ff */
[----:B0-----:R-:W-:Y:S02]  /*0540*/  @P0 PRMT R28, R18, 0x7632, R28 ;  /* 0x00007632121c0816 */ /* 0x001fe4000000001c */
[----:B------:R-:W-:Y:S01]  /*0550*/  @P0 SHF.L.U32 R30, R30, 0x10, RZ ;  /* 0x000000101e1e0819 */ /* 0x000fe200000006ff */
[----:B--2---:R-:W-:Y:S01]  /*0560*/  @P0 FFMA.FTZ R21, R40, R41, R21 ;  /* 0x0000002928150223 */ /* 0x004fe20000010015 */
[----:B------:R-:W-:Y:S01]  /*0570*/  @P1 SHF.L.U32 R29, R16, 0x10, RZ ;  /* 0x00000010101d1819 */ /* 0x000fe200000006ff */
[----:B------:R-:W0:Y:S01]  /*0580*/  @P0 LDC R41, c[0x0][0x40c] ;  /* 0x00010300ff290b82 */ /* 0x000e220000000800 */
[----:B------:R-:W-:Y:S01]  /*0590*/  @P0 SHF.L.U32 R28, R28, 0x10, RZ ;  /* 0x000000101c1c0819 */ /* 0x000fe200000006ff */
[----:B------:R-:W-:Y:S01]  /*05a0*/  @P0 FFMA.FTZ R23, R30, R42, R23 ;  /* 0x0000002a1e170223 */ /* 0x000fe20000010017 */
[----:B------:R-:W-:Y:S01]  /*05b0*/  @P0 SHF.L.U32 R45, R17, 0x10, RZ ;  /* 0x00000010112d0819 */ /* 0x000fe200000006ff */
[----:B---3--:R-:W-:-:S02]  /*05c0*/  @P1 FFMA.FTZ R20, R29, R43, R20 ;  /* 0x0000002b1d141223 */ /* 0x008fc40000010014 */
[----:B------:R-:W-:Y:S01]  /*05d0*/  @P0 FFMA.FTZ R25, R28, R36, R25 ;  /* 0x000000241c190223 */ /* 0x000fe20000010019 */
[----:B------:R-:W-:Y:S01]  /*05e0*/  @P0 PRMT R36, R19, 0x7632, R36 ;  /* 0x0000763213240816 */ /* 0x000fe20000000024 */
[----:B------:R-:W2:Y:S01]  /*05f0*/  LDC.64 R28, c[0x0][0x3a8] ;  /* 0x0000ea00ff1c7b82 */ /* 0x000ea20000000a00 */
[----:B-1----:R-:W-:Y:S01]  /*0600*/  @P0 FFMA.FTZ R22, R45, R31, R22 ;  /* 0x0000001f2d160223 */ /* 0x002fe20000010016 */
[----:B------:R-:W-:Y:S02]  /*0610*/  @P0 SHF.L.U32 R31, R18, 0x10, RZ ;  /* 0x00000010121f0819 */ /* 0x000fe400000006ff */
[----:B------:R-:W-:-:S04]  /*0620*/  @P0 SHF.L.U32 R36, R36, 0x10, RZ ;  /* 0x0000001024240819 */ /* 0x000fc800000006ff */
[----:B------:R-:W1:Y:S08]  /*0630*/  @P0 LDC R43, c[0x0][0x40c] ;  /* 0x00010300ff2b0b82 */ /* 0x000e700000000800 */
[----:B------:R-:W3:Y:S01]  /*0640*/  @P0 LDC R30, c[0x0][0x40c] ;  /* 0x00010300ff1e0b82 */ /* 0x000ee20000000800 */
[----:B0-----:R-:W-:Y:S01]  /*0650*/  @P0 FFMA.FTZ R24, R31, R41, R24 ;  /* 0x000000291f180223 */ /* 0x001fe20000010018 */
[----:B------:R-:W-:Y:S01]  /*0660*/  @P0 SHF.L.U32 R31, R19, 0x10, RZ ;  /* 0x00000010131f0819 */ /* 0x000fe200000006ff */
[----:B--2---:R-:W-:-:S05]  /*0670*/  IMAD.WIDE.U32 R28, R39, 0x20, R28 ;  /* 0x00000020271c7825 */ /* 0x004fca00078e001c */
[----:B------:R2:W-:Y:S01]  /*0680*/  STG.E.128 desc[UR6][R28.64], R20 ;  /* 0x000000141c007986 */ /* 0x0005e2000c101d06 */
[----:B-1----:R-:W-:Y:S01]  /*0690*/  @P0 FFMA.FTZ R26, R31, R43, R26 ;  /* 0x0000002b1f1a0223 */ /* 0x002fe2000001001a */
[----:B---3--:R-:W-:-:S05]  /*06a0*/  @P0 FFMA.FTZ R27, R36, R30, R27 ;  /* 0x0000001e241b0223 */ /* 0x008fca000001001b */
[----:B------:R2:W-:Y:S02]  /*06b0*/  STG.E.128 desc[UR6][R28.64+0x10], R24 ;  /* 0x000010181c007986 */ /* 0x0005e4000c101d06 */
.L_x_2563:
[----:B0-----:R-:W-:Y:S05]  /*06c0*/  BSYNC.RECONVERGENT B0 ;  /* 0x0000000000007941 */ /* 0x001fea0003800200 */
.L_x_2562:
[----:B--2---:R-:W-:Y:S01]  /*06d0*/  FADD.FTZ R28, RZ, R20 ;  /* 0x00000014ff1c7221 */ /* 0x004fe20000010000 */
        /* <DEDUP_REMOVED lines=53> */
.L_x_2587:
        /* <DEDUP_REMOVED lines=18> */
[----:B------:R-:W-:Y:S02]  /*0b50*/  SHF.L.U32 R39, R12, 0x10, RZ ;  /* 0x000000100c277819 */ /* 0x000fe400000006ff */
[----:B------:R-:W-:Y:S01]  /*0b60*/  SHF.L.U32 R29, R8, 0x10, RZ ;  /* 0x00000010081d7819 */ /* 0x000fe200000006ff */
[--C-:B------:R-:W-:Y:S01]  /*0b70*/  FADD.FTZ R28, R20, -R31.reuse ;  /* 0x8000001f141c7221 */ /* 0x100fe20000010000 */
[----:B------:R-:W-:Y:S01]  /*0b80*/  FADD.FTZ R30, R21, -R31 ;  /* 0x8000001f151e7221 */ /* 0x000fe20000010000 */
[----:B------:R-:W-:Y:S02]  /*0b90*/  SHF.L.U32 R43, R0, 0x10, RZ ;  /* 0x00000010002b7819 */ /* 0x000fe400000006ff */
[----:B------:R-:W-:Y:S01]  /*0ba0*/  FMUL.FTZ R28, R41, R28 ;  /* 0x0000001c291c7220 */ /* 0x000fe20000410000 */
[----:B------:R-:W-:-:S02]  /*0bb0*/  SHF.L.U32 R36, R13, 0x10, RZ ;  /* 0x000000100d247819 */ /* 0x000fc400000006ff */
[----:B------:R-:W-:Y:S01]  /*0bc0*/  SHF.L.U32 R40, R9, 0x10, RZ ;  /* 0x0000001009287819 */ /* 0x000fe200000006ff */
[----:B------:R-:W-:Y:S01]  /*0bd0*/  FFMA.FTZ R39, R28, R39, R29 ;  /* 0x000000271c277223 */ /* 0x000fe2000001001d */
[----:B------:R-:W-:Y:S01]  /*0be0*/  SHF.L.U32 R29, R35, 0x10, RZ ;  /* 0x00000010231d7819 */ /* 0x000fe200000006ff */
[C---:B------:R-:W-:Y:S01]  /*0bf0*/  FMUL.FTZ R28, R41.reuse, R30 ;  /* 0x0000001e291c7220 */ /* 0x040fe20000410000 */
[----:B------:R-:W-:Y:S01]  /*0c00*/  FADD.FTZ R30, R22, -R31 ;  /* 0x8000001f161e7221 */ /* 0x000fe20000010000 */
[----:B------:R-:W-:Y:S02]  /*0c10*/  SHF.L.U32 R45, R2, 0x10, RZ ;  /* 0x00000010022d7819 */ /* 0x000fe400000006ff */
[----:B------:R-:W-:Y:S01]  /*0c20*/  FFMA.FTZ R28, R28, R29, R43 ;  /* 0x0000001d1c1c7223 */ /* 0x000fe2000001002b */
[----:B------:R-:W-:Y:S01]  /*0c30*/  FMUL.FTZ R29, R41, R30 ;  /* 0x0000001e291d7220 */ /* 0x000fe20000410000 */
[----:B------:R-:W-:Y:S01]  /*0c40*/  FADD.FTZ R30, R23, -R31 ;  /* 0x8000001f171e7221 */ /* 0x000fe20000010000 */
[----:B------:R-:W-:-:S02]  /*0c50*/  SHF.L.U32 R43, R34, 0x10, RZ ;  /* 0x00000010222b7819 */ /* 0x000fc400000006ff */
[----:B------:R-:W-:Y:S01]  /*0c60*/  FFMA.FTZ R29, R29, R36, R40 ;  /* 0x000000241d1d7223 */ /* 0x000fe20000010028 */
[----:B------:R-:W-:Y:S01]  /*0c70*/  FMUL.FTZ R30, R41, R30 ;  /* 0x0000001e291e7220 */ /* 0x000fe20000410000 */
[----:B------:R-:W-:Y:S01]  /*0c80*/  IADD3 R37, PT, PT, R37, -0x1, RZ ;  /* 0xffffffff25257810 */ /* 0x000fe20007ffe0ff */
[----:B------:R-:W-:Y:S01]  /*0c90*/  FADD.FTZ R36, R25, -R31 ;  /* 0x8000001f19247221 */ /* 0x000fe20000010000 */
[----:B------:R-:W-:Y:S01]  /*0ca0*/  F2FP.BF16.F32.PACK_AB R28, R28, R39 ;  /* 0x000000271c1c723e */ /* 0x000fe200000010ff */
[----:B------:R-:W-:Y:S01]  /*0cb0*/  FFMA.FTZ R40, R30, R43, R45 ;  /* 0x0000002b1e287223 */ /* 0x000fe2000001002d */
[----:B------:R-:W-:Y:S01]  /*0cc0*/  FADD.FTZ R30, R24, -R31 ;  /* 0x8000001f181e7221 */ /* 0x000fe20000010000 */
[----:B------:R-:W-:Y:S01]  /*0cd0*/  SHF.L.U32 R43, R14, 0x10, RZ ;  /* 0x000000100e2b7819 */ /* 0x000fe200000006ff */
[----:B------:R-:W-:Y:S01]  /*0ce0*/  IMAD R38, R37, R38, RZ ;  /* 0x0000002625267224 */ /* 0x000fe200078e02ff */
[----:B------:R-:W-:Y:S01]  /*0cf0*/  SHF.L.U32 R45, R10, 0x10, RZ ;  /* 0x000000100a2d7819 */ /* 0x000fe200000006ff */
[----:B------:R-:W-:Y:S01]  /*0d00*/  FMUL.FTZ R30, R41, R30 ;  /* 0x0000001e291e7220 */ /* 0x000fe20000410000 */
[----:B------:R-:W-:Y:S01]  /*0d10*/  SHF.L.U32 R37, R3, 0x10, RZ ;  /* 0x0000001003257819 */ /* 0x000fe200000006ff */
[----:B------:R-:W-:Y:S01]  /*0d20*/  FMUL.FTZ R36, R41, R36 ;  /* 0x0000002429247220 */ /* 0x000fe20000410000 */
[----:B------:R-:W-:Y:S01]  /*0d30*/  F2FP.BF16.F32.PACK_AB R29, R40, R29 ;  /* 0x0000001d281d723e */ /* 0x000fe200000010ff */
[----:B------:R-:W-:Y:S01]  /*0d40*/  FFMA.FTZ R30, R30, R43, R45 ;  /* 0x0000002b1e1e7223 */ /* 0x000fe2000001002d */
[----:B------:R-:W-:-:S02]  /*0d50*/  SHF.L.U32 R43, R33, 0x10, RZ ;  /* 0x00000010212b7819 */ /* 0x000fc400000006ff */
[----:B------:R-:W-:-:S03]  /*0d60*/  SHF.L.U32 R45, R11, 0x10, RZ ;  /* 0x000000100b2d7819 */ /* 0x000fc600000006ff */
[----:B------:R-:W-:Y:S01]  /*0d70*/  FFMA.FTZ R43, R36, R43, R37 ;  /* 0x0000002b242b7223 */ /* 0x000fe20000010025 */
[----:B------:R-:W-:Y:S01]  /*0d80*/  FADD.FTZ R36, R26, -R31 ;  /* 0x8000001f1a247221 */ /* 0x000fe20000010000 */
[----:B------:R-:W-:-:S03]  /*0d90*/  SHF.L.U32 R37, R15, 0x10, RZ ;  /* 0x000000100f257819 */ /* 0x000fc600000006ff */
[----:B------:R-:W-:Y:S01]  /*0da0*/  FMUL.FTZ R36, R41, R36 ;  /* 0x0000002429247220 */ /* 0x000fe20000410000 */
[----:B------:R-:W-:-:S03]  /*0db0*/  F2FP.BF16.F32.PACK_AB R30, R43, R30 ;  /* 0x0000001e2b1e723e */ /* 0x000fc600000010ff */
[----:B------:R-:W-:Y:S01]  /*0dc0*/  FFMA.FTZ R42, R36, R37, R45 ;  /* 0x00000025242a7223 */ /* 0x000fe2000001002d */
[----:B------:R-:W-:Y:S01]  /*0dd0*/  FADD.FTZ R36, R27, -R31 ;  /* 0x8000001f1b247221 */ /* 0x000fe20000010000 */
[----:B------:R-:W-:Y:S02]  /*0de0*/  SHF.L.U32 R31, R32, 0x10, RZ ;  /* 0x00000010201f7819 */ /* 0x000fe400000006ff */
[----:B------:R-:W-:Y:S01]  /*0df0*/  SHF.L.U32 R37, R4, 0x10, RZ ;  /* 0x0000001004257819 */ /* 0x000fe200000006ff */
[----:B------:R-:W-:-:S04]  /*0e00*/  FMUL.FTZ R36, R41, R36 ;  /* 0x0000002429247220 */ /* 0x000fc80000410000 */
[----:B------:R-:W-:Y:S01]  /*0e10*/  FFMA.FTZ R41, R36, R31, R37 ;  /* 0x0000001f24297223 */ /* 0x000fe20000010025 */
[----:B------:R-:W-:Y:S01]  /*0e20*/  SHF.R.S32.HI R31, RZ, 0x1f, R38 ;  /* 0x0000001fff1f7819 */ /* 0x000fe20000011426 */
[----:B------:R-:W1:Y:S03]  /*0e30*/  LDC.64 R36, c[0x0][0x428] ;  /* 0x00010a00ff247b82 */ /* 0x000e660000000a00 */
[----:B------:R-:W-:Y:S02]  /*0e40*/  LEA.HI R38, R31, R38, RZ, 0x3 ;  /* 0x000000261f267211 */ /* 0x000fe400078f18ff */
[----:B------:R-:W-:Y:S02]  /*0e50*/  F2FP.BF16.F32.PACK_AB R31, R41, R42 ;  /* 0x0000002a291f723e */ /* 0x000fe400000010ff */
[----:B------:R-:W-:-:S05]  /*0e60*/  LEA.HI.SX32 R45, R38, R7, 0x1d ;  /* 0x00000007262d7211 */ /* 0x000fca00078feaff */
[----:B-1----:R-:W-:-:S05]  /*0e70*/  IMAD.WIDE.U32 R36, R45, 0x10, R36 ;  /* 0x000000102d247825 */ /* 0x002fca00078e0024 */
[----:B------:R1:W-:Y:S02]  /*0e80*/  STG.E.128 desc[UR6][R36.64], R28 ;  /* 0x0000001c24007986 */ /* 0x0003e4000c101d06 */
.L_x_2566:
[----:B------:R-:W-:Y:S05]  /*0e90*/  BSYNC.RECONVERGENT B0 ;  /* 0x0000000000007941 */ /* 0x000fea0003800200 */
.L_x_2565:
[----:B-1----:R-:W1:Y:S02]  /*0ea0*/  LDC.64 R28, c[0x0][0x380] ;  /* 0x0000e000ff1c7b82 */ /* 0x002e640000000a00 */
[----:B-1----:R-:W-:-:S04]  /*0eb0*/  LEA R5, R28, R5, 0x2 ;  /* 0x000000051c057211 */ /* 0x002fc800078e10ff */
[----:B------:R-:W-:-:S13]  /*0ec0*/  ISETP.GE.AND P0, PT, R5, R29, PT ;  /* 0x0000001d0500720c */ /* 0x000fda0003f06270 */
[----:B------:R-:W-:Y:S05]  /*0ed0*/  @!P0 BRA `(.L_x_2567) ;  /* 0xfffffff000fc8947 */ /* 0x000fea000383ffff */
[----:B------:R-:W-:Y:S05]  /*0ee0*/  EXIT ;  /* 0x000000000000794d */ /* 0x000fea0003800000 */
.L_x_2561:
[----:B------:R-:W-:Y:S01]  /*0ef0*/  PRMT R37, R12, 0x7632, R37 ;  /* 0x000076320c257816 */ /* 0x000fe20000000025 */
[----:B------:R-:W0:Y:S01]  /*0f00*/  LDCU UR11, c[0x0][0x388] ;  /* 0x00007100ff0b77ac */ /* 0x000e220008000800 */
[----:B------:R-:W-:Y:S02]  /*0f10*/  PRMT R38, R13, 0x7632, R38 ;  /* 0x000076320d267816 */ /* 0x000fe40000000026 */
[----:B------:R-:W-:Y:S01]  /*0f20*/  PRMT R39, R14, 0x7632, R39 ;  /* 0x000076320e277816 */ /* 0x000fe20000000027 */
[----:B------:R-:W1:Y:S01]  /*0f30*/  LDCU UR10, c[0x0][0x448] ;  /* 0x00008900ff0a77ac */ /* 0x000e620008000800 */
[----:B------:R-:W-:Y:S01]  /*0f40*/  PRMT R40, R15, 0x7632, R40 ;  /* 0x000076320f287816 */ /* 0x000fe20000000028 */
[----:B------:R-:W2:Y:S01]  /*0f50*/  LDCU UR9, c[0x0][0x40c] ;  /* 0x00008180ff0977ac */ /* 0x000ea20008000800 */
[----:B------:R-:W3:Y:S05]  /*0f60*/  LDCU.64 UR4, c[0x0][0x390] ;  /* 0x00007200ff0477ac */ /* 0x000eea0008000a00 */
.L_x_2575:
[----:B------:R-:W4:Y:S08]  /*0f70*/  LDC.64 R28, c[0x0][0x3f0] ;  /* 0x0000fc00ff1c7b82 */ /* 0x000f300000000a00 */
[----:B0-----:R-:W0:Y:S01]  /*0f80*/  LDC.64 R24, c[0x0][0x3f8] ;  /* 0x0000fe00ff187b82 */ /* 0x001e220000000a00 */
[----:B----4-:R-:W-:-:S06]  /*0f90*/  IMAD.WIDE R28, R5, 0x4, R28 ;  /* 0x00000004051c7825 */ /* 0x010fcc00078e021c */
[----:B------:R-:W4:Y:S01]  /*0fa0*/  LDG.E R28, desc[UR6][R28.64] ;  /* 0x000000061c1c7981 */ /* 0x000f22000c1e1900 */
[----:B0-----:R-:W-:-:S05]  /*0fb0*/  IMAD.WIDE R26, R5, 0x4, R24 ;  /* 0x00000004051a7825 */ /* 0x001fca00078e0218 */
[----:B------:R0:W5:Y:S01]  /*0fc0*/  LDG.E R41, desc[UR6][R26.64] ;  /* 0x000000061a297981 */ /* 0x000162000c1e1900 */
[----:B------:R-:W-:Y:S01]  /*0fd0*/  ISETP.GT.U32.AND P0, PT, R6, -0x21, PT ;  /* 0xffffffdf0600780c */ /* 0x000fe20003f04070 */
[----:B------:R-:W-:Y:S01]  /*0fe0*/  BSSY.RECONVERGENT B0, `(.L_x_2568) ;  /* 0x000003c000007945 */ /* 0x000fe20003800200 */
[----:B----4-:R-:W-:-:S13]  /*0ff0*/  ISETP.GE.AND P1, PT, R28, 0x1, PT ;  /* 0x000000011c00780c */ /* 0x010fda0003f26270 */
[----:B------:R-:W4:Y:S01]  /*1000*/  @P1 LDC R25, c[0x0][0x388] ;  /* 0x0000e200ff191b82 */ /* 0x000f220000000800 */
[----:B------:R-:W-:-:S05]  /*1010*/  @P1 IADD3 R24, PT, PT, R28, -0x1, RZ ;  /* 0xffffffff1c181810 */ /* 0x000fca0007ffe0ff */
[----:B----4-:R-:W-:-:S05]  /*1020*/  @P1 IMAD R24, R24, R25, RZ ;  /* 0x0000001918181224 */ /* 0x010fca00078e02ff */
[----:B------:R-:W-:-:S04]  /*1030*/  @P1 SHF.R.S32.HI R25, RZ, 0x1f, R24 ;  /* 0x0000001fff191819 */ /* 0x000fc80000011418 */
[----:B------:R-:W-:Y:S02]  /*1040*/  @P1 LEA.HI R30, R25, R24, RZ, 0x3 ;  /* 0x00000018191e1211 */ /* 0x000fe400078f18ff */
[----:B------:R-:W-:Y:S02]  /*1050*/  CS2R R24, SRZ ;  /* 0x0000000000187805 */ /* 0x000fe4000001ff00 */
[----:B------:R-:W-:Y:S02]  /*1060*/  @P1 MOV R25, RZ ;  /* 0x000000ff00191202 */ /* 0x000fe40000000f00 */
[----:B------:R-:W-:Y:S01]  /*1070*/  @P1 LEA.HI.SX32 R24, R30, R7, 0x1d ;  /* 0x000000071e181211 */ /* 0x000fe200078feaff */
[----:B0-----:R-:W-:Y:S06]  /*1080*/  @P0 BRA `(.L_x_2569) ;  /* 0x0000000000c40947 */ /* 0x001fec0003800000 */
[----:B------:R-:W0:Y:S01]  /*1090*/  @P1 LDC R26, c[0x0][0x40c] ;  /* 0x00010300ff1a1b82 */ /* 0x000e220000000800 */
[----:B------:R-:W-:Y:S01]  /*10a0*/  BSSY.RECONVERGENT B1, `(.L_x_2570) ;  /* 0x000000b000017945 */ /* 0x000fe20003800200 */
[----:B------:R-:W-:-:S06]  /*10b0*/  HFMA2 R16, -RZ, RZ, 0, 0 ;  /* 0x00000000ff107431 */ /* 0x000fcc00000001ff */
[----:B------:R-:W4:Y:S08]  /*10c0*/  @P1 LDC R18, c[0x0][0x40c] ;  /* 0x00010300ff121b82 */ /* 0x000f300000000800 */
[----:B------:R-:W0:Y:S01]  /*10d0*/  @P1 LDC R20, c[0x0][0x40c] ;  /* 0x00010300ff141b82 */ /* 0x000e220000000800 */
[----:B------:R-:W-:Y:S05]  /*10e0*/  @!P1 BRA `(.L_x_2571) ;  /* 0x0000000000189947 */ /* 0x000fea0003800000 */
[----:B---3--:R-:W-:-:S04]  /*10f0*/  LEA R22, P0, R24, UR4, 0x4 ;  /* 0x0000000418167c11 */ /* 0x008fc8000f8020ff */
[----:B------:R-:W-:-:S05]  /*1100*/  LEA.HI.X R23, R24, UR5, R25, 0x4, P0 ;  /* 0x0000000518177c11 */ /* 0x000fca00080f2419 */
[----:B------:R-:W3:Y:S04]  /*1110*/  LDG.E.64 R32, desc[UR6][R22.64] ;  /* 0x0000000616207981 */ /* 0x000ee8000c1e1b00 */
[----:B------:R0:W5:Y:S01]  /*1120*/  LDG.E.64 R34, desc[UR6][R22.64+0x8] ;  /* 0x0000080616227981 */ /* 0x000162000c1e1b00 */
[----:B---3--:R-:W-:-:S05]  /*1130*/  SHF.L.U32 R16, R32, 0x10, RZ ;  /* 0x0000001020107819 */ /* 0x008fca00000006ff */
[----:B0-2---:R-:W-:-:S07]  /*1140*/  FMUL.FTZ R16, R16, UR9 ;  /* 0x0000000910107c20 */ /* 0x005fce0008410000 */
.L_x_2571:
[----:B-123--:R-:W-:Y:S05]  /*1150*/  BSYNC.RECONVERGENT B1 ;  /* 0x0000000000017941 */ /* 0x00efea0003800200 */
.L_x_2570:
[----:B------:R-:W-:Y:S01]  /*1160*/  @P1 PRMT R19, R32, 0x7632, R19 ;  /* 0x0000763220131816 */ /* 0x000fe20000000013 */
[----:B------:R-:W1:Y:S01]  /*1170*/  @P1 LDC R23, c[0x0][0x40c] ;  /* 0x00010300ff171b82 */ /* 0x000e620000000800 */
[----:B------:R-:W-:Y:S01]  /*1180*/  MOV R17, RZ ;  /* 0x000000ff00117202 */ /* 0x000fe20000000f00 */
[----:B------:R-:W-:Y:S01]  /*1190*/  IMAD R30, R5, UR11, RZ ;  /* 0x0000000b051e7c24 */ /* 0x000fe2000f8e02ff */
[----:B------:R-:W-:Y:S02]  /*11a0*/  @P1 SHF.L.U32 R19, R19, 0x10, RZ ;  /* 0x0000001013131819 */ /* 0x000fe400000006ff */
[----:B------:R-:W-:Y:S02]  /*11b0*/  PRMT R27, R33, 0x7632, R27 ;  /* 0x00007632211b7816 */ /* 0x000fe4000000001b */
[----:B------:R-:W-:Y:S01]  /*11c0*/  MOV R21, RZ ;  /* 0x000000ff00157202 */ /* 0x000fe20000000f00 */
[----:B0-----:R-:W-:Y:S01]  /*11d0*/  @P1 FMUL.FTZ R17, R19, R26 ;  /* 0x0000001a13111220 */ /* 0x001fe20000410000 */
[----:B------:R-:W0:Y:S01]  /*11e0*/  @P1 LDC R22, c[0x0][0x40c] ;  /* 0x00010300ff161b82 */ /* 0x000e220000000800 */
[----:B-----5:R-:W-:Y:S01]  /*11f0*/  PRMT R26, R34, 0x7632, R26 ;  /* 0x00007632221a7816 */ /* 0x020fe2000000001a */
[----:B------:R-:W-:Y:S01]  /*1200*/  HFMA2 R19, -RZ, RZ, 0, 0 ;  /* 0x00000000ff137431 */ /* 0x000fe200000001ff */
[----:B------:R-:W-:-:S02]  /*1210*/  @P1 SHF.L.U32 R29, R27, 0x10, RZ ;  /* 0x000000101b1d1819 */ /* 0x000fc400000006ff */
[----:B------:R-:W-:Y:S02]  /*1220*/  @P1 SHF.L.U32 R31, R26, 0x10, RZ ;  /* 0x000000101a1f1819 */ /* 0x000fe400000006ff */
[----:B------:R-:W-:Y:S01]  /*1230*/  @P1 SHF.L.U32 R28, R33, 0x10, RZ ;  /* 0x00000010211c1819 */ /* 0x000fe200000006ff */
[----:B------:R-:W2:Y:S01]  /*1240*/  LDC.64 R24, c[0x0][0x3a8] ;  /* 0x0000ea00ff187b82 */ /* 0x000ea20000000a00 */
[----:B----4-:R-:W-:Y:S01]  /*1250*/  @P1 FMUL.FTZ R19, R29, R18 ;  /* 0x000000121d131220 */ /* 0x010fe20000410000 */
[----:B------:R-:W-:Y:S01]  /*1260*/  @P1 FMUL.FTZ R21, R31, R20 ;  /* 0x000000141f151220 */ /* 0x000fe20000410000 */
[----:B------:R-:W-:Y:S01]  /*1270*/  SHF.R.S32.HI R31, RZ, 0x1f, R30 ;  /* 0x0000001fff1f7819 */ /* 0x000fe2000001141e */
[----:B------:R-:W-:Y:S01]  /*1280*/  HFMA2 R18, -RZ, RZ, 0, 0 ;  /* 0x00000000ff127431 */ /* 0x000fe200000001ff */
[----:B------:R-:W-:Y:S02]  /*1290*/  @P1 SHF.L.U32 R29, R34, 0x10, RZ ;  /* 0x00000010221d1819 */ /* 0x000fe400000006ff */
[----:B------:R-:W-:Y:S01]  /*12a0*/  LEA.HI R30, R31, R30, RZ, 0x3 ;  /* 0x0000001e1f1e7211 */ /* 0x000fe200078f18ff */
[----:B------:R-:W3:Y:S01]  /*12b0*/  @P1 LDC R27, c[0x0][0x40c] ;  /* 0x00010300ff1b1b82 */ /* 0x000ee20000000800 */
[----:B-1----:R-:W-:Y:S01]  /*12c0*/  @P1 FMUL.FTZ R18, R28, R23 ;  /* 0x000000171c121220 */ /* 0x002fe20000410000 */
[----:B------:R-:W-:-:S02]  /*12d0*/  PRMT R28, R35, 0x7632, R28 ;  /* 0x00007632231c7816 */ /* 0x000fc4000000001c */
[----:B------:R-:W-:Y:S02]  /*12e0*/  MOV R20, RZ ;  /* 0x000000ff00147202 */ /* 0x000fe40000000f00 */
[----:B------:R-:W-:Y:S02]  /*12f0*/  LEA.HI.SX32 R31, R30, R7, 0x1d ;  /* 0x000000071e1f7211 */ /* 0x000fe400078feaff */
[----:B------:R-:W1:Y:S01]  /*1300*/  @P1 LDC R26, c[0x0][0x40c] ;  /* 0x00010300ff1a1b82 */ /* 0x000e620000000800 */
[----:B0-----:R-:W-:Y:S01]  /*1310*/  @P1 FMUL.FTZ R20, R29, R22 ;  /* 0x000000161d141220 */ /* 0x001fe20000410000 */
[----:B------:R-:W-:Y:S02]  /*1320*/  @P1 SHF.L.U32 R30, R35, 0x10, RZ ;  /* 0x00000010231e1819 */ /* 0x000fe400000006ff */
[----:B------:R-:W-:Y:S02]  /*1330*/  CS2R R22, SRZ ;  /* 0x0000000000167805 */ /* 0x000fe4000001ff00 */
[----:B------:R-:W-:Y:S01]  /*1340*/  @P1 SHF.L.U32 R29, R28, 0x10, RZ ;  /* 0x000000101c1d1819 */ /* 0x000fe200000006ff */
[----:B--2---:R-:W-:-:S05]  /*1350*/  IMAD.WIDE.U32 R24, R31, 0x20, R24 ;  /* 0x000000201f187825 */ /* 0x004fca00078e0018 */
[----:B------:R0:W-:Y:S01]  /*1360*/  STG.E.128 desc[UR6][R24.64], R16 ;  /* 0x0000001018007986 */ /* 0x0001e2000c101d06 */
[----:B---3--:R-:W-:Y:S01]  /*1370*/  @P1 FMUL.FTZ R22, R30, R27 ;  /* 0x0000001b1e161220 */ /* 0x008fe20000410000 */
[----:B-1----:R-:W-:-:S05]  /*1380*/  @P1 FMUL.FTZ R23, R29, R26 ;  /* 0x0000001a1d171220 */ /* 0x002fca0000410000 */
[----:B------:R0:W-:Y:S02]  /*1390*/  STG.E.128 desc[UR6][R24.64+0x10], R20 ;  /* 0x0000101418007986 */ /* 0x0001e4000c101d06 */
.L_x_2569:
[----:B-123--:R-:W-:Y:S05]  /*13a0*/  BSYNC.RECONVERGENT B0 ;  /* 0x0000000000007941 */ /* 0x00efea0003800200 */
.L_x_2568:
        /* <DEDUP_REMOVED lines=54> */
.L_x_2599:
        /* <DEDUP_REMOVED lines=11> */
[----:B-1----:R-:W-:-:S04]  /*17c0*/  @!P3 IMAD.WIDE R26, R5, 0x4, R26 ;  /* 0x00000004051ab825 */ /* 0x002fc800078e021a */
[----:B--2---:R-:W-:-:S05]  /*17d0*/  @!P3 IMAD.WIDE R24, R5, 0x4, R24 ;  /* 0x000000040518b825 */ /* 0x004fca00078e0218 */
[----:B------:R1:W-:Y:S04]  /*17e0*/  @!P3 STG.E desc[UR6][R24.64], R43 ;  /* 0x0000002b1800b986 */ /* 0x0003e8000c101906 */
[----:B---3--:R1:W-:Y:S01]  /*17f0*/  @!P3 STG.E desc[UR6][R26.64], R29 ;  /* 0x0000001d1a00b986 */ /* 0x0083e2000c101906 */
[----:B------:R-:W-:Y:S05]  /*1800*/  @!P0 BRA `(.L_x_2574) ;  /* 0x0000000000d88947 */ /* 0x000fea0003800000 */
[----:B------:R-:W-:Y:S05]  /*1810*/  @P1 BRA `(.L_x_2574) ;  /* 0x0000000000d41947 */ /* 0x000fea0003800000 */
[----:B------:R-:W-:Y:S02]  /*1820*/  FSEL R28, R43, RZ, !P2 ;  /* 0x000000ff2b1c7208 */ /* 0x000fe40005000000 */
[----:B------:R-:W-:Y:S02]  /*1830*/  SHF.L.U32 R31, R12, 0x10, RZ ;  /* 0x000000100c1f7819 */ /* 0x000fe400000006ff */
[----:B-1----:R-:W-:Y:S01]  /*1840*/  SHF.L.U32 R25, R8, 0x10, RZ ;  /* 0x0000001008197819 */ /* 0x002fe200000006ff */
[--C-:B------:R-:W-:Y:S01]  /*1850*/  FADD.FTZ R24, R16, -R28.reuse ;  /* 0x8000001c10187221 */ /* 0x100fe20000010000 */
[--C-:B------:R-:W-:Y:S01]  /*1860*/  FADD.FTZ R26, R17, -R28.reuse ;  /* 0x8000001c111a7221 */ /* 0x100fe20000010000 */
[----:B------:R-:W-:Y:S01]  /*1870*/  SHF.L.U32 R27, R37, 0x10, RZ ;  /* 0x00000010251b7819 */ /* 0x000fe200000006ff */
[--C-:B------:R-:W-:Y:S01]  /*1880*/  FADD.FTZ R30, R18, -R28.reuse ;  /* 0x8000001c121e7221 */ /* 0x100fe20000010000 */
[C---:B------:R-:W-:Y:S01]  /*1890*/  FMUL.FTZ R24, R29.reuse, R24 ;  /* 0x000000181d187220 */ /* 0x040fe20000410000 */
[----:B------:R-:W-:Y:S01]  /*18a0*/  SHF.L.U32 R43, R0, 0x10, RZ ;  /* 0x00000010002b7819 */ /* 0x000fe200000006ff */
[C---:B------:R-:W-:Y:S01]  /*18b0*/  FMUL.FTZ R26, R29.reuse, R26 ;  /* 0x0000001a1d1a7220 */ /* 0x040fe20000410000 */
[----:B------:R-:W-:Y:S01]  /*18c0*/  FMUL.FTZ R30, R29, R30 ;  /* 0x0000001e1d1e7220 */ /* 0x000fe20000410000 */
[----:B------:R-:W-:Y:S01]  /*18d0*/  FFMA.FTZ R31, R24, R31, R25 ;  /* 0x0000001f181f7223 */ /* 0x000fe20000010019 */
[----:B------:R-:W-:Y:S01]  /*18e0*/  SHF.L.U32 R25, R13, 0x10, RZ ;  /* 0x000000100d197819 */ /* 0x000fe200000006ff */
[----:B------:R-:W-:Y:S01]  /*18f0*/  FFMA.FTZ R24, R26, R27, R43 ;  /* 0x0000001b1a187223 */ /* 0x000fe2000001002b */
[----:B------:R-:W-:Y:S01]  /*1900*/  SHF.L.U32 R27, R9, 0x10, RZ ;  /* 0x00000010091b7819 */ /* 0x000fe200000006ff */
[----:B------:R-:W-:Y:S01]  /*1910*/  FADD.FTZ R26, R19, -R28 ;  /* 0x8000001c131a7221 */ /* 0x000fe20000010000 */
[----:B------:R-:W-:-:S02]  /*1920*/  SHF.L.U32 R43, R14, 0x10, RZ ;  /* 0x000000100e2b7819 */ /* 0x000fc400000006ff */
[----:B------:R-:W-:Y:S01]  /*1930*/  SHF.L.U32 R36, R38, 0x10, RZ ;  /* 0x0000001026247819 */ /* 0x000fe200000006ff */
[----:B------:R-:W-:Y:S01]  /*1940*/  FFMA.FTZ R30, R30, R25, R27 ;  /* 0x000000191e1e7223 */ /* 0x000fe2000001001b */
[C---:B------:R-:W-:Y:S01]  /*1950*/  FMUL.FTZ R25, R29.reuse, R26 ;  /* 0x0000001a1d197220 */ /* 0x040fe20000410000 */
[--C-:B------:R-:W-:Y:S01]  /*1960*/  FADD.FTZ R26, R20, -R28.reuse ;  /* 0x8000001c141a7221 */ /* 0x100fe20000010000 */
[----:B------:R-:W-:Y:S02]  /*1970*/  SHF.L.U32 R27, R10, 0x10, RZ ;  /* 0x000000100a1b7819 */ /* 0x000fe400000006ff */
[----:B0-----:R-:W-:Y:S01]  /*1980*/  SHF.L.U32 R42, R2, 0x10, RZ ;  /* 0x00000010022a7819 */ /* 0x001fe200000006ff */
[----:B------:R-:W-:Y:S01]  /*1990*/  FMUL.FTZ R26, R29, R26 ;  /* 0x0000001a1d1a7220 */ /* 0x000fe20000410000 */
[----:B------:R-:W-:Y:S02]  /*19a0*/  SHF.L.U32 R45, R3, 0x10, RZ ;  /* 0x00000010032d7819 */ /* 0x000fe400000006ff */
[----:B------:R-:W-:Y:S01]  /*19b0*/  IADD3 R41, PT, PT, R41, -0x1, RZ ;  /* 0xffffffff29297810 */ /* 0x000fe20007ffe0ff */
[----:B------:R-:W-:Y:S01]  /*19c0*/  FFMA.FTZ R43, R26, R43, R27 ;  /* 0x0000002b1a2b7223 */ /* 0x000fe2000001001b */
[----:B------:R-:W-:Y:S01]  /*19d0*/  FADD.FTZ R26, R21, -R28 ;  /* 0x8000001c151a7221 */ /* 0x000fe20000010000 */
[----:B------:R-:W-:Y:S01]  /*19e0*/  SHF.L.U32 R27, R39, 0x10, RZ ;  /* 0x00000010271b7819 */ /* 0x000fe200000006ff */
[----:B------:R-:W-:Y:S01]  /*19f0*/  FFMA.FTZ R25, R25, R36, R42 ;  /* 0x0000002419197223 */ /* 0x000fe2000001002a */
[--C-:B------:R-:W-:Y:S01]  /*1a00*/  FADD.FTZ R36, R22, -R28.reuse ;  /* 0x8000001c16247221 */ /* 0x100fe20000010000 */
[----:B------:R-:W-:Y:S01]  /*1a10*/  FMUL.FTZ R26, R29, R26 ;  /* 0x0000001a1d1a7220 */ /* 0x000fe20000410000 */
[----:B------:R-:W-:Y:S01]  /*1a20*/  FADD.FTZ R28, R23, -R28 ;  /* 0x8000001c171c7221 */ /* 0x000fe20000010000 */
[----:B------:R-:W-:Y:S01]  /*1a30*/  SHF.L.U32 R42, R11, 0x10, RZ ;  /* 0x000000100b2a7819 */ /* 0x000fe200000006ff */
[----:B------:R-:W-:-:S02]  /*1a40*/  IMAD R41, R41, UR11, RZ ;  /* 0x0000000b29297c24 */ /* 0x000fc4000f8e02ff */
[----:B------:R-:W-:Y:S01]  /*1a50*/  FFMA.FTZ R26, R26, R27, R45 ;  /* 0x0000001b1a1a7223 */ /* 0x000fe2000001002d */
[----:B------:R-:W-:Y:S01]  /*1a60*/  FMUL.FTZ R27, R29, R36 ;  /* 0x000000241d1b7220 */ /* 0x000fe20000410000 */
[----:B------:R-:W-:Y:S01]  /*1a70*/  SHF.L.U32 R36, R15, 0x10, RZ ;  /* 0x000000100f247819 */ /* 0x000fe200000006ff */
[----:B------:R-:W-:Y:S01]  /*1a80*/  FMUL.FTZ R28, R29, R28 ;  /* 0x0000001c1d1c7220 */ /* 0x000fe20000410000 */
[----:B------:R-:W-:Y:S02]  /*1a90*/  SHF.L.U32 R29, R40, 0x10, RZ ;  /* 0x00000010281d7819 */ /* 0x000fe400000006ff */
[----:B------:R-:W-:Y:S01]  /*1aa0*/  SHF.L.U32 R45, R4, 0x10, RZ ;  /* 0x00000010042d7819 */ /* 0x000fe200000006ff */
[----:B------:R-:W-:Y:S01]  /*1ab0*/  FFMA.FTZ R27, R27, R36, R42 ;  /* 0x000000241b1b7223 */ /* 0x000fe2000001002a */
[----:B------:R-:W-:Y:S02]  /*1ac0*/  F2FP.BF16.F32.PACK_AB R26, R26, R43 ;  /* 0x0000002b1a1a723e */ /* 0x000fe400000010ff */
[----:B------:R-:W-:Y:S01]  /*1ad0*/  F2FP.BF16.F32.PACK_AB R25, R25, R30 ;  /* 0x0000001e1919723e */ /* 0x000fe200000010ff */
[----:B------:R-:W-:Y:S01]  /*1ae0*/  FFMA.FTZ R36, R28, R29, R45 ;  /* 0x0000001d1c247223 */ /* 0x000fe2000001002d */
[----:B------:R-:W-:-:S02]  /*1af0*/  SHF.R.S32.HI R28, RZ, 0x1f, R41 ;  /* 0x0000001fff1c7819 */ /* 0x000fc40000011429 */
[----:B------:R-:W-:Y:S02]  /*1b00*/  F2FP.BF16.F32.PACK_AB R24, R24, R31 ;  /* 0x0000001f1818723e */ /* 0x000fe400000010ff */
[----:B------:R-:W-:Y:S02]  /*1b10*/  LEA.HI R42, R28, R41, RZ, 0x3 ;  /* 0x000000291c2a7211 */ /* 0x000fe400078f18ff */
[----:B------:R-:W0:Y:S01]  /*1b20*/  LDC.64 R28, c[0x0][0x428] ;  /* 0x00010a00ff1c7b82 */ /* 0x000e220000000a00 */
[----:B------:R-:W-:Y:S02]  /*1b30*/  F2FP.BF16.F32.PACK_AB R27, R36, R27 ;  /* 0x0000001b241b723e */ /* 0x000fe400000010ff */
[----:B------:R-:W-:-:S05]  /*1b40*/  LEA.HI.SX32 R41, R42, R7, 0x1d ;  /* 0x000000072a297211 */ /* 0x000fca00078feaff */
[----:B0-----:R-:W-:-:S05]  /*1b50*/  IMAD.WIDE.U32 R28, R41, 0x10, R28 ;  /* 0x00000010291c7825 */ /* 0x001fca00078e001c */
[----:B------:R2:W-:Y:S02]  /*1b60*/  STG.E.128 desc[UR6][R28.64], R24 ;  /* 0x000000181c007986 */ /* 0x0005e4000c101d06 */
.L_x_2574:
[----:B------:R-:W-:Y:S05]  /*1b70*/  BSYNC.RECONVERGENT B0 ;  /* 0x0000000000007941 */ /* 0x000fea0003800200 */
.L_x_2573:
[----:B-12---:R-:W1:Y:S02]  /*1b80*/  LDC.64 R24, c[0x0][0x380] ;  /* 0x0000e000ff187b82 */ /* 0x006e640000000a00 */
[----:B-1----:R-:W-:-:S04]  /*1b90*/  LEA R5, R24, R5, 0x2 ;  /* 0x0000000518057211 */ /* 0x002fc800078e10ff */
[----:B------:R-:W-:-:S13]  /*1ba0*/  ISETP.GE.AND P0, PT, R5, R25, PT ;  /* 0x000000190500720c */ /* 0x000fda0003f06270 */
[----:B------:R-:W-:Y:S05]  /*1bb0*/  @!P0 BRA `(.L_x_2575) ;  /* 0xfffffff000ec8947 */ /* 0x000fea000383ffff */
[----:B------:R-:W-:Y:S05]  /*1bc0*/  EXIT ;  /* 0x000000000000794d */ /* 0x000fea0003800000 */
.L_x_2564:
[----:B------:R-:W-:Y:S01]  /*1bd0*/  HFMA2 R29, -RZ, RZ, 0, 5.9604644775390625e-08 ;  /* 0x00000001ff1d7431 */ /* 0x000fe200000001ff */
[----:B------:R-:W-:Y:S01]  /*1be0*/  BSSY B0, `(.L_x_2576) ;  /* 0x0000006000007945 */ /* 0x000fe20003800000 */
[----:B------:R-:W-:Y:S02]  /*1bf0*/  MOV R30, 0x1f ;  /* 0x0000001f001e7802 */ /* 0x000fe40000000f00 */
[----:B------:R-:W-:-:S07]  /*1c00*/  MOV R31, 0xffffffff ;  /* 0xffffffff001f7802 */ /* 0x000fce0000000f00 */
[----:B-----5:R-:W-:Y:S05]  /*1c10*/  WARPSYNC.COLLECTIVE R31, `(.L_x_2577) ;  /* 0x000000001f087348 */ /* 0x020fea0003c00000 */
[----:B------:R0:W1:Y:S02]  /*1c20*/  SHFL.BFLY P0, R36, R28, R29, R30 ;  /* 0x0c00001d1c247389 */ /* 0x000064000000001e */
[----:B01---5:R-:W-:Y:S05]  /*1c30*/  ENDCOLLECTIVE ;  /* 0x000000000000791b */ /* 0x023fea0003800000 */
.L_x_2577:
[----:B------:R-:W-:Y:S05]  /*1c40*/  BSYNC B0 ;  /* 0x0000000000007941 */ /* 0x000fea0003800000 */
.L_x_2576:
        /* <DEDUP_REMOVED lines=9> */
.L_x_2578:
[----:B------:R-:W-:Y:S02]  /*1ce0*/  HFMA2 R29, -RZ, RZ, 0, 2.384185791015625e-07 ;  /* 0x00000004ff1d7431 */ /* 0x000fe400000001ff */
[----:B------:R-:W-:-:S05]  /*1cf0*/  FADD.FTZ R42, R41, R36 ;  /* 0x00000024292a7221 */ /* 0x000fca0000010000 */
[----:B------:R-:W-:-:S07]  /*1d00*/  MOV R28, R42 ;  /* 0x0000002a001c7202 */ /* 0x000fce0000000f00 */
[----:B------:R-:W-:Y:S05]  /*1d10*/  WARPSYNC.COLLECTIVE R31, `(.L_x_2579) ;  /* 0x000000001f087348 */ /* 0x000fea0003c00000 */
[----:B------:R0:W1:Y:S02]  /*1d20*/  SHFL.BFLY P0, R36, R28, R29, R30 ;  /* 0x0c00001d1c247389 */ /* 0x000064000000001e */
[----:B01----:R-:W-:Y:S05]  /*1d30*/  ENDCOLLECTIVE ;  /* 0x000000000000791b */ /* 0x003fea0003800000 */
.L_x_2579:
[----:B------:R-:W-:Y:S02]  /*1d40*/  HFMA2 R29, -RZ, RZ, 0, 4.76837158203125e-07 ;  /* 0x00000008ff1d7431 */ /* 0x000fe400000001ff */
[----:B------:R-:W-:-:S05]  /*1d50*/  FADD.FTZ R43, R42, R36 ;  /* 0x000000242a2b7221 */ /* 0x000fca0000010000 */
[----:B------:R-:W-:-:S07]  /*1d60*/  MOV R28, R43 ;  /* 0x0000002b001c7202 */ /* 0x000fce0000000f00 */
[----:B------:R-:W-:Y:S05]  /*1d70*/  WARPSYNC.COLLECTIVE R31, `(.L_x_2580) ;  /* 0x000000001f087348 */ /* 0x000fea0003c00000 */
[----:B------:R0:W1:Y:S02]  /*1d80*/  SHFL.BFLY P0, R36, R28, R29, R30 ;  /* 0x0c00001d1c247389 */ /* 0x000064000000001e */
[----:B01----:R-:W-:Y:S05]  /*1d90*/  ENDCOLLECTIVE ;  /* 0x000000000000791b */ /* 0x003fea0003800000 */
.L_x_2580:
[----:B------:R-:W-:Y:S02]  /*1da0*/  HFMA2 R29, -RZ, RZ, 0, 9.5367431640625e-07 ;  /* 0x00000010ff1d7431 */ /* 0x000fe400000001ff */
[----:B------:R-:W-:-:S05]  /*1db0*/  FADD.FTZ R44, R43, R36 ;  /* 0x000000242b2c7221 */ /* 0x000fca0000010000 */
[----:B------:R-:W-:-:S07]  /*1dc0*/  MOV R28, R44 ;  /* 0x0000002c001c7202 */ /* 0x000fce0000000f00 */
[----:B------:R-:W-:Y:S05]  /*1dd0*/  WARPSYNC.COLLECTIVE R31, `(.L_x_2581) ;  /* 0x000000001f087348 */ /* 0x000fea0003c00000 */
[----:B------:R0:W1:Y:S02]  /*1de0*/  SHFL.BFLY P0, R36, R28, R29, R30 ;  /* 0x0c00001d1c247389 */ /* 0x000064000000001e */
[----:B01----:R-:W-:Y:S05]  /*1df0*/  ENDCOLLECTIVE ;  /* 0x000000000000791b */ /* 0x003fea0003800000 */
.L_x_2581:
        /* <DEDUP_REMOVED lines=23> */
.L_x_2582:
[----:B------:R-:W-:Y:S02]  /*1f70*/  HFMA2 R29, -RZ, RZ, 0, 1.1920928955078125e-07 ;  /* 0x00000002ff1d7431 */ /* 0x000fe400000001ff */
[----:B------:R-:W-:-:S05]  /*1f80*/  FADD.FTZ R41, R28, R36 ;  /* 0x000000241c297221 */ /* 0x000fca0000010000 */
[----:B------:R-:W-:-:S07]  /*1f90*/  MOV R28, R41 ;  /* 0x00000029001c7202 */ /* 0x000fce0000000f00 */
[----:B------:R-:W-:Y:S05]  /*1fa0*/  WARPSYNC.COLLECTIVE R31, `(.L_x_2583) ;  /* 0x000000001f087348 */ /* 0x000fea0003c00000 */
[----:B------:R0:W1:Y:S02]  /*1fb0*/  SHFL.BFLY P0, R36, R28, R29, R30 ;  /* 0x0c00001d1c247389 */ /* 0x000064000000001e */
[----:B01----:R-:W-:Y:S05]  /*1fc0*/  ENDCOLLECTIVE ;  /* 0x000000000000791b */ /* 0x003fea0003800000 */
.L_x_2583:
[----:B------:R-:W-:Y:S02]  /*1fd0*/  HFMA2 R29, -RZ, RZ, 0, 2.384185791015625e-07 ;  /* 0x00000004ff1d7431 */ /* 0x000fe400000001ff */
[----:B------:R-:W-:-:S05]  /*1fe0*/  FADD.FTZ R42, R41, R36 ;  /* 0x00000024292a7221 */ /* 0x000fca0000010000 */
[----:B------:R-:W-:-:S07]  /*1ff0*/  MOV R28, R42 ;  /* 0x0000002a001c7202 */ /* 0x000fce0000000f00 */
[----:B------:R-:W-:Y:S05]  /*2000*/  WARPSYNC.COLLECTIVE R31, `(.L_x_2584) ;  /* 0x000000001f087348 */ /* 0x000fea0003c00000 */
[----:B------:R0:W1:Y:S02]  /*2010*/  SHFL.BFLY P0, R36, R28, R29, R30 ;  /* 0x0c00001d1c247389 */ /* 0x000064000000001e */
[----:B01----:R-:W-:Y:S05]  /*2020*/  ENDCOLLECTIVE ;  /* 0x000000000000791b */ /* 0x003fea0003800000 */
.L_x_2584:
[----:B------:R-:W-:Y:S02]  /*2030*/  HFMA2 R29, -RZ, RZ, 0, 4.76837158203125e-07 ;  /* 0x00000008ff1d7431 */ /* 0x000fe400000001ff */
[----:B------:R-:W-:-:S05]  /*2040*/  FADD.FTZ R43, R42, R36 ;  /* 0x000000242a2b7221 */ /* 0x000fca0000010000 */
[----:B------:R-:W-:-:S07]  /*2050*/  MOV R28, R43 ;  /* 0x0000002b001c7202 */ /* 0x000fce0000000f00 */
[----:B------:R-:W-:Y:S05]  /*2060*/  WARPSYNC.COLLECTIVE R31, `(.L_x_2585) ;  /* 0x000000001f087348 */ /* 0x000fea0003c00000 */
[----:B------:R0:W1:Y:S02]  /*2070*/  SHFL.BFLY P0, R36, R28, R29, R30 ;  /* 0x0c00001d1c247389 */ /* 0x000064000000001e */
[----:B01----:R-:W-:Y:S05]  /*2080*/  ENDCOLLECTIVE ;  /* 0x000000000000791b */ /* 0x003fea0003800000 */
.L_x_2585:
[----:B------:R-:W-:Y:S02]  /*2090*/  HFMA2 R29, -RZ, RZ, 0, 9.5367431640625e-07 ;  /* 0x00000010ff1d7431 */ /* 0x000fe400000001ff */
[----:B------:R-:W-:-:S05]  /*20a0*/  FADD.FTZ R44, R43, R36 ;  /* 0x000000242b2c7221 */ /* 0x000fca0000010000 */
[----:B------:R-:W-:-:S07]  /*20b0*/  MOV R28, R44 ;  /* 0x0000002c001c7202 */ /* 0x000fce0000000f00 */
[----:B------:R-:W-:Y:S05]  /*20c0*/  WARPSYNC.COLLECTIVE R31, `(.L_x_2586) ;  /* 0x000000001f087348 */ /* 0x000fea0003c00000 */
[----:B------:R0:W1:Y:S02]  /*20d0*/  SHFL.BFLY P0, R36, R28, R29, R30 ;  /* 0x0c00001d1c247389 */ /* 0x000064000000001e */
[----:B01----:R-:W-:Y:S05]  /*20e0*/  ENDCOLLECTIVE ;  /* 0x000000000000791b */ /* 0x003fea0003800000 */
.L_x_2586:
[----:B------:R-:W-:Y:S05]  /*20f0*/  BRA `(.L_x_2587) ;  /* 0xffffffe8004c7947 */ /* 0x000fea000383ffff */
.L_x_2572:
[----:B------:R-:W-:Y:S01]  /*2100*/  HFMA2 R30, -RZ, RZ, 0, 1.847743988037109375e-06 ;  /* 0x0000001fff1e7431 */ /* 0x000fe200000001ff */
[----:B------:R-:W-:Y:S01]  /*2110*/  BSSY B0, `(.L_x_2588) ;  /* 0x0000006000007945 */ /* 0x000fe20003800000 */
[----:B------:R-:W-:Y:S02]  /*2120*/  MOV R29, 0x1 ;  /* 0x00000001001d7802 */ /* 0x000fe40000000f00 */
[----:B------:R-:W-:-:S07]  /*2130*/  MOV R31, 0xffffffff ;  /* 0xffffffff001f7802 */ /* 0x000fce0000000f00 */
[----:B-----5:R-:W-:Y:S05]  /*2140*/  WARPSYNC.COLLECTIVE R31, `(.L_x_2589) ;  /* 0x000000001f087348 */ /* 0x020fea0003c00000 */
[----:B------:R0:W1:Y:S02]  /*2150*/  SHFL.BFLY P0, R36, R28, R29, R30 ;  /* 0x0c00001d1c247389 */ /* 0x000064000000001e */
[----:B01---5:R-:W-:Y:S05]  /*2160*/  ENDCOLLECTIVE ;  /* 0x000000000000791b */ /* 0x023fea0003800000 */
.L_x_2589:
[----:B------:R-:W-:Y:S05]  /*2170*/  BSYNC B0 ;  /* 0x0000000000007941 */ /* 0x000fea0003800000 */
.L_x_2588:
        /* <DEDUP_REMOVED lines=8> */
.L_x_2590:
[----:B------:R-:W-:Y:S02]  /*2200*/  HFMA2 R29, -RZ, RZ, 0, 2.384185791015625e-07 ;  /* 0x00000004ff1d7431 */ /* 0x000fe400000001ff */
[----:B------:R-:W-:-:S05]  /*2210*/  FADD.FTZ R26, R28, R36 ;  /* 0x000000241c1a7221 */ /* 0x000fca0000010000 */
[----:B------:R-:W-:-:S07]  /*2220*/  MOV R28, R26 ;  /* 0x0000001a001c7202 */ /* 0x000fce0000000f00 */
[----:B------:R-:W-:Y:S05]  /*2230*/  WARPSYNC.COLLECTIVE R31, `(.L_x_2591) ;  /* 0x000000001f087348 */ /* 0x000fea0003c00000 */
[----:B------:R0:W1:Y:S02]  /*2240*/  SHFL.BFLY P0, R36, R28, R29, R30 ;  /* 0x0c00001d1c247389 */ /* 0x000064000000001e */
[----:B01----:R-:W-:Y:S05]  /*2250*/  ENDCOLLECTIVE ;  /* 0x000000000000791b */ /* 0x003fea0003800000 */
.L_x_2591:
[----:B------:R-:W-:Y:S02]  /*2260*/  HFMA2 R29, -RZ, RZ, 0, 4.76837158203125e-07 ;  /* 0x00000008ff1d7431 */ /* 0x000fe400000001ff */
[----:B------:R-:W-:-:S05]  /*2270*/  FADD.FTZ R27, R26, R36 ;  /* 0x000000241a1b7221 */ /* 0x000fca0000010000 */
[----:B------:R-:W-:-:S07]  /*2280*/  MOV R28, R27 ;  /* 0x0000001b001c7202 */ /* 0x000fce0000000f00 */
[----:B------:R-:W-:Y:S05]  /*2290*/  WARPSYNC.COLLECTIVE R31, `(.L_x_2592) ;  /* 0x000000001f087348 */ /* 0x000fea0003c00000 */
[----:B------:R0:W1:Y:S02]  /*22a0*/  SHFL.BFLY P0, R36, R28, R29, R30 ;  /* 0x0c00001d1c247389 */ /* 0x000064000000001e */
[----:B01----:R-:W-:Y:S05]  /*22b0*/  ENDCOLLECTIVE ;  /* 0x000000000000791b */ /* 0x003fea0003800000 */
.L_x_2592:
[----:B------:R-:W-:Y:S02]  /*22c0*/  HFMA2 R29, -RZ, RZ, 0, 9.5367431640625e-07 ;  /* 0x00000010ff1d7431 */ /* 0x000fe400000001ff */
[----:B------:R-:W-:-:S05]  /*22d0*/  FADD.FTZ R42, R27, R36 ;  /* 0x000000241b2a7221 */ /* 0x000fca0000010000 */
[----:B------:R-:W-:-:S07]  /*22e0*/  MOV R28, R42 ;  /* 0x0000002a001c7202 */ /* 0x000fce0000000f00 */
[----:B------:R-:W-:Y:S05]  /*22f0*/  WARPSYNC.COLLECTIVE R31, `(.L_x_2593) ;  /* 0x000000001f087348 */ /* 0x000fea0003c00000 */
[----:B------:R0:W1:Y:S02]  /*2300*/  SHFL.BFLY P0, R36, R28, R29, R30 ;  /* 0x0c00001d1c247389 */ /* 0x000064000000001e */
[----:B01----:R-:W-:Y:S05]  /*2310*/  ENDCOLLECTIVE ;  /* 0x000000000000791b */ /* 0x003fea0003800000 */
.L_x_2593:
        /* <DEDUP_REMOVED lines=23> */
.L_x_2594:
[----:B------:R-:W-:Y:S02]  /*2490*/  HFMA2 R29, -RZ, RZ, 0, 1.1920928955078125e-07 ;  /* 0x00000002ff1d7431 */ /* 0x000fe400000001ff */
[----:B------:R-:W-:-:S05]  /*24a0*/  FADD.FTZ R24, R28, R36 ;  /* 0x000000241c187221 */ /* 0x000fca0000010000 */
[----:B------:R-:W-:-:S07]  /*24b0*/  MOV R28, R24 ;  /* 0x00000018001c7202 */ /* 0x000fce0000000f00 */
[----:B------:R-:W-:Y:S05]  /*24c0*/  WARPSYNC.COLLECTIVE R31, `(.L_x_2595) ;  /* 0x000000001f087348 */ /* 0x000fea0003c00000 */
[----:B------:R0:W1:Y:S02]  /*24d0*/  SHFL.BFLY P0, R36, R28, R29, R30 ;  /* 0x0c00001d1c247389 */ /* 0x000064000000001e */
[----:B01----:R-:W-:Y:S05]  /*24e0*/  ENDCOLLECTIVE ;  /* 0x000000000000791b */ /* 0x003fea0003800000 */
.L_x_2595:
[----:B------:R-:W-:Y:S02]  /*24f0*/  HFMA2 R29, -RZ, RZ, 0, 2.384185791015625e-07 ;  /* 0x00000004ff1d7431 */ /* 0x000fe400000001ff */
[----:B------:R-:W-:-:S05]  /*2500*/  FADD.FTZ R26, R24, R36 ;  /* 0x00000024181a7221 */ /* 0x000fca0000010000 */
[----:B------:R-:W-:-:S07]  /*2510*/  MOV R28, R26 ;  /* 0x0000001a001c7202 */ /* 0x000fce0000000f00 */
[----:B------:R-:W-:Y:S05]  /*2520*/  WARPSYNC.COLLECTIVE R31, `(.L_x_2596) ;  /* 0x000000001f087348 */ /* 0x000fea0003c00000 */
[----:B------:R0:W1:Y:S02]  /*2530*/  SHFL.BFLY P0, R36, R28, R29, R30 ;  /* 0x0c00001d1c247389 */ /* 0x000064000000001e */
[----:B01----:R-:W-:Y:S05]  /*2540*/  ENDCOLLECTIVE ;  /* 0x000000000000791b */ /* 0x003fea0003800000 */
.L_x_2596:
[----:B------:R-:W-:Y:S02]  /*2550*/  HFMA2 R29, -RZ, RZ, 0, 4.76837158203125e-07 ;  /* 0x00000008ff1d7431 */ /* 0x000fe400000001ff */
[----:B------:R-:W-:-:S05]  /*2560*/  FADD.FTZ R27, R26, R36 ;  /* 0x000000241a1b7221 */ /* 0x000fca0000010000 */
[----:B------:R-:W-:-:S07]  /*2570*/  MOV R28, R27 ;  /* 0x0000001b001c7202 */ /* 0x000fce0000000f00 */
[----:B------:R-:W-:Y:S05]  /*2580*/  WARPSYNC.COLLECTIVE R31, `(.L_x_2597) ;  /* 0x000000001f087348 */ /* 0x000fea0003c00000 */
[----:B------:R0:W1:Y:S02]  /*2590*/  SHFL.BFLY P0, R36, R28, R29, R30 ;  /* 0x0c00001d1c247389 */ /* 0x000064000000001e */
[----:B01----:R-:W-:Y:S05]  /*25a0*/  ENDCOLLECTIVE ;  /* 0x000000000000791b */ /* 0x003fea0003800000 */
.L_x_2597:
[----:B------:R-:W-:Y:S02]  /*25b0*/  HFMA2 R29, -RZ, RZ, 0, 9.5367431640625e-07 ;  /* 0x00000010ff1d7431 */ /* 0x000fe400000001ff */
[----:B------:R-:W-:-:S05]  /*25c0*/  FADD.FTZ R42, R27, R36 ;  /* 0x000000241b2a7221 */ /* 0x000fca0000010000 */
[----:B------:R-:W-:-:S07]  /*25d0*/  MOV R28, R42 ;  /* 0x0000002a001c7202 */ /* 0x000fce0000000f00 */
[----:B------:R-:W-:Y:S05]  /*25e0*/  WARPSYNC.COLLECTIVE R31, `(.L_x_2598) ;  /* 0x000000001f087348 */ /* 0x000fea0003c00000 */
[----:B------:R0:W1:Y:S02]  /*25f0*/  SHFL.BFLY P0, R36, R28, R29, R30 ;  /* 0x0c00001d1c247389 */ /* 0x000064000000001e */
[----:B01----:R-:W-:Y:S05]  /*2600*/  ENDCOLLECTIVE ;  /* 0x000000000000791b */ /* 0x003fea0003800000 */
.L_x_2598:
[----:B------:R-:W-:Y:S05]  /*2610*/  BRA `(.L_x_2599) ;  /* 0xfffffff0003c7947 */ /* 0x000fea000383ffff */
.L_x_2600:
        /* <DEDUP_REMOVED lines=14> */
.L_x_9085:


//--------------------- .text._ZN10layer_norm13ln_fwd_kernelINS_13Kernel_traitsI13__nv_bfloat16S2_fS2_fjLj256ELj1ELj4ELj1ELj16ENS_18Kernel_traits_baseILj256ES2_S2_fS2_fjLj128EEEEELb0ELb0ELb1ELb1EEEvNS_9FwdParamsE --------------------------
	.section	.text._ZN10layer_norm13ln_fwd_kernelINS_13Kernel_traitsI13__nv_bfloat16S2_fS2_fjLj256ELj1ELj4ELj1ELj16ENS_18Kernel_traits_baseILj256ES2_S2_fS2_fjLj128EEEEELb0ELb0ELb1ELb1EEEvNS_9FwdParamsE,"ax",@progbits
	.align	128
        .global         _ZN10layer_norm13ln_fwd_kernelINS_13Kernel_traitsI13__nv_bfloat16S2_fS2_fjLj256ELj1ELj4ELj1ELj16ENS_18Kernel_traits_baseILj256ES2_S2_fS2_fjLj128EEEEELb0ELb0ELb1ELb1EEEvNS_9FwdParamsE
        .type           _ZN10layer_norm13ln_fwd_kernelINS_13Kernel_traitsI13__nv_bfloat16S2_fS2_fjLj256ELj1ELj4ELj1ELj16ENS_18Kernel_traits_baseILj256ES2_S2_fS2_fjLj128EEEEELb0ELb0ELb1ELb1EEEvNS_9FwdParamsE,@function
        .size           _ZN10layer_norm13ln_fwd_kernelINS_13Kernel_traitsI13__nv_bfloat16S2_fS2_fjLj256ELj1ELj4ELj1ELj16ENS_18Kernel_traits_baseILj256ES2_S2_fS2_fjLj128EEEEELb0ELb0ELb1ELb1EEEvNS_9FwdParamsE,(.L_x_9086 - _ZN10layer_norm13ln_fwd_kernelINS_13Kernel_traitsI13__nv_bfloat16S2_fS2_fjLj256ELj1ELj4ELj1ELj16ENS_18Kernel_traits_baseILj256ES2_S2_fS2_fjLj128EEEEELb0ELb0ELb1ELb1EEEvNS_9FwdParamsE)
        .other          _ZN10layer_norm13ln_fwd_kernelINS_13Kernel_traitsI13__nv_bfloat16S2_fS2_fjLj256ELj1ELj4ELj1ELj16ENS_18Kernel_traits_baseILj256ES2_S2_fS2_fjLj128EEEEELb0ELb0ELb1ELb1EEEvNS_9FwdParamsE,@"STO_CUDA_ENTRY STV_DEFAULT"
_ZN10layer_norm13ln_fwd_kernelINS_13Kernel_traitsI13__nv_bfloat16S2_fS2_fjLj256ELj1ELj4ELj1ELj16ENS_18Kernel_traits_baseILj256ES2_S2_fS2_fjLj128EEEEELb0ELb0ELb1ELb1EEEvNS_9FwdParamsE:
.text._ZN10layer_norm13ln_fwd_kernelINS_13Kernel_traitsI13__nv_bfloat16S2_fS2_fjLj256ELj1ELj4ELj1ELj16ENS_18Kernel_traits_baseILj256ES2_S2_fS2_fjLj128EEEEELb0ELb0ELb1ELb1EEEvNS_9FwdParamsE:
        /* <DEDUP_REMOVED lines=14> */
[----:B------:R-:W-:Y:S02]  /*00e0*/  LOP3.LUT R26, R26, 0x1f, RZ, 0xc0, !PT ;  /* 0x0000001f1a1a7812 */ /* 0x000fe400078ec0ff */
[----:B--2---:R-:W-:Y:S02]  /*00f0*/  IADD3 R8, P2, PT, R4, UR8, RZ ;  /* 0x0000000804087c10 */ /* 0x004fe4000ff5e0ff */
[----:B------:R-:W-:Y:S01]  /*0100*/  @!P0 CS2R R4, SRZ ;  /* 0x0000000000048805 */ /* 0x000fe2000001ff00 */
[----:B0-----:R-:W-:Y:S01]  /*0110*/  USHF.L.U32 UR4, UR4, 0x2, URZ ;  /* 0x0000000204047899 */ /* 0x001fe200080006ff */
[----:B------:R-:W-:-:S05]  /*0120*/  IADD3.X R9, PT, PT, RZ, UR9, RZ, P2, !PT ;  /* 0x00000009ff097c10 */ /* 0x000fca00097fe4ff */
[----:B------:R-:W-:-:S04]  /*0130*/  LOP3.LUT R0, R0, UR4, RZ, 0xfc, !PT ;  /* 0x0000000400007c12 */ /* 0x000fc8000f8efcff */
[----:B----4-:R-:W-:Y:S01]  /*0140*/  ISETP.GE.AND P1, PT, R0, UR5, PT ;  /* 0x0000000500007c0c */ /* 0x010fe2000bf26270 */
[----:B-1----:R-:W-:-:S05]  /*0150*/  @P0 IMAD.WIDE.U32 R2, R26, 0x10, R2 ;  /* 0x000000101a020825 */ /* 0x002fca00078e0002 */
[----:B---3--:R0:W5:Y:S07]  /*0160*/  @P0 LDG.E.128 R4, desc[UR6][R2.64] ;  /* 0x0000000602040981 */ /* 0x00816e000c1e1d00 */
        /* <DEDUP_REMOVED lines=9> */
[----:B-1----:R-:W-:-:S04]  /*0200*/  UISETP.NE.U32.AND UP0, UPT, UR4, URZ, UPT ;  /* 0x000000ff0400728c */ /* 0x002fc8000bf05070 */
[----:B------:R-:W-:-:S09]  /*0210*/  UISETP.NE.AND.EX UP0, UPT, UR5, URZ, UPT, UP0 ;  /* 0x000000ff0500728c */ /* 0x000fd2000bf05300 */
[----:B0-2---:R-:W-:Y:S05]  /*0220*/  BRA.U !UP0, `(.L_x_2601) ;  /* 0x0000000908f07547 */ /* 0x005fea000b800000 */
[----:B------:R-:W-:Y:S01]  /*0230*/  PRMT R33, R10, 0x7632, R33 ;  /* 0x000076320a217816 */ /* 0x000fe20000000021 */
[----:B------:R-:W0:Y:S01]  /*0240*/  LDCU UR4, c[0x0][0x448] ;  /* 0x00008900ff0477ac */ /* 0x000e220008000800 */
[----:B------:R-:W-:-:S07]  /*0250*/  PRMT R32, R11, 0x7632, R32 ;  /* 0x000076320b207816 */ /* 0x000fce0000000020 */
.L_x_2605:
[----:B------:R-:W1:Y:S08]  /*0260*/  LDC.64 R30, c[0x0][0x3f0] ;  /* 0x0000fc00ff1e7b82 */ /* 0x000e700000000a00 */
[----:B------:R-:W2:Y:S01]  /*0270*/  LDC R35, c[0x0][0x388] ;  /* 0x0000e200ff237b82 */ /* 0x000ea20000000800 */
[----:B------:R-:W-:-:S07]  /*0280*/  CS2R R20, SRZ ;  /* 0x0000000000147805 */ /* 0x000fce000001ff00 */
[----:B------:R-:W3:Y:S01]  /*0290*/  LDC.64 R28, c[0x0][0x3f8] ;  /* 0x0000fe00ff1c7b82 */ /* 0x000ee20000000a00 */
[----:B-1----:R-:W-:-:S06]  /*02a0*/  IMAD.WIDE R30, R0, 0x4, R30 ;  /* 0x00000004001e7825 */ /* 0x002fcc00078e021e */
[----:B------:R-:W4:Y:S01]  /*02b0*/  LDG.E R30, desc[UR6][R30.64] ;  /* 0x000000061e1e7981 */ /* 0x000f22000c1e1900 */
[----:B--2---:R-:W-:Y:S01]  /*02c0*/  IMAD R22, R0, R35, RZ ;  /* 0x0000002300167224 */ /* 0x004fe200078e02ff */
[----:B----4-:R-:W-:-:S13]  /*02d0*/  ISETP.GE.AND P1, PT, R30, 0x1, PT ;  /* 0x000000011e00780c */ /* 0x010fda0003f26270 */
[----:B------:R-:W-:Y:S01]  /*02e0*/  @P1 IADD3 R16, PT, PT, R30, -0x1, RZ ;  /* 0xffffffff1e101810 */ /* 0x000fe20007ffe0ff */
[----:B------:R-:W1:Y:S01]  /*02f0*/  @P1 LDC.64 R18, c[0x0][0x390] ;  /* 0x0000e400ff121b82 */ /* 0x000e620000000a00 */
[----:B------:R-:W-:-:S03]  /*0300*/  @P1 MOV R21, RZ ;  /* 0x000000ff00151202 */ /* 0x000fc60000000f00 */
[----:B------:R-:W-:-:S05]  /*0310*/  @P1 IMAD R16, R16, R35, RZ ;  /* 0x0000002310101224 */ /* 0x000fca00078e02ff */
[----:B------:R-:W-:-:S04]  /*0320*/  @P1 SHF.R.S32.HI R17, RZ, 0x1f, R16 ;  /* 0x0000001fff111819 */ /* 0x000fc80000011410 */
[----:B------:R-:W-:Y:S02]  /*0330*/  @P1 LEA.HI R23, R17, R16, RZ, 0x3 ;  /* 0x0000001011171211 */ /* 0x000fe400078f18ff */
[----:B------:R-:W2:Y:S02]  /*0340*/  LDC.64 R16, c[0x0][0x3a0] ;  /* 0x0000e800ff107b82 */ /* 0x000ea40000000a00 */
[----:B------:R-:W-:Y:S02]  /*0350*/  @P1 LEA.HI.SX32 R20, R23, R26, 0x1d ;  /* 0x0000001a17141211 */ /* 0x000fe400078feaff */
[----:B------:R-:W-:-:S04]  /*0360*/  SHF.R.S32.HI R23, RZ, 0x1f, R22 ;  /* 0x0000001fff177819 */ /* 0x000fc80000011416 */
[----:B------:R-:W-:Y:S02]  /*0370*/  LEA.HI R23, R23, R22, RZ, 0x3 ;  /* 0x0000001617177211 */ /* 0x000fe400078f18ff */
[C---:B-1----:R-:W-:Y:S02]  /*0380*/  @P1 LEA R36, P0, R20.reuse, R18, 0x4 ;  /* 0x0000001214241211 */ /* 0x042fe400078020ff */
[----:B------:R-:W-:Y:S02]  /*0390*/  LEA.HI.SX32 R27, R23, R26, 0x1d ;  /* 0x0000001a171b7211 */ /* 0x000fe400078feaff */
[----:B------:R-:W-:-:S05]  /*03a0*/  @P1 LEA.HI.X R37, R20, R19, R21, 0x4, P0 ;  /* 0x0000001314251211 */ /* 0x000fca00000f2415 */
[----:B------:R2:W4:Y:S02]  /*03b0*/  @P1 LDG.E.128 R12, desc[UR6][R36.64] ;  /* 0x00000006240c1981 */ /* 0x000524000c1e1d00 */
[----:B--2---:R-:W-:-:S05]  /*03c0*/  IMAD.WIDE.U32 R36, R27, 0x20, R16 ;  /* 0x000000201b247825 */ /* 0x004fca00078e0010 */
[----:B------:R-:W2:Y:S04]  /*03d0*/  LDG.E.128 R16, desc[UR6][R36.64] ;  /* 0x0000000624107981 */ /* 0x000ea8000c1e1d00 */
[----:B------:R-:W2:Y:S01]  /*03e0*/  LDG.E.128 R20, desc[UR6][R36.64+0x10] ;  /* 0x0000100624147981 */ /* 0x000ea2000c1e1d00 */
[----:B------:R-:W-:Y:S01]  /*03f0*/  ISETP.GT.AND P0, PT, R30, RZ, PT ;  /* 0x000000ff1e00720c */ /* 0x000fe20003f04270 */
[----:B---3--:R-:W-:-:S05]  /*0400*/  IMAD.WIDE R28, R0, 0x4, R28 ;  /* 0x00000004001c7825 */ /* 0x008fca00078e021c */
[----:B------:R1:W5:Y:S01]  /*0410*/  LDG.E R34, desc[UR6][R28.64] ;  /* 0x000000061c227981 */ /* 0x000362000c1e1900 */
[----:B------:R-:W-:-:S06]  /*0420*/  UMOV UR5, 0xffffffff ;  /* 0xffffffff00057882 */ /* 0x000fcc0000000000 */
[----:B------:R-:W2:Y:S08]  /*0430*/  @P0 LDC R31, c[0x0][0x40c] ;  /* 0x00010300ff1f0b82 */ /* 0x000eb00000000800 */
[----:B-1----:R-:W1:Y:S01]  /*0440*/  @P0 LDC R29, c[0x0][0x40c] ;  /* 0x00010300ff1d0b82 */ /* 0x002e620000000800 */
[----:B----4-:R-:W-:Y:S02]  /*0450*/  @P0 PRMT R30, R12, 0x7632, R30 ;  /* 0x000076320c1e0816 */ /* 0x010fe4000000001e */
[----:B------:R-:W-:-:S02]  /*0460*/  @P0 PRMT R28, R14, 0x7632, R28 ;  /* 0x000076320e1c0816 */ /* 0x000fc4000000001c */
[----:B------:R-:W-:Y:S02]  /*0470*/  @P0 SHF.L.U32 R30, R30, 0x10, RZ ;  /* 0x000000101e1e0819 */ /* 0x000fe400000006ff */
[----:B------:R-:W-:-:S03]  /*0480*/  @P0 SHF.L.U32 R28, R28, 0x10, RZ ;  /* 0x000000101c1c0819 */ /* 0x000fc600000006ff */
[----:B--2---:R-:W-:Y:S01]  /*0490*/  @P0 FFMA.FTZ R17, R30, R31, R17 ;  /* 0x0000001f1e110223 */ /* 0x004fe20000010011 */
[----:B------:R-:W-:Y:S01]  /*04a0*/  @P0 PRMT R30, R13, 0x7632, R30 ;  /* 0x000076320d1e0816 */ /* 0x000fe2000000001e */
[----:B------:R-:W2:Y:S03]  /*04b0*/  @P0 LDC R31, c[0x0][0x40c] ;  /* 0x00010300ff1f0b82 */ /* 0x000ea60000000800 */
[----:B------:R-:W-:-:S05]  /*04c0*/  @P0 SHF.L.U32 R30, R30, 0x10, RZ ;  /* 0x000000101e1e0819 */ /* 0x000fca00000006ff */
[----:B--2---:R-:W-:Y:S02]  /*04d0*/  @P0 FFMA.FTZ R19, R30, R31, R19 ;  /* 0x0000001f1e130223 */ /* 0x004fe40000010013 */
[----:B------:R-:W2:Y:S02]  /*04e0*/  @P0 LDC R30, c[0x0][0x40c] ;  /* 0x00010300ff1e0b82 */ /* 0x000ea40000000800 */
[----:B--2---:R-:W-:Y:S01]  /*04f0*/  @P0 FFMA.FTZ R21, R28, R30, R21 ;  /* 0x0000001e1c150223 */ /* 0x004fe20000010015 */
[----:B------:R-:W-:-:S04]  /*0500*/  @P0 PRMT R28, R15, 0x7632, R28 ;  /* 0x000076320f1c0816 */ /* 0x000fc8000000001c */
[----:B------:R-:W-:-:S05]  /*0510*/  @P0 SHF.L.U32 R28, R28, 0x10, RZ ;  /* 0x000000101c1c0819 */ /* 0x000fca00000006ff */
[----:B-1----:R-:W-:Y:S01]  /*0520*/  @P0 FFMA.FTZ R23, R28, R29, R23 ;  /* 0x0000001d1c170223 */ /* 0x002fe20000010017 */
[----:B------:R-:W-:Y:S01]  /*0530*/  @P1 SHF.L.U32 R29, R12, 0x10, RZ ;  /* 0x000000100c1d1819 */ /* 0x000fe200000006ff */
[----:B------:R-:W1:Y:S04]  /*0540*/  @P1 LDC R28, c[0x0][0x40c] ;  /* 0x00010300ff1c1b82 */ /* 0x000e680000000800 */
[----:B-1----:R-:W-:Y:S01]  /*0550*/  @P1 FFMA.FTZ R16, R29, R28, R16 ;  /* 0x0000001c1d101223 */ /* 0x002fe20000010010 */
[----:B------:R-:W-:-:S03]  /*0560*/  @P0 SHF.L.U32 R29, R13, 0x10, RZ ;  /* 0x000000100d1d0819 */ /* 0x000fc600000006ff */
[----:B------:R-:W1:Y:S01]  /*0570*/  @P0 LDC R28, c[0x0][0x40c] ;  /* 0x00010300ff1c0b82 */ /* 0x000e620000000800 */
[----:B------:R-:W-:Y:S01]  /*0580*/  ISETP.NE.AND P1, PT, R26, RZ, PT ;  /* 0x000000ff1a00720c */ /* 0x000fe20003f25270 */
[----:B------:R-:W-:Y:S01]  /*0590*/  FADD.FTZ R30, RZ, R16 ;  /* 0x00000010ff1e7221 */ /* 0x000fe20000010000 */
[----:B-1----:R-:W-:Y:S01]  /*05a0*/  @P0 FFMA.FTZ R18, R29, R28, R18 ;  /* 0x0000001c1d120223 */ /* 0x002fe20000010012 */
[----:B------:R-:W-:-:S04]  /*05b0*/  @P0 SHF.L.U32 R29, R14, 0x10, RZ ;  /* 0x000000100e1d0819 */ /* 0x000fc800000006ff */
[----:B------:R-:W1:Y:S02]  /*05c0*/  @P0 LDC R28, c[0x0][0x40c] ;  /* 0x00010300ff1c0b82 */ /* 0x000e640000000800 */
[----:B-1----:R-:W-:Y:S01]  /*05d0*/  @P0 FFMA.FTZ R20, R29, R28, R20 ;  /* 0x0000001c1d140223 */ /* 0x002fe20000010014 */
[----:B------:R-:W-:-:S05]  /*05e0*/  @P0 SHF.L.U32 R29, R15, 0x10, RZ ;  /* 0x000000100f1d0819 */ /* 0x000fca00000006ff */
[----:B------:R-:W1:Y:S02]  /*05f0*/  @P0 LDC R28, c[0x0][0x40c] ;  /* 0x00010300ff1c0b82 */ /* 0x000e640000000800 */
[----:B-1----:R-:W-:-:S06]  /*0600*/  @P0 FFMA.FTZ R22, R29, R28, R22 ;  /* 0x0000001c1d160223 */ /* 0x002fcc0000010016 */
[----:B------:R-:W1:Y:S02]  /*0610*/  LDC.64 R28, c[0x0][0x3a8] ;  /* 0x0000ea00ff1c7b82 */ /* 0x000e640000000a00 */
[----:B-1----:R-:W-:-:S04]  /*0620*/  IMAD.WIDE.U32 R28, R27, 0x20, R28 ;  /* 0x000000201b1c7825 */ /* 0x002fc800078e001c */
        /* <DEDUP_REMOVED lines=9> */
[----:B-1----:R-:W-:Y:S06]  /*06c0*/  BRA.DIV UR5, `(.L_x_2602) ;  /* 0x0000001205d07947 */ /* 0x002fec000b800000 */
[----:B------:R-:W1:Y:S02]  /*06d0*/  SHFL.BFLY PT, R31, R36, 0x1, 0x1f ;  /* 0x0c201f00241f7f89 */ /* 0x000e6400000e0000 */
[----:B-1----:R-:W-:-:S05]  /*06e0*/  FADD.FTZ R29, R36, R31 ;  /* 0x0000001f241d7221 */ /* 0x002fca0000010000 */
[----:B------:R-:W1:Y:S02]  /*06f0*/  SHFL.BFLY PT, R31, R29, 0x2, 0x1f ;  /* 0x0c401f001d1f7f89 */ /* 0x000e6400000e0000 */
[----:B-1----:R-:W-:-:S05]  /*0700*/  FADD.FTZ R37, R29, R31 ;  /* 0x0000001f1d257221 */ /* 0x002fca0000010000 */
[----:B------:R-:W1:Y:S02]  /*0710*/  SHFL.BFLY PT, R31, R37, 0x4, 0x1f ;  /* 0x0c801f00251f7f89 */ /* 0x000e6400000e0000 */
[----:B-1----:R-:W-:-:S05]  /*0720*/  FADD.FTZ R37, R37, R31 ;  /* 0x0000001f25257221 */ /* 0x002fca0000010000 */
[----:B------:R-:W1:Y:S02]  /*0730*/  SHFL.BFLY PT, R31, R37, 0x8, 0x1f ;  /* 0x0d001f00251f7f89 */ /* 0x000e6400000e0000 */
[----:B-1----:R-:W-:Y:S02]  /*0740*/  FADD.FTZ R36, R37, R31 ;  /* 0x0000001f25247221 */ /* 0x002fe40000010000 */
[----:B------:R-:W1:Y:S03]  /*0750*/  LDC R37, c[0x0][0x400] ;  /* 0x00010000ff257b82 */ /* 0x000e660000000800 */
[----:B------:R-:W2:Y:S02]  /*0760*/  SHFL.BFLY PT, R31, R36, 0x10, 0x1f ;  /* 0x0e001f00241f7f89 */ /* 0x000ea400000e0000 */
[----:B--2---:R-:W-:-:S04]  /*0770*/  FADD.FTZ R28, R36, R31 ;  /* 0x0000001f241c7221 */ /* 0x004fc80000010000 */
        /* <DEDUP_REMOVED lines=26> */
.L_x_2620:
[----:B--2---:R-:W-:Y:S01]  /*0920*/  FADD.FTZ R28, R29, R31 ;  /* 0x0000001f1d1c7221 */ /* 0x004fe20000010000 */
[----:B------:R-:W-:Y:S01]  /*0930*/  FMUL.FTZ R27, R36, R36 ;  /* 0x00000024241b7220 */ /* 0x000fe20000410000 */
[----:B------:R-:W-:Y:S01]  /*0940*/  ISETP.NE.AND P0, PT, RZ, UR8, PT ;  /* 0x00000008ff007c0c */ /* 0x000fe2000bf05270 */
[----:B------:R-:W-:Y:S01]  /*0950*/  BSSY.RECONVERGENT B0, `(.L_x_2603) ;  /* 0x0000044000007945 */ /* 0x000fe20003800200 */
[----:B0-----:R-:W-:Y:S02]  /*0960*/  FFMA.FTZ R37, R28, R37, UR4 ;  /* 0x000000041c257e23 */ /* 0x001fe40008010025 */
[----:B-1----:R-:W0:Y:S02]  /*0970*/  @!P1 LDC.64 R28, c[0x0][0x3c0] ;  /* 0x0000f000ff1c9b82 */ /* 0x002e240000000a00 */
[----:B0-----:R-:W-:Y:S01]  /*0980*/  @!P1 IMAD.WIDE R30, R0, 0x4, R28 ;  /* 0x00000004001e9825 */ /* 0x001fe200078e021c */
[----:B------:R-:W-:-:S04]  /*0990*/  FSEL R28, R27, RZ, P0 ;  /* 0x000000ff1b1c7208 */ /* 0x000fc80000000000 */
[----:B------:R0:W-:Y:S01]  /*09a0*/  @!P1 STG.E desc[UR6][R30.64], R36 ;  /* 0x000000241e009986 */ /* 0x0001e2000c101906 */
[----:B------:R-:W-:Y:S02]  /*09b0*/  FADD.FTZ R27, R37, R28 ;  /* 0x0000001c251b7221 */ /* 0x000fe40000010000 */
[----:B------:R-:W1:Y:S04]  /*09c0*/  @!P1 LDC.64 R28, c[0x0][0x3c8] ;  /* 0x0000f200ff1c9b82 */ /* 0x000e680000000a00 */
[----:B------:R-:W2:Y:S01]  /*09d0*/  MUFU.RSQ R27, R27 ;  /* 0x0000001b001b7308 */ /* 0x000ea20000001400 */
[----:B-1----:R-:W-:-:S05]  /*09e0*/  @!P1 IMAD.WIDE R28, R0, 0x4, R28 ;  /* 0x00000004001c9825 */ /* 0x002fca00078e021c */
[----:B--2---:R0:W-:Y:S01]  /*09f0*/  @!P1 STG.E desc[UR6][R28.64], R27 ;  /* 0x0000001b1c009986 */ /* 0x0041e2000c101906 */
[----:B-----5:R-:W-:-:S13]  /*0a00*/  ISETP.GE.AND P1, PT, R34, 0x1, PT ;  /* 0x000000012200780c */ /* 0x020fda0003f26270 */
[----:B0-----:R-:W-:Y:S05]  /*0a10*/  @!P1 BRA `(.L_x_2604) ;  /* 0x0000000000dc9947 */ /* 0x001fea0003800000 */
[----:B------:R-:W-:Y:S02]  /*0a20*/  FSEL R36, R36, RZ, !P0 ;  /* 0x000000ff24247208 */ /* 0x000fe40004000000 */
[----:B------:R-:W-:Y:S02]  /*0a30*/  SHF.L.U32 R29, R8, 0x10, RZ ;  /* 0x00000010081d7819 */ /* 0x000fe400000006ff */
[----:B------:R-:W-:Y:S01]  /*0a40*/  SHF.L.U32 R31, R4, 0x10, RZ ;  /* 0x00000010041f7819 */ /* 0x000fe200000006ff */
[C---:B------:R-:W-:Y:S01]  /*0a50*/  FADD.FTZ R16, -R36.reuse, R16 ;  /* 0x0000001024107221 */ /* 0x040fe20000010100 */
[C---:B------:R-:W-:Y:S01]  /*0a60*/  FADD.FTZ R18, -R36.reuse, R18 ;  /* 0x0000001224127221 */ /* 0x040fe20000010100 */
[----:B------:R-:W-:Y:S01]  /*0a70*/  SHF.L.U32 R28, R5, 0x10, RZ ;  /* 0x00000010051c7819 */ /* 0x000fe200000006ff */
[C---:B------:R-:W-:Y:S01]  /*0a80*/  FADD.FTZ R20, -R36.reuse, R20 ;  /* 0x0000001424147221 */ /* 0x040fe20000010100 */
[----:B------:R-:W-:Y:S01]  /*0a90*/  FMUL.FTZ R16, R27, R16 ;  /* 0x000000101b107220 */ /* 0x000fe20000410000 */
[----:B------:R-:W-:Y:S01]  /*0aa0*/  FADD.FTZ R22, -R36, R22 ;  /* 0x0000001624167221 */ /* 0x000fe20000010100 */
[----:B------:R-:W-:-:S02]  /*0ab0*/  IADD3 R34, PT, PT, R34, -0x1, RZ ;  /* 0xffffffff22227810 */ /* 0x000fc40007ffe0ff */
[----:B------:R-:W-:Y:S01]  /*0ac0*/  FFMA.FTZ R29, R16, R29, R31 ;  /* 0x0000001d101d7223 */ /* 0x000fe2000001001f */
[--C-:B------:R-:W-:Y:S01]  /*0ad0*/  FADD.FTZ R16, -R36, R17.reuse ;  /* 0x0000001124107221 */ /* 0x100fe20000010100 */
[----:B------:R-:W-:Y:S01]  /*0ae0*/  PRMT R17, R8, 0x7632, R17 ;  /* 0x0000763208117816 */ /* 0x000fe20000000011 */
[----:B------:R-:W-:Y:S01]  /*0af0*/  IMAD R35, R34, R35, RZ ;  /* 0x0000002322237224 */ /* 0x000fe200078e02ff */
[----:B------:R-:W-:Y:S01]  /*0b00*/  SHF.L.U32 R31, R25, 0x10, RZ ;  /* 0x00000010191f7819 */ /* 0x000fe200000006ff */
[----:B------:R-:W-:Y:S01]  /*0b10*/  FMUL.FTZ R16, R27, R16 ;  /* 0x000000101b107220 */ /* 0x000fe20000410000 */
[----:B------:R-:W-:Y:S02]  /*0b20*/  SHF.L.U32 R17, R17, 0x10, RZ ;  /* 0x0000001011117819 */ /* 0x000fe400000006ff */
[----:B------:R-:W-:-:S03]  /*0b30*/  SHF.L.U32 R30, R11, 0x10, RZ ;  /* 0x000000100b1e7819 */ /* 0x000fc600000006ff */
[----:B------:R-:W-:Y:S01]  /*0b40*/  FFMA.FTZ R16, R16, R17, R31 ;  /* 0x0000001110107223 */ /* 0x000fe2000001001f */
[----:B------:R-:W-:Y:S01]  /*0b50*/  FMUL.FTZ R17, R27, R18 ;  /* 0x000000121b117220 */ /* 0x000fe20000410000 */
[----:B------:R-:W-:Y:S02]  /*0b60*/  SHF.L.U32 R18, R9, 0x10, RZ ;  /* 0x0000001009127819 */ /* 0x000fe400000006ff */
[----:B------:R-:W-:Y:S02]  /*0b70*/  SHF.L.U32 R31, R24, 0x10, RZ ;  /* 0x00000010181f7819 */ /* 0x000fe400000006ff */
[----:B------:R-:W-:Y:S01]  /*0b80*/  F2FP.BF16.F32.PACK_AB R16, R16, R29 ;  /* 0x0000001d1010723e */ /* 0x000fe200000010ff */
[----:B------:R-:W-:Y:S01]  /*0b90*/  FFMA.FTZ R17, R17, R18, R28 ;  /* 0x0000001211117223 */ /* 0x000fe2000001001c */
[--C-:B------:R-:W-:Y:S01]  /*0ba0*/  FADD.FTZ R18, -R36, R19.reuse ;  /* 0x0000001324127221 */ /* 0x100fe20000010100 */
[----:B------:R-:W-:-:S03]  /*0bb0*/  PRMT R19, R9, 0x7632, R19 ;  /* 0x0000763209137816 */ /* 0x000fc60000000013 */
[----:B------:R-:W-:Y:S01]  /*0bc0*/  FMUL.FTZ R18, R27, R18 ;  /* 0x000000121b127220 */ /* 0x000fe20000410000 */
[----:B------:R-:W-:-:S05]  /*0bd0*/  SHF.L.U32 R19, R19, 0x10, RZ ;  /* 0x0000001013137819 */ /* 0x000fca00000006ff */
[----:B------:R-:W-:Y:S01]  /*0be0*/  FFMA.FTZ R28, R18, R19, R31 ;  /* 0x00000013121c7223 */ /* 0x000fe2000001001f */
[----:B------:R-:W-:Y:S01]  /*0bf0*/  SHF.L.U32 R19, R10, 0x10, RZ ;  /* 0x000000100a137819 */ /* 0x000fe200000006ff */
[C---:B------:R-:W-:Y:S01]  /*0c00*/  FMUL.FTZ R18, R27.reuse, R20 ;  /* 0x000000141b127220 */ /* 0x040fe20000410000 */
[----:B------:R-:W-:Y:S01]  /*0c10*/  SHF.L.U32 R31, R6, 0x10, RZ ;  /* 0x00000010061f7819 */ /* 0x000fe200000006ff */
[C---:B------:R-:W-:Y:S01]  /*0c20*/  FADD.FTZ R20, -R36.reuse, R21 ;  /* 0x0000001524147221 */ /* 0x040fe20000010100 */
[----:B------:R-:W-:Y:S01]  /*0c30*/  FADD.FTZ R36, -R36, R23 ;  /* 0x0000001724247221 */ /* 0x000fe20000010100 */
[----:B------:R-:W-:Y:S02]  /*0c40*/  SHF.L.U32 R23, R32, 0x10, RZ ;  /* 0x0000001020177819 */ /* 0x000fe400000006ff */
[----:B------:R-:W-:Y:S01]  /*0c50*/  FFMA.FTZ R18, R18, R19, R31 ;  /* 0x0000001312127223 */ /* 0x000fe2000001001f */
[----:B------:R-:W-:Y:S01]  /*0c60*/  FMUL.FTZ R20, R27, R20 ;  /* 0x000000141b147220 */ /* 0x000fe20000410000 */
[----:B------:R-:W-:Y:S01]  /*0c70*/  SHF.L.U32 R31, R33, 0x10, RZ ;  /* 0x00000010211f7819 */ /* 0x000fe200000006ff */
[----:B------:R-:W-:Y:S01]  /*0c80*/  FMUL.FTZ R36, R27, R36 ;  /* 0x000000241b247220 */ /* 0x000fe20000410000 */
[----:B------:R-:W-:-:S02]  /*0c90*/  SHF.L.U32 R19, R3, 0x10, RZ ;  /* 0x0000001003137819 */ /* 0x000fc400000006ff */
[----:B------:R-:W-:-:S03]  /*0ca0*/  F2FP.BF16.F32.PACK_AB R17, R28, R17 ;  /* 0x000000111c11723e */ /* 0x000fc600000010ff */
[----:B------:R-:W-:Y:S01]  /*0cb0*/  FFMA.FTZ R31, R20, R31, R19 ;  /* 0x0000001f141f7223 */ /* 0x000fe20000010013 */
[----:B------:R-:W-:Y:S01]  /*0cc0*/  FMUL.FTZ R19, R27, R22 ;  /* 0x000000161b137220 */ /* 0x000fe20000410000 */
[----:B------:R-:W0:Y:S01]  /*0cd0*/  LDC.64 R20, c[0x0][0x428] ;  /* 0x00010a00ff147b82 */ /* 0x000e220000000a00 */
[----:B------:R-:W-:Y:S02]  /*0ce0*/  SHF.L.U32 R22, R7, 0x10, RZ ;  /* 0x0000001007167819 */ /* 0x000fe400000006ff */
[----:B------:R-:W-:Y:S02]  /*0cf0*/  SHF.L.U32 R27, R2, 0x10, RZ ;  /* 0x00000010021b7819 */ /* 0x000fe400000006ff */
[----:B------:R-:W-:Y:S01]  /*0d00*/  F2FP.BF16.F32.PACK_AB R18, R31, R18 ;  /* 0x000000121f12723e */ /* 0x000fe200000010ff */
[----:B------:R-:W-:Y:S01]  /*0d10*/  FFMA.FTZ R19, R19, R30, R22 ;  /* 0x0000001e13137223 */ /* 0x000fe20000010016 */
[----:B------:R-:W-:Y:S01]  /*0d20*/  SHF.R.S32.HI R22, RZ, 0x1f, R35 ;  /* 0x0000001fff167819 */ /* 0x000fe20000011423 */
[----:B------:R-:W-:-:S03]  /*0d30*/  FFMA.FTZ R36, R36, R23, R27 ;  /* 0x0000001724247223 */ /* 0x000fc6000001001b */
[----:B------:R-:W-:Y:S02]  /*0d40*/  LEA.HI R35, R22, R35, RZ, 0x3 ;  /* 0x0000002316237211 */ /* 0x000fe400078f18ff */
[----:B------:R-:W-:Y:S02]  /*0d50*/  F2FP.BF16.F32.PACK_AB R19, R36, R19 ;  /* 0x000000132413723e */ /* 0x000fe400000010ff */
[----:B------:R-:W-:-:S05]  /*0d60*/  LEA.HI.SX32 R35, R35, R26, 0x1d ;  /* 0x0000001a23237211 */ /* 0x000fca00078feaff */
[----:B0-----:R-:W-:-:S05]  /*0d70*/  IMAD.WIDE.U32 R20, R35, 0x10, R20 ;  /* 0x0000001023147825 */ /* 0x001fca00078e0014 */
[----:B------:R0:W-:Y:S02]  /*0d80*/  STG.E.128 desc[UR6][R20.64], R16 ;  /* 0x0000001014007986 */ /* 0x0001e4000c101d06 */
.L_x_2604:
[----:B------:R-:W-:Y:S05]  /*0d90*/  BSYNC.RECONVERGENT B0 ;  /* 0x0000000000007941 */ /* 0x000fea0003800200 */
.L_x_2603:
[----:B0-----:R-:W0:Y:S02]  /*0da0*/  LDC.64 R16, c[0x0][0x380] ;  /* 0x0000e000ff107b82 */ /* 0x001e240000000a00 */
[----:B0-----:R-:W-:-:S04]  /*0db0*/  LEA R0, R16, R0, 0x2 ;  /* 0x0000000010007211 */ /* 0x001fc800078e10ff */
[----:B------:R-:W-:-:S13]  /*0dc0*/  ISETP.GE.AND P0, PT, R0, R17, PT ;  /* 0x000000110000720c */ /* 0x000fda0003f06270 */
[----:B------:R-:W-:Y:S05]  /*0dd0*/  @!P0 BRA `(.L_x_2605) ;  /* 0xfffffff400208947 */ /* 0x000fea000383ffff */
[----:B------:R-:W-:Y:S05]  /*0de0*/  EXIT ;  /* 0x000000000000794d */ /* 0x000fea0003800000 */
.L_x_2601:
[----:B------:R-:W0:Y:S08]  /*0df0*/  LDC.64 R16, c[0x0][0x3f0] ;  /* 0x0000fc00ff107b82 */ /* 0x000e300000000a00 */
[----:B------:R-:W1:Y:S01]  /*0e00*/  LDC R35, c[0x0][0x388] ;  /* 0x0000e200ff237b82 */ /* 0x000e620000000800 */
        /* <DEDUP_REMOVED lines=20> */
[----:B------:R-:W1:Y:S01]  /*0f50*/  @P1 LDC R12, c[0x0][0x40c] ;  /* 0x00010300ff0c1b82 */ /* 0x000e620000000800 */
[----:B------:R0:W5:Y:S01]  /*0f60*/  LDG.E R34, desc[UR6][R16.64] ;  /* 0x0000000610227981 */ /* 0x000162000c1e1900 */
[----:B------:R-:W-:Y:S01]  /*0f70*/  HFMA2 R13, -RZ, RZ, 0, 0 ;  /* 0x00000000ff0d7431 */ /* 0x000fe200000001ff */
[----:B------:R-:W-:Y:S01]  /*0f80*/  MOV R15, RZ ;  /* 0x000000ff000f7202 */ /* 0x000fe20000000f00 */
[----:B------:R-:W-:Y:S01]  /*0f90*/  UMOV UR4, 0xffffffff ;  /* 0xffffffff00047882 */ /* 0x000fe20000000000 */
[----:B------:R-:W-:Y:S01]  /*0fa0*/  ISETP.NE.AND P0, PT, R26, RZ, PT ;  /* 0x000000ff1a00720c */ /* 0x000fe20003f05270 */
[----:B0-----:R-:W-:Y:S01]  /*0fb0*/  HFMA2 R17, -RZ, RZ, 0, 0 ;  /* 0x00000000ff117431 */ /* 0x001fe200000001ff */
[----:B---3--:R-:W-:Y:S02]  /*0fc0*/  @P1 PRMT R14, R20, 0x7632, R14 ;  /* 0x00007632140e1816 */ /* 0x008fe4000000000e */
[----:B------:R-:W-:Y:S02]  /*0fd0*/  PRMT R19, R21, 0x7632, R19 ;  /* 0x0000763215137816 */ /* 0x000fe40000000013 */
[----:B------:R-:W-:-:S02]  /*0fe0*/  @P1 SHF.L.U32 R27, R14, 0x10, RZ ;  /* 0x000000100e1b1819 */ /* 0x000fc400000006ff */
[----:B------:R-:W0:Y:S01]  /*0ff0*/  @P1 LDC R14, c[0x0][0x40c] ;  /* 0x00010300ff0e1b82 */ /* 0x000e220000000800 */
[----:B--2---:R-:W-:Y:S02]  /*1000*/  PRMT R16, R22, 0x7632, R16 ;  /* 0x0000763216107816 */ /* 0x004fe40000000010 */
[----:B------:R-:W-:Y:S01]  /*1010*/  @P1 FMUL.FTZ R13, R27, R30 ;  /* 0x0000001e1b0d1220 */ /* 0x000fe20000410000 */
[----:B------:R-:W-:Y:S02]  /*1020*/  PRMT R27, R23, 0x7632, R27 ;  /* 0x00007632171b7816 */ /* 0x000fe4000000001b */
[----:B------:R-:W-:Y:S02]  /*1030*/  @P1 SHF.L.U32 R29, R16, 0x10, RZ ;  /* 0x00000010101d1819 */ /* 0x000fe400000006ff */
[----:B------:R-:W2:Y:S01]  /*1040*/  @P1 LDC R16, c[0x0][0x40c] ;  /* 0x00010300ff101b82 */ /* 0x000ea20000000800 */
[----:B------:R-:W-:Y:S02]  /*1050*/  @P1 SHF.L.U32 R19, R19, 0x10, RZ ;  /* 0x0000001013131819 */ /* 0x000fe400000006ff */
[----:B------:R-:W-:Y:S01]  /*1060*/  @P1 FMUL.FTZ R17, R29, R18 ;  /* 0x000000121d111220 */ /* 0x000fe20000410000 */
[----:B------:R-:W-:-:S02]  /*1070*/  @P1 SHF.L.U32 R27, R27, 0x10, RZ ;  /* 0x000000101b1b1819 */ /* 0x000fc400000006ff */
[----:B----4-:R-:W-:Y:S01]  /*1080*/  @P1 FMUL.FTZ R15, R19, R36 ;  /* 0x00000024130f1220 */ /* 0x010fe20000410000 */
[----:B------:R-:W-:Y:S01]  /*1090*/  MOV R19, RZ ;  /* 0x000000ff00137202 */ /* 0x000fe20000000f00 */
[----:B------:R-:W3:Y:S01]  /*10a0*/  @P1 LDC R18, c[0x0][0x40c] ;  /* 0x00010300ff121b82 */ /* 0x000ee20000000800 */
[----:B-1----:R-:W-:Y:S01]  /*10b0*/  @P1 FMUL.FTZ R19, R27, R12 ;  /* 0x0000000c1b131220 */ /* 0x002fe20000410000 */
[----:B------:R-:W-:Y:S01]  /*10c0*/  @P1 SHF.L.U32 R29, R20, 0x10, RZ ;  /* 0x00000010141d1819 */ /* 0x000fe200000006ff */
[----:B------:R-:W-:Y:S01]  /*10d0*/  HFMA2 R12, -RZ, RZ, 0, 0 ;  /* 0x00000000ff0c7431 */ /* 0x000fe200000001ff */
[----:B------:R-:W-:Y:S02]  /*10e0*/  @P1 PRMT R32, R22, 0x7610, R32 ;  /* 0x0000761016201816 */ /* 0x000fe40000000020 */
[----:B------:R-:W-:Y:S02]  /*10f0*/  @P1 PRMT R33, R23, 0x7610, R33 ;  /* 0x0000761017211816 */ /* 0x000fe40000000021 */
[----:B------:R-:W1:Y:S01]  /*1100*/  @P1 LDC R27, c[0x0][0x40c] ;  /* 0x00010300ff1b1b82 */ /* 0x000e620000000800 */
[----:B0-----:R-:W-:Y:S01]  /*1110*/  @P1 FMUL.FTZ R12, R29, R14 ;  /* 0x0000000e1d0c1220 */ /* 0x001fe20000410000 */
[----:B------:R-:W-:-:S02]  /*1120*/  @P1 SHF.L.U32 R29, R21, 0x10, RZ ;  /* 0x00000010151d1819 */ /* 0x000fc400000006ff */
[----:B------:R-:W-:Y:S02]  /*1130*/  MOV R14, RZ ;  /* 0x000000ff000e7202 */ /* 0x000fe40000000f00 */
[----:B------:R-:W-:Y:S01]  /*1140*/  @P1 SHF.L.U32 R30, R33, 0x10, RZ ;  /* 0x00000010211e1819 */ /* 0x000fe200000006ff */
[----:B--2---:R-:W-:Y:S01]  /*1150*/  @P1 FMUL.FTZ R14, R29, R16 ;  /* 0x000000101d0e1220 */ /* 0x004fe20000410000 */
[----:B------:R-:W-:Y:S01]  /*1160*/  @P1 SHF.L.U32 R29, R32, 0x10, RZ ;  /* 0x00000010201d1819 */ /* 0x000fe200000006ff */
[----:B------:R-:W-:-:S04]  /*1170*/  HFMA2 R16, -RZ, RZ, 0, 0 ;  /* 0x00000000ff107431 */ /* 0x000fc800000001ff */
[----:B---3--:R-:W-:Y:S01]  /*1180*/  @P1 FMUL.FTZ R16, R29, R18 ;  /* 0x000000121d101220 */ /* 0x008fe20000410000 */
[----:B------:R-:W-:Y:S01]  /*1190*/  MOV R18, RZ ;  /* 0x000000ff00127202 */ /* 0x000fe20000000f00 */
[----:B------:R-:W0:Y:S01]  /*11a0*/  LDC.64 R28, c[0x0][0x3a8] ;  /* 0x0000ea00ff1c7b82 */ /* 0x000e220000000a00 */
[----:B-1----:R-:W-:Y:S01]  /*11b0*/  @P1 FMUL.FTZ R18, R30, R27 ;  /* 0x0000001b1e121220 */ /* 0x002fe20000410000 */
[----:B------:R-:W-:-:S05]  /*11c0*/  IMAD R27, R0, R35, RZ ;  /* 0x00000023001b7224 */ /* 0x000fca00078e02ff */
[----:B------:R-:W-:-:S04]  /*11d0*/  SHF.R.S32.HI R30, RZ, 0x1f, R27 ;  /* 0x0000001fff1e7819 */ /* 0x000fc8000001141b */
[----:B------:R-:W-:Y:S01]  /*11e0*/  LEA.HI R27, R30, R27, RZ, 0x3 ;  /* 0x0000001b1e1b7211 */ /* 0x000fe200078f18ff */
[----:B------:R-:W-:-:S03]  /*11f0*/  FADD.FTZ R30, RZ, R12 ;  /* 0x0000000cff1e7221 */ /* 0x000fc60000010000 */
[----:B------:R-:W-:-:S05]  /*1200*/  LEA.HI.SX32 R27, R27, R26, 0x1d ;  /* 0x0000001a1b1b7211 */ /* 0x000fca00078feaff */
[----:B0-----:R-:W-:-:S04]  /*1210*/  IMAD.WIDE.U32 R28, R27, 0x20, R28 ;  /* 0x000000201b1c7825 */ /* 0x001fc800078e001c */
        /* <DEDUP_REMOVED lines=47> */
.L_x_2632:
[----:B-1----:R-:W-:Y:S01]  /*1510*/  FADD.FTZ R28, R29, R31 ;  /* 0x0000001f1d1c7221 */ /* 0x002fe20000010000 */
[----:B------:R-:W-:Y:S01]  /*1520*/  FMUL.FTZ R27, R36, R36 ;  /* 0x00000024241b7220 */ /* 0x000fe20000410000 */
[----:B------:R-:W-:Y:S01]  /*1530*/  ISETP.NE.AND P1, PT, RZ, UR8, PT ;  /* 0x00000008ff007c0c */ /* 0x000fe2000bf25270 */
[----:B------:R-:W-:Y:S01]  /*1540*/  BSSY.RECONVERGENT B0, `(.L_x_2607) ;  /* 0x0000047000007945 */ /* 0x000fe20003800200 */
[----:B------:R-:W-:Y:S02]  /*1550*/  FFMA.FTZ R37, R28, R37, UR9 ;  /* 0x000000091c257e23 */ /* 0x000fe40008010025 */
[----:B0-----:R-:W0:Y:S02]  /*1560*/  @!P0 LDC.64 R28, c[0x0][0x3c0] ;  /* 0x0000f000ff1c8b82 */ /* 0x001e240000000a00 */
[----:B0-----:R-:W-:Y:S01]  /*1570*/  @!P0 IMAD.WIDE R30, R0, 0x4, R28 ;  /* 0x00000004001e8825 */ /* 0x001fe200078e021c */
[----:B------:R-:W-:-:S04]  /*1580*/  FSEL R28, R27, RZ, P1 ;  /* 0x000000ff1b1c7208 */ /* 0x000fc80000800000 */
[----:B------:R0:W-:Y:S01]  /*1590*/  @!P0 STG.E desc[UR6][R30.64], R36 ;  /* 0x000000241e008986 */ /* 0x0001e2000c101906 */
[----:B------:R-:W-:Y:S01]  /*15a0*/  ISETP.NE.AND P0, PT, R26, RZ, PT ;  /* 0x000000ff1a00720c */ /* 0x000fe20003f05270 */
[----:B------:R-:W-:-:S06]  /*15b0*/  FADD.FTZ R27, R37, R28 ;  /* 0x0000001c251b7221 */ /* 0x000fcc0000010000 */
[----:B------:R-:W1:Y:S06]  /*15c0*/  MUFU.RSQ R27, R27 ;  /* 0x0000001b001b7308 */ /* 0x000e6c0000001400 */
[----:B------:R-:W2:Y:S02]  /*15d0*/  @!P0 LDC.64 R28, c[0x0][0x3c8] ;  /* 0x0000f200ff1c8b82 */ /* 0x000ea40000000a00 */
[----:B--2---:R-:W-:-:S05]  /*15e0*/  @!P0 IMAD.WIDE R28, R0, 0x4, R28 ;  /* 0x00000004001c8825 */ /* 0x004fca00078e021c */
[----:B-1----:R0:W-:Y:S01]  /*15f0*/  @!P0 STG.E desc[UR6][R28.64], R27 ;  /* 0x0000001b1c008986 */ /* 0x0021e2000c101906 */
        /* <DEDUP_REMOVED lines=10> */
[----:B------:R-:W-:Y:S01]  /*16a0*/  PRMT R30, R11, 0x7632, R30 ;  /* 0x000076320b1e7816 */ /* 0x000fe2000000001e */
[----:B------:R-:W-:Y:S01]  /*16b0*/  FADD.FTZ R18, -R36, R18 ;  /* 0x0000001224127221 */ /* 0x000fe20000010100 */
[----:B------:R-:W-:Y:S01]  /*16c0*/  IADD3 R34, PT, PT, R34, -0x1, RZ ;  /* 0xffffffff22227810 */ /* 0x000fe20007ffe0ff */
[----:B------:R-:W-:Y:S01]  /*16d0*/  FFMA.FTZ R29, R12, R29, R31 ;  /* 0x0000001d0c1d7223 */ /* 0x000fe2000001001f */
[--C-:B------:R-:W-:Y:S01]  /*16e0*/  FADD.FTZ R12, -R36, R13.reuse ;  /* 0x0000000d240c7221 */ /* 0x100fe20000010100 */
[----:B------:R-:W-:Y:S01]  /*16f0*/  PRMT R13, R8, 0x7632, R13 ;  /* 0x00007632080d7816 */ /* 0x000fe2000000000d */
[----:B------:R-:W-:Y:S01]  /*1700*/  FMUL.FTZ R18, R27, R18 ;  /* 0x000000121b127220 */ /* 0x000fe20000410000 */
[----:B------:R-:W-:Y:S01]  /*1710*/  SHF.L.U32 R31, R25, 0x10, RZ ;  /* 0x00000010191f7819 */ /* 0x000fe200000006ff */
[----:B------:R-:W-:Y:S01]  /*1720*/  FMUL.FTZ R12, R27, R12 ;  /* 0x0000000c1b0c7220 */ /* 0x000fe20000410000 */
[----:B------:R-:W-:Y:S01]  /*1730*/  SHF.L.U32 R13, R13, 0x10, RZ ;  /* 0x000000100d0d7819 */ /* 0x000fe200000006ff */
[----:B------:R-:W-:Y:S01]  /*1740*/  IMAD R34, R34, R35, RZ ;  /* 0x0000002322227224 */ /* 0x000fe200078e02ff */
[----:B------:R-:W-:-:S02]  /*1750*/  SHF.L.U32 R30, R30, 0x10, RZ ;  /* 0x000000101e1e7819 */ /* 0x000fc400000006ff */
[----:B------:R-:W-:Y:S01]  /*1760*/  SHF.L.U32 R35, R7, 0x10, RZ ;  /* 0x0000001007237819 */ /* 0x000fe200000006ff */
        /* <DEDUP_REMOVED lines=12> */
[----:B------:R-:W-:Y:S01]  /*1830*/  FMUL.FTZ R14, R27, R16 ;  /* 0x000000101b0e7220 */ /* 0x000fe20000410000 */
[----:B------:R-:W-:Y:S01]  /*1840*/  SHF.L.U32 R31, R6, 0x10, RZ ;  /* 0x00000010061f7819 */ /* 0x000fe200000006ff */
[----:B------:R-:W-:Y:S01]  /*1850*/  FADD.FTZ R16, -R36, R17 ;  /* 0x0000001124107221 */ /* 0x000fe20000010100 */
[----:B------:R-:W-:-:S03]  /*1860*/  F2FP.BF16.F32.PACK_AB R13, R28, R13 ;  /* 0x0000000d1c0d723e */ /* 0x000fc600000010ff */
[--C-:B------:R-:W-:Y:S01]  /*1870*/  FFMA.FTZ R14, R14, R15, R31.reuse ;  /* 0x0000000f0e0e7223 */ /* 0x100fe2000001001f */
[----:B------:R-:W-:Y:S01]  /*1880*/  PRMT R31, R10, 0x7632, R31 ;  /* 0x000076320a1f7816 */ /* 0x000fe2000000001f */
[----:B------:R-:W-:Y:S01]  /*1890*/  FMUL.FTZ R16, R27, R16 ;  /* 0x000000101b107220 */ /* 0x000fe20000410000 */
[----:B------:R-:W-:Y:S02]  /*18a0*/  SHF.L.U32 R15, R3, 0x10, RZ ;  /* 0x00000010030f7819 */ /* 0x000fe400000006ff */
[----:B------:R-:W-:-:S05]  /*18b0*/  SHF.L.U32 R31, R31, 0x10, RZ ;  /* 0x000000101f1f7819 */ /* 0x000fca00000006ff */
[----:B------:R-:W-:Y:S01]  /*18c0*/  FFMA.FTZ R31, R16, R31, R15 ;  /* 0x0000001f101f7223 */ /* 0x000fe2000001000f */
[----:B------:R-:W-:Y:S01]  /*18d0*/  FADD.FTZ R16, -R36, R19 ;  /* 0x0000001324107221 */ /* 0x000fe20000010100 */
[----:B------:R-:W-:-:S03]  /*18e0*/  SHF.R.S32.HI R19, RZ, 0x1f, R34 ;  /* 0x0000001fff137819 */ /* 0x000fc60000011422 */
[----:B------:R-:W-:Y:S01]  /*18f0*/  FMUL.FTZ R15, R27, R16 ;  /* 0x000000101b0f7220 */ /* 0x000fe20000410000 */
[----:B------:R-:W-:Y:S02]  /*1900*/  SHF.L.U32 R16, R2, 0x10, RZ ;  /* 0x0000001002107819 */ /* 0x000fe400000006ff */
[----:B------:R-:W-:Y:S02]  /*1910*/  SHF.L.U32 R27, R11, 0x10, RZ ;  /* 0x000000100b1b7819 */ /* 0x000fe400000006ff */
[----:B------:R-:W-:Y:S01]  /*1920*/  LEA.HI R19, R19, R34, RZ, 0x3 ;  /* 0x0000002213137211 */ /* 0x000fe200078f18ff */
[----:B------:R-:W-:Y:S01]  /*1930*/  FFMA.FTZ R15, R15, R30, R16 ;  /* 0x0000001e0f0f7223 */ /* 0x000fe20000010010 */
[----:B------:R-:W-:Y:S01]  /*1940*/  F2FP.BF16.F32.PACK_AB R14, R31, R14 ;  /* 0x0000000e1f0e723e */ /* 0x000fe200000010ff */
[----:B------:R-:W0:Y:S01]  /*1950*/  LDC.64 R16, c[0x0][0x428] ;  /* 0x00010a00ff107b82 */ /* 0x000e220000000a00 */
[----:B------:R-:W-:Y:S01]  /*1960*/  FFMA.FTZ R18, R18, R27, R35 ;  /* 0x0000001b12127223 */ /* 0x000fe20000010023 */
[----:B------:R-:W-:-:S04]  /*1970*/  LEA.HI.SX32 R19, R19, R26, 0x1d ;  /* 0x0000001a13137211 */ /* 0x000fc800078feaff */
[----:B------:R-:W-:Y:S01]  /*1980*/  F2FP.BF16.F32.PACK_AB R15, R15, R18 ;  /* 0x000000120f0f723e */ /* 0x000fe200000010ff */
[----:B0-----:R-:W-:-:S05]  /*1990*/  IMAD.WIDE.U32 R16, R19, 0x10, R16 ;  /* 0x0000001013107825 */ /* 0x001fca00078e0010 */
[----:B------:R0:W-:Y:S02]  /*19a0*/  STG.E.128 desc[UR6][R16.64], R12 ;  /* 0x0000000c10007986 */ /* 0x0001e4000c101d06 */
.L_x_2608:
[----:B------:R-:W-:Y:S05]  /*19b0*/  BSYNC.RECONVERGENT B0 ;  /* 0x0000000000007941 */ /* 0x000fea0003800200 */
.L_x_2607:
[----:B0-----:R-:W0:Y:S02]  /*19c0*/  LDC.64 R12, c[0x0][0x380] ;  /* 0x0000e000ff0c7b82 */ /* 0x001e240000000a00 */
[----:B0-----:R-:W-:-:S04]  /*19d0*/  LEA R0, R12, R0, 0x2 ;  /* 0x000000000c007211 */ /* 0x001fc800078e10ff */
[----:B------:R-:W-:-:S13]  /*19e0*/  ISETP.GE.AND P0, PT, R0, R13, PT ;  /* 0x0000000d0000720c */ /* 0x000fda0003f06270 */
[----:B------:R-:W-:Y:S05]  /*19f0*/  @!P0 BRA `(.L_x_2601) ;  /* 0xfffffff000fc8947 */ /* 0x000fea000383ffff */
[----:B------:R-:W-:Y:S05]  /*1a00*/  EXIT ;  /* 0x000000000000794d */ /* 0x000fea0003800000 */
.L_x_2602:
[----:B------:R-:W-:Y:S01]  /*1a10*/  HFMA2 R28, -RZ, RZ, 0, 5.9604644775390625e-08 ;  /* 0x00000001ff1c7431 */ /* 0x000fe200000001ff */
[----:B------:R-:W-:Y:S01]  /*1a20*/  BSSY B0, `(.L_x_2609) ;  /* 0x0000007000007945 */ /* 0x000fe20003800000 */
[----:B------:R-:W-:Y:S02]  /*1a30*/  MOV R29, R36 ;  /* 0x00000024001d7202 */ /* 0x000fe40000000f00 */
[----:B------:R-:W-:Y:S02]  /*1a40*/  MOV R27, 0x1f ;  /* 0x0000001f001b7802 */ /* 0x000fe40000000f00 */
[----:B------:R-:W-:-:S07]  /*1a50*/  MOV R30, 0xffffffff ;  /* 0xffffffff001e7802 */ /* 0x000fce0000000f00 */
[----:B0----5:R-:W-:Y:S05]  /*1a60*/  WARPSYNC.COLLECTIVE R30, `(.L_x_2610) ;  /* 0x000000001e087348 */ /* 0x021fea0003c00000 */
[----:B------:R1:W2:Y:S02]  /*1a70*/  SHFL.BFLY P2, R31, R29, R28, R27 ;  /* 0x0c00001c1d1f7389 */ /* 0x0002a4000004001b */
[----:B012--5:R-:W-:Y:S05]  /*1a80*/  ENDCOLLECTIVE ;  /* 0x000000000000791b */ /* 0x027fea0003800000 */
.L_x_2610:
[----:B------:R-:W-:Y:S05]  /*1a90*/  BSYNC B0 ;  /* 0x0000000000007941 */ /* 0x000fea0003800000 */
.L_x_2609:
[----:B------:R-:W-:Y:S01]  /*1aa0*/  FADD.FTZ R29, R36, R31 ;  /* 0x0000001f241d7221 */ /* 0x000fe20000010000 */
[----:B------:R-:W-:Y:S01]  /*1ab0*/  HFMA2 R28, -RZ, RZ, 0, 1.1920928955078125e-07 ;  /* 0x00000002ff1c7431 */ /* 0x000fe200000001ff */
[----:B------:R-:W-:Y:S02]  /*1ac0*/  MOV R27, 0x1f ;  /* 0x0000001f001b7802 */ /* 0x000fe40000000f00 */
[----:B------:R-:W-:-:S07]  /*1ad0*/  MOV R30, 0xffffffff ;  /* 0xffffffff001e7802 */ /* 0x000fce0000000f00 */
[----:B------:R-:W-:Y:S05]  /*1ae0*/  WARPSYNC.COLLECTIVE R30, `(.L_x_2611) ;  /* 0x000000001e087348 */ /* 0x000fea0003c00000 */
[----:B------:R0:W1:Y:S02]  /*1af0*/  SHFL.BFLY P2, R31, R29, R28, R27 ;  /* 0x0c00001c1d1f7389 */ /* 0x000064000004001b */
[----:B01----:R-:W-:Y:S05]  /*1b00*/  ENDCOLLECTIVE ;  /* 0x000000000000791b */ /* 0x003fea0003800000 */
.L_x_2611:
[----:B------:R-:W-:Y:S02]  /*1b10*/  HFMA2 R28, -RZ, RZ, 0, 2.384185791015625e-07 ;  /* 0x00000004ff1c7431 */ /* 0x000fe400000001ff */
[----:B------:R-:W-:-:S05]  /*1b20*/  FADD.FTZ R37, R29, R31 ;  /* 0x0000001f1d257221 */ /* 0x000fca0000010000 */
[----:B------:R-:W-:-:S07]  /*1b30*/  MOV R29, R37 ;  /* 0x00000025001d7202 */ /* 0x000fce0000000f00 */
[----:B------:R-:W-:Y:S05]  /*1b40*/  WARPSYNC.COLLECTIVE R30, `(.L_x_2612) ;  /* 0x000000001e087348 */ /* 0x000fea0003c00000 */
[----:B------:R0:W1:Y:S02]  /*1b50*/  SHFL.BFLY P2, R31, R29, R28, R27 ;  /* 0x0c00001c1d1f7389 */ /* 0x000064000004001b */
[----:B01----:R-:W-:Y:S05]  /*1b60*/  ENDCOLLECTIVE ;  /* 0x000000000000791b */ /* 0x003fea0003800000 */
.L_x_2612:
[----:B------:R-:W-:Y:S02]  /*1b70*/  HFMA2 R28, -RZ, RZ, 0, 4.76837158203125e-07 ;  /* 0x00000008ff1c7431 */ /* 0x000fe400000001ff */
[----:B------:R-:W-:-:S05]  /*1b80*/  FADD.FTZ R37, R37, R31 ;  /* 0x0000001f25257221 */ /* 0x000fca0000010000 */
[----:B------:R-:W-:-:S07]  /*1b90*/  MOV R29, R37 ;  /* 0x00000025001d7202 */ /* 0x000fce0000000f00 */
[----:B------:R-:W-:Y:S05]  /*1ba0*/  WARPSYNC.COLLECTIVE R30, `(.L_x_2613) ;  /* 0x000000001e087348 */ /* 0x000fea0003c00000 */
[----:B------:R0:W1:Y:S02]  /*1bb0*/  SHFL.BFLY P2, R31, R29, R28, R27 ;  /* 0x0c00001c1d1f7389 */ /* 0x000064000004001b */
[----:B01----:R-:W-:Y:S05]  /*1bc0*/  ENDCOLLECTIVE ;  /* 0x000000000000791b */ /* 0x003fea0003800000 */
.L_x_2613:
[----:B------:R-:W-:Y:S02]  /*1bd0*/  HFMA2 R28, -RZ, RZ, 0, 9.5367431640625e-07 ;  /* 0x00000010ff1c7431 */ /* 0x000fe400000001ff */
[----:B------:R-:W-:Y:S02]  /*1be0*/  FADD.FTZ R36, R37, R31 ;  /* 0x0000001f25247221 */ /* 0x000fe40000010000 */
[----:B------:R-:W0:Y:S03]  /*1bf0*/  LDC R37, c[0x0][0x400] ;  /* 0x00010000ff257b82 */ /* 0x000e260000000800 */
[----:B------:R-:W-:-:S07]  /*1c00*/  MOV R29, R36 ;  /* 0x00000024001d7202 */ /* 0x000fce0000000f00 */
[----:B0-----:R-:W-:Y:S05]  /*1c10*/  WARPSYNC.COLLECTIVE R30, `(.L_x_2614) ;  /* 0x000000001e087348 */ /* 0x001fea0003c00000 */
[----:B------:R1:W2:Y:S02]  /*1c20*/  SHFL.BFLY P2, R31, R29, R28, R27 ;  /* 0x0c00001c1d1f7389 */ /* 0x0002a4000004001b */
[----:B012---:R-:W-:Y:S05]  /*1c30*/  ENDCOLLECTIVE ;  /* 0x000000000000791b */ /* 0x007fea0003800000 */
.L_x_2614:
        /* <DEDUP_REMOVED lines=22> */
.L_x_2615:
[----:B------:R-:W-:Y:S02]  /*1da0*/  HFMA2 R28, -RZ, RZ, 0, 1.1920928955078125e-07 ;  /* 0x00000002ff1c7431 */ /* 0x000fe400000001ff */
[----:B------:R-:W-:-:S07]  /*1db0*/  FADD.FTZ R29, R29, R31 ;  /* 0x0000001f1d1d7221 */ /* 0x000fce0000010000 */
[----:B------:R-:W-:Y:S05]  /*1dc0*/  WARPSYNC.COLLECTIVE R30, `(.L_x_2616) ;  /* 0x000000001e087348 */ /* 0x000fea0003c00000 */
[----:B------:R0:W1:Y:S02]  /*1dd0*/  SHFL.BFLY P2, R31, R29, R28, R27 ;  /* 0x0c00001c1d1f7389 */ /* 0x000064000004001b */
[----:B01----:R-:W-:Y:S05]  /*1de0*/  ENDCOLLECTIVE ;  /* 0x000000000000791b */ /* 0x003fea0003800000 */
.L_x_2616:
[----:B------:R-:W-:Y:S01]  /*1df0*/  MOV R28, 0x4 ;  /* 0x00000004001c7802 */ /* 0x000fe20000000f00 */
[----:B------:R-:W-:-:S07]  /*1e00*/  FADD.FTZ R29, R29, R31 ;  /* 0x0000001f1d1d7221 */ /* 0x000fce0000010000 */
[----:B------:R-:W-:Y:S05]  /*1e10*/  WARPSYNC.COLLECTIVE R30, `(.L_x_2617) ;  /* 0x000000001e087348 */ /* 0x000fea0003c00000 */
[----:B------:R0:W1:Y:S02]  /*1e20*/  SHFL.BFLY P2, R31, R29, R28, R27 ;  /* 0x0c00001c1d1f7389 */ /* 0x000064000004001b */
[----:B01----:R-:W-:Y:S05]  /*1e30*/  ENDCOLLECTIVE ;  /* 0x000000000000791b */ /* 0x003fea0003800000 */
.L_x_2617:
[----:B------:R-:W-:Y:S02]  /*1e40*/  HFMA2 R28, -RZ, RZ, 0, 4.76837158203125e-07 ;  /* 0x00000008ff1c7431 */ /* 0x000fe400000001ff */
[----:B------:R-:W-:-:S07]  /*1e50*/  FADD.FTZ R29, R29, R31 ;  /* 0x0000001f1d1d7221 */ /* 0x000fce0000010000 */
[----:B------:R-:W-:Y:S05]  /*1e60*/  WARPSYNC.COLLECTIVE R30, `(.L_x_2618) ;  /* 0x000000001e087348 */ /* 0x000fea0003c00000 */
[----:B------:R0:W1:Y:S02]  /*1e70*/  SHFL.BFLY P2, R31, R29, R28, R27 ;  /* 0x0c00001c1d1f7389 */ /* 0x000064000004001b */
[----:B01----:R-:W-:Y:S05]  /*1e80*/  ENDCOLLECTIVE ;  /* 0x000000000000791b */ /* 0x003fea0003800000 */
.L_x_2618:
[----:B------:R-:W-:Y:S01]  /*1e90*/  MOV R28, 0x10 ;  /* 0x00000010001c7802 */ /* 0x000fe20000000f00 */
[----:B------:R-:W-:-:S07]  /*1ea0*/  FADD.FTZ R29, R29, R31 ;  /* 0x0000001f1d1d7221 */ /* 0x000fce0000010000 */
[----:B------:R-:W-:Y:S05]  /*1eb0*/  WARPSYNC.COLLECTIVE R30, `(.L_x_2619) ;  /* 0x000000001e087348 */ /* 0x000fea0003c00000 */
[----:B------:R0:W1:Y:S02]  /*1ec0*/  SHFL.BFLY P2, R31, R29, R28, R27 ;  /* 0x0c00001c1d1f7389 */ /* 0x000064000004001b */
[----:B01----:R-:W-:Y:S05]  /*1ed0*/  ENDCOLLECTIVE ;  /* 0x000000000000791b */ /* 0x003fea0003800000 */
.L_x_2619:
[----:B------:R-:W-:Y:S05]  /*1ee0*/  BRA `(.L_x_2620) ;  /* 0xffffffe8008c7947 */ /* 0x000fea000383ffff */
.L_x_2606:
        /* <DEDUP_REMOVED lines=8> */
.L_x_2622:
[----:B------:R-:W-:Y:S05]  /*1f70*/  BSYNC B0 ;  /* 0x0000000000007941 */ /* 0x000fea0003800000 */
.L_x_2621:
[----:B------:R-:W-:Y:S01]  /*1f80*/  FADD.FTZ R29, R36, R31 ;  /* 0x0000001f241d7221 */ /* 0x000fe20000010000 */
[----:B------:R-:W-:Y:S01]  /*1f90*/  HFMA2 R28, -RZ, RZ, 0, 1.1920928955078125e-07 ;  /* 0x00000002ff1c7431 */ /* 0x000fe200000001ff */
[----:B------:R-:W-:Y:S02]  /*1fa0*/  MOV R27, 0x1f ;  /* 0x0000001f001b7802 */ /* 0x000fe40000000f00 */
[----:B------:R-:W-:-:S07]  /*1fb0*/  MOV R30, 0xffffffff ;  /* 0xffffffff001e7802 */ /* 0x000fce0000000f00 */
[----:B------:R-:W-:Y:S05]  /*1fc0*/  WARPSYNC.COLLECTIVE R30, `(.L_x_2623) ;  /* 0x000000001e087348 */ /* 0x000fea0003c00000 */
[----:B------:R0:W1:Y:S02]  /*1fd0*/  SHFL.BFLY P2, R31, R29, R28, R27 ;  /* 0x0c00001c1d1f7389 */ /* 0x000064000004001b */
[----:B01----:R-:W-:Y:S05]  /*1fe0*/  ENDCOLLECTIVE ;  /* 0x000000000000791b */ /* 0x003fea0003800000 */
.L_x_2623:
[----:B------:R-:W-:Y:S02]  /*1ff0*/  HFMA2 R28, -RZ, RZ, 0, 2.384185791015625e-07 ;  /* 0x00000004ff1c7431 */ /* 0x000fe400000001ff */
[----:B------:R-:W-:-:S05]  /*2000*/  FADD.FTZ R37, R29, R31 ;  /* 0x0000001f1d257221 */ /* 0x000fca0000010000 */
[----:B------:R-:W-:-:S07]  /*2010*/  MOV R29, R37 ;  /* 0x00000025001d7202 */ /* 0x000fce0000000f00 */
[----:B------:R-:W-:Y:S05]  /*2020*/  WARPSYNC.COLLECTIVE R30, `(.L_x_2624) ;  /* 0x000000001e087348 */ /* 0x000fea0003c00000 */
[----:B------:R0:W1:Y:S02]  /*2030*/  SHFL.BFLY P2, R31, R29, R28, R27 ;  /* 0x0c00001c1d1f7389 */ /* 0x000064000004001b */
[----:B01----:R-:W-:Y:S05]  /*2040*/  ENDCOLLECTIVE ;  /* 0x000000000000791b */ /* 0x003fea0003800000 */
.L_x_2624:
[----:B------:R-:W-:Y:S02]  /*2050*/  HFMA2 R28, -RZ, RZ, 0, 4.76837158203125e-07 ;  /* 0x00000008ff1c7431 */ /* 0x000fe400000001ff */
[----:B------:R-:W-:-:S05]  /*2060*/  FADD.FTZ R37, R37, R31 ;  /* 0x0000001f25257221 */ /* 0x000fca0000010000 */
[----:B------:R-:W-:-:S07]  /*2070*/  MOV R29, R37 ;  /* 0x00000025001d7202 */ /* 0x000fce0000000f00 */
[----:B------:R-:W-:Y:S05]  /*2080*/  WARPSYNC.COLLECTIVE R30, `(.L_x_2625) ;  /* 0x000000001e087348 */ /* 0x000fea0003c00000 */
[----:B------:R0:W1:Y:S02]  /*2090*/  SHFL.BFLY P2, R31, R29, R28, R27 ;  /* 0x0c00001c1d1f7389 */ /* 0x000064000004001b */
[----:B01----:R-:W-:Y:S05]  /*20a0*/  ENDCOLLECTIVE ;  /* 0x000000000000791b */ /* 0x003fea0003800000 */
.L_x_2625:
[----:B------:R-:W-:Y:S02]  /*20b0*/  HFMA2 R28, -RZ, RZ, 0, 9.5367431640625e-07 ;  /* 0x00000010ff1c7431 */ /* 0x000fe400000001ff */
[----:B------:R-:W-:Y:S02]  /*20c0*/  FADD.FTZ R36, R37, R31 ;  /* 0x0000001f25247221 */ /* 0x000fe40000010000 */
[----:B------:R-:W0:Y:S03]  /*20d0*/  LDC R37, c[0x0][0x400] ;  /* 0x00010000ff257b82 */ /* 0x000e260000000800 */
[----:B------:R-:W-:-:S07]  /*20e0*/  MOV R29, R36 ;  /* 0x00000024001d7202 */ /* 0x000fce0000000f00 */
[----:B0-----:R-:W-:Y:S05]  /*20f0*/  WARPSYNC.COLLECTIVE R30, `(.L_x_2626) ;  /* 0x000000001e087348 */ /* 0x001fea0003c00000 */
[----:B------:R1:W2:Y:S02]  /*2100*/  SHFL.BFLY P2, R31, R29, R28, R27 ;  /* 0x0c00001c1d1f7389 */ /* 0x0002a4000004001b */
[----:B012---:R-:W-:Y:S05]  /*2110*/  ENDCOLLECTIVE ;  /* 0x000000000000791b */ /* 0x007fea0003800000 */
.L_x_2626:
        /* <DEDUP_REMOVED lines=22> */
.L_x_2627:
[----:B------:R-:W-:Y:S02]  /*2280*/  HFMA2 R28, -RZ, RZ, 0, 1.1920928955078125e-07 ;  /* 0x00000002ff1c7431 */ /* 0x000fe400000001ff */
[----:B------:R-:W-:-:S07]  /*2290*/  FADD.FTZ R29, R29, R31 ;  /* 0x0000001f1d1d7221 */ /* 0x000fce0000010000 */
[----:B------:R-:W-:Y:S05]  /*22a0*/  WARPSYNC.COLLECTIVE R30, `(.L_x_2628) ;  /* 0x000000001e087348 */ /* 0x000fea0003c00000 */
[----:B------:R0:W1:Y:S02]  /*22b0*/  SHFL.BFLY P2, R31, R29, R28, R27 ;  /* 0x0c00001c1d1f7389 */ /* 0x000064000004001b */
[----:B01----:R-:W-:Y:S05]  /*22c0*/  ENDCOLLECTIVE ;  /* 0x000000000000791b */ /* 0x003fea0003800000 */
.L_x_2628:
[----:B------:R-:W-:Y:S01]  /*22d0*/  MOV R28, 0x4 ;  /* 0x00000004001c7802 */ /* 0x000fe20000000f00 */
[----:B------:R-:W-:-:S07]  /*22e0*/  FADD.FTZ R29, R29, R31 ;  /* 0x0000001f1d1d7221 */ /* 0x000fce0000010000 */
[----:B------:R-:W-:Y:S05]  /*22f0*/  WARPSYNC.COLLECTIVE R30, `(.L_x_2629) ;  /* 0x000000001e087348 */ /* 0x000fea0003c00000 */
[----:B------:R0:W1:Y:S02]  /*2300*/  SHFL.BFLY P2, R31, R29, R28, R27 ;  /* 0x0c00001c1d1f7389 */ /* 0x000064000004001b */
[----:B01----:R-:W-:Y:S05]  /*2310*/  ENDCOLLECTIVE ;  /* 0x000000000000791b */ /* 0x003fea0003800000 */
.L_x_2629:
[----:B------:R-:W-:Y:S02]  /*2320*/  HFMA2 R28, -RZ, RZ, 0, 4.76837158203125e-07 ;  /* 0x00000008ff1c7431 */ /* 0x000fe400000001ff */
[----:B------:R-:W-:-:S07]  /*2330*/  FADD.FTZ R29, R29, R31 ;  /* 0x0000001f1d1d7221 */ /* 0x000fce0000010000 */
[----:B------:R-:W-:Y:S05]  /*2340*/  WARPSYNC.COLLECTIVE R30, `(.L_x_2630) ;  /* 0x000000001e087348 */ /* 0x000fea0003c00000 */
[----:B------:R0:W1:Y:S02]  /*2350*/  SHFL.BFLY P2, R31, R29, R28, R27 ;  /* 0x0c00001c1d1f7389 */ /* 0x000064000004001b */
[----:B01----:R-:W-:Y:S05]  /*2360*/  ENDCOLLECTIVE ;  /* 0x000000000000791b */ /* 0x003fea0003800000 */
.L_x_2630:
[----:B------:R-:W-:Y:S01]  /*2370*/  MOV R28, 0x10 ;  /* 0x00000010001c7802 */ /* 0x000fe20000000f00 */
[----:B------:R-:W-:-:S07]  /*2380*/  FADD.FTZ R29, R29, R31 ;  /* 0x0000001f1d1d7221 */ /* 0x000fce0000010000 */
[----:B------:R-:W-:Y:S05]  /*2390*/  WARPSYNC.COLLECTIVE R30, `(.L_x_2631) ;  /* 0x000000001e087348 */ /* 0x000fea0003c00000 */
[----:B------:R0:W1:Y:S02]  /*23a0*/  SHFL.BFLY P2, R31, R29, R28, R27 ;  /* 0x0c00001c1d1f7389 */ /* 0x000064000004001b */
[----:B01----:R-:W-:Y:S05]  /*23b0*/  ENDCOLLECTIVE ;  /* 0x000000000000791b */ /* 0x003fea0003800000 */
.L_x_2631:
[----:B------:R-:W-:Y:S05]  /*23c0*/  BRA `(.L_x_2632) ;  /* 0xfffffff000507947 */ /* 0x000fea000383ffff */
.L_x_2633:
        /* <DEDUP_REMOVED lines=11> */
.L_x_9086:


//--------------------- .text._ZN10layer_norm13ln_fwd_kernelINS_13Kernel_traitsI13__nv_bfloat16S2_fS2_fjLj256ELj1ELj4ELj1ELj16ENS_18Kernel_traits_baseILj256ES2_S2_fS2_fjLj128EEEEELb0ELb1ELb0ELb0EEEvNS_9FwdParamsE --------------------------
	.section	.text._ZN10layer_norm13ln_fwd_kernelINS_13Kernel_traitsI13__nv_bfloat16S2_fS2_fjLj256ELj1ELj4ELj1ELj16ENS_18Kernel_traits_baseILj256ES2_S2_fS2_fjLj128EEEEELb0ELb1ELb0ELb0EEEvNS_9FwdParamsE,"ax",@progbits
	.align	128
        .global         _ZN10layer_norm13ln_fwd_kernelINS_13Kernel_traitsI13__nv_bfloat16S2_fS2_fjLj256ELj1ELj4ELj1ELj16ENS_18Kernel_traits_baseILj256ES2_S2_fS2_fjLj128EEEEELb0ELb1ELb0ELb0EEEvNS_9FwdParamsE
        .type           _ZN10layer_norm13ln_fwd_kernelINS_13Kernel_traitsI13__nv_bfloat16S2_fS2_fjLj256ELj1ELj4ELj1ELj16ENS_18Kernel_traits_baseILj256ES2_S2_fS2_fjLj128EEEEELb0ELb1ELb0ELb0EEEvNS_9FwdParamsE,@function
        .size           _ZN10layer_norm13ln_fwd_kernelINS_13Kernel_traitsI13__nv_bfloat16S2_fS2_fjLj256ELj1ELj4ELj1ELj16ENS_18Kernel_traits_baseILj256ES2_S2_fS2_fjLj128EEEEELb0ELb1ELb0ELb0EEEvNS_9FwdParamsE,(.L_x_9087 - _ZN10layer_norm13ln_fwd_kernelINS_13Kernel_traitsI13__nv_bfloat16S2_fS2_fjLj256ELj1ELj4ELj1ELj16ENS_18Kernel_traits_baseILj256ES2_S2_fS2_fjLj128EEEEELb0ELb1ELb0ELb0EEEvNS_9FwdParamsE)
        .other          _ZN10layer_norm13ln_fwd_kernelINS_13Kernel_traitsI13__nv_bfloat16S2_fS2_fjLj256ELj1ELj4ELj1ELj16ENS_18Kernel_traits_baseILj256ES2_S2_fS2_fjLj128EEEEELb0ELb1ELb0ELb0EEEvNS_9FwdParamsE,@"STO_CUDA_ENTRY STV_DEFAULT"
_ZN10layer_norm13ln_fwd_kernelINS_13Kernel_traitsI13__nv_bfloat16S2_fS2_fjLj256ELj1ELj4ELj1ELj16ENS_18Kernel_traits_baseILj256ES2_S2_fS2_fjLj128EEEEELb0ELb1ELb0ELb0EEEvNS_9FwdParamsE:
.text._ZN10layer_norm13ln_fwd_kernelINS_13Kernel_traitsI13__nv_bfloat16S2_fS2_fjLj256ELj1ELj4ELj1ELj16ENS_18Kernel_traits_baseILj256ES2_S2_fS2_fjLj128EEEEELb0ELb1ELb0ELb0EEEvNS_9FwdParamsE:
        /* <DEDUP_REMOVED lines=30> */
.L_x_2635:
[----:B------:R-:W-:Y:S05]  /*01e0*/  BSYNC.RECONVERGENT B0 ;  /* 0x0000000000007941 */ /* 0x000fea0003800200 */
.L_x_2634:
        /* <DEDUP_REMOVED lines=10> */
[----:B------:R-:W-:Y:S02]  /*0290*/  PRMT R6, R19, 0x7632, R6 ;  /* 0x0000763213067816 */ /* 0x000fe40000000006 */
[----:B------:R-:W-:Y:S01]  /*02a0*/  PRMT R7, R18, 0x7632, R7 ;  /* 0x0000763212077816 */ /* 0x000fe20000000007 */
[----:B------:R-:W3:Y:S01]  /*02b0*/  LDCU UR5, c[0x0][0x448] ;  /* 0x00008900ff0577ac */ /* 0x000ee20008000800 */
[----:B------:R-:W-:-:S02]  /*02c0*/  PRMT R32, R17, 0x7632, R32 ;  /* 0x0000763211207816 */ /* 0x000fc40000000020 */
[----:B------:R-:W-:Y:S01]  /*02d0*/  PRMT R33, R16, 0x7632, R33 ;  /* 0x0000763210217816 */ /* 0x000fe20000000021 */
[----:B------:R-:W4:Y:S01]  /*02e0*/  LDCU.64 UR10, c[0x0][0x3a0] ;  /* 0x00007400ff0a77ac */ /* 0x000f220008000a00 */
[----:B-1----:R-:W-:-:S04]  /*02f0*/  ISETP.NE.U32.AND P0, PT, RZ, UR8, PT ;  /* 0x00000008ff007c0c */ /* 0x002fc8000bf05070 */
[----:B------:R-:W-:Y:S02]  /*0300*/  ISETP.NE.AND.EX P0, PT, RZ, UR9, PT, P0 ;  /* 0x00000009ff007c0c */ /* 0x000fe4000bf05300 */
[----:B0-----:R-:W-:-:S13]  /*0310*/  ISETP.NE.AND P1, PT, RZ, UR4, PT ;  /* 0x00000004ff007c0c */ /* 0x001fda000bf25270 */
.L_x_2643:
        /* <DEDUP_REMOVED lines=21> */
[----:B------:R0:W4:Y:S01]  /*0470*/  LDG.E.128 R24, desc[UR6][R38.64+0x10] ;  /* 0x0000100626187981 */ /* 0x000122000c1e1d00 */
[C---:B-----5:R-:W-:Y:S02]  /*0480*/  SHF.L.U32 R40, R20.reuse, 0x10, RZ ;  /* 0x0000001014287819 */ /* 0x060fe400000006ff */
[----:B------:R-:W-:Y:S02]  /*0490*/  PRMT R20, R20, 0x7632, R20 ;  /* 0x0000763214147816 */ /* 0x000fe40000000014 */
[----:B------:R-:W-:Y:S01]  /*04a0*/  SHF.L.U32 R42, R16, 0x10, RZ ;  /* 0x00000010102a7819 */ /* 0x000fe200000006ff */
[----:B------:R-:W-:Y:S01]  /*04b0*/  FMUL.FTZ R41, R40, R37 ;  /* 0x0000002528297220 */ /* 0x000fe20000410000 */
[----:B------:R-:W-:-:S02]  /*04c0*/  SHF.L.U32 R20, R20, 0x10, RZ ;  /* 0x0000001014147819 */ /* 0x000fc400000006ff */
[----:B------:R-:W-:Y:S02]  /*04d0*/  SHF.L.U32 R44, R21, 0x10, RZ ;  /* 0x00000010152c7819 */ /* 0x000fe400000006ff */
[----:B------:R-:W-:Y:S01]  /*04e0*/  SHF.L.U32 R40, R33, 0x10, RZ ;  /* 0x0000001021287819 */ /* 0x000fe200000006ff */
[-C--:B------:R-:W-:Y:S01]  /*04f0*/  FMUL.FTZ R20, R20, R37.reuse ;  /* 0x0000002514147220 */ /* 0x080fe20000410000 */
[----:B------:R-:W-:Y:S01]  /*0500*/  PRMT R21, R21, 0x7632, R21 ;  /* 0x0000763215157816 */ /* 0x000fe20000000015 */
[----:B0-----:R-:W-:Y:S01]  /*0510*/  FMUL.FTZ R39, R44, R37 ;  /* 0x000000252c277220 */ /* 0x001fe20000410000 */
[----:B------:R-:W-:-:S04]  /*0520*/  PRMT R38, R22, 0x7632, R38 ;  /* 0x0000763216267816 */ /* 0x000fc80000000026 */
[----:B------:R-:W-:-:S05]  /*0530*/  SHF.L.U32 R38, R38, 0x10, RZ ;  /* 0x0000001026267819 */ /* 0x000fca00000006ff */
[----:B------:R-:W-:Y:S01]  /*0540*/  FMUL.FTZ R38, R38, R37 ;  /* 0x0000002526267220 */ /* 0x000fe20000410000 */
[----:B--2---:R-:W-:Y:S01]  /*0550*/  FFMA.FTZ R28, R41, R42, R28 ;  /* 0x0000002a291c7223 */ /* 0x004fe2000001001c */
[----:B------:R-:W-:Y:S01]  /*0560*/  SHF.L.U32 R41, R17, 0x10, RZ ;  /* 0x0000001011297819 */ /* 0x000fe200000006ff */
[----:B------:R-:W-:Y:S01]  /*0570*/  FFMA.FTZ R29, R20, R40, R29 ;  /* 0x00000028141d7223 */ /* 0x000fe2000001001d */
[----:B------:R-:W-:Y:S02]  /*0580*/  SHF.L.U32 R40, R22, 0x10, RZ ;  /* 0x0000001016287819 */ /* 0x000fe400000006ff */
[----:B------:R-:W-:Y:S01]  /*0590*/  SHF.L.U32 R22, R21, 0x10, RZ ;  /* 0x0000001015167819 */ /* 0x000fe200000006ff */
[----:B------:R-:W-:Y:S01]  /*05a0*/  FFMA.FTZ R30, R39, R41, R30 ;  /* 0x00000029271e7223 */ /* 0x000fe2000001001e */
[C---:B------:R-:W-:Y:S02]  /*05b0*/  PRMT R39, R23.reuse, 0x7632, R39 ;  /* 0x0000763217277816 */ /* 0x040fe40000000027 */
[----:B------:R-:W-:Y:S01]  /*05c0*/  SHF.L.U32 R42, R23, 0x10, RZ ;  /* 0x00000010172a7819 */ /* 0x000fe200000006ff */
[-C--:B------:R-:W-:Y:S01]  /*05d0*/  FMUL.FTZ R23, R40, R37.reuse ;  /* 0x0000002528177220 */ /* 0x080fe20000410000 */
[----:B------:R-:W-:Y:S01]  /*05e0*/  SHF.L.U32 R20, R32, 0x10, RZ ;  /* 0x0000001020147819 */ /* 0x000fe200000006ff */
[-C--:B------:R-:W-:Y:S01]  /*05f0*/  FMUL.FTZ R40, R22, R37.reuse ;  /* 0x0000002516287220 */ /* 0x080fe20000410000 */
[----:B------:R-:W-:Y:S01]  /*0600*/  SHF.L.U32 R44, R39, 0x10, RZ ;  /* 0x00000010272c7819 */ /* 0x000fe200000006ff */
[-C--:B------:R-:W-:Y:S01]  /*0610*/  FMUL.FTZ R21, R42, R37.reuse ;  /* 0x000000252a157220 */ /* 0x080fe20000410000 */
[----:B------:R-:W-:Y:S01]  /*0620*/  SHF.L.U32 R39, R19, 0x10, RZ ;  /* 0x0000001013277819 */ /* 0x000fe200000006ff */
[----:B------:R-:W-:Y:S01]  /*0630*/  FFMA.FTZ R31, R40, R20, R31 ;  /* 0x00000014281f7223 */ /* 0x000fe2000001001f */
[----:B------:R-:W-:Y:S01]  /*0640*/  SHF.L.U32 R20, R18, 0x10, RZ ;  /* 0x0000001012147819 */ /* 0x000fe200000006ff */
[----:B------:R-:W-:Y:S01]  /*0650*/  FMUL.FTZ R22, R44, R37 ;  /* 0x000000252c167220 */ /* 0x000fe20000410000 */
[----:B------:R-:W-:Y:S01]  /*0660*/  SHF.L.U32 R37, R7, 0x10, RZ ;  /* 0x0000001007257819 */ /* 0x000fe200000006ff */
[----:B----4-:R-:W-:Y:S01]  /*0670*/  FFMA.FTZ R26, R21, R39, R26 ;  /* 0x00000027151a7223 */ /* 0x010fe2000001001a */
[----:B------:R-:W-:Y:S01]  /*0680*/  SHF.L.U32 R40, R6, 0x10, RZ ;  /* 0x0000001006287819 */ /* 0x000fe200000006ff */
[----:B------:R-:W-:-:S02]  /*0690*/  FFMA.FTZ R24, R23, R20, R24 ;  /* 0x0000001417187223 */ /* 0x000fc40000010018 */
[----:B------:R-:W-:Y:S02]  /*06a0*/  FFMA.FTZ R25, R38, R37, R25 ;  /* 0x0000002526197223 */ /* 0x000fe40000010019 */
[----:B------:R-:W-:Y:S01]  /*06b0*/  FFMA.FTZ R27, R22, R40, R27 ;  /* 0x00000028161b7223 */ /* 0x000fe2000001001b */
[----:B------:R-:W-:Y:S06]  /*06c0*/  BRA `(.L_x_2639) ;  /* 0x0000000000907947 */ /* 0x000fec0003800000 */
.L_x_2638:
[----:B-----5:R-:W-:Y:S01]  /*06d0*/  PRMT R25, R20, 0x7632, R25 ;  /* 0x0000763214197816 */ /* 0x020fe20000000019 */
[----:B------:R-:W-:Y:S01]  /*06e0*/  IMAD.U32 R40, R22, 0x10000, RZ ;  /* 0x0001000016287824 */ /* 0x000fe200078e00ff */
[----:B------:R-:W-:Y:S02]  /*06f0*/  SHF.L.U32 R20, R20, 0x10, RZ ;  /* 0x0000001014147819 */ /* 0x000fe400000006ff */
[C---:B------:R-:W-:Y:S01]  /*0700*/  SHF.L.U32 R38, R21.reuse, 0x10, RZ ;  /* 0x0000001015267819 */ /* 0x040fe200000006ff */
[-C--:B------:R-:W-:Y:S01]  /*0710*/  FMUL.FTZ R39, R40, R37.reuse ;  /* 0x0000002528277220 */ /* 0x080fe20000410000 */
[----:B------:R-:W-:Y:S01]  /*0720*/  PRMT R26, R21, 0x7632, R26 ;  /* 0x00007632151a7816 */ /* 0x000fe2000000001a */
[----:B------:R-:W-:Y:S01]  /*0730*/  FMUL.FTZ R21, R20, R37 ;  /* 0x0000002514157220 */ /* 0x000fe20000410000 */
[----:B------:R-:W-:Y:S02]  /*0740*/  PRMT R27, R22, 0x7632, R27 ;  /* 0x00007632161b7816 */ /* 0x000fe4000000001b */
[----:B------:R-:W-:-:S02]  /*0750*/  PRMT R29, R23, 0x7632, R29 ;  /* 0x00007632171d7816 */ /* 0x000fc4000000001d */
[----:B------:R-:W-:Y:S01]  /*0760*/  SHF.L.U32 R42, R23, 0x10, RZ ;  /* 0x00000010172a7819 */ /* 0x000fe200000006ff */
[-C--:B------:R-:W-:Y:S01]  /*0770*/  FMUL.FTZ R23, R38, R37.reuse ;  /* 0x0000002526177220 */ /* 0x080fe20000410000 */
[----:B------:R-:W-:Y:S02]  /*0780*/  SHF.L.U32 R28, R16, 0x10, RZ ;  /* 0x00000010101c7819 */ /* 0x000fe400000006ff */
[----:B------:R-:W-:Y:S02]  /*0790*/  SHF.L.U32 R20, R25, 0x10, RZ ;  /* 0x0000001019147819 */ /* 0x000fe400000006ff */
[----:B------:R-:W-:Y:S01]  /*07a0*/  SHF.L.U32 R22, R26, 0x10, RZ ;  /* 0x000000101a167819 */ /* 0x000fe200000006ff */
[----:B------:R-:W-:Y:S01]  /*07b0*/  FMUL.FTZ R28, R21, R28 ;  /* 0x0000001c151c7220 */ /* 0x000fe20000410000 */
[----:B------:R-:W-:Y:S01]  /*07c0*/  SHF.L.U32 R38, R27, 0x10, RZ ;  /* 0x000000101b267819 */ /* 0x000fe200000006ff */
[-C--:B------:R-:W-:Y:S01]  /*07d0*/  FMUL.FTZ R26, R42, R37.reuse ;  /* 0x000000252a1a7220 */ /* 0x080fe20000410000 */
[----:B------:R-:W-:Y:S01]  /*07e0*/  SHF.L.U32 R40, R29, 0x10, RZ ;  /* 0x000000101d287819 */ /* 0x000fe200000006ff */
[-C--:B------:R-:W-:Y:S01]  /*07f0*/  FMUL.FTZ R29, R20, R37.reuse ;  /* 0x00000025141d7220 */ /* 0x080fe20000410000 */
[-C--:B------:R-:W-:Y:S01]  /*0800*/  FMUL.FTZ R31, R22, R37.reuse ;  /* 0x00000025161f7220 */ /* 0x080fe20000410000 */
[-C--:B------:R-:W-:Y:S01]  /*0810*/  FMUL.FTZ R25, R38, R37.reuse ;  /* 0x0000002526197220 */ /* 0x080fe20000410000 */
[----:B------:R-:W-:Y:S01]  /*0820*/  SHF.L.U32 R30, R17, 0x10, RZ ;  /* 0x00000010111e7819 */ /* 0x000fe200000006ff */
[----:B------:R-:W-:Y:S01]  /*0830*/  FMUL.FTZ R27, R40, R37 ;  /* 0x00000025281b7220 */ /* 0x000fe20000410000 */
[----:B------:R-:W-:-:S02]  /*0840*/  SHF.L.U32 R24, R18, 0x10, RZ ;  /* 0x0000001012187819 */ /* 0x000fc400000006ff */
[----:B------:R-:W-:Y:S01]  /*0850*/  SHF.L.U32 R21, R19, 0x10, RZ ;  /* 0x0000001013157819 */ /* 0x000fe200000006ff */
[----:B------:R-:W-:Y:S01]  /*0860*/  FMUL.FTZ R30, R23, R30 ;  /* 0x0000001e171e7220 */ /* 0x000fe20000410000 */
[----:B------:R-:W-:Y:S01]  /*0870*/  SHF.L.U32 R20, R33, 0x10, RZ ;  /* 0x0000001021147819 */ /* 0x000fe200000006ff */
[----:B------:R-:W-:Y:S01]  /*0880*/  FMUL.FTZ R24, R39, R24 ;  /* 0x0000001827187220 */ /* 0x000fe20000410000 */
[----:B------:R-:W-:Y:S01]  /*0890*/  SHF.L.U32 R22, R32, 0x10, RZ ;  /* 0x0000001020167819 */ /* 0x000fe200000006ff */
[----:B------:R-:W-:Y:S01]  /*08a0*/  FMUL.FTZ R26, R26, R21 ;  /* 0x000000151a1a7220 */ /* 0x000fe20000410000 */
[----:B------:R-:W-:Y:S01]  /*08b0*/  SHF.L.U32 R38, R7, 0x10, RZ ;  /* 0x0000001007267819 */ /* 0x000fe200000006ff */
[----:B------:R-:W-:Y:S01]  /*08c0*/  FMUL.FTZ R29, R29, R20 ;  /* 0x000000141d1d7220 */ /* 0x000fe20000410000 */
[----:B------:R-:W-:Y:S01]  /*08d0*/  SHF.L.U32 R40, R6, 0x10, RZ ;  /* 0x0000001006287819 */ /* 0x000fe200000006ff */
[----:B------:R-:W-:Y:S02]  /*08e0*/  FMUL.FTZ R31, R31, R22 ;  /* 0x000000161f1f7220 */ /* 0x000fe40000410000 */
[----:B------:R-:W-:-:S02]  /*08f0*/  FMUL.FTZ R25, R25, R38 ;  /* 0x0000002619197220 */ /* 0x000fc40000410000 */
[----:B------:R-:W-:-:S07]  /*0900*/  FMUL.FTZ R27, R27, R40 ;  /* 0x000000281b1b7220 */ /* 0x000fce0000410000 */
.L_x_2639:
[----:B------:R-:W0:Y:S02]  /*0910*/  LDC.64 R20, c[0x0][0x3a8] ;  /* 0x0000ea00ff147b82 */ /* 0x000e240000000a00 */
[----:B0-----:R-:W-:-:S05]  /*0920*/  IMAD.WIDE.U32 R20, R36, 0x20, R20 ;  /* 0x0000002024147825 */ /* 0x001fca00078e0014 */
[----:B------:R0:W-:Y:S04]  /*0930*/  STG.E.128 desc[UR6][R20.64], R28 ;  /* 0x0000001c14007986 */ /* 0x0001e8000c101d06 */
[----:B------:R0:W-:Y:S02]  /*0940*/  STG.E.128 desc[UR6][R20.64+0x10], R24 ;  /* 0x0000101814007986 */ /* 0x0001e4000c101d06 */
.L_x_2637:
[----:B---34-:R-:W-:Y:S05]  /*0950*/  BSYNC.RECONVERGENT B0 ;  /* 0x0000000000007941 */ /* 0x018fea0003800200 */
.L_x_2636:
        /* <DEDUP_REMOVED lines=53> */
.L_x_2655:
        /* <DEDUP_REMOVED lines=23> */
[----:B------:R-:W-:Y:S01]  /*0e20*/  IMAD.U32 R39, R39, 0x10000, RZ ;  /* 0x0001000027277824 */ /* 0x000fe200078e00ff */
[----:B------:R-:W-:Y:S01]  /*0e30*/  SHF.L.U32 R23, R23, 0x10, RZ ;  /* 0x0000001017177819 */ /* 0x000fe200000006ff */
[----:B------:R-:W-:Y:S01]  /*0e40*/  FMUL.FTZ R40, R37, R38 ;  /* 0x0000002625287220 */ /* 0x000fe20000410000 */
[----:B------:R-:W-:Y:S01]  /*0e50*/  SHF.L.U32 R41, R41, 0x10, RZ ;  /* 0x0000001029297819 */ /* 0x000fe200000006ff */
[--C-:B------:R-:W-:Y:S01]  /*0e60*/  FADD.FTZ R42, R30, -R20.reuse ;  /* 0x800000141e2a7221 */ /* 0x100fe20000010000 */
[----:B------:R-:W-:Y:S01]  /*0e70*/  SHF.L.U32 R44, R9, 0x10, RZ ;  /* 0x00000010092c7819 */ /* 0x000fe200000006ff */
[----:B------:R-:W-:Y:S01]  /*0e80*/  FFMA.FTZ R38, R22, R21, R23 ;  /* 0x0000001516267223 */ /* 0x000fe20000010017 */
[--C-:B------:R-:W-:Y:S01]  /*0e90*/  FADD.FTZ R22, R28, -R20.reuse ;  /* 0x800000141c167221 */ /* 0x100fe20000010000 */
[----:B------:R-:W-:Y:S01]  /*0ea0*/  FFMA.FTZ R40, R40, R39, R41 ;  /* 0x0000002728287223 */ /* 0x000fe20000010029 */
[----:B------:R-:W-:Y:S01]  /*0eb0*/  SHF.L.U32 R39, R12, 0x10, RZ ;  /* 0x000000100c277819 */ /* 0x000fe200000006ff */
[C---:B------:R-:W-:Y:S01]  /*0ec0*/  FMUL.FTZ R41, R37.reuse, R42 ;  /* 0x0000002a25297220 */ /* 0x040fe20000410000 */
[----:B------:R-:W-:Y:S01]  /*0ed0*/  SHF.L.U32 R21, R8, 0x10, RZ ;  /* 0x0000001008157819 */ /* 0x000fe200000006ff */
[----:B------:R-:W-:Y:S01]  /*0ee0*/  FMUL.FTZ R22, R37, R22 ;  /* 0x0000001625167220 */ /* 0x000fe20000410000 */
[----:B------:R-:W-:Y:S01]  /*0ef0*/  FADD.FTZ R42, R24, -R20 ;  /* 0x80000014182a7221 */ /* 0x000fe20000010000 */
[----:B------:R-:W-:-:S02]  /*0f00*/  SHF.L.U32 R23, R10, 0x10, RZ ;  /* 0x000000100a177819 */ /* 0x000fc400000006ff */
[----:B------:R-:W-:Y:S01]  /*0f10*/  FFMA.FTZ R39, R22, R39, R21 ;  /* 0x0000002716277223 */ /* 0x000fe20000010015 */
[----:B------:R-:W-:Y:S02]  /*0f20*/  SHF.L.U32 R22, R13, 0x10, RZ ;  /* 0x000000100d167819 */ /* 0x000fe400000006ff */
        /* <DEDUP_REMOVED lines=8> */
[----:B------:R-:W-:-:S04]  /*0fb0*/  FMUL.FTZ R42, R37, R42 ;  /* 0x0000002a252a7220 */ /* 0x000fc80000410000 */
        /* <DEDUP_REMOVED lines=17> */
.L_x_2642:
[----:B------:R-:W-:Y:S05]  /*10d0*/  BSYNC.RECONVERGENT B0 ;  /* 0x0000000000007941 */ /* 0x000fea0003800200 */
.L_x_2641:
[----:B01----:R-:W0:Y:S02]  /*10e0*/  LDC.64 R20, c[0x0][0x380] ;  /* 0x0000e000ff147b82 */ /* 0x003e240000000a00 */
[----:B0-----:R-:W-:-:S04]  /*10f0*/  LEA R0, R20, R0, 0x2 ;  /* 0x0000000014007211 */ /* 0x001fc800078e10ff */
[----:B------:R-:W-:-:S13]  /*1100*/  ISETP.GE.AND P2, PT, R0, R21, PT ;  /* 0x000000150000720c */ /* 0x000fda0003f46270 */
[----:B------:R-:W-:Y:S05]  /*1110*/  @!P2 BRA `(.L_x_2643) ;  /* 0xfffffff00080a947 */ /* 0x000fea000383ffff */
[----:B------:R-:W-:Y:S05]  /*1120*/  EXIT ;  /* 0x000000000000794d */ /* 0x000fea0003800000 */
.L_x_2640:
        /* <DEDUP_REMOVED lines=8> */
.L_x_2645:
[----:B------:R-:W-:Y:S05]  /*11b0*/  BSYNC B0 ;  /* 0x0000000000007941 */ /* 0x000fea0003800000 */
.L_x_2644:
        /* <DEDUP_REMOVED lines=9> */
.L_x_2646:
[----:B------:R-:W-:Y:S01]  /*1250*/  HFMA2 R37, -RZ, RZ, 0, 2.384185791015625e-07 ;  /* 0x00000004ff257431 */ /* 0x000fe200000001ff */
[----:B------:R-:W-:-:S05]  /*1260*/  MOV R21, R45 ;  /* 0x0000002d00157202 */ /* 0x000fca0000000f00 */
[----:B------:R-:W-:-:S05]  /*1270*/  FADD.FTZ R40, R38, R21 ;  /* 0x0000001526287221 */ /* 0x000fca0000010000 */
[----:B------:R-:W-:-:S07]  /*1280*/  MOV R44, R40 ;  /* 0x00000028002c7202 */ /* 0x000fce0000000f00 */
[----:B------:R-:W-:Y:S05]  /*1290*/  WARPSYNC.COLLECTIVE R22, `(.L_x_2647) ;  /* 0x0000000016087348 */ /* 0x000fea0003c00000 */
[----:B------:R0:W1:Y:S02]  /*12a0*/  SHFL.BFLY P5, R45, R44, R37, R23 ;  /* 0x0c0000252c2d7389 */ /* 0x00006400000a0017 */
[----:B01----:R-:W-:Y:S05]  /*12b0*/  ENDCOLLECTIVE ;  /* 0x000000000000791b */ /* 0x003fea0003800000 */
.L_x_2647:
        /* <DEDUP_REMOVED lines=8> */
.L_x_2648:
[----:B------:R-:W-:Y:S01]  /*1340*/  IMAD.MOV.U32 R37, RZ, RZ, 0x10 ;  /* 0x00000010ff257424 */ /* 0x000fe200078e00ff */
[----:B------:R-:W-:-:S05]  /*1350*/  MOV R42, R45 ;  /* 0x0000002d002a7202 */ /* 0x000fca0000000f00 */
[----:B------:R-:W-:-:S05]  /*1360*/  FADD.FTZ R42, R41, R42 ;  /* 0x0000002a292a7221 */ /* 0x000fca0000010000 */
[----:B------:R-:W-:-:S07]  /*1370*/  MOV R44, R42 ;  /* 0x0000002a002c7202 */ /* 0x000fce0000000f00 */
[----:B------:R-:W-:Y:S05]  /*1380*/  WARPSYNC.COLLECTIVE R22, `(.L_x_2649) ;  /* 0x0000000016087348 */ /* 0x000fea0003c00000 */
[----:B------:R0:W1:Y:S02]  /*1390*/  SHFL.BFLY P5, R45, R44, R37, R23 ;  /* 0x0c0000252c2d7389 */ /* 0x00006400000a0017 */
[----:B01----:R-:W-:Y:S05]  /*13a0*/  ENDCOLLECTIVE ;  /* 0x000000000000791b */ /* 0x003fea0003800000 */
.L_x_2649:
        /* <DEDUP_REMOVED lines=27> */
.L_x_2650:
[----:B------:R-:W-:Y:S01]  /*1560*/  HFMA2 R37, -RZ, RZ, 0, 1.1920928955078125e-07 ;  /* 0x00000002ff257431 */ /* 0x000fe200000001ff */
[----:B------:R-:W-:-:S05]  /*1570*/  MOV R41, R45 ;  /* 0x0000002d00297202 */ /* 0x000fca0000000f00 */
[----:B------:R-:W-:-:S05]  /*1580*/  FADD.FTZ R41, R20, R41 ;  /* 0x0000002914297221 */ /* 0x000fca0000010000 */
[----:B------:R-:W-:-:S07]  /*1590*/  MOV R44, R41 ;  /* 0x00000029002c7202 */ /* 0x000fce0000000f00 */
[----:B------:R-:W-:Y:S05]  /*15a0*/  WARPSYNC.COLLECTIVE R22, `(.L_x_2651) ;  /* 0x0000000016087348 */ /* 0x000fea0003c00000 */
[----:B------:R0:W1:Y:S02]  /*15b0*/  SHFL.BFLY P5, R45, R44, R37, R23 ;  /* 0x0c0000252c2d7389 */ /* 0x00006400000a0017 */
[----:B01----:R-:W-:Y:S05]  /*15c0*/  ENDCOLLECTIVE ;  /* 0x000000000000791b */ /* 0x003fea0003800000 */
.L_x_2651:
[----:B------:R-:W-:Y:S01]  /*15d0*/  HFMA2 R37, -RZ, RZ, 0, 2.384185791015625e-07 ;  /* 0x00000004ff257431 */ /* 0x000fe200000001ff */
[----:B------:R-:W-:-:S05]  /*15e0*/  MOV R38, R45 ;  /* 0x0000002d00267202 */ /* 0x000fca0000000f00 */
[----:B------:R-:W-:-:S05]  /*15f0*/  FADD.FTZ R38, R41, R38 ;  /* 0x0000002629267221 */ /* 0x000fca0000010000 */
[----:B------:R-:W-:-:S07]  /*1600*/  MOV R44, R38 ;  /* 0x00000026002c7202 */ /* 0x000fce0000000f00 */
[----:B------:R-:W-:Y:S05]  /*1610*/  WARPSYNC.COLLECTIVE R22, `(.L_x_2652) ;  /* 0x0000000016087348 */ /* 0x000fea0003c00000 */
[----:B------:R0:W1:Y:S02]  /*1620*/  SHFL.BFLY P5, R45, R44, R37, R23 ;  /* 0x0c0000252c2d7389 */ /* 0x00006400000a0017 */
[----:B01----:R-:W-:Y:S05]  /*1630*/  ENDCOLLECTIVE ;  /* 0x000000000000791b */ /* 0x003fea0003800000 */
.L_x_2652:
[----:B------:R-:W-:Y:S01]  /*1640*/  HFMA2 R37, -RZ, RZ, 0, 4.76837158203125e-07 ;  /* 0x00000008ff257431 */ /* 0x000fe200000001ff */
[----:B------:R-:W-:-:S05]  /*1650*/  MOV R43, R45 ;  /* 0x0000002d002b7202 */ /* 0x000fca0000000f00 */
[----:B------:R-:W-:-:S05]  /*1660*/  FADD.FTZ R43, R38, R43 ;  /* 0x0000002b262b7221 */ /* 0x000fca0000010000 */
[----:B------:R-:W-:-:S07]  /*1670*/  MOV R44, R43 ;  /* 0x0000002b002c7202 */ /* 0x000fce0000000f00 */
[----:B------:R-:W-:Y:S05]  /*1680*/  WARPSYNC.COLLECTIVE R22, `(.L_x_2653) ;  /* 0x0000000016087348 */ /* 0x000fea0003c00000 */
[----:B------:R0:W1:Y:S02]  /*1690*/  SHFL.BFLY P5, R45, R44, R37, R23 ;  /* 0x0c0000252c2d7389 */ /* 0x00006400000a0017 */
[----:B01----:R-:W-:Y:S05]  /*16a0*/  ENDCOLLECTIVE ;  /* 0x000000000000791b */ /* 0x003fea0003800000 */
.L_x_2653:
[----:B------:R-:W-:Y:S01]  /*16b0*/  HFMA2 R37, -RZ, RZ, 0, 9.5367431640625e-07 ;  /* 0x00000010ff257431 */ /* 0x000fe200000001ff */
[----:B------:R-:W-:-:S05]  /*16c0*/  MOV R40, R45 ;  /* 0x0000002d00287202 */ /* 0x000fca0000000f00 */
[----:B------:R-:W-:-:S05]  /*16d0*/  FADD.FTZ R40, R43, R40 ;  /* 0x000000282b287221 */ /* 0x000fca0000010000 */
[----:B------:R-:W-:-:S07]  /*16e0*/  MOV R44, R40 ;  /* 0x00000028002c7202 */ /* 0x000fce0000000f00 */
[----:B------:R-:W-:Y:S05]  /*16f0*/  WARPSYNC.COLLECTIVE R22, `(.L_x_2654) ;  /* 0x0000000016087348 */ /* 0x000fea0003c00000 */
[----:B------:R0:W1:Y:S02]  /*1700*/  SHFL.BFLY P5, R45, R44, R37, R23 ;  /* 0x0c0000252c2d7389 */ /* 0x00006400000a0017 */
[----:B01----:R-:W-:Y:S05]  /*1710*/  ENDCOLLECTIVE ;  /* 0x000000000000791b */ /* 0x003fea0003800000 */
.L_x_2654:
[----:B------:R-:W-:Y:S05]  /*1720*/  BRA `(.L_x_2655) ;  /* 0xfffffff400607947 */ /* 0x000fea000383ffff */
.L_x_2656:
        /* <DEDUP_REMOVED lines=13> */
.L_x_9087:


//--------------------- .text._ZN10layer_norm13ln_fwd_kernelINS_13Kernel_traitsI13__nv_bfloat16S2_fS2_fjLj256ELj1ELj4ELj1ELj16ENS_18Kernel_traits_baseILj256ES2_S2_fS2_fjLj128EEEEELb0ELb1ELb0ELb1EEEvNS_9FwdParamsE --------------------------
	.section	.text._ZN10layer_norm13ln_fwd_kernelINS_13Kernel_traitsI13__nv_bfloat16S2_fS2_fjLj256ELj1ELj4ELj1ELj16ENS_18Kernel_traits_baseILj256ES2_S2_fS2_fjLj128EEEEELb0ELb1ELb0ELb1EEEvNS_9FwdParamsE,"ax",@progbits
	.align	128
        .global         _ZN10layer_norm13ln_fwd_kernelINS_13Kernel_traitsI13__nv_bfloat16S2_fS2_fjLj256ELj1ELj4ELj1ELj16ENS_18Kernel_traits_baseILj256ES2_S2_fS2_fjLj128EEEEELb0ELb1ELb0ELb1EEEvNS_9FwdParamsE
        .type           _ZN10layer_norm13ln_fwd_kernelINS_13Kernel_traitsI13__nv_bfloat16S2_fS2_fjLj256ELj1ELj4ELj1ELj16ENS_18Kernel_traits_baseILj256ES2_S2_fS2_fjLj128EEEEELb0ELb1ELb0ELb1EEEvNS_9FwdParamsE,@function
        .size           _ZN10layer_norm13ln_fwd_kernelINS_13Kernel_traitsI13__nv_bfloat16S2_fS2_fjLj256ELj1ELj4ELj1ELj16ENS_18Kernel_traits_baseILj256ES2_S2_fS2_fjLj128EEEEELb0ELb1ELb0ELb1EEEvNS_9FwdParamsE,(.L_x_9088 - _ZN10layer_norm13ln_fwd_kernelINS_13Kernel_traitsI13__nv_bfloat16S2_fS2_fjLj256ELj1ELj4ELj1ELj16ENS_18Kernel_traits_baseILj256ES2_S2_fS2_fjLj128EEEEELb0ELb1ELb0ELb1EEEvNS_9FwdParamsE)
        .other          _ZN10layer_norm13ln_fwd_kernelINS_13Kernel_traitsI13__nv_bfloat16S2_fS2_fjLj256ELj1ELj4ELj1ELj16ENS_18Kernel_traits_baseILj256ES2_S2_fS2_fjLj128EEEEELb0ELb1ELb0ELb1EEEvNS_9FwdParamsE,@"STO_CUDA_ENTRY STV_DEFAULT"
_ZN10layer_norm13ln_fwd_kernelINS_13Kernel_traitsI13__nv_bfloat16S2_fS2_fjLj256ELj1ELj4ELj1ELj16ENS_18Kernel_traits_baseILj256ES2_S2_fS2_fjLj128EEEEELb0ELb1ELb0ELb1EEEvNS_9FwdParamsE:
.text._ZN10layer_norm13ln_fwd_kernelINS_13Kernel_traitsI13__nv_bfloat16S2_fS2_fjLj256ELj1ELj4ELj1ELj16ENS_18Kernel_traits_baseILj256ES2_S2_fS2_fjLj128EEEEELb0ELb1ELb0ELb1EEEvNS_9FwdParamsE:
        /* <DEDUP_REMOVED lines=53> */
[----:B0-----:R-:W-:Y:S02]  /*0350*/  SHF.L.U32 R2, R21, 0x10, RZ ;  /* 0x0000001015027819 */ /* 0x001fe400000006ff */
        /* <DEDUP_REMOVED lines=20> */
.L_x_2659:
[----:B------:R-:W1:Y:S01]  /*04a0*/  @P0 LDC.64 R10, c[0x0][0x3e0] ;  /* 0x0000f800ff0a0b82 */ /* 0x000e620000000a00 */
[----:B------:R-:W-:-:S05]  /*04b0*/  IMAD R16, R6, UR4, RZ ;  /* 0x0000000406107c24 */ /* 0x000fca000f8e02ff */
[----:B------:R-:W-:Y:S02]  /*04c0*/  SHF.R.S32.HI R17, RZ, 0x1f, R16 ;  /* 0x0000001fff117819 */ /* 0x000fe40000011410 */
[----:B------:R-:W2:Y:S02]  /*04d0*/  LDC.64 R8, c[0x0][0x390] ;  /* 0x0000e400ff087b82 */ /* 0x000ea40000000a00 */
[----:B------:R-:W-:-:S04]  /*04e0*/  LEA.HI R16, R17, R16, RZ, 0x3 ;  /* 0x0000001011107211 */ /* 0x000fc800078f18ff */
[----:B------:R-:W-:Y:S02]  /*04f0*/  LEA.HI.SX32 R33, R16, R5, 0x1d ;  /* 0x0000000510217211 */ /* 0x000fe400078feaff */
[----:B------:R-:W3:Y:S01]  /*0500*/  LDC.64 R18, c[0x0][0x3a8] ;  /* 0x0000ea00ff127b82 */ /* 0x000ee20000000a00 */
[----:B-1----:R-:W-:-:S06]  /*0510*/  @P0 IMAD.WIDE R16, R6, 0x2, R10 ;  /* 0x0000000206100825 */ /* 0x002fcc00078e020a */
[----:B------:R-:W4:Y:S01]  /*0520*/  @P0 LDG.E.U16 R16, desc[UR6][R16.64] ;  /* 0x0000000610100981 */ /* 0x000f22000c1e1500 */
[----:B--2---:R-:W-:-:S06]  /*0530*/  IMAD.WIDE.U32 R8, R33, 0x10, R8 ;  /* 0x0000001021087825 */ /* 0x004fcc00078e0008 */
[----:B------:R-:W2:Y:S01]  /*0540*/  LDG.E.128 R8, desc[UR6][R8.64] ;  /* 0x0000000608087981 */ /* 0x000ea2000c1e1d00 */
[----:B------:R-:W-:Y:S01]  /*0550*/  HFMA2 R20, -RZ, RZ, 1.875, 0 ;  /* 0x3f800000ff147431 */ /* 0x000fe200000001ff */
[----:B------:R-:W-:Y:S01]  /*0560*/  UMOV UR9, 0xffffffff ;  /* 0xffffffff00097882 */ /* 0x000fe20000000000 */
[----:B------:R-:W-:Y:S02]  /*0570*/  ISETP.NE.AND P1, PT, R5, RZ, PT ;  /* 0x000000ff0500720c */ /* 0x000fe40003f25270 */
[----:B----4-:R-:W-:Y:S02]  /*0580*/  @P0 SHF.L.U32 R20, R16, 0x10, RZ ;  /* 0x0000001010140819 */ /* 0x010fe400000006ff */
[C---:B--2---:R-:W-:Y:S02]  /*0590*/  SHF.L.U32 R23, R8.reuse, 0x10, RZ ;  /* 0x0000001008177819 */ /* 0x044fe400000006ff */
[----:B------:R-:W-:Y:S02]  /*05a0*/  PRMT R21, R8, 0x7632, R21 ;  /* 0x0000763208157816 */ /* 0x000fe40000000015 */
[----:B------:R-:W-:-:S02]  /*05b0*/  PRMT R22, R9, 0x7632, R22 ;  /* 0x0000763209167816 */ /* 0x000fc40000000016 */
[----:B------:R-:W-:Y:S02]  /*05c0*/  SHF.L.U32 R41, R9, 0x10, RZ ;  /* 0x0000001009297819 */ /* 0x000fe400000006ff */
[C---:B------:R-:W-:Y:S02]  /*05d0*/  SHF.L.U32 R43, R10.reuse, 0x10, RZ ;  /* 0x000000100a2b7819 */ /* 0x040fe400000006ff */
[----:B------:R-:W-:Y:S01]  /*05e0*/  PRMT R40, R10, 0x7632, R40 ;  /* 0x000076320a287816 */ /* 0x000fe20000000028 */
[-C--:B------:R-:W-:Y:S01]  /*05f0*/  FMUL.FTZ R9, R23, R20.reuse ;  /* 0x0000001417097220 */ /* 0x080fe20000410000 */
[----:B------:R-:W-:Y:S02]  /*0600*/  PRMT R10, R11, 0x7632, R10 ;  /* 0x000076320b0a7816 */ /* 0x000fe4000000000a */
[----:B------:R-:W-:Y:S01]  /*0610*/  SHF.L.U32 R21, R21, 0x10, RZ ;  /* 0x0000001015157819 */ /* 0x000fe200000006ff */
[-C--:B------:R-:W-:Y:S01]  /*0620*/  FMUL.FTZ R17, R41, R20.reuse ;  /* 0x0000001429117220 */ /* 0x080fe20000410000 */
[----:B------:R-:W-:Y:S01]  /*0630*/  SHF.L.U32 R23, R22, 0x10, RZ ;  /* 0x0000001016177819 */ /* 0x000fe200000006ff */
[----:B------:R-:W-:Y:S01]  /*0640*/  FMUL.FTZ R22, R43, R20 ;  /* 0x000000142b167220 */ /* 0x000fe20000410000 */
[----:B------:R-:W-:-:S02]  /*0650*/  SHF.L.U32 R11, R11, 0x10, RZ ;  /* 0x000000100b0b7819 */ /* 0x000fc400000006ff */
[----:B------:R-:W-:Y:S02]  /*0660*/  SHF.L.U32 R41, R40, 0x10, RZ ;  /* 0x0000001028297819 */ /* 0x000fe400000006ff */
[----:B------:R-:W-:Y:S01]  /*0670*/  SHF.L.U32 R43, R10, 0x10, RZ ;  /* 0x000000100a2b7819 */ /* 0x000fe200000006ff */
[-C--:B------:R-:W-:Y:S01]  /*0680*/  FMUL.FTZ R40, R21, R20.reuse ;  /* 0x0000001415287220 */ /* 0x080fe20000410000 */
[----:B------:R-:W-:Y:S01]  /*0690*/  FMUL.FTZ R16, R0, R9 ;  /* 0x0000000900107220 */ /* 0x000fe20000410000 */
[----:B------:R-:W-:Y:S01]  /*06a0*/  FMUL.FTZ R21, R23, R20 ;  /* 0x0000001417157220 */ /* 0x000fe20000410000 */
[----:B---3--:R-:W-:-:S04]  /*06b0*/  IMAD.WIDE.U32 R8, R33, 0x20, R18 ;  /* 0x0000002021087825 */ /* 0x008fc800078e0012 */
[-C--:B------:R-:W-:Y:S01]  /*06c0*/  FMUL.FTZ R11, R11, R20.reuse ;  /* 0x000000140b0b7220 */ /* 0x080fe20000410000 */
[-C--:B------:R-:W-:Y:S01]  /*06d0*/  FMUL.FTZ R10, R41, R20.reuse ;  /* 0x00000014290a7220 */ /* 0x080fe20000410000 */
[----:B------:R-:W-:Y:S01]  /*06e0*/  FMUL.FTZ R23, R43, R20 ;  /* 0x000000142b177220 */ /* 0x000fe20000410000 */
[----:B------:R-:W-:Y:S01]  /*06f0*/  FMUL.FTZ R18, R2, R17 ;  /* 0x0000001102127220 */ /* 0x000fe20000410000 */
[----:B------:R-:W-:Y:S01]  /*0700*/  FADD.FTZ R42, RZ, R16 ;  /* 0x00000010ff2a7221 */ /* 0x000fe20000010000 */
[----:B------:R-:W-:Y:S01]  /*0710*/  FMUL.FTZ R17, R39, R40 ;  /* 0x0000002827117220 */ /* 0x000fe20000410000 */
[----:B------:R-:W-:Y:S01]  /*0720*/  FMUL.FTZ R20, R3, R22 ;  /* 0x0000001603147220 */ /* 0x000fe20000410000 */
[----:B------:R-:W-:Y:S01]  /*0730*/  FMUL.FTZ R19, R38, R21 ;  /* 0x0000001526137220 */ /* 0x000fe20000410000 */
[----:B------:R-:W-:Y:S01]  /*0740*/  FMUL.FTZ R22, R4, R11 ;  /* 0x0000000b04167220 */ /* 0x000fe20000410000 */
[----:B------:R-:W-:Y:S01]  /*0750*/  FMUL.FTZ R21, R37, R10 ;  /* 0x0000000a25157220 */ /* 0x000fe20000410000 */
        /* <DEDUP_REMOVED lines=48> */
.L_x_2676:
        /* <DEDUP_REMOVED lines=31> */
[C---:B------:R-:W-:Y:S01]  /*0c50*/  FMUL.FTZ R43, R40.reuse, R43 ;  /* 0x0000002b282b7220 */ /* 0x040fe20000410000 */
[----:B------:R-:W-:-:S02]  /*0c60*/  FMUL.FTZ R17, R40, R17 ;  /* 0x0000001128117220 */ /* 0x000fc40000410000 */
[----:B------:R-:W1:Y:S01]  /*0c70*/  @!P1 LDC.64 R20, c[0x0][0x3c8] ;  /* 0x0000f200ff149b82 */ /* 0x000e620000000a00 */
[----:B------:R-:W-:Y:S01]  /*0c80*/  F2FP.BF16.F32.PACK_AB R9, R9, R8 ;  /* 0x000000080909723e */ /* 0x000fe200000010ff */
[----:B------:R-:W-:Y:S01]  /*0c90*/  FFMA.FTZ R8, R43, R7, R12 ;  /* 0x000000072b087223 */ /* 0x000fe2000001000c */
        /* <DEDUP_REMOVED lines=14> */
.L_x_2657:
        /* <DEDUP_REMOVED lines=10> */
[----:B------:R-:W-:Y:S02]  /*0e20*/  PRMT R39, R8, 0x7632, R39 ;  /* 0x0000763208277816 */ /* 0x000fe40000000027 */
[----:B------:R-:W-:-:S02]  /*0e30*/  PRMT R37, R9, 0x7632, R37 ;  /* 0x0000763209257816 */ /* 0x000fc40000000025 */
[----:B------:R-:W-:Y:S02]  /*0e40*/  PRMT R35, R10, 0x7632, R35 ;  /* 0x000076320a237816 */ /* 0x000fe40000000023 */
[----:B------:R-:W-:Y:S02]  /*0e50*/  PRMT R33, R11, 0x7632, R33 ;  /* 0x000076320b217816 */ /* 0x000fe40000000021 */
        /* <DEDUP_REMOVED lines=24> */
.L_x_2662:
[----:B------:R-:W0:Y:S01]  /*0fe0*/  LDC.64 R10, c[0x0][0x3e0] ;  /* 0x0000f800ff0a7b82 */ /* 0x000e220000000a00 */
[----:B------:R-:W-:-:S05]  /*0ff0*/  IMAD R12, R6, UR4, RZ ;  /* 0x00000004060c7c24 */ /* 0x000fca000f8e02ff */
[----:B------:R-:W-:Y:S02]  /*1000*/  SHF.R.S32.HI R13, RZ, 0x1f, R12 ;  /* 0x0000001fff0d7819 */ /* 0x000fe4000001140c */
[----:B------:R-:W1:Y:S02]  /*1010*/  LDC.64 R8, c[0x0][0x390] ;  /* 0x0000e400ff087b82 */ /* 0x000e640000000a00 */
[----:B------:R-:W-:-:S04]  /*1020*/  LEA.HI R38, R13, R12, RZ, 0x3 ;  /* 0x0000000c0d267211 */ /* 0x000fc800078f18ff */
[----:B------:R-:W-:Y:S02]  /*1030*/  LEA.HI.SX32 R38, R38, R5, 0x1d ;  /* 0x0000000526267211 */ /* 0x000fe400078feaff */
[----:B------:R-:W2:Y:S01]  /*1040*/  LDC.64 R44, c[0x0][0x3a0] ;  /* 0x0000e800ff2c7b82 */ /* 0x000ea20000000a00 */
[----:B0-----:R-:W-:-:S06]  /*1050*/  IMAD.WIDE R16, R6, 0x2, R10 ;  /* 0x0000000206107825 */ /* 0x001fcc00078e020a */
[----:B------:R-:W3:Y:S01]  /*1060*/  LDG.E.U16 R16, desc[UR6][R16.64] ;  /* 0x0000000610107981 */ /* 0x000ee2000c1e1500 */
[----:B-1----:R-:W-:-:S06]  /*1070*/  IMAD.WIDE.U32 R8, R38, 0x10, R8 ;  /* 0x0000001026087825 */ /* 0x002fcc00078e0008 */
[----:B------:R-:W4:Y:S01]  /*1080*/  LDG.E.128 R8, desc[UR6][R8.64] ;  /* 0x0000000608087981 */ /* 0x000f22000c1e1d00 */
[----:B--2---:R-:W-:-:S05]  /*1090*/  IMAD.WIDE.U32 R44, R38, 0x20, R44 ;  /* 0x00000020262c7825 */ /* 0x004fca00078e002c */
[----:B------:R-:W2:Y:S01]  /*10a0*/  LDG.E.128 R12, desc[UR6][R44.64] ;  /* 0x000000062c0c7981 */ /* 0x000ea2000c1e1d00 */
[----:B---3--:R-:W-:Y:S02]  /*10b0*/  SHF.L.U32 R18, R16, 0x10, RZ ;  /* 0x0000001010127819 */ /* 0x008fe400000006ff */
[----:B----4-:R-:W-:Y:S02]  /*10c0*/  PRMT R41, R9, 0x7632, R41 ;  /* 0x0000763209297816 */ /* 0x010fe40000000029 */
[C---:B------:R-:W-:Y:S02]  /*10d0*/  SHF.L.U32 R17, R10.reuse, 0x10, RZ ;  /* 0x000000100a117819 */ /* 0x040fe400000006ff */
[----:B------:R-:W-:Y:S02]  /*10e0*/  PRMT R19, R10, 0x7632, R19 ;  /* 0x000076320a137816 */ /* 0x000fe40000000013 */
[----:B------:R-:W-:Y:S02]  /*10f0*/  PRMT R42, R8, 0x7632, R42 ;  /* 0x00007632082a7816 */ /* 0x000fe4000000002a */
[----:B------:R-:W-:-:S02]  /*1100*/  PRMT R10, R11, 0x7632, R10 ;  /* 0x000076320b0a7816 */ /* 0x000fc4000000000a */
[----:B------:R-:W-:Y:S02]  /*1110*/  SHF.L.U32 R40, R11, 0x10, RZ ;  /* 0x000000100b287819 */ /* 0x000fe400000006ff */
[----:B------:R-:W-:Y:S01]  /*1120*/  SHF.L.U32 R11, R41, 0x10, RZ ;  /* 0x00000010290b7819 */ /* 0x000fe200000006ff */
[----:B------:R-:W-:Y:S01]  /*1130*/  FMUL.FTZ R41, R18, R17 ;  /* 0x0000001112297220 */ /* 0x000fe20000410000 */
[----:B------:R-:W-:Y:S02]  /*1140*/  SHF.L.U32 R43, R8, 0x10, RZ ;  /* 0x00000010082b7819 */ /* 0x000fe400000006ff */
[----:B------:R-:W-:Y:S02]  /*1150*/  SHF.L.U32 R17, R19, 0x10, RZ ;  /* 0x0000001013117819 */ /* 0x000fe400000006ff */
[----:B------:R-:W-:Y:S02]  /*1160*/  SHF.L.U32 R9, R9, 0x10, RZ ;  /* 0x0000001009097819 */ /* 0x000fe400000006ff */
[----:B------:R-:W-:-:S02]  /*1170*/  SHF.L.U32 R8, R42, 0x10, RZ ;  /* 0x000000102a087819 */ /* 0x000fc400000006ff */
[----:B------:R-:W-:Y:S01]  /*1180*/  SHF.L.U32 R19, R10, 0x10, RZ ;  /* 0x000000100a137819 */ /* 0x000fe200000006ff */
[C---:B------:R-:W-:Y:S01]  /*1190*/  FMUL.FTZ R42, R18.reuse, R11 ;  /* 0x0000000b122a7220 */ /* 0x040fe20000410000 */
[C---:B------:R-:W-:Y:S01]  /*11a0*/  FMUL.FTZ R43, R18.reuse, R43 ;  /* 0x0000002b122b7220 */ /* 0x040fe20000410000 */
[C---:B------:R-:W-:Y:S01]  /*11b0*/  FMUL.FTZ R9, R18.reuse, R9 ;  /* 0x0000000912097220 */ /* 0x040fe20000410000 */
[C---:B------:R-:W-:Y:S01]  /*11c0*/  FMUL.FTZ R40, R18.reuse, R40 ;  /* 0x0000002812287220 */ /* 0x040fe20000410000 */
[C---:B------:R-:W-:Y:S01]  /*11d0*/  FMUL.FTZ R8, R18.reuse, R8 ;  /* 0x0000000812087220 */ /* 0x040fe20000410000 */
[C---:B------:R-:W-:Y:S01]  /*11e0*/  FMUL.FTZ R11, R18.reuse, R17 ;  /* 0x00000011120b7220 */ /* 0x040fe20000410000 */
[----:B------:R-:W-:Y:S02]  /*11f0*/  FMUL.FTZ R10, R18, R19 ;  /* 0x00000013120a7220 */ /* 0x000fe40000410000 */
[----:B------:R-:W3:Y:S01]  /*1200*/  LDG.E.128 R16, desc[UR6][R44.64+0x10] ;  /* 0x000010062c107981 */ /* 0x000ee2000c1e1d00 */
[----:B--2---:R-:W-:Y:S01]  /*1210*/  FFMA.FTZ R14, R21, R9, R14 ;  /* 0x00000009150e7223 */ /* 0x004fe2000001000e */
[----:B------:R-:W-:-:S02]  /*1220*/  FFMA.FTZ R13, R36, R8, R13 ;  /* 0x00000008240d7223 */ /* 0x000fc4000001000d */
[----:B------:R-:W0:Y:S01]  /*1230*/  LDC.64 R8, c[0x0][0x3a8] ;  /* 0x0000ea00ff087b82 */ /* 0x000e220000000a00 */
[----:B------:R-:W-:Y:S01]  /*1240*/  FFMA.FTZ R12, R7, R43, R12 ;  /* 0x0000002b070c7223 */ /* 0x000fe2000001000c */
[----:B------:R-:W-:Y:S01]  /*1250*/  FFMA.FTZ R15, R34, R42, R15 ;  /* 0x0000002a220f7223 */ /* 0x000fe2000001000f */
[----:B------:R-:W-:Y:S01]  /*1260*/  UMOV UR9, 0xffffffff ;  /* 0xffffffff00097882 */ /* 0x000fe20000000000 */
[----:B0-----:R-:W-:-:S05]  /*1270*/  IMAD.WIDE.U32 R8, R38, 0x20, R8 ;  /* 0x0000002026087825 */ /* 0x001fca00078e0008 */
[----:B------:R0:W-:Y:S01]  /*1280*/  STG.E.128 desc[UR6][R8.64], R12 ;  /* 0x0000000c08007986 */ /* 0x0001e2000c101d06 */
[----:B------:R-:W-:Y:S01]  /*1290*/  ISETP.NE.AND P0, PT, R5, RZ, PT ;  /* 0x000000ff0500720c */ /* 0x000fe20003f05270 */
[----:B---3--:R-:W-:Y:S01]  /*12a0*/  FFMA.FTZ R18, R23, R40, R18 ;  /* 0x0000002817127223 */ /* 0x008fe20000010012 */
[----:B------:R-:W-:Y:S01]  /*12b0*/  FADD.FTZ R40, RZ, R12 ;  /* 0x0000000cff287221 */ /* 0x000fe20000010000 */
[----:B------:R-:W-:Y:S01]  /*12c0*/  FFMA.FTZ R16, R25, R41, R16 ;  /* 0x0000002919107223 */ /* 0x000fe20000010010 */
[----:B------:R-:W-:Y:S01]  /*12d0*/  FFMA.FTZ R17, R32, R11, R17 ;  /* 0x0000000b20117223 */ /* 0x000fe20000010011 */
[----:B------:R-:W-:Y:S01]  /*12e0*/  FFMA.FTZ R19, R30, R10, R19 ;  /* 0x0000000a1e137223 */ /* 0x000fe20000010013 */
[----:B------:R-:W-:-:S04]  /*12f0*/  FADD.FTZ R11, R13, R40 ;  /* 0x000000280d0b7221 */ /* 0x000fc80000010000 */
        /* <DEDUP_REMOVED lines=45> */
.L_x_2688:
        /* <DEDUP_REMOVED lines=50> */
.L_x_2660:
        /* <DEDUP_REMOVED lines=34> */
.L_x_2664:
        /* <DEDUP_REMOVED lines=17> */
[----:B---3--:R-:W-:Y:S01]  /*1c20*/  FFMA.FTZ R16, R7, R43, R16 ;  /* 0x0000002b07107223 */ /* 0x008fe20000010010 */
[----:B0-----:R-:W-:Y:S01]  /*1c30*/  SHF.L.U32 R40, R10, 0x10, RZ ;  /* 0x000000100a287819 */ /* 0x001fe200000006ff */
[----:B------:R-:W-:Y:S01]  /*1c40*/  FFMA.FTZ R17, R36, R42, R17 ;  /* 0x0000002a24117223 */ /* 0x000fe20000010011 */
[----:B------:R-:W-:Y:S01]  /*1c50*/  PRMT R42, R9, 0x7632, R42 ;  /* 0x00007632092a7816 */ /* 0x000fe2000000002a */
[----:B------:R-:W-:Y:S01]  /*1c60*/  FFMA.FTZ R18, R21, R44, R18 ;  /* 0x0000002c15127223 */ /* 0x000fe20000010012 */
[----:B------:R-:W0:Y:S01]  /*1c70*/  LDC.64 R8, c[0x0][0x3a8] ;  /* 0x0000ea00ff087b82 */ /* 0x000e220000000a00 */
[----:B----4-:R-:W-:Y:S01]  /*1c80*/  FFMA.FTZ R12, R25, R40, R12 ;  /* 0x00000028190c7223 */ /* 0x010fe2000001000c */
[----:B------:R-:W-:-:S02]  /*1c90*/  SHF.L.U32 R40, R11, 0x10, RZ ;  /* 0x000000100b287819 */ /* 0x000fc400000006ff */
[----:B------:R-:W-:Y:S02]  /*1ca0*/  PRMT R10, R10, 0x7632, R10 ;  /* 0x000076320a0a7816 */ /* 0x000fe4000000000a */
[----:B------:R-:W-:Y:S01]  /*1cb0*/  PRMT R11, R11, 0x7632, R11 ;  /* 0x000076320b0b7816 */ /* 0x000fe2000000000b */
[----:B------:R-:W-:Y:S01]  /*1cc0*/  FFMA.FTZ R14, R23, R40, R14 ;  /* 0x00000028170e7223 */ /* 0x000fe2000001000e */
[----:B------:R-:W-:Y:S01]  /*1cd0*/  SHF.L.U32 R42, R42, 0x10, RZ ;  /* 0x000000102a2a7819 */ /* 0x000fe200000006ff */
[----:B------:R-:W-:Y:S01]  /*1ce0*/  FADD.FTZ R40, RZ, R16 ;  /* 0x00000010ff287221 */ /* 0x000fe20000010000 */
[----:B------:R-:W-:Y:S02]  /*1cf0*/  SHF.L.U32 R10, R10, 0x10, RZ ;  /* 0x000000100a0a7819 */ /* 0x000fe400000006ff */
[----:B------:R-:W-:Y:S01]  /*1d00*/  SHF.L.U32 R11, R11, 0x10, RZ ;  /* 0x000000100b0b7819 */ /* 0x000fe200000006ff */
[----:B------:R-:W-:Y:S01]  /*1d10*/  FFMA.FTZ R19, R34, R42, R19 ;  /* 0x0000002a22137223 */ /* 0x000fe20000010013 */
[----:B------:R-:W-:Y:S01]  /*1d20*/  FADD.FTZ R41, R17, R40 ;  /* 0x0000002811297221 */ /* 0x000fe20000010000 */
[----:B------:R-:W-:-:S02]  /*1d30*/  FFMA.FTZ R13, R32, R10, R13 ;  /* 0x0000000a200d7223 */ /* 0x000fc4000001000d */
[----:B------:R-:W-:Y:S01]  /*1d40*/  FFMA.FTZ R15, R30, R11, R15 ;  /* 0x0000000b1e0f7223 */ /* 0x000fe2000001000f */
[----:B------:R-:W-:-:S04]  /*1d50*/  FADD.FTZ R10, R18, R41 ;  /* 0x00000029120a7221 */ /* 0x000fc80000010000 */
[----:B------:R-:W-:Y:S01]  /*1d60*/  FADD.FTZ R11, R19, R10 ;  /* 0x0000000a130b7221 */ /* 0x000fe20000010000 */
[----:B0-----:R-:W-:-:S04]  /*1d70*/  IMAD.WIDE.U32 R8, R38, 0x20, R8 ;  /* 0x0000002026087825 */ /* 0x001fc800078e0008 */
[----:B------:R-:W-:Y:S01]  /*1d80*/  FADD.FTZ R10, R12, R11 ;  /* 0x0000000b0c0a7221 */ /* 0x000fe20000010000 */
[----:B------:R0:W-:Y:S03]  /*1d90*/  STG.E.128 desc[UR6][R8.64], R16 ;  /* 0x0000001008007986 */ /* 0x0001e6000c101d06 */
[----:B------:R-:W-:Y:S01]  /*1da0*/  FADD.FTZ R11, R13, R10 ;  /* 0x0000000a0d0b7221 */ /* 0x000fe20000010000 */
[----:B------:R0:W-:Y:S03]  /*1db0*/  STG.E.128 desc[UR6][R8.64+0x10], R12 ;  /* 0x0000100c08007986 */ /* 0x0001e6000c101d06 */
[----:B------:R-:W-:-:S04]  /*1dc0*/  FADD.FTZ R10, R14, R11 ;  /* 0x0000000b0e0a7221 */ /* 0x000fc80000010000 */
[----:B------:R-:W-:Y:S01]  /*1dd0*/  FADD.FTZ R11, R15, R10 ;  /* 0x0000000a0f0b7221 */ /* 0x000fe20000010000 */
[----:B------:R-:W-:Y:S06]  /*1de0*/  BRA.DIV UR9, `(.L_x_2663) ;  /* 0x0000000e09ec7947 */ /* 0x000fec000b800000 */
        /* <DEDUP_REMOVED lines=12> */
[--C-:B0-----:R-:W-:Y:S01]  /*1eb0*/  FADD.FTZ R8, R16, -R41.reuse ;  /* 0x8000002910087221 */ /* 0x101fe20000010000 */
        /* <DEDUP_REMOVED lines=24> */
.L_x_2700:
        /* <DEDUP_REMOVED lines=18> */
[C---:B------:R-:W-:Y:S01]  /*2160*/  FMUL.FTZ R9, R40.reuse, R9 ;  /* 0x0000000928097220 */ /* 0x040fe20000410000 */
        /* <DEDUP_REMOVED lines=31> */
.L_x_2658:
[----:B------:R-:W-:Y:S01]  /*2360*/  BSSY B0, `(.L_x_2665) ;  /* 0x0000007000007945 */ /* 0x000fe20003800000 */
[----:B------:R-:W-:Y:S02]  /*2370*/  MOV R10, 0x1 ;  /* 0x00000001000a7802 */ /* 0x000fe40000000f00 */
[----:B------:R-:W-:Y:S02]  /*2380*/  MOV R9, 0x1f ;  /* 0x0000001f00097802 */ /* 0x000fe40000000f00 */
[----:B------:R-:W-:-:S07]  /*2390*/  MOV R8, 0xffffffff ;  /* 0xffffffff00087802 */ /* 0x000fce0000000f00 */
[----:B0-----:R-:W-:Y:S05]  /*23a0*/  WARPSYNC.COLLECTIVE R8, `(.L_x_2666) ;  /* 0x0000000008087348 */ /* 0x001fea0003c00000 */
[----:B------:R1:W2:Y:S02]  /*23b0*/  SHFL.BFLY P2, R40, R11, R10, R9 ;  /* 0x0c00000a0b287389 */ /* 0x0002a40000040009 */
[----:B012---:R-:W-:Y:S05]  /*23c0*/  ENDCOLLECTIVE ;  /* 0x000000000000791b */ /* 0x007fea0003800000 */
.L_x_2666:
[----:B------:R-:W-:Y:S05]  /*23d0*/  BSYNC B0 ;  /* 0x0000000000007941 */ /* 0x000fea0003800000 */
.L_x_2665:
        /* <DEDUP_REMOVED lines=8> */
.L_x_2667:
[----:B------:R-:W-:Y:S02]  /*2460*/  HFMA2 R10, -RZ, RZ, 0, 2.384185791015625e-07 ;  /* 0x00000004ff0a7431 */ /* 0x000fe400000001ff */
[----:B------:R-:W-:-:S05]  /*2470*/  FADD.FTZ R43, R11, R40 ;  /* 0x000000280b2b7221 */ /* 0x000fca0000010000 */
[----:B------:R-:W-:-:S07]  /*2480*/  MOV R11, R43 ;  /* 0x0000002b000b7202 */ /* 0x000fce0000000f00 */
[----:B------:R-:W-:Y:S05]  /*2490*/  WARPSYNC.COLLECTIVE R8, `(.L_x_2668) ;  /* 0x0000000008087348 */ /* 0x000fea0003c00000 */
[----:B------:R0:W1:Y:S02]  /*24a0*/  SHFL.BFLY P2, R40, R11, R10, R9 ;  /* 0x0c00000a0b287389 */ /* 0x0000640000040009 */
[----:B01----:R-:W-:Y:S05]  /*24b0*/  ENDCOLLECTIVE ;  /* 0x000000000000791b */ /* 0x003fea0003800000 */
.L_x_2668:
[----:B------:R-:W-:Y:S02]  /*24c0*/  HFMA2 R10, -RZ, RZ, 0, 4.76837158203125e-07 ;  /* 0x00000008ff0a7431 */ /* 0x000fe400000001ff */
[----:B------:R-:W-:-:S05]  /*24d0*/  FADD.FTZ R44, R43, R40 ;  /* 0x000000282b2c7221 */ /* 0x000fca0000010000 */
[----:B------:R-:W-:-:S07]  /*24e0*/  MOV R11, R44 ;  /* 0x0000002c000b7202 */ /* 0x000fce0000000f00 */
[----:B------:R-:W-:Y:S05]  /*24f0*/  WARPSYNC.COLLECTIVE R8, `(.L_x_2669) ;  /* 0x0000000008087348 */ /* 0x000fea0003c00000 */
[----:B------:R0:W1:Y:S02]  /*2500*/  SHFL.BFLY P2, R40, R11, R10, R9 ;  /* 0x0c00000a0b287389 */ /* 0x0000640000040009 */
[----:B01----:R-:W-:Y:S05]  /*2510*/  ENDCOLLECTIVE ;  /* 0x000000000000791b */ /* 0x003fea0003800000 */
.L_x_2669:
[----:B------:R-:W-:Y:S02]  /*2520*/  HFMA2 R10, -RZ, RZ, 0, 9.5367431640625e-07 ;  /* 0x00000010ff0a7431 */ /* 0x000fe400000001ff */
[----:B------:R-:W-:-:S05]  /*2530*/  FADD.FTZ R45, R44, R40 ;  /* 0x000000282c2d7221 */ /* 0x000fca0000010000 */
[----:B------:R-:W-:-:S07]  /*2540*/  MOV R11, R45 ;  /* 0x0000002d000b7202 */ /* 0x000fce0000000f00 */
[----:B------:R-:W-:Y:S05]  /*2550*/  WARPSYNC.COLLECTIVE R8, `(.L_x_2670) ;  /* 0x0000000008087348 */ /* 0x000fea0003c00000 */
[----:B------:R0:W1:Y:S02]  /*2560*/  SHFL.BFLY P2, R40, R11, R10, R9 ;  /* 0x0c00000a0b287389 */ /* 0x0000640000040009 */
[----:B01----:R-:W-:Y:S05]  /*2570*/  ENDCOLLECTIVE ;  /* 0x000000000000791b */ /* 0x003fea0003800000 */
.L_x_2670:
        /* <DEDUP_REMOVED lines=23> */
.L_x_2671:
[----:B------:R-:W-:Y:S02]  /*26f0*/  HFMA2 R10, -RZ, RZ, 0, 1.1920928955078125e-07 ;  /* 0x00000002ff0a7431 */ /* 0x000fe400000001ff */
[----:B------:R-:W-:-:S05]  /*2700*/  FADD.FTZ R43, R11, R40 ;  /* 0x000000280b2b7221 */ /* 0x000fca0000010000 */
[----:B------:R-:W-:-:S07]  /*2710*/  MOV R11, R43 ;  /* 0x0000002b000b7202 */ /* 0x000fce0000000f00 */
[----:B------:R-:W-:Y:S05]  /*2720*/  WARPSYNC.COLLECTIVE R8, `(.L_x_2672) ;  /* 0x0000000008087348 */ /* 0x000fea0003c00000 */
[----:B------:R0:W1:Y:S02]  /*2730*/  SHFL.BFLY P2, R40, R11, R10, R9 ;  /* 0x0c00000a0b287389 */ /* 0x0000640000040009 */
[----:B01----:R-:W-:Y:S05]  /*2740*/  ENDCOLLECTIVE ;  /* 0x000000000000791b */ /* 0x003fea0003800000 */
.L_x_2672:
[----:B------:R-:W-:Y:S02]  /*2750*/  HFMA2 R10, -RZ, RZ, 0, 2.384185791015625e-07 ;  /* 0x00000004ff0a7431 */ /* 0x000fe400000001ff */
[----:B------:R-:W-:-:S05]  /*2760*/  FADD.FTZ R44, R43, R40 ;  /* 0x000000282b2c7221 */ /* 0x000fca0000010000 */
[----:B------:R-:W-:-:S07]  /*2770*/  MOV R11, R44 ;  /* 0x0000002c000b7202 */ /* 0x000fce0000000f00 */
[----:B------:R-:W-:Y:S05]  /*2780*/  WARPSYNC.COLLECTIVE R8, `(.L_x_2673) ;  /* 0x0000000008087348 */ /* 0x000fea0003c00000 */
[----:B------:R0:W1:Y:S02]  /*2790*/  SHFL.BFLY P2, R40, R11, R10, R9 ;  /* 0x0c00000a0b287389 */ /* 0x0000640000040009 */
[----:B01----:R-:W-:Y:S05]  /*27a0*/  ENDCOLLECTIVE ;  /* 0x000000000000791b */ /* 0x003fea0003800000 */
.L_x_2673:
[----:B------:R-:W-:Y:S02]  /*27b0*/  HFMA2 R10, -RZ, RZ, 0, 4.76837158203125e-07 ;  /* 0x00000008ff0a7431 */ /* 0x000fe400000001ff */
[----:B------:R-:W-:-:S05]  /*27c0*/  FADD.FTZ R45, R44, R40 ;  /* 0x000000282c2d7221 */ /* 0x000fca0000010000 */
[----:B------:R-:W-:-:S07]  /*27d0*/  MOV R11, R45 ;  /* 0x0000002d000b7202 */ /* 0x000fce0000000f00 */
[----:B------:R-:W-:Y:S05]  /*27e0*/  WARPSYNC.COLLECTIVE R8, `(.L_x_2674) ;  /* 0x0000000008087348 */ /* 0x000fea0003c00000 */
[----:B------:R0:W1:Y:S02]  /*27f0*/  SHFL.BFLY P2, R40, R11, R10, R9 ;  /* 0x0c00000a0b287389 */ /* 0x0000640000040009 */
[----:B01----:R-:W-:Y:S05]  /*2800*/  ENDCOLLECTIVE ;  /* 0x000000000000791b */ /* 0x003fea0003800000 */
.L_x_2674:
[----:B------:R-:W-:Y:S02]  /*2810*/  HFMA2 R10, -RZ, RZ, 0, 9.5367431640625e-07 ;  /* 0x00000010ff0a7431 */ /* 0x000fe400000001ff */
[----:B------:R-:W-:-:S05]  /*2820*/  FADD.FTZ R45, R45, R40 ;  /* 0x000000282d2d7221 */ /* 0x000fca0000010000 */
[----:B------:R-:W-:-:S07]  /*2830*/  MOV R11, R45 ;  /* 0x0000002d000b7202 */ /* 0x000fce0000000f00 */
[----:B------:R-:W-:Y:S05]  /*2840*/  WARPSYNC.COLLECTIVE R8, `(.L_x_2675) ;  /* 0x0000000008087348 */ /* 0x000fea0003c00000 */
[----:B------:R0:W1:Y:S02]  /*2850*/  SHFL.BFLY P2, R40, R11, R10, R9 ;  /* 0x0c00000a0b287389 */ /* 0x0000640000040009 */
[----:B01----:R-:W-:Y:S05]  /*2860*/  ENDCOLLECTIVE ;  /* 0x000000000000791b */ /* 0x003fea0003800000 */
.L_x_2675:
[----:B------:R-:W-:Y:S05]  /*2870*/  BRA `(.L_x_2676) ;  /* 0xffffffe000787947 */ /* 0x000fea000383ffff */
.L_x_2661:
[----:B------:R-:W-:Y:S01]  /*2880*/  HFMA2 R9, -RZ, RZ, 0, 1.847743988037109375e-06 ;  /* 0x0000001fff097431 */ /* 0x000fe200000001ff */
[----:B------:R-:W-:Y:S01]  /*2890*/  BSSY B0, `(.L_x_2677) ;  /* 0x0000006000007945 */ /* 0x000fe20003800000 */
[----:B------:R-:W-:Y:S02]  /*28a0*/  MOV R10, 0x1 ;  /* 0x00000001000a7802 */ /* 0x000fe40000000f00 */
[----:B------:R-:W-:-:S07]  /*28b0*/  MOV R8, 0xffffffff ;  /* 0xffffffff00087802 */ /* 0x000fce0000000f00 */
[----:B------:R-:W-:Y:S05]  /*28c0*/  WARPSYNC.COLLECTIVE R8, `(.L_x_2678) ;  /* 0x0000000008087348 */ /* 0x000fea0003c00000 */
[----:B------:R0:W1:Y:S02]  /*28d0*/  SHFL.BFLY P2, R40, R11, R10, R9 ;  /* 0x0c00000a0b287389 */ /* 0x0000640000040009 */
[----:B01----:R-:W-:Y:S05]  /*28e0*/  ENDCOLLECTIVE ;  /* 0x000000000000791b */ /* 0x003fea0003800000 */
.L_x_2678:
[----:B------:R-:W-:Y:S05]  /*28f0*/  BSYNC B0 ;  /* 0x0000000000007941 */ /* 0x000fea0003800000 */
.L_x_2677:
        /* <DEDUP_REMOVED lines=8> */
.L_x_2679:
[----:B------:R-:W-:Y:S02]  /*2980*/  HFMA2 R10, -RZ, RZ, 0, 2.384185791015625e-07 ;  /* 0x00000004ff0a7431 */ /* 0x000fe400000001ff */
[----:B------:R-:W-:-:S05]  /*2990*/  FADD.FTZ R43, R11, R40 ;  /* 0x000000280b2b7221 */ /* 0x000fca0000010000 */
[----:B------:R-:W-:-:S07]  /*29a0*/  MOV R11, R43 ;  /* 0x0000002b000b7202 */ /* 0x000fce0000000f00 */
[----:B------:R-:W-:Y:S05]  /*29b0*/  WARPSYNC.COLLECTIVE R8, `(.L_x_2680) ;  /* 0x0000000008087348 */ /* 0x000fea0003c00000 */
[----:B------:R0:W1:Y:S02]  /*29c0*/  SHFL.BFLY P2, R40, R11, R10, R9 ;  /* 0x0c00000a0b287389 */ /* 0x0000640000040009 */
[----:B01----:R-:W-:Y:S05]  /*29d0*/  ENDCOLLECTIVE ;  /* 0x000000000000791b */ /* 0x003fea0003800000 */
.L_x_2680:
[----:B------:R-:W-:Y:S02]  /*29e0*/  HFMA2 R10, -RZ, RZ, 0, 4.76837158203125e-07 ;  /* 0x00000008ff0a7431 */ /* 0x000fe400000001ff */
[----:B------:R-:W-:-:S05]  /*29f0*/  FADD.FTZ R44, R43, R40 ;  /* 0x000000282b2c7221 */ /* 0x000fca0000010000 */
[----:B------:R-:W-:-:S07]  /*2a00*/  MOV R11, R44 ;  /* 0x0000002c000b7202 */ /* 0x000fce0000000f00 */
[----:B------:R-:W-:Y:S05]  /*2a10*/  WARPSYNC.COLLECTIVE R8, `(.L_x_2681) ;  /* 0x0000000008087348 */ /* 0x000fea0003c00000 */
[----:B------:R0:W1:Y:S02]  /*2a20*/  SHFL.BFLY P2, R40, R11, R10, R9 ;  /* 0x0c00000a0b287389 */ /* 0x0000640000040009 */
[----:B01----:R-:W-:Y:S05]  /*2a30*/  ENDCOLLECTIVE ;  /* 0x000000000000791b */ /* 0x003fea0003800000 */
.L_x_2681:
[----:B------:R-:W-:Y:S02]  /*2a40*/  HFMA2 R10, -RZ, RZ, 0, 9.5367431640625e-07 ;  /* 0x00000010ff0a7431 */ /* 0x000fe400000001ff */
[----:B------:R-:W-:-:S05]  /*2a50*/  FADD.FTZ R45, R44, R40 ;  /* 0x000000282c2d7221 */ /* 0x000fca0000010000 */
[----:B------:R-:W-:-:S07]  /*2a60*/  MOV R11, R45 ;  /* 0x0000002d000b7202 */ /* 0x000fce0000000f00 */
[----:B------:R-:W-:Y:S05]  /*2a70*/  WARPSYNC.COLLECTIVE R8, `(.L_x_2682) ;  /* 0x0000000008087348 */ /* 0x000fea0003c00000 */
[----:B------:R0:W1:Y:S02]  /*2a80*/  SHFL.BFLY P2, R40, R11, R10, R9 ;  /* 0x0c00000a0b287389 */ /* 0x0000640000040009 */
[----:B01----:R-:W-:Y:S05]  /*2a90*/  ENDCOLLECTIVE ;  /* 0x000000000000791b */ /* 0x003fea0003800000 */
.L_x_2682:
        /* <DEDUP_REMOVED lines=23> */
.L_x_2683:
[----:B------:R-:W-:Y:S02]  /*2c10*/  HFMA2 R10, -RZ, RZ, 0, 1.1920928955078125e-07 ;  /* 0x00000002ff0a7431 */ /* 0x000fe400000001ff */
[----:B------:R-:W-:-:S05]  /*2c20*/  FADD.FTZ R43, R11, R40 ;  /* 0x000000280b2b7221 */ /* 0x000fca0000010000 */
[----:B------:R-:W-:-:S07]  /*2c30*/  MOV R11, R43 ;  /* 0x0000002b000b7202 */ /* 0x000fce0000000f00 */
[----:B------:R-:W-:Y:S05]  /*2c40*/  WARPSYNC.COLLECTIVE R8, `(.L_x_2684) ;  /* 0x0000000008087348 */ /* 0x000fea0003c00000 */
[----:B------:R0:W1:Y:S02]  /*2c50*/  SHFL.BFLY P2, R40, R11, R10, R9 ;  /* 0x0c00000a0b287389 */ /* 0x0000640000040009 */
[----:B01----:R-:W-:Y:S05]  /*2c60*/  ENDCOLLECTIVE ;  /* 0x000000000000791b */ /* 0x003fea0003800000 */
.L_x_2684:
[----:B------:R-:W-:Y:S02]  /*2c70*/  HFMA2 R10, -RZ, RZ, 0, 2.384185791015625e-07 ;  /* 0x00000004ff0a7431 */ /* 0x000fe400000001ff */
[----:B------:R-:W-:-:S05]  /*2c80*/  FADD.FTZ R44, R43, R40 ;  /* 0x000000282b2c7221 */ /* 0x000fca0000010000 */
[----:B------:R-:W-:-:S07]  /*2c90*/  MOV R11, R44 ;  /* 0x0000002c000b7202 */ /* 0x000fce0000000f00 */
[----:B------:R-:W-:Y:S05]  /*2ca0*/  WARPSYNC.COLLECTIVE R8, `(.L_x_2685) ;  /* 0x0000000008087348 */ /* 0x000fea0003c00000 */
[----:B------:R0:W1:Y:S02]  /*2cb0*/  SHFL.BFLY P2, R40, R11, R10, R9 ;  /* 0x0c00000a0b287389 */ /* 0x0000640000040009 */
[----:B01----:R-:W-:Y:S05]  /*2cc0*/  ENDCOLLECTIVE ;  /* 0x000000000000791b */ /* 0x003fea0003800000 */
.L_x_2685:
[----:B------:R-:W-:Y:S02]  /*2cd0*/  HFMA2 R10, -RZ, RZ, 0, 4.76837158203125e-07 ;  /* 0x00000008ff0a7431 */ /* 0x000fe400000001ff */
[----:B------:R-:W-:-:S05]  /*2ce0*/  FADD.FTZ R45, R44, R40 ;  /* 0x000000282c2d7221 */ /* 0x000fca0000010000 */
[----:B------:R-:W-:-:S07]  /*2cf0*/  MOV R11, R45 ;  /* 0x0000002d000b7202 */ /* 0x000fce0000000f00 */
[----:B------:R-:W-:Y:S05]  /*2d00*/  WARPSYNC.COLLECTIVE R8, `(.L_x_2686) ;  /* 0x0000000008087348 */ /* 0x000fea0003c00000 */
[----:B------:R0:W1:Y:S02]  /*2d10*/  SHFL.BFLY P2, R40, R11, R10, R9 ;  /* 0x0c00000a0b287389 */ /* 0x0000640000040009 */
[----:B01----:R-:W-:Y:S05]  /*2d20*/  ENDCOLLECTIVE ;  /* 0x000000000000791b */ /* 0x003fea0003800000 */
.L_x_2686:
[----:B------:R-:W-:Y:S02]  /*2d30*/  HFMA2 R10, -RZ, RZ, 0, 9.5367431640625e-07 ;  /* 0x00000010ff0a7431 */ /* 0x000fe400000001ff */
[----:B------:R-:W-:-:S05]  /*2d40*/  FADD.FTZ R45, R45, R40 ;  /* 0x000000282d2d7221 */ /* 0x000fca0000010000 */
[----:B------:R-:W-:-:S07]  /*2d50*/  MOV R11, R45 ;  /* 0x0000002d000b7202 */ /* 0x000fce0000000f00 */
[----:B------:R-:W-:Y:S05]  /*2d60*/  WARPSYNC.COLLECTIVE R8, `(.L_x_2687) ;  /* 0x0000000008087348 */ /* 0x000fea0003c00000 */
[----:B------:R0:W1:Y:S02]  /*2d70*/  SHFL.BFLY P2, R40, R11, R10, R9 ;  /* 0x0c00000a0b287389 */ /* 0x0000640000040009 */
[----:B01----:R-:W-:Y:S05]  /*2d80*/  ENDCOLLECTIVE ;  /* 0x000000000000791b */ /* 0x003fea0003800000 */
.L_x_2687:
[----:B------:R-:W-:Y:S05]  /*2d90*/  BRA `(.L_x_2688) ;  /* 0xffffffe8000c7947 */ /* 0x000fea000383ffff */
.L_x_2663:
[----:B0-----:R-:W-:Y:S01]  /*2da0*/  HFMA2 R9, -RZ, RZ, 0, 1.847743988037109375e-06 ;  /* 0x0000001fff097431 */ /* 0x001fe200000001ff */
[----:B------:R-:W-:Y:S01]  /*2db0*/  BSSY B0, `(.L_x_2689) ;  /* 0x0000006000007945 */ /* 0x000fe20003800000 */
[----:B------:R-:W-:Y:S02]  /*2dc0*/  MOV R10, 0x1 ;  /* 0x00000001000a7802 */ /* 0x000fe40000000f00 */
[----:B------:R-:W-:-:S07]  /*2dd0*/  MOV R8, 0xffffffff ;  /* 0xffffffff00087802 */ /* 0x000fce0000000f00 */
[----:B------:R-:W-:Y:S05]  /*2de0*/  WARPSYNC.COLLECTIVE R8, `(.L_x_2690) ;  /* 0x0000000008087348 */ /* 0x000fea0003c00000 */
[----:B------:R0:W1:Y:S02]  /*2df0*/  SHFL.BFLY P2, R40, R11, R10, R9 ;  /* 0x0c00000a0b287389 */ /* 0x0000640000040009 */
[----:B01----:R-:W-:Y:S05]  /*2e00*/  ENDCOLLECTIVE ;  /* 0x000000000000791b */ /* 0x003fea0003800000 */
.L_x_2690:
[----:B------:R-:W-:Y:S05]  /*2e10*/  BSYNC B0 ;  /* 0x0000000000007941 */ /* 0x000fea0003800000 */
.L_x_2689:
        /* <DEDUP_REMOVED lines=8> */
.L_x_2691:
[----:B------:R-:W-:Y:S02]  /*2ea0*/  HFMA2 R10, -RZ, RZ, 0, 2.384185791015625e-07 ;  /* 0x00000004ff0a7431 */ /* 0x000fe400000001ff */
[----:B------:R-:W-:-:S05]  /*2eb0*/  FADD.FTZ R43, R11, R40 ;  /* 0x000000280b2b7221 */ /* 0x000fca0000010000 */
[----:B------:R-:W-:-:S07]  /*2ec0*/  MOV R11, R43 ;  /* 0x0000002b000b7202 */ /* 0x000fce0000000f00 */
[----:B------:R-:W-:Y:S05]  /*2ed0*/  WARPSYNC.COLLECTIVE R8, `(.L_x_2692) ;  /* 0x0000000008087348 */ /* 0x000fea0003c00000 */
[----:B------:R0:W1:Y:S02]  /*2ee0*/  SHFL.BFLY P2, R40, R11, R10, R9 ;  /* 0x0c00000a0b287389 */ /* 0x0000640000040009 */
[----:B01----:R-:W-:Y:S05]  /*2ef0*/  ENDCOLLECTIVE ;  /* 0x000000000000791b */ /* 0x003fea0003800000 */
.L_x_2692:
[----:B------:R-:W-:Y:S02]  /*2f00*/  HFMA2 R10, -RZ, RZ, 0, 4.76837158203125e-07 ;  /* 0x00000008ff0a7431 */ /* 0x000fe400000001ff */
[----:B------:R-:W-:-:S05]  /*2f10*/  FADD.FTZ R44, R43, R40 ;  /* 0x000000282b2c7221 */ /* 0x000fca0000010000 */
[----:B------:R-:W-:-:S07]  /*2f20*/  MOV R11, R44 ;  /* 0x0000002c000b7202 */ /* 0x000fce0000000f00 */
[----:B------:R-:W-:Y:S05]  /*2f30*/  WARPSYNC.COLLECTIVE R8, `(.L_x_2693) ;  /* 0x0000000008087348 */ /* 0x000fea0003c00000 */
[----:B------:R0:W1:Y:S02]  /*2f40*/  SHFL.BFLY P2, R40, R11, R10, R9 ;  /* 0x0c00000a0b287389 */ /* 0x0000640000040009 */
[----:B01----:R-:W-:Y:S05]  /*2f50*/  ENDCOLLECTIVE ;  /* 0x000000000000791b */ /* 0x003fea0003800000 */
.L_x_2693:
[----:B------:R-:W-:Y:S02]  /*2f60*/  HFMA2 R10, -RZ, RZ, 0, 9.5367431640625e-07 ;  /* 0x00000010ff0a7431 */ /* 0x000fe400000001ff */
[----:B------:R-:W-:-:S05]  /*2f70*/  FADD.FTZ R45, R44, R40 ;  /* 0x000000282c2d7221 */ /* 0x000fca0000010000 */
[----:B------:R-:W-:-:S07]  /*2f80*/  MOV R11, R45 ;  /* 0x0000002d000b7202 */ /* 0x000fce0000000f00 */
[----:B------:R-:W-:Y:S05]  /*2f90*/  WARPSYNC.COLLECTIVE R8, `(.L_x_2694) ;  /* 0x0000000008087348 */ /* 0x000fea0003c00000 */
[----:B------:R0:W1:Y:S02]  /*2fa0*/  SHFL.BFLY P2, R40, R11, R10, R9 ;  /* 0x0c00000a0b287389 */ /* 0x0000640000040009 */
[----:B01----:R-:W-:Y:S05]  /*2fb0*/  ENDCOLLECTIVE ;  /* 0x000000000000791b */ /* 0x003fea0003800000 */
.L_x_2694:
        /* <DEDUP_REMOVED lines=23> */
.L_x_2695:
[----:B------:R-:W-:Y:S02]  /*3130*/  HFMA2 R10, -RZ, RZ, 0, 1.1920928955078125e-07 ;  /* 0x00000002ff0a7431 */ /* 0x000fe400000001ff */
[----:B------:R-:W-:-:S05]  /*3140*/  FADD.FTZ R43, R11, R40 ;  /* 0x000000280b2b7221 */ /* 0x000fca0000010000 */
[----:B------:R-:W-:-:S07]  /*3150*/  MOV R11, R43 ;  /* 0x0000002b000b7202 */ /* 0x000fce0000000f00 */
[----:B------:R-:W-:Y:S05]  /*3160*/  WARPSYNC.COLLECTIVE R8, `(.L_x_2696) ;  /* 0x0000000008087348 */ /* 0x000fea0003c00000 */
[----:B------:R0:W1:Y:S02]  /*3170*/  SHFL.BFLY P2, R40, R11, R10, R9 ;  /* 0x0c00000a0b287389 */ /* 0x0000640000040009 */
[----:B01----:R-:W-:Y:S05]  /*3180*/  ENDCOLLECTIVE ;  /* 0x000000000000791b */ /* 0x003fea0003800000 */
.L_x_2696:
[----:B------:R-:W-:Y:S02]  /*3190*/  HFMA2 R10, -RZ, RZ, 0, 2.384185791015625e-07 ;  /* 0x00000004ff0a7431 */ /* 0x000fe400000001ff */
[----:B------:R-:W-:-:S05]  /*31a0*/  FADD.FTZ R44, R43, R40 ;  /* 0x000000282b2c7221 */ /* 0x000fca0000010000 */
[----:B------:R-:W-:-:S07]  /*31b0*/  MOV R11, R44 ;  /* 0x0000002c000b7202 */ /* 0x000fce0000000f00 */
[----:B------:R-:W-:Y:S05]  /*31c0*/  WARPSYNC.COLLECTIVE R8, `(.L_x_2697) ;  /* 0x0000000008087348 */ /* 0x000fea0003c00000 */
[----:B------:R0:W1:Y:S02]  /*31d0*/  SHFL.BFLY P2, R40, R11, R10, R9 ;  /* 0x0c00000a0b287389 */ /* 0x0000640000040009 */
[----:B01----:R-:W-:Y:S05]  /*31e0*/  ENDCOLLECTIVE ;  /* 0x000000000000791b */ /* 0x003fea0003800000 */
.L_x_2697:
[----:B------:R-:W-:Y:S02]  /*31f0*/  HFMA2 R10, -RZ, RZ, 0, 4.76837158203125e-07 ;  /* 0x00000008ff0a7431 */ /* 0x000fe400000001ff */
[----:B------:R-:W-:-:S05]  /*3200*/  FADD.FTZ R45, R44, R40 ;  /* 0x000000282c2d7221 */ /* 0x000fca0000010000 */
[----:B------:R-:W-:-:S07]  /*3210*/  MOV R11, R45 ;  /* 0x0000002d000b7202 */ /* 0x000fce0000000f00 */
[----:B------:R-:W-:Y:S05]  /*3220*/  WARPSYNC.COLLECTIVE R8, `(.L_x_2698) ;  /* 0x0000000008087348 */ /* 0x000fea0003c00000 */
[----:B------:R0:W1:Y:S02]  /*3230*/  SHFL.BFLY P2, R40, R11, R10, R9 ;  /* 0x0c00000a0b287389 */ /* 0x0000640000040009 */
[----:B01----:R-:W-:Y:S05]  /*3240*/  ENDCOLLECTIVE ;  /* 0x000000000000791b */ /* 0x003fea0003800000 */
.L_x_2698:
[----:B------:R-:W-:Y:S02]  /*3250*/  HFMA2 R10, -RZ, RZ, 0, 9.5367431640625e-07 ;  /* 0x00000010ff0a7431 */ /* 0x000fe400000001ff */
[----:B------:R-:W-:-:S05]  /*3260*/  FADD.FTZ R45, R45, R40 ;  /* 0x000000282d2d7221 */ /* 0x000fca0000010000 */
[----:B------:R-:W-:-:S07]  /*3270*/  MOV R11, R45 ;  /* 0x0000002d000b7202 */ /* 0x000fce0000000f00 */
[----:B------:R-:W-:Y:S05]  /*3280*/  WARPSYNC.COLLECTIVE R8, `(.L_x_2699) ;  /* 0x0000000008087348 */ /* 0x000fea0003c00000 */
[----:B------:R0:W1:Y:S02]  /*3290*/  SHFL.BFLY P2, R40, R11, R10, R9 ;  /* 0x0c00000a0b287389 */ /* 0x0000640000040009 */
[----:B01----:R-:W-:Y:S05]  /*32a0*/  ENDCOLLECTIVE ;  /* 0x000000000000791b */ /* 0x003fea0003800000 */
.L_x_2699:
[----:B------:R-:W-:Y:S05]  /*32b0*/  BRA `(.L_x_2700) ;  /* 0xffffffec00607947 */ /* 0x000fea000383ffff */
.L_x_2701:
        /* <DEDUP_REMOVED lines=12> */
.L_x_9088:


//--------------------- .text._ZN10layer_norm13ln_fwd_kernelINS_13Kernel_traitsI13__nv_bfloat16S2_fS2_fjLj256ELj1ELj4ELj1ELj16ENS_18Kernel_traits_baseILj256ES2_S2_fS2_fjLj128EEEEELb0ELb1ELb1ELb0EEEvNS_9FwdParamsE --------------------------
	.section	.text._ZN10layer_norm13ln_fwd_kernelINS_13Kernel_traitsI13__nv_bfloat16S2_fS2_fjLj256ELj1ELj4ELj1ELj16ENS_18Kernel_traits_baseILj256ES2_S2_fS2_fjLj128EEEEELb0ELb1ELb1ELb0EEEvNS_9FwdParamsE,"ax",@progbits
	.align	128
        .global         _ZN10layer_norm13ln_fwd_kernelINS_13Kernel_traitsI13__nv_bfloat16S2_fS2_fjLj256ELj1ELj4ELj1ELj16ENS_18Kernel_traits_baseILj256ES2_S2_fS2_fjLj128EEEEELb0ELb1ELb1ELb0EEEvNS_9FwdParamsE
        .type           _ZN10layer_norm13ln_fwd_kernelINS_13Kernel_traitsI13__nv_bfloat16S2_fS2_fjLj256ELj1ELj4ELj1ELj16ENS_18Kernel_traits_baseILj256ES2_S2_fS2_fjLj128EEEEELb0ELb1ELb1ELb0EEEvNS_9FwdParamsE,@function
        .size           _ZN10layer_norm13ln_fwd_kernelINS_13Kernel_traitsI13__nv_bfloat16S2_fS2_fjLj256ELj1ELj4ELj1ELj16ENS_18Kernel_traits_baseILj256ES2_S2_fS2_fjLj128EEEEELb0ELb1ELb1ELb0EEEvNS_9FwdParamsE,(.L_x_9089 - _ZN10layer_norm13ln_fwd_kernelINS_13Kernel_traitsI13__nv_bfloat16S2_fS2_fjLj256ELj1ELj4ELj1ELj16ENS_18Kernel_traits_baseILj256ES2_S2_fS2_fjLj128EEEEELb0ELb1ELb1ELb0EEEvNS_9FwdParamsE)
        .other          _ZN10layer_norm13ln_fwd_kernelINS_13Kernel_traitsI13__nv_bfloat16S2_fS2_fjLj256ELj1ELj4ELj1ELj16ENS_18Kernel_traits_baseILj256ES2_S2_fS2_fjLj128EEEEELb0ELb1ELb1ELb0EEEvNS_9FwdParamsE,@"STO_CUDA_ENTRY STV_DEFAULT"
_ZN10layer_norm13ln_fwd_kernelINS_13Kernel_traitsI13__nv_bfloat16S2_fS2_fjLj256ELj1ELj4ELj1ELj16ENS_18Kernel_traits_baseILj256ES2_S2_fS2_fjLj128EEEEELb0ELb1ELb1ELb0EEEvNS_9FwdParamsE:
.text._ZN10layer_norm13ln_fwd_kernelINS_13Kernel_traitsI13__nv_bfloat16S2_fS2_fjLj256ELj1ELj4ELj1ELj16ENS_18Kernel_traits_baseILj256ES2_S2_fS2_fjLj128EEEEELb0ELb1ELb1ELb0EEEvNS_9FwdParamsE:
        /* <DEDUP_REMOVED lines=30> */
.L_x_2703:
[----:B------:R-:W-:Y:S05]  /*01e0*/  BSYNC.RECONVERGENT B0 ;  /* 0x0000000000007941 */ /* 0x000fea0003800200 */
.L_x_2702:
        /* <DEDUP_REMOVED lines=20> */
.L_x_2710:
        /* <DEDUP_REMOVED lines=9> */
[----:B---3--:R-:W-:Y:S01]  /*03c0*/  IMAD R39, R36, R45, RZ ;  /* 0x0000002d24277224 */ /* 0x008fe200078e02ff */
[----:B-1----:R-:W-:Y:S02]  /*03d0*/  CS2R R32, SRZ ;  /* 0x0000000000207805 */ /* 0x002fe4000001ff00 */
[----:B----4-:R-:W-:-:S13]  /*03e0*/  ISETP.GE.AND P1, PT, R42, 0x1, PT ;  /* 0x000000012a00780c */ /* 0x010fda0003f26270 */
[----:B------:R-:W-:Y:S02]  /*03f0*/  @P1 IADD3 R44, PT, PT, R42, -0x1, RZ ;  /* 0xffffffff2a2c1810 */ /* 0x000fe40007ffe0ff */
[----:B------:R-:W-:-:S03]  /*0400*/  @P1 MOV R33, RZ ;  /* 0x000000ff00211202 */ /* 0x000fc60000000f00 */
[----:B------:R-:W-:-:S05]  /*0410*/  @P1 IMAD R44, R44, R45, RZ ;  /* 0x0000002d2c2c1224 */ /* 0x000fca00078e02ff */
[----:B------:R-:W-:-:S04]  /*0420*/  @P1 SHF.R.S32.HI R47, RZ, 0x1f, R44 ;  /* 0x0000001fff2f1819 */ /* 0x000fc8000001142c */
[----:B------:R-:W-:Y:S02]  /*0430*/  @P1 LEA.HI R47, R47, R44, RZ, 0x3 ;  /* 0x0000002c2f2f1211 */ /* 0x000fe400078f18ff */
[----:B------:R-:W-:Y:S02]  /*0440*/  SHF.R.S32.HI R44, RZ, 0x1f, R39 ;  /* 0x0000001fff2c7819 */ /* 0x000fe40000011427 */
[----:B------:R-:W-:Y:S02]  /*0450*/  @P1 LEA.HI.SX32 R32, R47, R38, 0x1d ;  /* 0x000000262f201211 */ /* 0x000fe400078feaff */
[----:B------:R-:W-:-:S04]  /*0460*/  LEA.HI R39, R44, R39, RZ, 0x3 ;  /* 0x000000272c277211 */ /* 0x000fc800078f18ff */
[----:B------:R-:W-:Y:S01]  /*0470*/  LEA.HI.SX32 R39, R39, R38, 0x1d ;  /* 0x0000002627277211 */ /* 0x000fe200078feaff */
[----:B--2---:R-:W-:Y:S06]  /*0480*/  @P2 BRA `(.L_x_2706) ;  /* 0x0000000000e42947 */ /* 0x004fec0003800000 */
[----:B------:R-:W1:Y:S08]  /*0490*/  @P1 LDC.64 R24, c[0x0][0x390] ;  /* 0x0000e400ff181b82 */ /* 0x000e700000000a00 */
[----:B------:R-:W2:Y:S08]  /*04a0*/  LDC.64 R26, c[0x0][0x3a0] ;  /* 0x0000e800ff1a7b82 */ /* 0x000eb00000000a00 */
[----:B------:R-:W3:Y:S01]  /*04b0*/  @P1 LDC R49, c[0x0][0x40c] ;  /* 0x00010300ff311b82 */ /* 0x000ee20000000800 */
[----:B-1----:R-:W-:-:S04]  /*04c0*/  @P1 LEA R34, P0, R32, R24, 0x4 ;  /* 0x0000001820221211 */ /* 0x002fc800078020ff */
[----:B------:R-:W-:-:S05]  /*04d0*/  @P1 LEA.HI.X R35, R32, R25, R33, 0x4, P0 ;  /* 0x0000001920231211 */ /* 0x000fca00000f2421 */
[----:B------:R-:W4:Y:S01]  /*04e0*/  @P1 LDG.E.128 R20, desc[UR6][R34.64] ;  /* 0x0000000622141981 */ /* 0x000f22000c1e1d00 */
[----:B--2---:R-:W-:-:S05]  /*04f0*/  IMAD.WIDE.U32 R32, R39, 0x20, R26 ;  /* 0x0000002027207825 */ /* 0x004fca00078e001a */
[----:B------:R-:W2:Y:S04]  /*0500*/  LDG.E.128 R24, desc[UR6][R32.64] ;  /* 0x0000000620187981 */ /* 0x000ea8000c1e1d00 */
[----:B------:R1:W2:Y:S01]  /*0510*/  LDG.E.128 R28, desc[UR6][R32.64+0x10] ;  /* 0x00001006201c7981 */ /* 0x0002a2000c1e1d00 */
[----:B------:R-:W-:Y:S02]  /*0520*/  ISETP.GT.AND P0, PT, R42, RZ, PT ;  /* 0x000000ff2a00720c */ /* 0x000fe40003f04270 */
[----:B------:R-:W-:-:S11]  /*0530*/  @P1 SHF.L.U32 R47, R16, 0x10, RZ ;  /* 0x00000010102f1819 */ /* 0x000fd600000006ff */
[----:B------:R-:W0:Y:S08]  /*0540*/  @P0 LDC R51, c[0x0][0x40c] ;  /* 0x00010300ff330b82 */ /* 0x000e300000000800 */
[----:B------:R-:W0:Y:S08]  /*0550*/  @P0 LDC R42, c[0x0][0x40c] ;  /* 0x00010300ff2a0b82 */ /* 0x000e300000000800 */
[----:B------:R-:W0:Y:S01]  /*0560*/  @P0 LDC R44, c[0x0][0x40c] ;  /* 0x00010300ff2c0b82 */ /* 0x000e220000000800 */
[----:B----4-:R-:W-:-:S02]  /*0570*/  @P1 SHF.L.U32 R46, R20, 0x10, RZ ;  /* 0x00000010142e1819 */ /* 0x010fc400000006ff */
[----:B------:R-:W-:Y:S02]  /*0580*/  @P0 PRMT R34, R20, 0x7632, R34 ;  /* 0x0000763214220816 */ /* 0x000fe40000000022 */
[----:B-1----:R-:W-:Y:S01]  /*0590*/  @P0 PRMT R33, R21, 0x7632, R33 ;  /* 0x0000763215210816 */ /* 0x002fe20000000021 */
[----:B---3--:R-:W-:Y:S01]  /*05a0*/  @P1 FMUL.FTZ R35, R46, R49 ;  /* 0x000000312e231220 */ /* 0x008fe20000410000 */
[----:B------:R-:W-:Y:S02]  /*05b0*/  @P0 SHF.L.U32 R32, R34, 0x10, RZ ;  /* 0x0000001022200819 */ /* 0x000fe400000006ff */
[----:B------:R-:W1:Y:S01]  /*05c0*/  @P0 LDC R34, c[0x0][0x40c] ;  /* 0x00010300ff220b82 */ /* 0x000e620000000800 */
[----:B--2---:R-:W-:Y:S01]  /*05d0*/  @P1 FFMA.FTZ R24, R35, R47, R24 ;  /* 0x0000002f23181223 */ /* 0x004fe20000010018 */
[----:B------:R-:W-:Y:S01]  /*05e0*/  @P0 SHF.L.U32 R49, R33, 0x10, RZ ;  /* 0x0000001021310819 */ /* 0x000fe200000006ff */
[----:B0-----:R-:W-:Y:S01]  /*05f0*/  @P0 FMUL.FTZ R32, R32, R51 ;  /* 0x0000003320200220 */ /* 0x001fe20000410000 */
[----:B------:R-:W-:-:S02]  /*0600*/  @P0 SHF.L.U32 R33, R0, 0x10, RZ ;  /* 0x0000001000210819 */ /* 0x000fc400000006ff */
[----:B------:R-:W-:Y:S01]  /*0610*/  @P0 SHF.L.U32 R47, R21, 0x10, RZ ;  /* 0x00000010152f0819 */ /* 0x000fe200000006ff */
[----:B------:R-:W-:Y:S01]  /*0620*/  @P0 FMUL.FTZ R46, R49, R42 ;  /* 0x0000002a312e0220 */ /* 0x000fe20000410000 */
[----:B------:R-:W0:Y:S01]  /*0630*/  @P0 LDC R35, c[0x0][0x40c] ;  /* 0x00010300ff230b82 */ /* 0x000e220000000800 */
[----:B------:R-:W-:Y:S01]  /*0640*/  @P0 FFMA.FTZ R25, R32, R33, R25 ;  /* 0x0000002120190223 */ /* 0x000fe20000010019 */
[----:B------:R-:W-:Y:S01]  /*0650*/  @P0 SHF.L.U32 R32, R17, 0x10, RZ ;  /* 0x0000001011200819 */ /* 0x000fe200000006ff */
[----:B------:R-:W-:Y:S01]  /*0660*/  @P0 FMUL.FTZ R47, R47, R44 ;  /* 0x0000002c2f2f0220 */ /* 0x000fe20000410000 */
[----:B------:R-:W-:Y:S02]  /*0670*/  @P0 SHF.L.U32 R33, R2, 0x10, RZ ;  /* 0x0000001002210819 */ /* 0x000fe400000006ff */
[----:B------:R-:W-:Y:S01]  /*0680*/  @P0 PRMT R48, R23, 0x7632, R48 ;  /* 0x0000763217300816 */ /* 0x000fe20000000030 */
[----:B------:R-:W-:Y:S01]  /*0690*/  @P0 FFMA.FTZ R26, R47, R32, R26 ;  /* 0x000000202f1a0223 */ /* 0x000fe2000001001a */
[----:B------:R-:W2:Y:S01]  /*06a0*/  @P0 LDC R42, c[0x0][0x40c] ;  /* 0x00010300ff2a0b82 */ /* 0x000ea20000000800 */
[----:B------:R-:W-:Y:S01]  /*06b0*/  @P0 FFMA.FTZ R27, R46, R33, R27 ;  /* 0x000000212e1b0223 */ /* 0x000fe2000001001b */
[----:B------:R-:W-:-:S02]  /*06c0*/  @P0 PRMT R46, R22, 0x7632, R46 ;  /* 0x00007632162e0816 */ /* 0x000fc4000000002e */
[----:B------:R-:W-:Y:S02]  /*06d0*/  @P0 SHF.L.U32 R47, R22, 0x10, RZ ;  /* 0x00000010162f0819 */ /* 0x000fe400000006ff */
[----:B------:R-:W-:Y:S02]  /*06e0*/  @P0 SHF.L.U32 R46, R46, 0x10, RZ ;  /* 0x000000102e2e0819 */ /* 0x000fe400000006ff */
[----:B------:R-:W3:Y:S01]  /*06f0*/  @P0 LDC R44, c[0x0][0x40c] ;  /* 0x00010300ff2c0b82 */ /* 0x000ee20000000800 */
[----:B-1----:R-:W-:Y:S01]  /*0700*/  @P0 FMUL.FTZ R47, R47, R34 ;  /* 0x000000222f2f0220 */ /* 0x002fe20000410000 */
[----:B------:R-:W-:Y:S02]  /*0710*/  @P0 SHF.L.U32 R49, R23, 0x10, RZ ;  /* 0x0000001017310819 */ /* 0x000fe400000006ff */
[----:B------:R-:W-:-:S04]  /*0720*/  @P0 SHF.L.U32 R51, R48, 0x10, RZ ;  /* 0x0000001030330819 */ /* 0x000fc800000006ff */
[----:B------:R-:W1:Y:S01]  /*0730*/  LDC.64 R32, c[0x0][0x3a8] ;  /* 0x0000ea00ff207b82 */ /* 0x000e620000000a00 */
[----:B0-----:R-:W-:Y:S01]  /*0740*/  @P0 FMUL.FTZ R34, R46, R35 ;  /* 0x000000232e220220 */ /* 0x001fe20000410000 */
[----:B------:R-:W-:Y:S02]  /*0750*/  @P0 SHF.L.U32 R35, R18, 0x10, RZ ;  /* 0x0000001012230819 */ /* 0x000fe400000006ff */
[----:B------:R-:W-:-:S03]  /*0760*/  @P0 SHF.L.U32 R46, R41, 0x10, RZ ;  /* 0x00000010292e0819 */ /* 0x000fc600000006ff */
[----:B------:R-:W-:Y:S01]  /*0770*/  @P0 FFMA.FTZ R28, R47, R35, R28 ;  /* 0x000000232f1c0223 */ /* 0x000fe2000001001c */
[----:B--2---:R-:W-:Y:S01]  /*0780*/  @P0 FMUL.FTZ R49, R49, R42 ;  /* 0x0000002a31310220 */ /* 0x004fe20000410000 */
[----:B------:R-:W-:Y:S02]  /*0790*/  @P0 SHF.L.U32 R35, R3, 0x10, RZ ;  /* 0x0000001003230819 */ /* 0x000fe400000006ff */
[----:B------:R-:W-:-:S03]  /*07a0*/  @P0 SHF.L.U32 R42, R19, 0x10, RZ ;  /* 0x00000010132a0819 */ /* 0x000fc600000006ff */
[----:B------:R-:W-:Y:S01]  /*07b0*/  @P0 FFMA.FTZ R29, R34, R35, R29 ;  /* 0x00000023221d0223 */ /* 0x000fe2000001001d */
[----:B---3--:R-:W-:Y:S01]  /*07c0*/  @P0 FMUL.FTZ R44, R51, R44 ;  /* 0x0000002c332c0220 */ /* 0x008fe20000410000 */
[----:B------:R-:W-:-:S03]  /*07d0*/  @P0 FFMA.FTZ R30, R49, R42, R30 ;  /* 0x0000002a311e0223 */ /* 0x000fc6000001001e */
[----:B------:R-:W-:Y:S01]  /*07e0*/  @P0 FFMA.FTZ R31, R44, R46, R31 ;  /* 0x0000002e2c1f0223 */ /* 0x000fe2000001001f */
[----:B-1----:R-:W-:-:S05]  /*07f0*/  IMAD.WIDE.U32 R32, R39, 0x20, R32 ;  /* 0x0000002027207825 */ /* 0x002fca00078e0020 */
[----:B------:R1:W-:Y:S04]  /*0800*/  STG.E.128 desc[UR6][R32.64], R24 ;  /* 0x0000001820007986 */ /* 0x0003e8000c101d06 */
[----:B------:R1:W-:Y:S02]  /*0810*/  STG.E.128 desc[UR6][R32.64+0x10], R28 ;  /* 0x0000101c20007986 */ /* 0x0003e4000c101d06 */
.L_x_2706:
[----:B0-----:R-:W-:Y:S05]  /*0820*/  BSYNC.RECONVERGENT B0 ;  /* 0x0000000000007941 */ /* 0x001fea0003800200 */
.L_x_2705:
[----:B-1----:R-:W-:Y:S01]  /*0830*/  FADD.FTZ R32, RZ, R24 ;  /* 0x00000018ff207221 */ /* 0x002fe20000010000 */
        /* <DEDUP_REMOVED lines=53> */
.L_x_2727:
        /* <DEDUP_REMOVED lines=17> */
[----:B------:R-:W-:Y:S02]  /*0ca0*/  FSEL R48, R47, RZ, !P0 ;  /* 0x000000ff2f307208 */ /* 0x000fe40004000000 */
        /* <DEDUP_REMOVED lines=16> */
[----:B------:R-:W-:Y:S01]  /*0db0*/  FADD.FTZ R34, R28, -R48 ;  /* 0x800000301c227221 */ /* 0x000fe20000010000 */
[----:B------:R-:W-:Y:S01]  /*0dc0*/  SHF.L.U32 R49, R6, 0x10, RZ ;  /* 0x0000001006317819 */ /* 0x000fe200000006ff */
[----:B------:R-:W-:Y:S01]  /*0dd0*/  FFMA.FTZ R44, R33, R44, R42 ;  /* 0x0000002c212c7223 */ /* 0x000fe2000001002a */
[----:B------:R-:W-:Y:S01]  /*0de0*/  FADD.FTZ R42, R29, -R48 ;  /* 0x800000301d2a7221 */ /* 0x000fe20000010000 */
[----:B------:R-:W-:Y:S01]  /*0df0*/  FFMA.FTZ R33, R46, R35, R47 ;  /* 0x000000232e217223 */ /* 0x000fe2000001002f */
[----:B------:R-:W-:Y:S01]  /*0e00*/  SHF.L.U32 R47, R14, 0x10, RZ ;  /* 0x000000100e2f7819 */ /* 0x000fe200000006ff */
[----:B------:R-:W-:Y:S01]  /*0e10*/  FMUL.FTZ R34, R39, R34 ;  /* 0x0000002227227220 */ /* 0x000fe20000410000 */
[----:B------:R-:W-:-:S02]  /*0e20*/  SHF.L.U32 R35, R10, 0x10, RZ ;  /* 0x000000100a237819 */ /* 0x000fc400000006ff */
[----:B------:R-:W-:Y:S02]  /*0e30*/  SHF.L.U32 R46, R11, 0x10, RZ ;  /* 0x000000100b2e7819 */ /* 0x000fe400000006ff */
[----:B------:R-:W-:Y:S01]  /*0e40*/  F2FP.BF16.F32.PACK_AB R33, R33, R44 ;  /* 0x0000002c2121723e */ /* 0x000fe200000010ff */
[----:B------:R-:W-:Y:S01]  /*0e50*/  FFMA.FTZ R47, R34, R47, R35 ;  /* 0x0000002f222f7223 */ /* 0x000fe20000010023 */
[----:B------:R-:W-:Y:S01]  /*0e60*/  SHF.L.U32 R35, R4, 0x10, RZ ;  /* 0x0000001004237819 */ /* 0x000fe200000006ff */
[----:B------:R-:W-:Y:S01]  /*0e70*/  FMUL.FTZ R34, R39, R42 ;  /* 0x0000002a27227220 */ /* 0x000fe20000410000 */
[----:B------:R-:W-:-:S03]  /*0e80*/  FADD.FTZ R42, R30, -R48 ;  /* 0x800000301e2a7221 */ /* 0x000fc60000010000 */
        /* <DEDUP_REMOVED lines=18> */
[----:B------:R-:W-:-:S02]  /*0fb0*/  LEA.HI R49, R50, R45, RZ, 0x3 ;  /* 0x0000002d32317211 */ /* 0x000fc400078f18ff */
[----:B------:R-:W-:Y:S02]  /*0fc0*/  SHF.L.U32 R45, R8, 0x10, RZ ;  /* 0x00000010082d7819 */ /* 0x000fe400000006ff */
[----:B------:R-:W-:-:S03]  /*0fd0*/  LEA.HI.SX32 R49, R49, R38, 0x1d ;  /* 0x0000002631317211 */ /* 0x000fc600078feaff */
[----:B------:R-:W-:-:S05]  /*0fe0*/  FFMA.FTZ R39, R48, R39, R45 ;  /* 0x0000002730277223 */ /* 0x000fca000001002d */
[----:B------:R-:W-:Y:S01]  /*0ff0*/  F2FP.BF16.F32.PACK_AB R32, R32, R39 ;  /* 0x000000272020723e */ /* 0x000fe200000010ff */
[----:B0-----:R-:W-:-:S05]  /*1000*/  IMAD.WIDE.U32 R42, R49, 0x10, R42 ;  /* 0x00000010312a7825 */ /* 0x001fca00078e002a */
[----:B------:R0:W-:Y:S02]  /*1010*/  STG.E.128 desc[UR6][R42.64], R32 ;  /* 0x000000202a007986 */ /* 0x0001e4000c101d06 */
.L_x_2709:
[----:B------:R-:W-:Y:S05]  /*1020*/  BSYNC.RECONVERGENT B0 ;  /* 0x0000000000007941 */ /* 0x000fea0003800200 */
.L_x_2708:
[----:B0-----:R-:W0:Y:S02]  /*1030*/  LDC.64 R32, c[0x0][0x380] ;  /* 0x0000e000ff207b82 */ /* 0x001e240000000a00 */
[----:B0-----:R-:W-:-:S04]  /*1040*/  LEA R36, R32, R36, 0x2 ;  /* 0x0000002420247211 */ /* 0x001fc800078e10ff */
[----:B------:R-:W-:-:S13]  /*1050*/  ISETP.GE.AND P0, PT, R36, R33, PT ;  /* 0x000000212400720c */ /* 0x000fda0003f06270 */
[----:B------:R-:W-:Y:S05]  /*1060*/  @!P0 BRA `(.L_x_2710) ;  /* 0xfffffff000b08947 */ /* 0x000fea000383ffff */
[----:B------:R-:W-:Y:S05]  /*1070*/  EXIT ;  /* 0x000000000000794d */ /* 0x000fea0003800000 */
.L_x_2704:
[----:B------:R-:W1:Y:S08]  /*1080*/  LDC.64 R28, c[0x0][0x3f0] ;  /* 0x0000fc00ff1c7b82 */ /* 0x000e700000000a00 */
[----:B------:R-:W2:Y:S01]  /*1090*/  LDC.64 R46, c[0x0][0x3f8] ;  /* 0x0000fe00ff2e7b82 */ /* 0x000ea20000000a00 */
[----:B-1----:R-:W-:-:S06]  /*10a0*/  IMAD.WIDE R28, R36, 0x4, R28 ;  /* 0x00000004241c7825 */ /* 0x002fcc00078e021c */
[----:B------:R-:W3:Y:S01]  /*10b0*/  LDG.E R28, desc[UR6][R28.64] ;  /* 0x000000061c1c7981 */ /* 0x000ee2000c1e1900 */
[----:B--2---:R-:W-:-:S06]  /*10c0*/  IMAD.WIDE R46, R36, 0x4, R46 ;  /* 0x00000004242e7825 */ /* 0x004fcc00078e022e */
[----:B------:R1:W5:Y:S01]  /*10d0*/  LDG.E R46, desc[UR6][R46.64] ;  /* 0x000000062e2e7981 */ /* 0x000362000c1e1900 */
[----:B------:R-:W-:Y:S01]  /*10e0*/  ISETP.GT.U32.AND P0, PT, R37, -0x21, PT ;  /* 0xffffffdf2500780c */ /* 0x000fe20003f04070 */
[----:B------:R-:W-:Y:S01]  /*10f0*/  BSSY.RECONVERGENT B0, `(.L_x_2711) ;  /* 0x000004c000007945 */ /* 0x000fe20003800200 */
[----:B---3--:R-:W-:-:S13]  /*1100*/  ISETP.GE.AND P1, PT, R28, 0x1, PT ;  /* 0x000000011c00780c */ /* 0x008fda0003f26270 */
[----:B------:R-:W2:Y:S01]  /*1110*/  @P1 LDC R31, c[0x0][0x388] ;  /* 0x0000e200ff1f1b82 */ /* 0x000ea20000000800 */
[----:B------:R-:W-:Y:S02]  /*1120*/  @P1 IADD3 R30, PT, PT, R28, -0x1, RZ ;  /* 0xffffffff1c1e1810 */ /* 0x000fe40007ffe0ff */
[----:B------:R-:W-:Y:S02]  /*1130*/  CS2R R28, SRZ ;  /* 0x00000000001c7805 */ /* 0x000fe4000001ff00 */
[----:B------:R-:W-:Y:S01]  /*1140*/  @P1 MOV R29, RZ ;  /* 0x000000ff001d1202 */ /* 0x000fe20000000f00 */
[----:B--2---:R-:W-:-:S05]  /*1150*/  @P1 IMAD R30, R30, R31, RZ ;  /* 0x0000001f1e1e1224 */ /* 0x004fca00078e02ff */
[----:B------:R-:W-:-:S04]  /*1160*/  @P1 SHF.R.S32.HI R31, RZ, 0x1f, R30 ;  /* 0x0000001fff1f1819 */ /* 0x000fc8000001141e */
[----:B------:R-:W-:-:S04]  /*1170*/  @P1 LEA.HI R31, R31, R30, RZ, 0x3 ;  /* 0x0000001e1f1f1211 */ /* 0x000fc800078f18ff */
[----:B------:R-:W-:Y:S01]  /*1180*/  @P1 LEA.HI.SX32 R28, R31, R38, 0x1d ;  /* 0x000000261f1c1211 */ /* 0x000fe200078feaff */
[----:B-1----:R-:W-:Y:S06]  /*1190*/  @P0 BRA `(.L_x_2712) ;  /* 0x0000000400040947 */ /* 0x002fec0003800000 */
[----:B------:R-:W1:Y:S08]  /*11a0*/  @P1 LDC.64 R20, c[0x0][0x390] ;  /* 0x0000e400ff141b82 */ /* 0x000e700000000a00 */
[----:B------:R-:W2:Y:S01]  /*11b0*/  @P1 LDC R31, c[0x0][0x40c] ;  /* 0x00010300ff1f1b82 */ /* 0x000ea20000000800 */
[----:B------:R-:W-:-:S07]  /*11c0*/  IMAD R27, R36, UR10, RZ ;  /* 0x0000000a241b7c24 */ /* 0x000fce000f8e02ff */
[----:B------:R-:W3:Y:S01]  /*11d0*/  @P1 LDC R30, c[0x0][0x40c] ;  /* 0x00010300ff1e1b82 */ /* 0x000ee20000000800 */
[----:B-1----:R-:W-:-:S07]  /*11e0*/  @P1 LEA R20, P0, R28, R20, 0x4 ;  /* 0x000000141c141211 */ /* 0x002fce00078020ff */
[----:B------:R-:W1:Y:S01]  /*11f0*/  @P1 LDC R23, c[0x0][0x40c] ;  /* 0x00010300ff171b82 */ /* 0x000e620000000800 */
[----:B------:R-:W-:-:S05]  /*1200*/  @P1 LEA.HI.X R21, R28, R21, R29, 0x4, P0 ;  /* 0x000000151c151211 */ /* 0x000fca00000f241d */
[----:B------:R-:W4:Y:S02]  /*1210*/  @P1 LDG.E.64 R34, desc[UR6][R20.64] ;  /* 0x0000000614221981 */ /* 0x000f24000c1e1b00 */
[----:B------:R-:W0:Y:S02]  /*1220*/  @P1 LDC R28, c[0x0][0x40c] ;  /* 0x00010300ff1c1b82 */ /* 0x000e240000000800 */
[----:B------:R2:W3:Y:S01]  /*1230*/  @P1 LDG.E.64 R40, desc[UR6][R20.64+0x8] ;  /* 0x0000080614281981 */ /* 0x0004e2000c1e1b00 */
[----:B------:R-:W-:Y:S02]  /*1240*/  SHF.R.S32.HI R26, RZ, 0x1f, R27 ;  /* 0x0000001fff1a7819 */ /* 0x000fe4000001141b */
[----:B------:R-:W-:-:S03]  /*1250*/  @P1 SHF.L.U32 R33, R16, 0x10, RZ ;  /* 0x0000001010211819 */ /* 0x000fc600000006ff */
[----:B------:R-:W1:Y:S01]  /*1260*/  @P1 LDC R29, c[0x0][0x40c] ;  /* 0x00010300ff1d1b82 */ /* 0x000e620000000800 */
[----:B------:R-:W-:Y:S02]  /*1270*/  LEA.HI R27, R26, R27, RZ, 0x3 ;  /* 0x0000001b1a1b7211 */ /* 0x000fe400078f18ff */
[----:B------:R-:W-:Y:S02]  /*1280*/  @P1 SHF.L.U32 R47, R0, 0x10, RZ ;  /* 0x00000010002f1819 */ /* 0x000fe400000006ff */
[----:B------:R-:W-:Y:S02]  /*1290*/  @P1 SHF.L.U32 R42, R17, 0x10, RZ ;  /* 0x00000010112a1819 */ /* 0x000fe400000006ff */
[----:B------:R-:W-:Y:S01]  /*12a0*/  @P1 SHF.L.U32 R44, R2, 0x10, RZ ;  /* 0x00000010022c1819 */ /* 0x000fe200000006ff */
[----:B------:R-:W1:Y:S01]  /*12b0*/  @P1 LDC R26, c[0x0][0x40c] ;  /* 0x00010300ff1a1b82 */ /* 0x000e620000000800 */
[----:B------:R-:W-:-:S07]  /*12c0*/  @P1 SHF.L.U32 R48, R18, 0x10, RZ ;  /* 0x0000001012301819 */ /* 0x000fce00000006ff */
[----:B------:R-:W1:Y:S01]  /*12d0*/  @P1 LDC R22, c[0x0][0x40c] ;  /* 0x00010300ff161b82 */ /* 0x000e620000000800 */
[C---:B----4-:R-:W-:Y:S02]  /*12e0*/  @P1 PRMT R25, R34.reuse, 0x7632, R25 ;  /* 0x0000763222191816 */ /* 0x050fe40000000019 */
[----:B--2---:R-:W-:Y:S02]  /*12f0*/  @P1 SHF.L.U32 R20, R35, 0x10, RZ ;  /* 0x0000001023141819 */ /* 0x004fe400000006ff */
[----:B------:R-:W-:Y:S02]  /*1300*/  @P1 SHF.L.U32 R25, R25, 0x10, RZ ;  /* 0x0000001019191819 */ /* 0x000fe400000006ff */
[----:B------:R-:W-:Y:S02]  /*1310*/  @P1 SHF.L.U32 R24, R34, 0x10, RZ ;  /* 0x0000001022181819 */ /* 0x000fe400000006ff */
[----:B------:R-:W-:Y:S01]  /*1320*/  PRMT R21, R35, 0x7632, R21 ;  /* 0x0000763223157816 */ /* 0x000fe20000000015 */
[----:B0-----:R-:W-:Y:S01]  /*1330*/  @P1 FMUL.FTZ R28, R25, R28 ;  /* 0x0000001c191c1220 */ /* 0x001fe20000410000 */
[----:B------:R-:W-:Y:S01]  /*1340*/  @P1 FMUL.FTZ R25, R20, R31 ;  /* 0x0000001f14191220 */ /* 0x000fe20000410000 */
[----:B---3--:R-:W-:Y:S01]  /*1350*/  PRMT R20, R40, 0x7632, R20 ;  /* 0x0000763228147816 */ /* 0x008fe20000000014 */
[----:B-1----:R-:W-:Y:S01]  /*1360*/  @P1 FMUL.FTZ R24, R24, R29 ;  /* 0x0000001d18181220 */ /* 0x002fe20000410000 */
[----:B------:R-:W-:-:S02]  /*1370*/  @P1 SHF.L.U32 R32, R21, 0x10, RZ ;  /* 0x0000001015201819 */ /* 0x000fc400000006ff */
[----:B------:R-:W-:Y:S02]  /*1380*/  @P1 SHF.L.U32 R29, R20, 0x10, RZ ;  /* 0x00000010141d1819 */ /* 0x000fe400000006ff */
[----:B------:R-:W-:Y:S02]  /*1390*/  CS2R R20, SRZ ;  /* 0x0000000000147805 */ /* 0x000fe4000001ff00 */
[----:B------:R-:W-:Y:S01]  /*13a0*/  @P1 PRMT R45, R41, 0x7610, R45 ;  /* 0x00007610292d1816 */ /* 0x000fe2000000002d */
[----:B------:R-:W-:Y:S01]  /*13b0*/  @P1 FMUL.FTZ R20, R33, R24 ;  /* 0x0000001821141220 */ /* 0x000fe20000410000 */
[----:B------:R-:W-:Y:S01]  /*13c0*/  @P1 FMUL.FTZ R21, R28, R47 ;  /* 0x0000002f1c151220 */ /* 0x000fe20000410000 */
[----:B------:R-:W0:Y:S01]  /*13d0*/  @P1 LDC R33, c[0x0][0x40c] ;  /* 0x00010300ff211b82 */ /* 0x000e220000000800 */
[----:B------:R-:W-:Y:S01]  /*13e0*/  @P1 FMUL.FTZ R30, R29, R30 ;  /* 0x0000001e1d1e1220 */ /* 0x000fe20000410000 */
[----:B------:R-:W-:Y:S01]  /*13f0*/  @P1 PRMT R43, R40, 0x7610, R43 ;  /* 0x00007610282b1816 */ /* 0x000fe2000000002b */
[----:B------:R-:W-:Y:S01]  /*1400*/  @P1 FMUL.FTZ R31, R32, R23 ;  /* 0x00000017201f1220 */ /* 0x000fe20000410000 */
[----:B------:R-:W-:Y:S01]  /*1410*/  @P1 SHF.L.U32 R47, R45, 0x10, RZ ;  /* 0x000000102d2f1819 */ /* 0x000fe200000006ff */
[----:B------:R-:W-:Y:S01]  /*1420*/  HFMA2 R24, -RZ, RZ, 0, 0 ;  /* 0x00000000ff187431 */ /* 0x000fe200000001ff */
[----:B------:R-:W-:-:S02]  /*1430*/  @P1 SHF.L.U32 R39, R43, 0x10, RZ ;  /* 0x000000102b271819 */ /* 0x000fc400000006ff */
[----:B------:R-:W1:Y:S01]  /*1440*/  LDC.64 R28, c[0x0][0x3a8] ;  /* 0x0000ea00ff1c7b82 */ /* 0x000e620000000a00 */
[----:B------:R-:W-:Y:S01]  /*1450*/  @P1 FMUL.FTZ R32, R47, R26 ;  /* 0x0000001a2f201220 */ /* 0x000fe20000410000 */
[----:B------:R-:W-:Y:S01]  /*1460*/  PRMT R26, R41, 0x7632, R26 ;  /* 0x00007632291a7816 */ /* 0x000fe2000000001a */
[----:B------:R-:W-:Y:S01]  /*1470*/  @P1 FMUL.FTZ R39, R39, R22 ;  /* 0x0000001627271220 */ /* 0x000fe20000410000 */
[----:B------:R-:W-:Y:S02]  /*1480*/  CS2R R22, SRZ ;  /* 0x0000000000167805 */ /* 0x000fe4000001ff00 */
[----:B------:R-:W-:Y:S01]  /*1490*/  @P1 SHF.L.U32 R47, R19, 0x10, RZ ;  /* 0x00000010132f1819 */ /* 0x000fe200000006ff */
[----:B------:R-:W-:Y:S01]  /*14a0*/  @P1 FMUL.FTZ R22, R25, R42 ;  /* 0x0000002a19161220 */ /* 0x000fe20000410000 */
[----:B------:R-:W-:Y:S01]  /*14b0*/  @P1 FMUL.FTZ R23, R31, R44 ;  /* 0x0000002c1f171220 */ /* 0x000fe20000410000 */
[----:B------:R-:W-:Y:S01]  /*14c0*/  PRMT R44, R19, 0x7632, R44 ;  /* 0x00007632132c7816 */ /* 0x000fe2000000002c */
[----:B------:R-:W-:Y:S01]  /*14d0*/  @P1 FMUL.FTZ R24, R39, R48 ;  /* 0x0000003027181220 */ /* 0x000fe20000410000 */
[----:B------:R-:W-:-:S02]  /*14e0*/  @P1 SHF.L.U32 R42, R26, 0x10, RZ ;  /* 0x000000101a2a1819 */ /* 0x000fc400000006ff */
[----:B------:R-:W-:Y:S02]  /*14f0*/  @P1 SHF.L.U32 R39, R3, 0x10, RZ ;  /* 0x0000001003271819 */ /* 0x000fe400000006ff */
[----:B------:R-:W-:Y:S02]  /*1500*/  LEA.HI.SX32 R31, R27, R38, 0x1d ;  /* 0x000000261b1f7211 */ /* 0x000fe400078feaff */
[----:B------:R-:W-:Y:S02]  /*1510*/  CS2R R26, SRZ ;  /* 0x00000000001a7805 */ /* 0x000fe4000001ff00 */
[----:B------:R-:W-:Y:S01]  /*1520*/  @P1 SHF.L.U32 R44, R44, 0x10, RZ ;  /* 0x000000102c2c1819 */ /* 0x000fe200000006ff */
[----:B0-----:R-:W-:Y:S01]  /*1530*/  @P1 FMUL.FTZ R33, R42, R33 ;  /* 0x000000212a211220 */ /* 0x001fe20000410000 */
[----:B------:R-:W-:Y:S01]  /*1540*/  MOV R25, RZ ;  /* 0x000000ff00197202 */ /* 0x000fe20000000f00 */
[----:B------:R-:W-:Y:S01]  /*1550*/  @P1 FMUL.FTZ R25, R30, R39 ;  /* 0x000000271e191220 */ /* 0x000fe20000410000 */
[----:B------:R-:W-:Y:S01]  /*1560*/  @P1 FMUL.FTZ R26, R32, R47 ;  /* 0x0000002f201a1220 */ /* 0x000fe20000410000 */
[----:B------:R-:W-:Y:S01]  /*1570*/  @P1 FMUL.FTZ R27, R33, R44 ;  /* 0x0000002c211b1220 */ /* 0x000fe20000410000 */
[----:B-1----:R-:W-:-:S05]  /*1580*/  IMAD.WIDE.U32 R28, R31, 0x20, R28 ;  /* 0x000000201f1c7825 */ /* 0x002fca00078e001c */
[----:B------:R1:W-:Y:S04]  /*1590*/  STG.E.128 desc[UR6][R28.64], R20 ;  /* 0x000000141c007986 */ /* 0x0003e8000c101d06 */
[----:B------:R1:W-:Y:S02]  /*15a0*/  STG.E.128 desc[UR6][R28.64+0x10], R24 ;  /* 0x000010181c007986 */ /* 0x0003e4000c101d06 */
.L_x_2712:
[----:B0-----:R-:W-:Y:S05]  /*15b0*/  BSYNC.RECONVERGENT B0 ;  /* 0x0000000000007941 */ /* 0x001fea0003800200 */
.L_x_2711:
        /* <DEDUP_REMOVED lines=54> */
.L_x_2739:
        /* <DEDUP_REMOVED lines=50> */
[--C-:B------:R-:W-:Y:S01]  /*1c40*/  FADD.FTZ R32, R27, -R48.reuse ;  /* 0x800000301b207221 */ /* 0x100fe20000010000 */
[----:B------:R-:W-:Y:S01]  /*1c50*/  SHF.L.U32 R50, R11, 0x10, RZ ;  /* 0x000000100b327819 */ /* 0x000fe200000006ff */
[----:B------:R-:W-:Y:S01]  /*1c60*/  FADD.FTZ R48, R20, -R48 ;  /* 0x8000003014307221 */ /* 0x000fe20000010000 */
[----:B------:R-:W-:Y:S01]  /*1c70*/  SHF.L.U32 R33, R5, 0x10, RZ ;  /* 0x0000001005217819 */ /* 0x000fe200000006ff */
[----:B------:R-:W-:Y:S01]  /*1c80*/  FMUL.FTZ R32, R39, R32 ;  /* 0x0000002027207220 */ /* 0x000fe20000410000 */
[----:B------:R-:W-:Y:S01]  /*1c90*/  SHF.L.U32 R49, R7, 0x10, RZ ;  /* 0x0000001007317819 */ /* 0x000fe200000006ff */
[----:B------:R-:W-:Y:S01]  /*1ca0*/  FFMA.FTZ R31, R31, R44, R50 ;  /* 0x0000002c1f1f7223 */ /* 0x000fe20000010032 */
[----:B------:R-:W-:Y:S01]  /*1cb0*/  IADD3 R46, PT, PT, R46, -0x1, RZ ;  /* 0xffffffff2e2e7810 */ /* 0x000fe20007ffe0ff */
[----:B------:R-:W-:Y:S01]  /*1cc0*/  FMUL.FTZ R48, R39, R48 ;  /* 0x0000003027307220 */ /* 0x000fe20000410000 */
[----:B------:R-:W-:Y:S01]  /*1cd0*/  SHF.L.U32 R39, R12, 0x10, RZ ;  /* 0x000000100c277819 */ /* 0x000fe200000006ff */
[----:B------:R-:W-:Y:S01]  /*1ce0*/  FFMA.FTZ R44, R32, R33, R49 ;  /* 0x00000021202c7223 */ /* 0x000fe20000010031 */
[----:B------:R-:W-:Y:S01]  /*1cf0*/  SHF.L.U32 R51, R8, 0x10, RZ ;  /* 0x0000001008337819 */ /* 0x000fe200000006ff */
[----:B------:R-:W0:Y:S01]  /*1d00*/  LDC.64 R32, c[0x0][0x428] ;  /* 0x00010a00ff207b82 */ /* 0x000e220000000a00 */
[----:B------:R-:W-:Y:S01]  /*1d10*/  IMAD R46, R46, UR10, RZ ;  /* 0x0000000a2e2e7c24 */ /* 0x000fe2000f8e02ff */
[----:B------:R-:W-:-:S02]  /*1d20*/  F2FP.BF16.F32.PACK_AB R30, R30, R47 ;  /* 0x0000002f1e1e723e */ /* 0x000fc400000010ff */
[----:B------:R-:W-:Y:S01]  /*1d30*/  FFMA.FTZ R39, R48, R39, R51 ;  /* 0x0000002730277223 */ /* 0x000fe20000010033 */
[----:B------:R-:W-:Y:S02]  /*1d40*/  F2FP.BF16.F32.PACK_AB R31, R44, R31 ;  /* 0x0000001f2c1f723e */ /* 0x000fe400000010ff */
[----:B------:R-:W-:Y:S02]  /*1d50*/  SHF.R.S32.HI R49, RZ, 0x1f, R46 ;  /* 0x0000001fff317819 */ /* 0x000fe4000001142e */
[----:B------:R-:W-:Y:S02]  /*1d60*/  F2FP.BF16.F32.PACK_AB R29, R29, R42 ;  /* 0x0000002a1d1d723e */ /* 0x000fe400000010ff */
[----:B------:R-:W-:Y:S02]  /*1d70*/  LEA.HI R49, R49, R46, RZ, 0x3 ;  /* 0x0000002e31317211 */ /* 0x000fe400078f18ff */
[----:B------:R-:W-:Y:S02]  /*1d80*/  F2FP.BF16.F32.PACK_AB R28, R28, R39 ;  /* 0x000000271c1c723e */ /* 0x000fe400000010ff */
[----:B------:R-:W-:-:S05]  /*1d90*/  LEA.HI.SX32 R49, R49, R38, 0x1d ;  /* 0x0000002631317211 */ /* 0x000fca00078feaff */
[----:B0-----:R-:W-:-:S05]  /*1da0*/  IMAD.WIDE.U32 R32, R49, 0x10, R32 ;  /* 0x0000001031207825 */ /* 0x001fca00078e0020 */
[----:B------:R1:W-:Y:S02]  /*1db0*/  STG.E.128 desc[UR6][R32.64], R28 ;  /* 0x0000001c20007986 */ /* 0x0003e4000c101d06 */
.L_x_2715:
[----:B------:R-:W-:Y:S05]  /*1dc0*/  BSYNC.RECONVERGENT B0 ;  /* 0x0000000000007941 */ /* 0x000fea0003800200 */
.L_x_2714:
[----:B01----:R-:W0:Y:S02]  /*1dd0*/  LDC.64 R28, c[0x0][0x380] ;  /* 0x0000e000ff1c7b82 */ /* 0x003e240000000a00 */
[----:B0-----:R-:W-:-:S04]  /*1de0*/  LEA R36, R28, R36, 0x2 ;  /* 0x000000241c247211 */ /* 0x001fc800078e10ff */
[----:B------:R-:W-:-:S13]  /*1df0*/  ISETP.GE.AND P0, PT, R36, R29, PT ;  /* 0x0000001d2400720c */ /* 0x000fda0003f06270 */
[----:B------:R-:W-:Y:S05]  /*1e00*/  @!P0 BRA `(.L_x_2704) ;  /* 0xfffffff0009c8947 */ /* 0x000fea000383ffff */
[----:B------:R-:W-:Y:S05]  /*1e10*/  EXIT ;  /* 0x000000000000794d */ /* 0x000fea0003800000 */
.L_x_2707:
[----:B------:R-:W-:Y:S01]  /*1e20*/  HFMA2 R33, -RZ, RZ, 0, 5.9604644775390625e-08 ;  /* 0x00000001ff217431 */ /* 0x000fe200000001ff */
[----:B------:R-:W-:Y:S01]  /*1e30*/  BSSY B0, `(.L_x_2716) ;  /* 0x0000006000007945 */ /* 0x000fe20003800000 */
[----:B------:R-:W-:Y:S02]  /*1e40*/  MOV R39, 0x1f ;  /* 0x0000001f00277802 */ /* 0x000fe40000000f00 */
[----:B------:R-:W-:-:S07]  /*1e50*/  MOV R42, 0xffffffff ;  /* 0xffffffff002a7802 */ /* 0x000fce0000000f00 */
[----:B-----5:R-:W-:Y:S05]  /*1e60*/  WARPSYNC.COLLECTIVE R42, `(.L_x_2717) ;  /* 0x000000002a087348 */ /* 0x020fea0003c00000 */
[----:B------:R0:W1:Y:S02]  /*1e70*/  SHFL.BFLY P0, R44, R32, R33, R39 ;  /* 0x0c000021202c7389 */ /* 0x0000640000000027 */
[----:B01---5:R-:W-:Y:S05]  /*1e80*/  ENDCOLLECTIVE ;  /* 0x000000000000791b */ /* 0x023fea0003800000 */
.L_x_2717:
[----:B------:R-:W-:Y:S05]  /*1e90*/  BSYNC B0 ;  /* 0x0000000000007941 */ /* 0x000fea0003800000 */
.L_x_2716:
        /* <DEDUP_REMOVED lines=9> */
.L_x_2718:
[----:B------:R-:W-:Y:S02]  /*1f30*/  HFMA2 R33, -RZ, RZ, 0, 2.384185791015625e-07 ;  /* 0x00000004ff217431 */ /* 0x000fe400000001ff */
[----:B------:R-:W-:-:S05]  /*1f40*/  FADD.FTZ R35, R34, R44 ;  /* 0x0000002c22237221 */ /* 0x000fca0000010000 */
[----:B------:R-:W-:-:S07]  /*1f50*/  MOV R32, R35 ;  /* 0x0000002300207202 */ /* 0x000fce0000000f00 */
[----:B------:R-:W-:Y:S05]  /*1f60*/  WARPSYNC.COLLECTIVE R42, `(.L_x_2719) ;  /* 0x000000002a087348 */ /* 0x000fea0003c00000 */
[----:B------:R0:W1:Y:S02]  /*1f70*/  SHFL.BFLY P0, R44, R32, R33, R39 ;  /* 0x0c000021202c7389 */ /* 0x0000640000000027 */
[----:B01----:R-:W-:Y:S05]  /*1f80*/  ENDCOLLECTIVE ;  /* 0x000000000000791b */ /* 0x003fea0003800000 */
.L_x_2719:
[----:B------:R-:W-:Y:S02]  /*1f90*/  HFMA2 R33, -RZ, RZ, 0, 4.76837158203125e-07 ;  /* 0x00000008ff217431 */ /* 0x000fe400000001ff */
[----:B------:R-:W-:-:S05]  /*1fa0*/  FADD.FTZ R48, R35, R44 ;  /* 0x0000002c23307221 */ /* 0x000fca0000010000 */
[----:B------:R-:W-:-:S07]  /*1fb0*/  MOV R32, R48 ;  /* 0x0000003000207202 */ /* 0x000fce0000000f00 */
[----:B------:R-:W-:Y:S05]  /*1fc0*/  WARPSYNC.COLLECTIVE R42, `(.L_x_2720) ;  /* 0x000000002a087348 */ /* 0x000fea0003c00000 */
[----:B------:R0:W1:Y:S02]  /*1fd0*/  SHFL.BFLY P0, R44, R32, R33, R39 ;  /* 0x0c000021202c7389 */ /* 0x0000640000000027 */
[----:B01----:R-:W-:Y:S05]  /*1fe0*/  ENDCOLLECTIVE ;  /* 0x000000000000791b */ /* 0x003fea0003800000 */
.L_x_2720:
[----:B------:R-:W-:Y:S02]  /*1ff0*/  HFMA2 R33, -RZ, RZ, 0, 9.5367431640625e-07 ;  /* 0x00000010ff217431 */ /* 0x000fe400000001ff */
[----:B------:R-:W-:-:S05]  /*2000*/  FADD.FTZ R49, R48, R44 ;  /* 0x0000002c30317221 */ /* 0x000fca0000010000 */
[----:B------:R-:W-:-:S07]  /*2010*/  MOV R32, R49 ;  /* 0x0000003100207202 */ /* 0x000fce0000000f00 */
[----:B------:R-:W-:Y:S05]  /*2020*/  WARPSYNC.COLLECTIVE R42, `(.L_x_2721) ;  /* 0x000000002a087348 */ /* 0x000fea0003c00000 */
[----:B------:R0:W1:Y:S02]  /*2030*/  SHFL.BFLY P0, R44, R32, R33, R39 ;  /* 0x0c000021202c7389 */ /* 0x0000640000000027 */
[----:B01----:R-:W-:Y:S05]  /*2040*/  ENDCOLLECTIVE ;  /* 0x000000000000791b */ /* 0x003fea0003800000 */
.L_x_2721:
        /* <DEDUP_REMOVED lines=23> */
.L_x_2722:
[----:B------:R-:W-:Y:S02]  /*21c0*/  HFMA2 R33, -RZ, RZ, 0, 1.1920928955078125e-07 ;  /* 0x00000002ff217431 */ /* 0x000fe400000001ff */
[----:B------:R-:W-:-:S05]  /*21d0*/  FADD.FTZ R34, R32, R44 ;  /* 0x0000002c20227221 */ /* 0x000fca0000010000 */
[----:B------:R-:W-:-:S07]  /*21e0*/  MOV R32, R34 ;  /* 0x0000002200207202 */ /* 0x000fce0000000f00 */
[----:B------:R-:W-:Y:S05]  /*21f0*/  WARPSYNC.COLLECTIVE R42, `(.L_x_2723) ;  /* 0x000000002a087348 */ /* 0x000fea0003c00000 */
[----:B------:R0:W1:Y:S02]  /*2200*/  SHFL.BFLY P0, R44, R32, R33, R39 ;  /* 0x0c000021202c7389 */ /* 0x0000640000000027 */
[----:B01----:R-:W-:Y:S05]  /*2210*/  ENDCOLLECTIVE ;  /* 0x000000000000791b */ /* 0x003fea0003800000 */
.L_x_2723:
[----:B------:R-:W-:Y:S02]  /*2220*/  HFMA2 R33, -RZ, RZ, 0, 2.384185791015625e-07 ;  /* 0x00000004ff217431 */ /* 0x000fe400000001ff */
[----:B------:R-:W-:-:S05]  /*2230*/  FADD.FTZ R35, R34, R44 ;  /* 0x0000002c22237221 */ /* 0x000fca0000010000 */
[----:B------:R-:W-:-:S07]  /*2240*/  MOV R32, R35 ;  /* 0x0000002300207202 */ /* 0x000fce0000000f00 */
[----:B------:R-:W-:Y:S05]  /*2250*/  WARPSYNC.COLLECTIVE R42, `(.L_x_2724) ;  /* 0x000000002a087348 */ /* 0x000fea0003c00000 */
[----:B------:R0:W1:Y:S02]  /*2260*/  SHFL.BFLY P0, R44, R32, R33, R39 ;  /* 0x0c000021202c7389 */ /* 0x0000640000000027 */
[----:B01----:R-:W-:Y:S05]  /*2270*/  ENDCOLLECTIVE ;  /* 0x000000000000791b */ /* 0x003fea0003800000 */
.L_x_2724:
[----:B------:R-:W-:Y:S02]  /*2280*/  HFMA2 R33, -RZ, RZ, 0, 4.76837158203125e-07 ;  /* 0x00000008ff217431 */ /* 0x000fe400000001ff */
[----:B------:R-:W-:-:S05]  /*2290*/  FADD.FTZ R48, R35, R44 ;  /* 0x0000002c23307221 */ /* 0x000fca0000010000 */
[----:B------:R-:W-:-:S07]  /*22a0*/  MOV R32, R48 ;  /* 0x0000003000207202 */ /* 0x000fce0000000f00 */
[----:B------:R-:W-:Y:S05]  /*22b0*/  WARPSYNC.COLLECTIVE R42, `(.L_x_2725) ;  /* 0x000000002a087348 */ /* 0x000fea0003c00000 */
[----:B------:R0:W1:Y:S02]  /*22c0*/  SHFL.BFLY P0, R44, R32, R33, R39 ;  /* 0x0c000021202c7389 */ /* 0x0000640000000027 */
[----:B01----:R-:W-:Y:S05]  /*22d0*/  ENDCOLLECTIVE ;  /* 0x000000000000791b */ /* 0x003fea0003800000 */
.L_x_2725:
[----:B------:R-:W-:Y:S02]  /*22e0*/  HFMA2 R33, -RZ, RZ, 0, 9.5367431640625e-07 ;  /* 0x00000010ff217431 */ /* 0x000fe400000001ff */
[----:B------:R-:W-:-:S05]  /*22f0*/  FADD.FTZ R49, R48, R44 ;  /* 0x0000002c30317221 */ /* 0x000fca0000010000 */
[----:B------:R-:W-:-:S07]  /*2300*/  MOV R32, R49 ;  /* 0x0000003100207202 */ /* 0x000fce0000000f00 */
[----:B------:R-:W-:Y:S05]  /*2310*/  WARPSYNC.COLLECTIVE R42, `(.L_x_2726) ;  /* 0x000000002a087348 */ /* 0x000fea0003c00000 */
[----:B------:R0:W1:Y:S02]  /*2320*/  SHFL.BFLY P0, R44, R32, R33, R39 ;  /* 0x0c000021202c7389 */ /* 0x0000640000000027 */
[----:B01----:R-:W-:Y:S05]  /*2330*/  ENDCOLLECTIVE ;  /* 0x000000000000791b */ /* 0x003fea0003800000 */
.L_x_2726:
[----:B------:R-:W-:Y:S05]  /*2340*/  BRA `(.L_x_2727) ;  /* 0xffffffe800107947 */ /* 0x000fea000383ffff */
.L_x_2713:
[----:B------:R-:W-:Y:S01]  /*2350*/  HFMA2 R39, -RZ, RZ, 0, 1.847743988037109375e-06 ;  /* 0x0000001fff277431 */ /* 0x000fe200000001ff */
[----:B------:R-:W-:Y:S01]  /*2360*/  BSSY B0, `(.L_x_2728) ;  /* 0x0000006000007945 */ /* 0x000fe20003800000 */
[----:B------:R-:W-:Y:S02]  /*2370*/  MOV R33, 0x1 ;  /* 0x0000000100217802 */ /* 0x000fe40000000f00 */
[----:B------:R-:W-:-:S07]  /*2380*/  MOV R42, 0xffffffff ;  /* 0xffffffff002a7802 */ /* 0x000fce0000000f00 */
[----:B-----5:R-:W-:Y:S05]  /*2390*/  WARPSYNC.COLLECTIVE R42, `(.L_x_2729) ;  /* 0x000000002a087348 */ /* 0x020fea0003c00000 */
[----:B------:R0:W1:Y:S02]  /*23a0*/  SHFL.BFLY P0, R44, R32, R33, R39 ;  /* 0x0c000021202c7389 */ /* 0x0000640000000027 */
[----:B01---5:R-:W-:Y:S05]  /*23b0*/  ENDCOLLECTIVE ;  /* 0x000000000000791b */ /* 0x023fea0003800000 */
.L_x_2729:
[----:B------:R-:W-:Y:S05]  /*23c0*/  BSYNC B0 ;  /* 0x0000000000007941 */ /* 0x000fea0003800000 */
.L_x_2728:
        /* <DEDUP_REMOVED lines=8> */
.L_x_2730:
[----:B------:R-:W-:Y:S02]  /*2450*/  HFMA2 R33, -RZ, RZ, 0, 2.384185791015625e-07 ;  /* 0x00000004ff217431 */ /* 0x000fe400000001ff */
[----:B------:R-:W-:-:S05]  /*2460*/  FADD.FTZ R29, R32, R44 ;  /* 0x0000002c201d7221 */ /* 0x000fca0000010000 */
[----:B------:R-:W-:-:S07]  /*2470*/  MOV R32, R29 ;  /* 0x0000001d00207202 */ /* 0x000fce0000000f00 */
[----:B------:R-:W-:Y:S05]  /*2480*/  WARPSYNC.COLLECTIVE R42, `(.L_x_2731) ;  /* 0x000000002a087348 */ /* 0x000fea0003c00000 */
[----:B------:R0:W1:Y:S02]  /*2490*/  SHFL.BFLY P0, R44, R32, R33, R39 ;  /* 0x0c000021202c7389 */ /* 0x0000640000000027 */
[----:B01----:R-:W-:Y:S05]  /*24a0*/  ENDCOLLECTIVE ;  /* 0x000000000000791b */ /* 0x003fea0003800000 */
.L_x_2731:
[----:B------:R-:W-:Y:S02]  /*24b0*/  HFMA2 R33, -RZ, RZ, 0, 4.76837158203125e-07 ;  /* 0x00000008ff217431 */ /* 0x000fe400000001ff */
[----:B------:R-:W-:-:S05]  /*24c0*/  FADD.FTZ R30, R29, R44 ;  /* 0x0000002c1d1e7221 */ /* 0x000fca0000010000 */
[----:B------:R-:W-:-:S07]  /*24d0*/  MOV R32, R30 ;  /* 0x0000001e00207202 */ /* 0x000fce0000000f00 */
[----:B------:R-:W-:Y:S05]  /*24e0*/  WARPSYNC.COLLECTIVE R42, `(.L_x_2732) ;  /* 0x000000002a087348 */ /* 0x000fea0003c00000 */
[----:B------:R0:W1:Y:S02]  /*24f0*/  SHFL.BFLY P0, R44, R32, R33, R39 ;  /* 0x0c000021202c7389 */ /* 0x0000640000000027 */
[----:B01----:R-:W-:Y:S05]  /*2500*/  ENDCOLLECTIVE ;  /* 0x000000000000791b */ /* 0x003fea0003800000 */
.L_x_2732:
[----:B------:R-:W-:Y:S02]  /*2510*/  HFMA2 R33, -RZ, RZ, 0, 9.5367431640625e-07 ;  /* 0x00000010ff217431 */ /* 0x000fe400000001ff */
[----:B------:R-:W-:-:S05]  /*2520*/  FADD.FTZ R31, R30, R44 ;  /* 0x0000002c1e1f7221 */ /* 0x000fca0000010000 */
[----:B------:R-:W-:-:S07]  /*2530*/  MOV R32, R31 ;  /* 0x0000001f00207202 */ /* 0x000fce0000000f00 */
[----:B------:R-:W-:Y:S05]  /*2540*/  WARPSYNC.COLLECTIVE R42, `(.L_x_2733) ;  /* 0x000000002a087348 */ /* 0x000fea0003c00000 */
[----:B------:R0:W1:Y:S02]  /*2550*/  SHFL.BFLY P0, R44, R32, R33, R39 ;  /* 0x0c000021202c7389 */ /* 0x0000640000000027 */
[----:B01----:R-:W-:Y:S05]  /*2560*/  ENDCOLLECTIVE ;  /* 0x000000000000791b */ /* 0x003fea0003800000 */
.L_x_2733:
        /* <DEDUP_REMOVED lines=23> */
.L_x_2734:
[----:B------:R-:W-:Y:S02]  /*26e0*/  HFMA2 R33, -RZ, RZ, 0, 1.1920928955078125e-07 ;  /* 0x00000002ff217431 */ /* 0x000fe400000001ff */
[----:B------:R-:W-:-:S05]  /*26f0*/  FADD.FTZ R28, R32, R44 ;  /* 0x0000002c201c7221 */ /* 0x000fca0000010000 */
[----:B------:R-:W-:-:S07]  /*2700*/  MOV R32, R28 ;  /* 0x0000001c00207202 */ /* 0x000fce0000000f00 */
[----:B------:R-:W-:Y:S05]  /*2710*/  WARPSYNC.COLLECTIVE R42, `(.L_x_2735) ;  /* 0x000000002a087348 */ /* 0x000fea0003c00000 */
[----:B------:R0:W1:Y:S02]  /*2720*/  SHFL.BFLY P0, R44, R32, R33, R39 ;  /* 0x0c000021202c7389 */ /* 0x0000640000000027 */
[----:B01----:R-:W-:Y:S05]  /*2730*/  ENDCOLLECTIVE ;  /* 0x000000000000791b */ /* 0x003fea0003800000 */
.L_x_2735:
[----:B------:R-:W-:Y:S02]  /*2740*/  HFMA2 R33, -RZ, RZ, 0, 2.384185791015625e-07 ;  /* 0x00000004ff217431 */ /* 0x000fe400000001ff */
[----:B------:R-:W-:-:S05]  /*2750*/  FADD.FTZ R29, R28, R44 ;  /* 0x0000002c1c1d7221 */ /* 0x000fca0000010000 */
[----:B------:R-:W-:-:S07]  /*2760*/  MOV R32, R29 ;  /* 0x0000001d00207202 */ /* 0x000fce0000000f00 */
[----:B------:R-:W-:Y:S05]  /*2770*/  WARPSYNC.COLLECTIVE R42, `(.L_x_2736) ;  /* 0x000000002a087348 */ /* 0x000fea0003c00000 */
[----:B------:R0:W1:Y:S02]  /*2780*/  SHFL.BFLY P0, R44, R32, R33, R39 ;  /* 0x0c000021202c7389 */ /* 0x0000640000000027 */
[----:B01----:R-:W-:Y:S05]  /*2790*/  ENDCOLLECTIVE ;  /* 0x000000000000791b */ /* 0x003fea0003800000 */
.L_x_2736:
[----:B------:R-:W-:Y:S02]  /*27a0*/  HFMA2 R33, -RZ, RZ, 0, 4.76837158203125e-07 ;  /* 0x00000008ff217431 */ /* 0x000fe400000001ff */
[----:B------:R-:W-:-:S05]  /*27b0*/  FADD.FTZ R30, R29, R44 ;  /* 0x0000002c1d1e7221 */ /* 0x000fca0000010000 */
[----:B------:R-:W-:-:S07]  /*27c0*/  MOV R32, R30 ;  /* 0x0000001e00207202 */ /* 0x000fce0000000f00 */
[----:B------:R-:W-:Y:S05]  /*27d0*/  WARPSYNC.COLLECTIVE R42, `(.L_x_2737) ;  /* 0x000000002a087348 */ /* 0x000fea0003c00000 */
[----:B------:R0:W1:Y:S02]  /*27e0*/  SHFL.BFLY P0, R44, R32, R33, R39 ;  /* 0x0c000021202c7389 */ /* 0x0000640000000027 */
[----:B01----:R-:W-:Y:S05]  /*27f0*/  ENDCOLLECTIVE ;  /* 0x000000000000791b */ /* 0x003fea0003800000 */
.L_x_2737:
[----:B------:R-:W-:Y:S02]  /*2800*/  HFMA2 R33, -RZ, RZ, 0, 9.5367431640625e-07 ;  /* 0x00000010ff217431 */ /* 0x000fe400000001ff */
[----:B------:R-:W-:-:S05]  /*2810*/  FADD.FTZ R31, R30, R44 ;  /* 0x0000002c1e1f7221 */ /* 0x000fca0000010000 */
[----:B------:R-:W-:-:S07]  /*2820*/  MOV R32, R31 ;  /* 0x0000001f00207202 */ /* 0x000fce0000000f00 */
[----:B------:R-:W-:Y:S05]  /*2830*/  WARPSYNC.COLLECTIVE R42, `(.L_x_2738) ;  /* 0x000000002a087348 */ /* 0x000fea0003c00000 */
[----:B------:R0:W1:Y:S02]  /*2840*/  SHFL.BFLY P0, R44, R32, R33, R39 ;  /* 0x0c000021202c7389 */ /* 0x0000640000000027 */
[----:B01----:R-:W-:Y:S05]  /*2850*/  ENDCOLLECTIVE ;  /* 0x000000000000791b */ /* 0x003fea0003800000 */
.L_x_2738:
[----:B------:R-:W-:Y:S05]  /*2860*/  BRA `(.L_x_2739) ;  /* 0xfffffff0002c7947 */ /* 0x000fea000383ffff */
.L_x_2740:
        /* <DEDUP_REMOVED lines=9> */
.L_x_9089:


//--------------------- .text._ZN10layer_norm13ln_fwd_kernelINS_13Kernel_traitsI13__nv_bfloat16S2_fS2_fjLj256ELj1ELj4ELj1ELj16ENS_18Kernel_traits_baseILj256ES2_S2_fS2_fjLj128EEEEELb0ELb1ELb1ELb1EEEvNS_9FwdParamsE --------------------------
	.section	.text._ZN10layer_norm13ln_fwd_kernelINS_13Kernel_traitsI13__nv_bfloat16S2_fS2_fjLj256ELj1ELj4ELj1ELj16ENS_18Kernel_traits_baseILj256ES2_S2_fS2_fjLj128EEEEELb0ELb1ELb1ELb1EEEvNS_9FwdParamsE,"ax",@progbits
	.align	128
        .global         _ZN10layer_norm13ln_fwd_kernelINS_13Kernel_traitsI13__nv_bfloat16S2_fS2_fjLj256ELj1ELj4ELj1ELj16ENS_18Kernel_traits_baseILj256ES2_S2_fS2_fjLj128EEEEELb0ELb1ELb1ELb1EEEvNS_9FwdParamsE
        .type           _ZN10layer_norm13ln_fwd_kernelINS_13Kernel_traitsI13__nv_bfloat16S2_fS2_fjLj256ELj1ELj4ELj1ELj16ENS_18Kernel_traits_baseILj256ES2_S2_fS2_fjLj128EEEEELb0ELb1ELb1ELb1EEEvNS_9FwdParamsE,@function
        .size           _ZN10layer_norm13ln_fwd_kernelINS_13Kernel_traitsI13__nv_bfloat16S2_fS2_fjLj256ELj1ELj4ELj1ELj16ENS_18Kernel_traits_baseILj256ES2_S2_fS2_fjLj128EEEEELb0ELb1ELb1ELb1EEEvNS_9FwdParamsE,(.L_x_9090 - _ZN10layer_norm13ln_fwd_kernelINS_13Kernel_traitsI13__nv_bfloat16S2_fS2_fjLj256ELj1ELj4ELj1ELj16ENS_18Kernel_traits_baseILj256ES2_S2_fS2_fjLj128EEEEELb0ELb1ELb1ELb1EEEvNS_9FwdParamsE)
        .other          _ZN10layer_norm13ln_fwd_kernelINS_13Kernel_traitsI13__nv_bfloat16S2_fS2_fjLj256ELj1ELj4ELj1ELj16ENS_18Kernel_traits_baseILj256ES2_S2_fS2_fjLj128EEEEELb0ELb1ELb1ELb1EEEvNS_9FwdParamsE,@"STO_CUDA_ENTRY STV_DEFAULT"
_ZN10layer_norm13ln_fwd_kernelINS_13Kernel_traitsI13__nv_bfloat16S2_fS2_fjLj256ELj1ELj4ELj1ELj16ENS_18Kernel_traits_baseILj256ES2_S2_fS2_fjLj128EEEEELb0ELb1ELb1ELb1EEEvNS_9FwdParamsE:
.text._ZN10layer_norm13ln_fwd_kernelINS_13Kernel_traitsI13__nv_bfloat16S2_fS2_fjLj256ELj1ELj4ELj1ELj16ENS_18Kernel_traits_baseILj256ES2_S2_fS2_fjLj128EEEEELb0ELb1ELb1ELb1EEEvNS_9FwdParamsE:
        /* <DEDUP_REMOVED lines=33> */
[----:B0-----:R-:W-:Y:S02]  /*0210*/  PRMT R4, R10, 0x7632, R4 ;  /* 0x000076320a047816 */ /* 0x001fe40000000004 */
[----:B------:R-:W-:Y:S02]  /*0220*/  PRMT R5, R9, 0x7632, R5 ;  /* 0x0000763209057816 */ /* 0x000fe40000000005 */
[----:B------:R-:W-:Y:S02]  /*0230*/  PRMT R6, R8, 0x7632, R6 ;  /* 0x0000763208067816 */ /* 0x000fe40000000006 */
[----:B---3--:R-:W-:Y:S05]  /*0240*/  BRA.U !UP0, `(.L_x_2741) ;  /* 0x0000000d08407547 */ /* 0x008fea000b800000 */
[----:B------:R-:W-:Y:S01]  /*0250*/  PRMT R39, R12, 0x7632, R39 ;  /* 0x000076320c277816 */ /* 0x000fe20000000027 */
[----:B------:R-:W0:Y:S01]  /*0260*/  LDCU UR4, c[0x0][0x448] ;  /* 0x00008900ff0477ac */ /* 0x000e220008000800 */
[----:B------:R-:W-:Y:S02]  /*0270*/  PRMT R38, R13, 0x7632, R38 ;  /* 0x000076320d267816 */ /* 0x000fe40000000026 */
[----:B------:R-:W-:Y:S02]  /*0280*/  PRMT R37, R14, 0x7632, R37 ;  /* 0x000076320e257816 */ /* 0x000fe40000000025 */
[----:B------:R-:W-:-:S07]  /*0290*/  PRMT R36, R15, 0x7632, R36 ;  /* 0x000076320f247816 */ /* 0x000fce0000000024 */
.L_x_2745:
[----:B------:R-:W1:Y:S08]  /*02a0*/  LDC.64 R42, c[0x0][0x3f0] ;  /* 0x0000fc00ff2a7b82 */ /* 0x000e700000000a00 */
[----:B------:R-:W2:Y:S08]  /*02b0*/  LDC R41, c[0x0][0x388] ;  /* 0x0000e200ff297b82 */ /* 0x000eb00000000800 */
[----:B------:R-:W3:Y:S01]  /*02c0*/  LDC.64 R34, c[0x0][0x3a0] ;  /* 0x0000e800ff227b82 */ /* 0x000ee20000000a00 */
[----:B-1----:R-:W-:-:S07]  /*02d0*/  IMAD.WIDE R42, R0, 0x4, R42 ;  /* 0x00000004002a7825 */ /* 0x002fce00078e022a */
[----:B------:R-:W1:Y:S01]  /*02e0*/  LDC.64 R32, c[0x0][0x3f8] ;  /* 0x0000fe00ff207b82 */ /* 0x000e620000000a00 */
[----:B------:R-:W4:Y:S02]  /*02f0*/  LDG.E R42, desc[UR6][R42.64] ;  /* 0x000000062a2a7981 */ /* 0x000f24000c1e1900 */
[----:B----4-:R-:W-:-:S13]  /*0300*/  ISETP.GE.AND P1, PT, R42, 0x1, PT ;  /* 0x000000012a00780c */ /* 0x010fda0003f26270 */
[----:B------:R-:W4:Y:S01]  /*0310*/  @P1 LDC.64 R24, c[0x0][0x390] ;  /* 0x0000e400ff181b82 */ /* 0x000f220000000a00 */
[----:B------:R-:W-:-:S05]  /*0320*/  @P1 IADD3 R26, PT, PT, R42, -0x1, RZ ;  /* 0xffffffff2a1a1810 */ /* 0x000fca0007ffe0ff */
[----:B--2---:R-:W-:-:S05]  /*0330*/  @P1 IMAD R26, R26, R41, RZ ;  /* 0x000000291a1a1224 */ /* 0x004fca00078e02ff */
[----:B------:R-:W-:-:S04]  /*0340*/  @P1 SHF.R.S32.HI R7, RZ, 0x1f, R26 ;  /* 0x0000001fff071819 */ /* 0x000fc8000001141a */
[----:B------:R-:W-:Y:S02]  /*0350*/  @P1 LEA.HI R7, R7, R26, RZ, 0x3 ;  /* 0x0000001a07071211 */ /* 0x000fe400078f18ff */
[----:B------:R-:W-:Y:S02]  /*0360*/  CS2R R26, SRZ ;  /* 0x00000000001a7805 */ /* 0x000fe4000001ff00 */
[----:B------:R-:W-:Y:S02]  /*0370*/  @P1 MOV R27, RZ ;  /* 0x000000ff001b1202 */ /* 0x000fe40000000f00 */
[----:B------:R-:W-:Y:S01]  /*0380*/  @P1 LEA.HI.SX32 R26, R7, R2, 0x1d ;  /* 0x00000002071a1211 */ /* 0x000fe200078feaff */
[----:B------:R-:W-:-:S03]  /*0390*/  IMAD R7, R0, R41, RZ ;  /* 0x0000002900077224 */ /* 0x000fc600078e02ff */
[C---:B----4-:R-:W-:Y:S02]  /*03a0*/  @P1 LEA R44, P0, R26.reuse, R24, 0x4 ;  /* 0x000000181a2c1211 */ /* 0x050fe400078020ff */
[----:B------:R-:W-:Y:S02]  /*03b0*/  SHF.R.S32.HI R24, RZ, 0x1f, R7 ;  /* 0x0000001fff187819 */ /* 0x000fe40000011407 */
[----:B------:R-:W-:Y:S02]  /*03c0*/  @P1 LEA.HI.X R45, R26, R25, R27, 0x4, P0 ;  /* 0x000000191a2d1211 */ /* 0x000fe400000f241b */
[----:B------:R-:W-:-:S03]  /*03d0*/  LEA.HI R7, R24, R7, RZ, 0x3 ;  /* 0x0000000718077211 */ /* 0x000fc600078f18ff */
[----:B------:R2:W4:Y:S01]  /*03e0*/  @P1 LDG.E.128 R20, desc[UR6][R44.64] ;  /* 0x000000062c141981 */ /* 0x000522000c1e1d00 */
[----:B------:R-:W-:-:S05]  /*03f0*/  LEA.HI.SX32 R7, R7, R2, 0x1d ;  /* 0x0000000207077211 */ /* 0x000fca00078feaff */
[----:B---3--:R-:W-:-:S05]  /*0400*/  IMAD.WIDE.U32 R34, R7, 0x20, R34 ;  /* 0x0000002007227825 */ /* 0x008fca00078e0022 */
[----:B------:R-:W3:Y:S04]  /*0410*/  LDG.E.128 R24, desc[UR6][R34.64] ;  /* 0x0000000622187981 */ /* 0x000ee8000c1e1d00 */
[----:B------:R-:W3:Y:S01]  /*0420*/  LDG.E.128 R28, desc[UR6][R34.64+0x10] ;  /* 0x00001006221c7981 */ /* 0x000ee2000c1e1d00 */
[----:B------:R-:W-:Y:S01]  /*0430*/  ISETP.GT.AND P0, PT, R42, RZ, PT ;  /* 0x000000ff2a00720c */ /* 0x000fe20003f04270 */
[----:B-1----:R-:W-:-:S05]  /*0440*/  IMAD.WIDE R32, R0, 0x4, R32 ;  /* 0x0000000400207825 */ /* 0x002fca00078e0220 */
[----:B------:R1:W5:Y:S01]  /*0450*/  LDG.E R40, desc[UR6][R32.64] ;  /* 0x0000000620287981 */ /* 0x000362000c1e1900 */
[----:B--2---:R-:W-:Y:S01]  /*0460*/  @P1 SHF.L.U32 R44, R16, 0x10, RZ ;  /* 0x00000010102c1819 */ /* 0x004fe200000006ff */
[----:B------:R-:W-:-:S05]  /*0470*/  UMOV UR5, 0xffffffff ;  /* 0xffffffff00057882 */ /* 0x000fca0000000000 */
[----:B------:R-:W2:Y:S08]  /*0480*/  @P0 LDC R42, c[0x0][0x40c] ;  /* 0x00010300ff2a0b82 */ /* 0x000eb00000000800 */
[----:B-1----:R-:W1:Y:S08]  /*0490*/  @P1 LDC R32, c[0x0][0x40c] ;  /* 0x00010300ff201b82 */ /* 0x002e700000000800 */
[----:B------:R-:W0:Y:S01]  /*04a0*/  @P0 LDC R34, c[0x0][0x40c] ;  /* 0x00010300ff220b82 */ /* 0x000e220000000800 */
[----:B----4-:R-:W-:-:S02]  /*04b0*/  @P1 SHF.L.U32 R43, R20, 0x10, RZ ;  /* 0x00000010142b1819 */ /* 0x010fc400000006ff */
[----:B------:R-:W-:Y:S02]  /*04c0*/  @P0 PRMT R35, R20, 0x7632, R35 ;  /* 0x0000763214230816 */ /* 0x000fe40000000023 */
[----:B------:R-:W-:Y:S01]  /*04d0*/  @P0 SHF.L.U32 R33, R21, 0x10, RZ ;  /* 0x0000001015210819 */ /* 0x000fe200000006ff */
[----:B-1----:R-:W-:Y:S01]  /*04e0*/  @P1 FMUL.FTZ R43, R43, R32 ;  /* 0x000000202b2b1220 */ /* 0x002fe20000410000 */
[----:B------:R-:W-:Y:S02]  /*04f0*/  @P0 SHF.L.U32 R35, R35, 0x10, RZ ;  /* 0x0000001023230819 */ /* 0x000fe400000006ff */
[----:B------:R-:W-:Y:S01]  /*0500*/  PRMT R32, R16, 0x7632, R32 ;  /* 0x0000763210207816 */ /* 0x000fe20000000020 */
[----:B0-----:R-:W-:Y:S01]  /*0510*/  @P0 FMUL.FTZ R33, R33, R34 ;  /* 0x0000002221210220 */ /* 0x001fe20000410000 */
[----:B------:R-:W-:Y:S01]  /*0520*/  @P0 SHF.L.U32 R34, R17, 0x10, RZ ;  /* 0x0000001011220819 */ /* 0x000fe200000006ff */
[----:B--2---:R-:W-:Y:S01]  /*0530*/  @P0 FMUL.FTZ R42, R35, R42 ;  /* 0x0000002a232a0220 */ /* 0x004fe20000410000 */
[----:B------:R-:W-:Y:S01]  /*0540*/  SHF.L.U32 R32, R32, 0x10, RZ ;  /* 0x0000001020207819 */ /* 0x000fe200000006ff */
[----:B---3--:R-:W-:Y:S01]  /*0550*/  @P1 FFMA.FTZ R24, R43, R44, R24 ;  /* 0x0000002c2b181223 */ /* 0x008fe20000010018 */
[----:B------:R-:W-:Y:S01]  /*0560*/  ISETP.NE.AND P1, PT, R2, RZ, PT ;  /* 0x000000ff0200720c */ /* 0x000fe20003f25270 */
[----:B------:R-:W-:Y:S01]  /*0570*/  @P0 FFMA.FTZ R26, R33, R34, R26 ;  /* 0x00000022211a0223 */ /* 0x000fe2000001001a */
[----:B------:R-:W-:Y:S01]  /*0580*/  PRMT R34, R21, 0x7632, R34 ;  /* 0x0000763215227816 */ /* 0x000fe20000000022 */
[----:B------:R-:W-:Y:S01]  /*0590*/  @P0 FFMA.FTZ R25, R42, R32, R25 ;  /* 0x000000202a190223 */ /* 0x000fe20000010019 */
[----:B------:R-:W0:Y:S02]  /*05a0*/  @P0 LDC R33, c[0x0][0x40c] ;  /* 0x00010300ff210b82 */ /* 0x000e240000000800 */
[----:B------:R-:W-:-:S02]  /*05b0*/  @P0 SHF.L.U32 R35, R34, 0x10, RZ ;  /* 0x0000001022230819 */ /* 0x000fc400000006ff */
[----:B------:R-:W-:-:S04]  /*05c0*/  PRMT R34, R17, 0x7632, R34 ;  /* 0x0000763211227816 */ /* 0x000fc80000000022 */
[----:B------:R-:W1:Y:S01]  /*05d0*/  @P0 LDC R32, c[0x0][0x40c] ;  /* 0x00010300ff200b82 */ /* 0x000e620000000800 */
[----:B------:R-:W-:Y:S01]  /*05e0*/  SHF.L.U32 R34, R34, 0x10, RZ ;  /* 0x0000001022227819 */ /* 0x000fe200000006ff */
[----:B-1----:R-:W-:-:S04]  /*05f0*/  @P0 FMUL.FTZ R32, R35, R32 ;  /* 0x0000002023200220 */ /* 0x002fc80000410000 */
[----:B------:R-:W-:Y:S01]  /*0600*/  @P0 FFMA.FTZ R27, R32, R34, R27 ;  /* 0x00000022201b0223 */ /* 0x000fe2000001001b */
[----:B------:R-:W-:Y:S01]  /*0610*/  @P0 SHF.L.U32 R34, R22, 0x10, RZ ;  /* 0x0000001016220819 */ /* 0x000fe200000006ff */
[----:B------:R-:W1:Y:S04]  /*0620*/  @P0 LDC R32, c[0x0][0x40c] ;  /* 0x00010300ff200b82 */ /* 0x000e680000000800 */
[----:B0-----:R-:W-:Y:S01]  /*0630*/  @P0 FMUL.FTZ R33, R34, R33 ;  /* 0x0000002122210220 */ /* 0x001fe20000410000 */
[----:B------:R-:W-:-:S05]  /*0640*/  @P0 SHF.L.U32 R34, R18, 0x10, RZ ;  /* 0x0000001012220819 */ /* 0x000fca00000006ff */
[----:B------:R-:W-:Y:S01]  /*0650*/  @P0 FFMA.FTZ R28, R33, R34, R28 ;  /* 0x00000022211c0223 */ /* 0x000fe2000001001c */
[----:B------:R-:W-:Y:S01]  /*0660*/  PRMT R34, R22, 0x7632, R34 ;  /* 0x0000763216227816 */ /* 0x000fe20000000022 */
[----:B------:R-:W0:Y:S03]  /*0670*/  @P0 LDC R33, c[0x0][0x40c] ;  /* 0x00010300ff210b82 */ /* 0x000e260000000800 */
[----:B------:R-:W-:Y:S02]  /*0680*/  @P0 SHF.L.U32 R35, R34, 0x10, RZ ;  /* 0x0000001022230819 */ /* 0x000fe400000006ff */
[----:B------:R-:W-:-:S04]  /*0690*/  PRMT R34, R18, 0x7632, R34 ;  /* 0x0000763212227816 */ /* 0x000fc80000000022 */
[----:B------:R-:W-:Y:S01]  /*06a0*/  SHF.L.U32 R34, R34, 0x10, RZ ;  /* 0x0000001022227819 */ /* 0x000fe200000006ff */
[----:B-1----:R-:W-:Y:S01]  /*06b0*/  @P0 FMUL.FTZ R32, R35, R32 ;  /* 0x0000002023200220 */ /* 0x002fe20000410000 */
[----:B------:R-:W-:-:S03]  /*06c0*/  PRMT R35, R23, 0x7632, R35 ;  /* 0x0000763217237816 */ /* 0x000fc60000000023 */
[----:B------:R-:W-:Y:S01]  /*06d0*/  @P0 FFMA.FTZ R29, R32, R34, R29 ;  /* 0x00000022201d0223 */ /* 0x000fe2000001001d */
[----:B------:R-:W-:Y:S01]  /*06e0*/  @P0 SHF.L.U32 R32, R23, 0x10, RZ ;  /* 0x0000001017200819 */ /* 0x000fe200000006ff */
[----:B------:R-:W1:Y:S01]  /*06f0*/  @P0 LDC R34, c[0x0][0x40c] ;  /* 0x00010300ff220b82 */ /* 0x000e620000000800 */
[----:B------:R-:W-:-:S03]  /*0700*/  @P0 SHF.L.U32 R35, R35, 0x10, RZ ;  /* 0x0000001023230819 */ /* 0x000fc600000006ff */
[----:B0-----:R-:W-:Y:S01]  /*0710*/  @P0 FMUL.FTZ R33, R32, R33 ;  /* 0x0000002120210220 */ /* 0x001fe20000410000 */
[----:B------:R-:W-:-:S05]  /*0720*/  @P0 SHF.L.U32 R32, R19, 0x10, RZ ;  /* 0x0000001013200819 */ /* 0x000fca00000006ff */
[----:B------:R-:W-:Y:S02]  /*0730*/  @P0 FFMA.FTZ R30, R33, R32, R30 ;  /* 0x00000020211e0223 */ /* 0x000fe4000001001e */
[----:B------:R-:W0:Y:S01]  /*0740*/  LDC.64 R32, c[0x0][0x3a8] ;  /* 0x0000ea00ff207b82 */ /* 0x000e220000000a00 */
[----:B-1----:R-:W-:Y:S01]  /*0750*/  @P0 FMUL.FTZ R34, R35, R34 ;  /* 0x0000002223220220 */ /* 0x002fe20000410000 */
[----:B------:R-:W-:-:S04]  /*0760*/  PRMT R35, R19, 0x7632, R35 ;  /* 0x0000763213237816 */ /* 0x000fc80000000023 */
[----:B------:R-:W-:-:S05]  /*0770*/  SHF.L.U32 R35, R35, 0x10, RZ ;  /* 0x0000001023237819 */ /* 0x000fca00000006ff */
[----:B------:R-:W-:Y:S01]  /*0780*/  @P0 FFMA.FTZ R31, R34, R35, R31 ;  /* 0x00000023221f0223 */ /* 0x000fe2000001001f */
[----:B------:R-:W-:Y:S01]  /*0790*/  FADD.FTZ R34, RZ, R24 ;  /* 0x00000018ff227221 */ /* 0x000fe20000010000 */
[----:B0-----:R-:W-:-:S04]  /*07a0*/  IMAD.WIDE.U32 R32, R7, 0x20, R32 ;  /* 0x0000002007207825 */ /* 0x001fc800078e0020 */
[----:B------:R-:W-:-:S04]  /*07b0*/  FADD.FTZ R35, R34, R25 ;  /* 0x0000001922237221 */ /* 0x000fc80000010000 */
[----:B------:R-:W-:Y:S01]  /*07c0*/  FADD.FTZ R34, R35, R26 ;  /* 0x0000001a23227221 */ /* 0x000fe20000010000 */
[----:B------:R0:W-:Y:S03]  /*07d0*/  STG.E.128 desc[UR6][R32.64], R24 ;  /* 0x0000001820007986 */ /* 0x0001e6000c101d06 */
[----:B------:R-:W-:Y:S01]  /*07e0*/  FADD.FTZ R7, R34, R27 ;  /* 0x0000001b22077221 */ /* 0x000fe20000010000 */
[----:B------:R0:W-:Y:S03]  /*07f0*/  STG.E.128 desc[UR6][R32.64+0x10], R28 ;  /* 0x0000101c20007986 */ /* 0x0001e6000c101d06 */
        /* <DEDUP_REMOVED lines=42> */
.L_x_2761:
[----:B------:R-:W-:Y:S01]  /*0aa0*/  FMUL.FTZ R7, R42, R42 ;  /* 0x0000002a2a077220 */ /* 0x000fe20000410000 */
[----:B------:R-:W-:Y:S01]  /*0ab0*/  ISETP.NE.AND P0, PT, RZ, UR8, PT ;  /* 0x00000008ff007c0c */ /* 0x000fe2000bf05270 */
[----:B01----:R-:W-:Y:S01]  /*0ac0*/  FADD.FTZ R44, R44, R35 ;  /* 0x000000232c2c7221 */ /* 0x003fe20000010000 */
[----:B------:R-:W-:Y:S01]  /*0ad0*/  BSSY.RECONVERGENT B0, `(.L_x_2743) ;  /* 0x0000042000007945 */ /* 0x000fe20003800200 */
[----:B------:R-:W0:Y:S01]  /*0ae0*/  @!P1 LDC.64 R34, c[0x0][0x3c0] ;  /* 0x0000f000ff229b82 */ /* 0x000e220000000a00 */
[----:B------:R-:W-:Y:S01]  /*0af0*/  FSEL R32, R7, RZ, P0 ;  /* 0x000000ff07207208 */ /* 0x000fe20000000000 */
[----:B------:R-:W-:-:S04]  /*0b00*/  FFMA.FTZ R43, R44, R43, UR4 ;  /* 0x000000042c2b7e23 */ /* 0x000fc8000801002b */
[----:B------:R-:W-:Y:S02]  /*0b10*/  FADD.FTZ R7, R43, R32 ;  /* 0x000000202b077221 */ /* 0x000fe40000010000 */
[----:B------:R-:W1:Y:S04]  /*0b20*/  @!P1 LDC.64 R32, c[0x0][0x3c8] ;  /* 0x0000f200ff209b82 */ /* 0x000e680000000a00 */
[----:B------:R-:W2:Y:S01]  /*0b30*/  MUFU.RSQ R7, R7 ;  /* 0x0000000700077308 */ /* 0x000ea20000001400 */
[----:B0-----:R-:W-:-:S05]  /*0b40*/  @!P1 IMAD.WIDE R34, R0, 0x4, R34 ;  /* 0x0000000400229825 */ /* 0x001fca00078e0222 */
[----:B------:R0:W-:Y:S01]  /*0b50*/  @!P1 STG.E desc[UR6][R34.64], R42 ;  /* 0x0000002a22009986 */ /* 0x0001e2000c101906 */
        /* <DEDUP_REMOVED lines=9> */
[----:B------:R-:W-:Y:S01]  /*0bf0*/  FADD.FTZ R28, -R42, R28 ;  /* 0x0000001c2a1c7221 */ /* 0x000fe20000010100 */
[----:B------:R-:W-:Y:S01]  /*0c00*/  IADD3 R40, PT, PT, R40, -0x1, RZ ;  /* 0xffffffff28287810 */ /* 0x000fe20007ffe0ff */
[C---:B------:R-:W-:Y:S01]  /*0c10*/  FMUL.FTZ R24, R7.reuse, R24 ;  /* 0x0000001807187220 */ /* 0x040fe20000410000 */
[----:B------:R-:W-:Y:S01]  /*0c20*/  FMUL.FTZ R26, R7, R26 ;  /* 0x0000001a071a7220 */ /* 0x000fe20000410000 */
[C---:B------:R-:W-:Y:S01]  /*0c30*/  FADD.FTZ R30, -R42.reuse, R30 ;  /* 0x0000001e2a1e7221 */ /* 0x040fe20000010100 */
[----:B------:R-:W-:Y:S01]  /*0c40*/  FADD.FTZ R44, -R42, R31 ;  /* 0x0000001f2a2c7221 */ /* 0x000fe20000010100 */
[----:B------:R-:W-:Y:S01]  /*0c50*/  FFMA.FTZ R32, R24, R33, R35 ;  /* 0x0000002118207223 */ /* 0x000fe20000010023 */
[----:B------:R-:W-:Y:S01]  /*0c60*/  SHF.L.U32 R33, R13, 0x10, RZ ;  /* 0x000000100d217819 */ /* 0x000fe200000006ff */
[----:B------:R-:W-:Y:S01]  /*0c70*/  FADD.FTZ R24, -R42, R27 ;  /* 0x0000001b2a187221 */ /* 0x000fe20000010100 */
[----:B------:R-:W-:Y:S01]  /*0c80*/  SHF.L.U32 R35, R9, 0x10, RZ ;  /* 0x0000001009237819 */ /* 0x000fe200000006ff */
[----:B------:R-:W-:Y:S01]  /*0c90*/  IMAD R41, R40, R41, RZ ;  /* 0x0000002928297224 */ /* 0x000fe200078e02ff */
[----:B------:R-:W-:Y:S01]  /*0ca0*/  SHF.L.U32 R27, R38, 0x10, RZ ;  /* 0x00000010261b7819 */ /* 0x000fe200000006ff */
[C---:B------:R-:W-:Y:S01]  /*0cb0*/  FMUL.FTZ R24, R7.reuse, R24 ;  /* 0x0000001807187220 */ /* 0x040fe20000410000 */
[----:B------:R-:W-:Y:S01]  /*0cc0*/  FMUL.FTZ R44, R7, R44 ;  /* 0x0000002c072c7220 */ /* 0x000fe20000410000 */
[----:B------:R-:W-:Y:S01]  /*0cd0*/  FFMA.FTZ R33, R26, R33, R35 ;  /* 0x000000211a217223 */ /* 0x000fe20000010023 */
[----:B------:R-:W-:Y:S01]  /*0ce0*/  SHF.L.U32 R35, R5, 0x10, RZ ;  /* 0x0000001005237819 */ /* 0x000fe200000006ff */
[----:B------:R-:W-:Y:S01]  /*0cf0*/  FMUL.FTZ R26, R7, R28 ;  /* 0x0000001c071a7220 */ /* 0x000fe20000410000 */
[----:B------:R-:W-:Y:S01]  /*0d00*/  FADD.FTZ R28, -R42, R25 ;  /* 0x000000192a1c7221 */ /* 0x000fe20000010100 */
[----:B------:R-:W-:-:S02]  /*0d10*/  SHF.L.U32 R40, R15, 0x10, RZ ;  /* 0x000000100f287819 */ /* 0x000fc400000006ff */
[----:B------:R-:W-:Y:S01]  /*0d20*/  FFMA.FTZ R34, R24, R27, R35 ;  /* 0x0000001b18227223 */ /* 0x000fe20000010023 */
[----:B------:R-:W-:Y:S01]  /*0d30*/  SHF.L.U32 R27, R14, 0x10, RZ ;  /* 0x000000100e1b7819 */ /* 0x000fe200000006ff */
[----:B------:R-:W-:Y:S01]  /*0d40*/  FADD.FTZ R24, -R42, R29 ;  /* 0x0000001d2a187221 */ /* 0x000fe20000010100 */
[----:B------:R-:W-:Y:S01]  /*0d50*/  SHF.L.U32 R35, R10, 0x10, RZ ;  /* 0x000000100a237819 */ /* 0x000fe200000006ff */
[----:B------:R-:W-:Y:S01]  /*0d60*/  FMUL.FTZ R28, R7, R28 ;  /* 0x0000001c071c7220 */ /* 0x000fe20000410000 */
[----:B------:R-:W-:Y:S01]  /*0d70*/  SHF.L.U32 R29, R3, 0x10, RZ ;  /* 0x00000010031d7819 */ /* 0x000fe200000006ff */
[----:B------:R-:W-:Y:S01]  /*0d80*/  FMUL.FTZ R24, R7, R24 ;  /* 0x0000001807187220 */ /* 0x000fe20000410000 */
[----:B------:R-:W-:Y:S01]  /*0d90*/  SHF.L.U32 R42, R11, 0x10, RZ ;  /* 0x000000100b2a7819 */ /* 0x000fe200000006ff */
[----:B------:R-:W-:Y:S01]  /*0da0*/  FFMA.FTZ R26, R26, R27, R35 ;  /* 0x0000001b1a1a7223 */ /* 0x000fe20000010023 */
[----:B------:R-:W-:Y:S02]  /*0db0*/  SHF.L.U32 R35, R37, 0x10, RZ ;  /* 0x0000001025237819 */ /* 0x000fe400000006ff */
[----:B------:R-:W-:-:S02]  /*0dc0*/  SHF.L.U32 R27, R4, 0x10, RZ ;  /* 0x00000010041b7819 */ /* 0x000fc400000006ff */
[----:B------:R-:W-:-:S03]  /*0dd0*/  SHF.L.U32 R31, R6, 0x10, RZ ;  /* 0x00000010061f7819 */ /* 0x000fc600000006ff */
[----:B------:R-:W-:Y:S01]  /*0de0*/  FFMA.FTZ R35, R24, R35, R27 ;  /* 0x0000002318237223 */ /* 0x000fe2000001001b */
[----:B------:R-:W-:Y:S01]  /*0df0*/  FMUL.FTZ R27, R7, R30 ;  /* 0x0000001e071b7220 */ /* 0x000fe20000410000 */
[----:B------:R-:W0:Y:S01]  /*0e00*/  LDC.64 R24, c[0x0][0x428] ;  /* 0x00010a00ff187b82 */ /* 0x000e220000000a00 */
[----:B------:R-:W-:Y:S02]  /*0e10*/  SHF.L.U32 R7, R36, 0x10, RZ ;  /* 0x0000001024077819 */ /* 0x000fe400000006ff */
[----:B------:R-:W-:Y:S01]  /*0e20*/  SHF.R.S32.HI R30, RZ, 0x1f, R41 ;  /* 0x0000001fff1e7819 */ /* 0x000fe20000011429 */
[----:B------:R-:W-:Y:S01]  /*0e30*/  FFMA.FTZ R27, R27, R40, R42 ;  /* 0x000000281b1b7223 */ /* 0x000fe2000001002a */
[----:B------:R-:W-:Y:S01]  /*0e40*/  F2FP.BF16.F32.PACK_AB R26, R35, R26 ;  /* 0x0000001a231a723e */ /* 0x000fe200000010ff */
[----:B------:R-:W-:Y:S01]  /*0e50*/  FFMA.FTZ R44, R44, R7, R29 ;  /* 0x000000072c2c7223 */ /* 0x000fe2000001001d */
[----:B------:R-:W-:Y:S02]  /*0e60*/  LEA.HI R41, R30, R41, RZ, 0x3 ;  /* 0x000000291e297211 */ /* 0x000fe400078f18ff */
[----:B------:R-:W-:-:S02]  /*0e70*/  SHF.L.U32 R7, R39, 0x10, RZ ;  /* 0x0000001027077819 */ /* 0x000fc400000006ff */
[----:B------:R-:W-:Y:S02]  /*0e80*/  LEA.HI.SX32 R29, R41, R2, 0x1d ;  /* 0x00000002291d7211 */ /* 0x000fe400078feaff */
[----:B------:R-:W-:Y:S01]  /*0e90*/  F2FP.BF16.F32.PACK_AB R27, R44, R27 ;  /* 0x0000001b2c1b723e */ /* 0x000fe200000010ff */
[----:B------:R-:W-:Y:S02]  /*0ea0*/  FFMA.FTZ R7, R28, R7, R31 ;  /* 0x000000071c077223 */ /* 0x000fe4000001001f */
[----:B0-----:R-:W-:Y:S01]  /*0eb0*/  IMAD.WIDE.U32 R28, R29, 0x10, R24 ;  /* 0x000000101d1c7825 */ /* 0x001fe200078e0018 */
[----:B------:R-:W-:Y:S02]  /*0ec0*/  F2FP.BF16.F32.PACK_AB R25, R34, R33 ;  /* 0x000000212219723e */ /* 0x000fe400000010ff */
[----:B------:R-:W-:-:S05]  /*0ed0*/  F2FP.BF16.F32.PACK_AB R24, R7, R32 ;  /* 0x000000200718723e */ /* 0x000fca00000010ff */
[----:B------:R0:W-:Y:S02]  /*0ee0*/  STG.E.128 desc[UR6][R28.64], R24 ;  /* 0x000000181c007986 */ /* 0x0001e4000c101d06 */
.L_x_2744:
[----:B------:R-:W-:Y:S05]  /*0ef0*/  BSYNC.RECONVERGENT B0 ;  /* 0x0000000000007941 */ /* 0x000fea0003800200 */
.L_x_2743:
[----:B0-----:R-:W0:Y:S02]  /*0f00*/  LDC.64 R24, c[0x0][0x380] ;  /* 0x0000e000ff187b82 */ /* 0x001e240000000a00 */
[----:B0-----:R-:W-:-:S04]  /*0f10*/  LEA R0, R24, R0, 0x2 ;  /* 0x0000000018007211 */ /* 0x001fc800078e10ff */
[----:B------:R-:W-:-:S13]  /*0f20*/  ISETP.GE.AND P0, PT, R0, R25, PT ;  /* 0x000000190000720c */ /* 0x000fda0003f06270 */
[----:B------:R-:W-:Y:S05]  /*0f30*/  @!P0 BRA `(.L_x_2745) ;  /* 0xfffffff000d88947 */ /* 0x000fea000383ffff */
[----:B------:R-:W-:Y:S05]  /*0f40*/  EXIT ;  /* 0x000000000000794d */ /* 0x000fea0003800000 */
.L_x_2741:
[----:B------:R-:W-:Y:S01]  /*0f50*/  PRMT R39, R12, 0x7632, R39 ;  /* 0x000076320c277816 */ /* 0x000fe20000000027 */
[----:B------:R-:W0:Y:S01]  /*0f60*/  LDCU UR4, c[0x0][0x448] ;  /* 0x00008900ff0477ac */ /* 0x000e220008000800 */
[----:B------:R-:W-:Y:S02]  /*0f70*/  PRMT R38, R13, 0x7632, R38 ;  /* 0x000076320d267816 */ /* 0x000fe40000000026 */
[----:B------:R-:W-:Y:S02]  /*0f80*/  PRMT R37, R14, 0x7632, R37 ;  /* 0x000076320e257816 */ /* 0x000fe40000000025 */
[----:B------:R-:W-:-:S07]  /*0f90*/  PRMT R36, R15, 0x7632, R36 ;  /* 0x000076320f247816 */ /* 0x000fce0000000024 */
.L_x_2749:
[----:B------:R-:W1:Y:S08]  /*0fa0*/  LDC.64 R22, c[0x0][0x3f0] ;  /* 0x0000fc00ff167b82 */ /* 0x000e700000000a00 */
[----:B------:R-:W2:Y:S08]  /*0fb0*/  LDC R43, c[0x0][0x388] ;  /* 0x0000e200ff2b7b82 */ /* 0x000eb00000000800 */
[----:B------:R-:W3:Y:S01]  /*0fc0*/  LDC.64 R26, c[0x0][0x3f8] ;  /* 0x0000fe00ff1a7b82 */ /* 0x000ee20000000a00 */
[----:B-1----:R-:W-:-:S06]  /*0fd0*/  IMAD.WIDE R22, R0, 0x4, R22 ;  /* 0x0000000400167825 */ /* 0x002fcc00078e0216 */
[----:B------:R-:W4:Y:S02]  /*0fe0*/  LDG.E R22, desc[UR6][R22.64] ;  /* 0x0000000616167981 */ /* 0x000f24000c1e1900 */
[----:B----4-:R-:W-:-:S13]  /*0ff0*/  ISETP.GE.AND P1, PT, R22, 0x1, PT ;  /* 0x000000011600780c */ /* 0x010fda0003f26270 */
[----:B------:R-:W1:Y:S01]  /*1000*/  @P1 LDC.64 R20, c[0x0][0x390] ;  /* 0x0000e400ff141b82 */ /* 0x000e620000000a00 */
[----:B------:R-:W-:-:S05]  /*1010*/  @P1 IADD3 R24, PT, PT, R22, -0x1, RZ ;  /* 0xffffffff16181810 */ /* 0x000fca0007ffe0ff */
[----:B--2---:R-:W-:Y:S02]  /*1020*/  @P1 IMAD R24, R24, R43, RZ ;  /* 0x0000002b18181224 */ /* 0x004fe400078e02ff */
[----:B------:R-:W2:Y:S03]  /*1030*/  @P1 LDC R33, c[0x0][0x40c] ;  /* 0x00010300ff211b82 */ /* 0x000ea60000000800 */
[----:B------:R-:W-:-:S04]  /*1040*/  @P1 SHF.R.S32.HI R7, RZ, 0x1f, R24 ;  /* 0x0000001fff071819 */ /* 0x000fc80000011418 */
[----:B------:R-:W-:Y:S02]  /*1050*/  @P1 LEA.HI R7, R7, R24, RZ, 0x3 ;  /* 0x0000001807071211 */ /* 0x000fe400078f18ff */
[----:B------:R-:W-:Y:S02]  /*1060*/  CS2R R24, SRZ ;  /* 0x0000000000187805 */ /* 0x000fe4000001ff00 */
[----:B------:R-:W-:Y:S02]  /*1070*/  @P1 MOV R25, RZ ;  /* 0x000000ff00191202 */ /* 0x000fe40000000f00 */
[----:B------:R-:W-:Y:S02]  /*1080*/  @P1 LEA.HI.SX32 R24, R7, R2, 0x1d ;  /* 0x0000000207181211 */ /* 0x000fe400078feaff */
[----:B------:R-:W4:Y:S02]  /*1090*/  @P1 LDC R7, c[0x0][0x40c] ;  /* 0x00010300ff071b82 */ /* 0x000f240000000800 */
[----:B-1----:R-:W-:-:S04]  /*10a0*/  @P1 LEA R22, P0, R24, R20, 0x4 ;  /* 0x0000001418161211 */ /* 0x002fc800078020ff */
[----:B------:R-:W-:Y:S02]  /*10b0*/  @P1 LEA.HI.X R23, R24, R21, R25, 0x4, P0 ;  /* 0x0000001518171211 */ /* 0x000fe400000f2419 */
[----:B------:R-:W1:Y:S03]  /*10c0*/  @P1 LDC R24, c[0x0][0x40c] ;  /* 0x00010300ff181b82 */ /* 0x000e660000000800 */
[----:B------:R-:W2:Y:S04]  /*10d0*/  @P1 LDG.E.64 R28, desc[UR6][R22.64] ;  /* 0x00000006161c1981 */ /* 0x000ea8000c1e1b00 */
[----:B------:R0:W4:Y:S01]  /*10e0*/  @P1 LDG.E.64 R30, desc[UR6][R22.64+0x8] ;  /* 0x00000806161e1981 */ /* 0x000122000c1e1b00 */
[----:B------:R-:W4:Y:S01]  /*10f0*/  @P1 LDC R25, c[0x0][0x40c] ;  /* 0x00010300ff191b82 */ /* 0x000f220000000800 */
[----:B---3--:R-:W-:Y:S01]  /*1100*/  IMAD.WIDE R26, R0, 0x4, R26 ;  /* 0x00000004001a7825 */ /* 0x008fe200078e021a */
[----:B------:R-:W-:-:S03]  /*1110*/  @P1 SHF.L.U32 R32, R16, 0x10, RZ ;  /* 0x0000001010201819 */ /* 0x000fc600000006ff */
[----:B------:R-:W-:Y:S01]  /*1120*/  HFMA2 R20, -RZ, RZ, 0, 0 ;  /* 0x00000000ff147431 */ /* 0x000fe200000001ff */
[----:B------:R3:W5:Y:S01]  /*1130*/  LDG.E R42, desc[UR6][R26.64] ;  /* 0x000000061a2a7981 */ /* 0x000762000c1e1900 */
[----:B------:R-:W-:Y:S01]  /*1140*/  UMOV UR5, 0xffffffff ;  /* 0xffffffff00057882 */ /* 0x000fe20000000000 */
[----:B------:R-:W-:Y:S02]  /*1150*/  ISETP.NE.AND P0, PT, R2, RZ, PT ;  /* 0x000000ff0200720c */ /* 0x000fe40003f05270 */
[----:B0-----:R-:W-:Y:S02]  /*1160*/  PRMT R23, R16, 0x7632, R23 ;  /* 0x0000763210177816 */ /* 0x001fe40000000017 */
[----:B---3--:R-:W-:Y:S02]  /*1170*/  @P1 SHF.L.U32 R27, R17, 0x10, RZ ;  /* 0x00000010111b1819 */ /* 0x008fe400000006ff */
[C---:B--2---:R-:W-:Y:S02]  /*1180*/  @P1 SHF.L.U32 R21, R28.reuse, 0x10, RZ ;  /* 0x000000101c151819 */ /* 0x044fe400000006ff */
[----:B------:R-:W-:-:S02]  /*1190*/  @P1 PRMT R22, R28, 0x7632, R22 ;  /* 0x000076321c161816 */ /* 0x000fc40000000016 */
[----:B------:R-:W-:Y:S01]  /*11a0*/  @P1 SHF.L.U32 R26, R29, 0x10, RZ ;  /* 0x000000101d1a1819 */ /* 0x000fe200000006ff */
[----:B-1----:R-:W-:Y:S01]  /*11b0*/  @P1 FMUL.FTZ R21, R21, R24 ;  /* 0x0000001815151220 */ /* 0x002fe20000410000 */
[----:B------:R-:W-:Y:S01]  /*11c0*/  @P1 SHF.L.U32 R22, R22, 0x10, RZ ;  /* 0x0000001016161819 */ /* 0x000fe200000006ff */
[----:B------:R-:W0:Y:S01]  /*11d0*/  @P1 LDC R24, c[0x0][0x40c] ;  /* 0x00010300ff181b82 */ /* 0x000e220000000800 */
[----:B----4-:R-:W-:Y:S01]  /*11e0*/  @P1 PRMT R40, R30, 0x7610, R40 ;  /* 0x000076101e281816 */ /* 0x010fe20000000028 */
[----:B------:R-:W-:Y:S01]  /*11f0*/  @P1 FMUL.FTZ R20, R32, R21 ;  /* 0x0000001520141220 */ /* 0x000fe20000410000 */
[----:B------:R-:W-:Y:S01]  /*1200*/  SHF.L.U32 R32, R23, 0x10, RZ ;  /* 0x0000001017207819 */ /* 0x000fe200000006ff */
[----:B------:R-:W-:Y:S01]  /*1210*/  @P1 FMUL.FTZ R23, R22, R33 ;  /* 0x0000002116171220 */ /* 0x000fe20000410000 */
[----:B------:R-:W-:Y:S01]  /*1220*/  MOV R21, RZ ;  /* 0x000000ff00157202 */ /* 0x000fe20000000f00 */
[----:B------:R-:W-:Y:S01]  /*1230*/  @P1 FMUL.FTZ R26, R26, R25 ;  /* 0x000000191a1a1220 */ /* 0x000fe20000410000 */
[----:B------:R-:W-:-:S02]  /*1240*/  HFMA2 R22, -RZ, RZ, 0, 0 ;  /* 0x00000000ff167431 */ /* 0x000fc400000001ff */
[----:B------:R-:W-:Y:S01]  /*1250*/  @P1 FMUL.FTZ R21, R23, R32 ;  /* 0x0000002017151220 */ /* 0x000fe20000410000 */
[----:B------:R-:W-:Y:S01]  /*1260*/  PRMT R23, R29, 0x7632, R23 ;  /* 0x000076321d177816 */ /* 0x000fe20000000017 */
[----:B------:R-:W-:Y:S01]  /*1270*/  @P1 FMUL.FTZ R22, R26, R27 ;  /* 0x0000001b1a161220 */ /* 0x000fe20000410000 */
[----:B------:R-:W-:Y:S01]  /*1280*/  PRMT R27, R17, 0x7632, R27 ;  /* 0x00007632111b7816 */ /* 0x000fe2000000001b */
[----:B------:R-:W1:Y:S01]  /*1290*/  @P1 LDC R25, c[0x0][0x40c] ;  /* 0x00010300ff191b82 */ /* 0x000e620000000800 */
[----:B------:R-:W-:Y:S02]  /*12a0*/  @P1 SHF.L.U32 R26, R23, 0x10, RZ ;  /* 0x00000010171a1819 */ /* 0x000fe400000006ff */
[----:B------:R-:W-:Y:S02]  /*12b0*/  SHF.L.U32 R33, R27, 0x10, RZ ;  /* 0x000000101b217819 */ /* 0x000fe400000006ff */
[----:B------:R-:W-:Y:S01]  /*12c0*/  @P1 SHF.L.U32 R27, R40, 0x10, RZ ;  /* 0x00000010281b1819 */ /* 0x000fe200000006ff */
[----:B------:R-:W-:Y:S01]  /*12d0*/  @P1 FMUL.FTZ R26, R26, R7 ;  /* 0x000000071a1a1220 */ /* 0x000fe20000410000 */
[----:B------:R-:W-:Y:S01]  /*12e0*/  @P1 SHF.L.U32 R32, R18, 0x10, RZ ;  /* 0x0000001012201819 */ /* 0x000fe200000006ff */
[----:B------:R-:W2:Y:S01]  /*12f0*/  @P1 LDC R7, c[0x0][0x40c] ;  /* 0x00010300ff071b82 */ /* 0x000ea20000000800 */
[----:B------:R-:W-:Y:S01]  /*1300*/  MOV R23, RZ ;  /* 0x000000ff00177202 */ /* 0x000fe20000000f00 */
[----:B------:R-:W-:Y:S01]  /*1310*/  @P1 FMUL.FTZ R23, R26, R33 ;  /* 0x000000211a171220 */ /* 0x000fe20000410000 */
[----:B------:R-:W-:Y:S01]  /*1320*/  PRMT R26, R30, 0x7632, R26 ;  /* 0x000076321e1a7816 */ /* 0x000fe2000000001a */
[----:B0-----:R-:W-:Y:S01]  /*1330*/  @P1 FMUL.FTZ R27, R27, R24 ;  /* 0x000000181b1b1220 */ /* 0x001fe20000410000 */
[----:B------:R-:W-:Y:S01]  /*1340*/  HFMA2 R24, -RZ, RZ, 0, 0 ;  /* 0x00000000ff187431 */ /* 0x000fe200000001ff */
[----:B------:R-:W-:-:S02]  /*1350*/  @P1 PRMT R41, R31, 0x7610, R41 ;  /* 0x000076101f291816 */ /* 0x000fc40000000029 */
[----:B------:R-:W-:Y:S01]  /*1360*/  @P1 FMUL.FTZ R24, R27, R32 ;  /* 0x000000201b181220 */ /* 0x000fe20000410000 */
[----:B------:R-:W-:Y:S02]  /*1370*/  PRMT R27, R18, 0x7632, R27 ;  /* 0x00007632121b7816 */ /* 0x000fe4000000001b */
[----:B------:R-:W-:Y:S02]  /*1380*/  @P1 SHF.L.U32 R26, R26, 0x10, RZ ;  /* 0x000000101a1a1819 */ /* 0x000fe400000006ff */
[----:B------:R-:W-:Y:S02]  /*1390*/  SHF.L.U32 R33, R27, 0x10, RZ ;  /* 0x000000101b217819 */ /* 0x000fe400000006ff */
[----:B------:R-:W0:Y:S01]  /*13a0*/  @P1 LDC R27, c[0x0][0x40c] ;  /* 0x00010300ff1b1b82 */ /* 0x000e220000000800 */
[----:B------:R-:W-:Y:S01]  /*13b0*/  @P1 SHF.L.U32 R32, R41, 0x10, RZ ;  /* 0x0000001029201819 */ /* 0x000fe200000006ff */
[----:B-1----:R-:W-:Y:S01]  /*13c0*/  @P1 FMUL.FTZ R26, R26, R25 ;  /* 0x000000191a1a1220 */ /* 0x002fe20000410000 */
[----:B------:R-:W-:-:S03]  /*13d0*/  MOV R25, RZ ;  /* 0x000000ff00197202 */ /* 0x000fc60000000f00 */
[----:B------:R-:W-:Y:S01]  /*13e0*/  @P1 FMUL.FTZ R25, R26, R33 ;  /* 0x000000211a191220 */ /* 0x000fe20000410000 */
[----:B------:R-:W-:Y:S02]  /*13f0*/  HFMA2 R26, -RZ, RZ, 0, 0 ;  /* 0x00000000ff1a7431 */ /* 0x000fe400000001ff */
[----:B--2---:R-:W-:Y:S01]  /*1400*/  @P1 FMUL.FTZ R7, R32, R7 ;  /* 0x0000000720071220 */ /* 0x004fe20000410000 */
[----:B------:R-:W-:-:S05]  /*1410*/  @P1 SHF.L.U32 R32, R19, 0x10, RZ ;  /* 0x0000001013201819 */ /* 0x000fca00000006ff */
[----:B------:R-:W-:Y:S01]  /*1420*/  @P1 FMUL.FTZ R26, R7, R32 ;  /* 0x00000020071a1220 */ /* 0x000fe20000410000 */
[----:B------:R-:W-:-:S04]  /*1430*/  PRMT R7, R31, 0x7632, R7 ;  /* 0x000076321f077816 */ /* 0x000fc80000000007 */
[----:B------:R-:W-:Y:S02]  /*1440*/  @P1 SHF.L.U32 R32, R7, 0x10, RZ ;  /* 0x0000001007201819 */ /* 0x000fe400000006ff */
[----:B------:R-:W-:-:S03]  /*1450*/  PRMT R7, R19, 0x7632, R7 ;  /* 0x0000763213077816 */ /* 0x000fc60000000007 */
[----:B0-----:R-:W-:Y:S01]  /*1460*/  @P1 FMUL.FTZ R32, R32, R27 ;  /* 0x0000001b20201220 */ /* 0x001fe20000410000 */
[----:B------:R-:W-:Y:S02]  /*1470*/  SHF.L.U32 R7, R7, 0x10, RZ ;  /* 0x0000001007077819 */ /* 0x000fe400000006ff */
[----:B------:R-:W-:-:S03]  /*1480*/  MOV R27, RZ ;  /* 0x000000ff001b7202 */ /* 0x000fc60000000f00 */
[----:B------:R-:W-:Y:S01]  /*1490*/  @P1 FMUL.FTZ R27, R32, R7 ;  /* 0x00000007201b1220 */ /* 0x000fe20000410000 */
[----:B------:R-:W-:Y:S01]  /*14a0*/  IMAD R7, R0, R43, RZ ;  /* 0x0000002b00077224 */ /* 0x000fe200078e02ff */
[----:B------:R-:W0:Y:S04]  /*14b0*/  LDC.64 R32, c[0x0][0x3a8] ;  /* 0x0000ea00ff207b82 */ /* 0x000e280000000a00 */
        /* <DEDUP_REMOVED lines=52> */
.L_x_2773:
        /* <DEDUP_REMOVED lines=21> */
[----:B------:R-:W-:Y:S01]  /*1950*/  FADD.FTZ R32, -R44, R21 ;  /* 0x000000152c207221 */ /* 0x000fe20000010100 */
[----:B------:R-:W-:Y:S01]  /*1960*/  SHF.L.U32 R21, R6, 0x10, RZ ;  /* 0x0000001006157819 */ /* 0x000fe200000006ff */
[C---:B------:R-:W-:Y:S01]  /*1970*/  FADD.FTZ R22, -R44.reuse, R22 ;  /* 0x000000162c167221 */ /* 0x040fe20000010100 */
[C---:B------:R-:W-:Y:S01]  /*1980*/  FMUL.FTZ R20, R7.reuse, R20 ;  /* 0x0000001407147220 */ /* 0x040fe20000410000 */
[----:B------:R-:W-:Y:S01]  /*1990*/  FMUL.FTZ R32, R7, R32 ;  /* 0x0000002007207220 */ /* 0x000fe20000410000 */
[C---:B------:R-:W-:Y:S01]  /*19a0*/  FADD.FTZ R24, -R44.reuse, R24 ;  /* 0x000000182c187221 */ /* 0x040fe20000010100 */
[----:B------:R-:W-:Y:S01]  /*19b0*/  FADD.FTZ R26, -R44, R26 ;  /* 0x0000001a2c1a7221 */ /* 0x000fe20000010100 */
[----:B------:R-:W-:Y:S01]  /*19c0*/  FFMA.FTZ R20, R20, R33, R35 ;  /* 0x0000002114147223 */ /* 0x000fe20000010023 */
[----:B------:R-:W-:-:S02]  /*19d0*/  SHF.L.U32 R33, R39, 0x10, RZ ;  /* 0x0000001027217819 */ /* 0x000fc400000006ff */
[----:B------:R-:W-:Y:S02]  /*19e0*/  SHF.L.U32 R35, R5, 0x10, RZ ;  /* 0x0000001005237819 */ /* 0x000fe400000006ff */
[----:B------:R-:W-:Y:S01]  /*19f0*/  IADD3 R42, PT, PT, R42, -0x1, RZ ;  /* 0xffffffff2a2a7810 */ /* 0x000fe20007ffe0ff */
[----:B------:R-:W-:Y:S01]  /*1a00*/  FFMA.FTZ R33, R32, R33, R21 ;  /* 0x0000002120217223 */ /* 0x000fe20000010015 */
[----:B------:R-:W-:Y:S01]  /*1a10*/  FMUL.FTZ R21, R7, R22 ;  /* 0x0000001607157220 */ /* 0x000fe20000410000 */
[----:B------:R-:W-:Y:S02]  /*1a20*/  SHF.L.U32 R22, R13, 0x10, RZ ;  /* 0x000000100d167819 */ /* 0x000fe400000006ff */
[----:B------:R-:W-:Y:S01]  /*1a30*/  SHF.L.U32 R32, R9, 0x10, RZ ;  /* 0x0000001009207819 */ /* 0x000fe200000006ff */
[----:B------:R-:W-:Y:S01]  /*1a40*/  IMAD R43, R42, R43, RZ ;  /* 0x0000002b2a2b7224 */ /* 0x000fe200078e02ff */
[----:B------:R-:W-:Y:S02]  /*1a50*/  SHF.L.U32 R34, R15, 0x10, RZ ;  /* 0x000000100f227819 */ /* 0x000fe400000006ff */
[----:B------:R-:W-:Y:S01]  /*1a60*/  F2FP.BF16.F32.PACK_AB R20, R33, R20 ;  /* 0x000000142114723e */ /* 0x000fe200000010ff */
[----:B------:R-:W-:Y:S01]  /*1a70*/  FFMA.FTZ R21, R21, R22, R32 ;  /* 0x0000001615157223 */ /* 0x000fe20000010020 */
[----:B------:R-:W-:Y:S01]  /*1a80*/  FADD.FTZ R22, -R44, R23 ;  /* 0x000000172c167221 */ /* 0x000fe20000010100 */
[----:B------:R-:W-:-:S03]  /*1a90*/  SHF.L.U32 R23, R38, 0x10, RZ ;  /* 0x0000001026177819 */ /* 0x000fc600000006ff */
[----:B------:R-:W-:-:S04]  /*1aa0*/  FMUL.FTZ R22, R7, R22 ;  /* 0x0000001607167220 */ /* 0x000fc80000410000 */
[----:B------:R-:W-:Y:S01]  /*1ab0*/  FFMA.FTZ R32, R22, R23, R35 ;  /* 0x0000001716207223 */ /* 0x000fe20000010023 */
[----:B------:R-:W-:Y:S01]  /*1ac0*/  SHF.L.U32 R23, R14, 0x10, RZ ;  /* 0x000000100e177819 */ /* 0x000fe200000006ff */
[----:B------:R-:W-:Y:S01]  /*1ad0*/  FMUL.FTZ R22, R7, R24 ;  /* 0x0000001807167220 */ /* 0x000fe20000410000 */
        /* <DEDUP_REMOVED lines=24> */
.L_x_2748:
[----:B------:R-:W-:Y:S05]  /*1c60*/  BSYNC.RECONVERGENT B0 ;  /* 0x0000000000007941 */ /* 0x000fea0003800200 */
.L_x_2747:
[----:B0-----:R-:W0:Y:S02]  /*1c70*/  LDC.64 R20, c[0x0][0x380] ;  /* 0x0000e000ff147b82 */ /* 0x001e240000000a00 */
[----:B0-----:R-:W-:-:S04]  /*1c80*/  LEA R0, R20, R0, 0x2 ;  /* 0x0000000014007211 */ /* 0x001fc800078e10ff */
[----:B------:R-:W-:-:S13]  /*1c90*/  ISETP.GE.AND P0, PT, R0, R21, PT ;  /* 0x000000150000720c */ /* 0x000fda0003f06270 */
[----:B------:R-:W-:Y:S05]  /*1ca0*/  @!P0 BRA `(.L_x_2749) ;  /* 0xfffffff000bc8947 */ /* 0x000fea000383ffff */
[----:B------:R-:W-:Y:S05]  /*1cb0*/  EXIT ;  /* 0x000000000000794d */ /* 0x000fea0003800000 */
.L_x_2742:
        /* <DEDUP_REMOVED lines=8> */
.L_x_2751:
[----:B------:R-:W-:Y:S05]  /*1d40*/  BSYNC B0 ;  /* 0x0000000000007941 */ /* 0x000fea0003800000 */
.L_x_2750:
        /* <DEDUP_REMOVED lines=8> */
.L_x_2752:
[----:B------:R-:W-:Y:S02]  /*1dd0*/  HFMA2 R32, -RZ, RZ, 0, 2.384185791015625e-07 ;  /* 0x00000004ff207431 */ /* 0x000fe400000001ff */
[----:B------:R-:W-:-:S05]  /*1de0*/  FADD.FTZ R44, R33, R35 ;  /* 0x00000023212c7221 */ /* 0x000fca0000010000 */
[----:B------:R-:W-:-:S07]  /*1df0*/  MOV R33, R44 ;  /* 0x0000002c00217202 */ /* 0x000fce0000000f00 */
[----:B------:R-:W-:Y:S05]  /*1e00*/  WARPSYNC.COLLECTIVE R34, `(.L_x_2753) ;  /* 0x0000000022087348 */ /* 0x000fea0003c00000 */
[----:B------:R0:W1:Y:S02]  /*1e10*/  SHFL.BFLY P2, R35, R33, R32, R7 ;  /* 0x0c00002021237389 */ /* 0x0000640000040007 */
[----:B01----:R-:W-:Y:S05]  /*1e20*/  ENDCOLLECTIVE ;  /* 0x000000000000791b */ /* 0x003fea0003800000 */
.L_x_2753:
[----:B------:R-:W-:Y:S02]  /*1e30*/  HFMA2 R32, -RZ, RZ, 0, 4.76837158203125e-07 ;  /* 0x00000008ff207431 */ /* 0x000fe400000001ff */
[----:B------:R-:W-:-:S05]  /*1e40*/  FADD.FTZ R45, R44, R35 ;  /* 0x000000232c2d7221 */ /* 0x000fca0000010000 */
[----:B------:R-:W-:-:S07]  /*1e50*/  MOV R33, R45 ;  /* 0x0000002d00217202 */ /* 0x000fce0000000f00 */
[----:B------:R-:W-:Y:S05]  /*1e60*/  WARPSYNC.COLLECTIVE R34, `(.L_x_2754) ;  /* 0x0000000022087348 */ /* 0x000fea0003c00000 */
[----:B------:R0:W1:Y:S02]  /*1e70*/  SHFL.BFLY P2, R35, R33, R32, R7 ;  /* 0x0c00002021237389 */ /* 0x0000640000040007 */
[----:B01----:R-:W-:Y:S05]  /*1e80*/  ENDCOLLECTIVE ;  /* 0x000000000000791b */ /* 0x003fea0003800000 */
.L_x_2754:
[----:B------:R-:W-:Y:S02]  /*1e90*/  HFMA2 R32, -RZ, RZ, 0, 9.5367431640625e-07 ;  /* 0x00000010ff207431 */ /* 0x000fe400000001ff */
[----:B------:R-:W-:-:S05]  /*1ea0*/  FADD.FTZ R45, R45, R35 ;  /* 0x000000232d2d7221 */ /* 0x000fca0000010000 */
[----:B------:R-:W-:-:S07]  /*1eb0*/  MOV R33, R45 ;  /* 0x0000002d00217202 */ /* 0x000fce0000000f00 */
[----:B------:R-:W-:Y:S05]  /*1ec0*/  WARPSYNC.COLLECTIVE R34, `(.L_x_2755) ;  /* 0x0000000022087348 */ /* 0x000fea0003c00000 */
[----:B------:R0:W1:Y:S02]  /*1ed0*/  SHFL.BFLY P2, R35, R33, R32, R7 ;  /* 0x0c00002021237389 */ /* 0x0000640000040007 */
[----:B01----:R-:W-:Y:S05]  /*1ee0*/  ENDCOLLECTIVE ;  /* 0x000000000000791b */ /* 0x003fea0003800000 */
.L_x_2755:
        /* <DEDUP_REMOVED lines=22> */
.L_x_2756:
[----:B------:R-:W-:Y:S02]  /*2050*/  HFMA2 R32, -RZ, RZ, 0, 1.1920928955078125e-07 ;  /* 0x00000002ff207431 */ /* 0x000fe400000001ff */
[----:B------:R-:W-:-:S05]  /*2060*/  FADD.FTZ R44, R33, R35 ;  /* 0x00000023212c7221 */ /* 0x000fca0000010000 */
[----:B------:R-:W-:-:S07]  /*2070*/  MOV R33, R44 ;  /* 0x0000002c00217202 */ /* 0x000fce0000000f00 */
[----:B------:R-:W-:Y:S05]  /*2080*/  WARPSYNC.COLLECTIVE R34, `(.L_x_2757) ;  /* 0x0000000022087348 */ /* 0x000fea0003c00000 */
[----:B------:R0:W1:Y:S02]  /*2090*/  SHFL.BFLY P2, R35, R33, R32, R7 ;  /* 0x0c00002021237389 */ /* 0x0000640000040007 */
[----:B01----:R-:W-:Y:S05]  /*20a0*/  ENDCOLLECTIVE ;  /* 0x000000000000791b */ /* 0x003fea0003800000 */
.L_x_2757:
[----:B------:R-:W-:Y:S02]  /*20b0*/  HFMA2 R32, -RZ, RZ, 0, 2.384185791015625e-07 ;  /* 0x00000004ff207431 */ /* 0x000fe400000001ff */
[----:B------:R-:W-:-:S05]  /*20c0*/  FADD.FTZ R45, R44, R35 ;  /* 0x000000232c2d7221 */ /* 0x000fca0000010000 */
[----:B------:R-:W-:-:S07]  /*20d0*/  MOV R33, R45 ;  /* 0x0000002d00217202 */ /* 0x000fce0000000f00 */
[----:B------:R-:W-:Y:S05]  /*20e0*/  WARPSYNC.COLLECTIVE R34, `(.L_x_2758) ;  /* 0x0000000022087348 */ /* 0x000fea0003c00000 */
[----:B------:R0:W1:Y:S02]  /*20f0*/  SHFL.BFLY P2, R35, R33, R32, R7 ;  /* 0x0c00002021237389 */ /* 0x0000640000040007 */
[----:B01----:R-:W-:Y:S05]  /*2100*/  ENDCOLLECTIVE ;  /* 0x000000000000791b */ /* 0x003fea0003800000 */
.L_x_2758:
[----:B------:R-:W-:Y:S02]  /*2110*/  HFMA2 R32, -RZ, RZ, 0, 4.76837158203125e-07 ;  /* 0x00000008ff207431 */ /* 0x000fe400000001ff */
[----:B------:R-:W-:-:S05]  /*2120*/  FADD.FTZ R45, R45, R35 ;  /* 0x000000232d2d7221 */ /* 0x000fca0000010000 */
[----:B------:R-:W-:-:S07]  /*2130*/  MOV R33, R45 ;  /* 0x0000002d00217202 */ /* 0x000fce0000000f00 */
[----:B------:R-:W-:Y:S05]  /*2140*/  WARPSYNC.COLLECTIVE R34, `(.L_x_2759) ;  /* 0x0000000022087348 */ /* 0x000fea0003c00000 */
[----:B------:R0:W1:Y:S02]  /*2150*/  SHFL.BFLY P2, R35, R33, R32, R7 ;  /* 0x0c00002021237389 */ /* 0x0000640000040007 */
[----:B01----:R-:W-:Y:S05]  /*2160*/  ENDCOLLECTIVE ;  /* 0x000000000000791b */ /* 0x003fea0003800000 */
.L_x_2759:
[----:B------:R-:W-:Y:S02]  /*2170*/  HFMA2 R32, -RZ, RZ, 0, 9.5367431640625e-07 ;  /* 0x00000010ff207431 */ /* 0x000fe400000001ff */
[----:B------:R-:W-:-:S05]  /*2180*/  FADD.FTZ R44, R45, R35 ;  /* 0x000000232d2c7221 */ /* 0x000fca0000010000 */
[----:B------:R-:W-:-:S07]  /*2190*/  MOV R33, R44 ;  /* 0x0000002c00217202 */ /* 0x000fce0000000f00 */
[----:B------:R-:W-:Y:S05]  /*21a0*/  WARPSYNC.COLLECTIVE R34, `(.L_x_2760) ;  /* 0x0000000022087348 */ /* 0x000fea0003c00000 */
[----:B------:R0:W1:Y:S02]  /*21b0*/  SHFL.BFLY P2, R35, R33, R32, R7 ;  /* 0x0c00002021237389 */ /* 0x0000640000040007 */
[----:B01----:R-:W-:Y:S05]  /*21c0*/  ENDCOLLECTIVE ;  /* 0x000000000000791b */ /* 0x003fea0003800000 */
.L_x_2760:
[----:B------:R-:W-:Y:S05]  /*21d0*/  BRA `(.L_x_2761) ;  /* 0xffffffe800307947 */ /* 0x000fea000383ffff */
.L_x_2746:
        /* <DEDUP_REMOVED lines=8> */
.L_x_2763:
[----:B------:R-:W-:Y:S05]  /*2260*/  BSYNC B0 ;  /* 0x0000000000007941 */ /* 0x000fea0003800000 */
.L_x_2762:
[----:B------:R-:W-:Y:S01]  /*2270*/  FADD.FTZ R33, R44, R35 ;  /* 0x000000232c217221 */ /* 0x000fe20000010000 */
[----:B------:R-:W-:Y:S01]  /*2280*/  MOV R32, 0x2 ;  /* 0x0000000200207802 */ /* 0x000fe20000000f00 */
[----:B------:R-:W-:Y:S01]  /*2290*/  HFMA2 R7, -RZ, RZ, 0, 1.847743988037109375e-06 ;  /* 0x0000001fff077431 */ /* 0x000fe200000001ff */
[----:B------:R-:W-:-:S07]  /*22a0*/  MOV R34, 0xffffffff ;  /* 0xffffffff00227802 */ /* 0x000fce0000000f00 */
[----:B------:R-:W-:Y:S05]  /*22b0*/  WARPSYNC.COLLECTIVE R34, `(.L_x_2764) ;  /* 0x0000000022087348 */ /* 0x000fea0003c00000 */
[----:B------:R0:W1:Y:S02]  /*22c0*/  SHFL.BFLY P2, R35, R33, R32, R7 ;  /* 0x0c00002021237389 */ /* 0x0000640000040007 */
[----:B01----:R-:W-:Y:S05]  /*22d0*/  ENDCOLLECTIVE ;  /* 0x000000000000791b */ /* 0x003fea0003800000 */
.L_x_2764:
[----:B------:R-:W-:Y:S02]  /*22e0*/  HFMA2 R32, -RZ, RZ, 0, 2.384185791015625e-07 ;  /* 0x00000004ff207431 */ /* 0x000fe400000001ff */
[----:B------:R-:W-:-:S05]  /*22f0*/  FADD.FTZ R45, R33, R35 ;  /* 0x00000023212d7221 */ /* 0x000fca0000010000 */
[----:B------:R-:W-:-:S07]  /*2300*/  MOV R33, R45 ;  /* 0x0000002d00217202 */ /* 0x000fce0000000f00 */
[----:B------:R-:W-:Y:S05]  /*2310*/  WARPSYNC.COLLECTIVE R34, `(.L_x_2765) ;  /* 0x0000000022087348 */ /* 0x000fea0003c00000 */
[----:B------:R0:W1:Y:S02]  /*2320*/  SHFL.BFLY P2, R35, R33, R32, R7 ;  /* 0x0c00002021237389 */ /* 0x0000640000040007 */
[----:B01----:R-:W-:Y:S05]  /*2330*/  ENDCOLLECTIVE ;  /* 0x000000000000791b */ /* 0x003fea0003800000 */
.L_x_2765:
[----:B------:R-:W-:Y:S02]  /*2340*/  HFMA2 R32, -RZ, RZ, 0, 4.76837158203125e-07 ;  /* 0x00000008ff207431 */ /* 0x000fe400000001ff */
[----:B------:R-:W-:-:S05]  /*2350*/  FADD.FTZ R45, R45, R35 ;  /* 0x000000232d2d7221 */ /* 0x000fca0000010000 */
[----:B------:R-:W-:-:S07]  /*2360*/  MOV R33, R45 ;  /* 0x0000002d00217202 */ /* 0x000fce0000000f00 */
[----:B------:R-:W-:Y:S05]  /*2370*/  WARPSYNC.COLLECTIVE R34, `(.L_x_2766) ;  /* 0x0000000022087348 */ /* 0x000fea0003c00000 */
[----:B------:R0:W1:Y:S02]  /*2380*/  SHFL.BFLY P2, R35, R33, R32, R7 ;  /* 0x0c00002021237389 */ /* 0x0000640000040007 */
[----:B01----:R-:W-:Y:S05]  /*2390*/  ENDCOLLECTIVE ;  /* 0x000000000000791b */ /* 0x003fea0003800000 */
.L_x_2766:
[----:B------:R-:W-:Y:S02]  /*23a0*/  HFMA2 R32, -RZ, RZ, 0, 9.5367431640625e-07 ;  /* 0x00000010ff207431 */ /* 0x000fe400000001ff */
[----:B------:R-:W-:Y:S02]  /*23b0*/  FADD.FTZ R44, R45, R35 ;  /* 0x000000232d2c7221 */ /* 0x000fe40000010000 */
[----:B------:R-:W0:Y:S03]  /*23c0*/  LDC R45, c[0x0][0x400] ;  /* 0x00010000ff2d7b82 */ /* 0x000e260000000800 */
[----:B------:R-:W-:-:S07]  /*23d0*/  MOV R33, R44 ;  /* 0x0000002c00217202 */ /* 0x000fce0000000f00 */
[----:B0-----:R-:W-:Y:S05]  /*23e0*/  WARPSYNC.COLLECTIVE R34, `(.L_x_2767) ;  /* 0x0000000022087348 */ /* 0x001fea0003c00000 */
[----:B------:R1:W2:Y:S02]  /*23f0*/  SHFL.BFLY P2, R35, R33, R32, R7 ;  /* 0x0c00002021237389 */ /* 0x0002a40000040007 */
[----:B012---:R-:W-:Y:S05]  /*2400*/  ENDCOLLECTIVE ;  /* 0x000000000000791b */ /* 0x007fea0003800000 */
.L_x_2767:
        /* <DEDUP_REMOVED lines=22> */
.L_x_2768:
[----:B------:R-:W-:Y:S02]  /*2570*/  HFMA2 R32, -RZ, RZ, 0, 1.1920928955078125e-07 ;  /* 0x00000002ff207431 */ /* 0x000fe400000001ff */
[----:B------:R-:W-:-:S07]  /*2580*/  FADD.FTZ R33, R33, R35 ;  /* 0x0000002321217221 */ /* 0x000fce0000010000 */
[----:B------:R-:W-:Y:S05]  /*2590*/  WARPSYNC.COLLECTIVE R34, `(.L_x_2769) ;  /* 0x0000000022087348 */ /* 0x000fea0003c00000 */
[----:B------:R0:W1:Y:S02]  /*25a0*/  SHFL.BFLY P2, R35, R33, R32, R7 ;  /* 0x0c00002021237389 */ /* 0x0000640000040007 */
[----:B01----:R-:W-:Y:S05]  /*25b0*/  ENDCOLLECTIVE ;  /* 0x000000000000791b */ /* 0x003fea0003800000 */
.L_x_2769:
[----:B------:R-:W-:Y:S01]  /*25c0*/  MOV R32, 0x4 ;  /* 0x0000000400207802 */ /* 0x000fe20000000f00 */
[----:B------:R-:W-:-:S07]  /*25d0*/  FADD.FTZ R33, R33, R35 ;  /* 0x0000002321217221 */ /* 0x000fce0000010000 */
[----:B------:R-:W-:Y:S05]  /*25e0*/  WARPSYNC.COLLECTIVE R34, `(.L_x_2770) ;  /* 0x0000000022087348 */ /* 0x000fea0003c00000 */
[----:B------:R0:W1:Y:S02]  /*25f0*/  SHFL.BFLY P2, R35, R33, R32, R7 ;  /* 0x0c00002021237389 */ /* 0x0000640000040007 */
[----:B01----:R-:W-:Y:S05]  /*2600*/  ENDCOLLECTIVE ;  /* 0x000000000000791b */ /* 0x003fea0003800000 */
.L_x_2770:
[----:B------:R-:W-:Y:S02]  /*2610*/  HFMA2 R32, -RZ, RZ, 0, 4.76837158203125e-07 ;  /* 0x00000008ff207431 */ /* 0x000fe400000001ff */
[----:B------:R-:W-:-:S07]  /*2620*/  FADD.FTZ R33, R33, R35 ;  /* 0x0000002321217221 */ /* 0x000fce0000010000 */
[----:B------:R-:W-:Y:S05]  /*2630*/  WARPSYNC.COLLECTIVE R34, `(.L_x_2771) ;  /* 0x0000000022087348 */ /* 0x000fea0003c00000 */
[----:B------:R0:W1:Y:S02]  /*2640*/  SHFL.BFLY P2, R35, R33, R32, R7 ;  /* 0x0c00002021237389 */ /* 0x0000640000040007 */
[----:B01----:R-:W-:Y:S05]  /*2650*/  ENDCOLLECTIVE ;  /* 0x000000000000791b */ /* 0x003fea0003800000 */
.L_x_2771:
[----:B------:R-:W-:Y:S01]  /*2660*/  MOV R32, 0x10 ;  /* 0x0000001000207802 */ /* 0x000fe20000000f00 */
[----:B------:R-:W-:-:S07]  /*2670*/  FADD.FTZ R33, R33, R35 ;  /* 0x0000002321217221 */ /* 0x000fce0000010000 */
[----:B------:R-:W-:Y:S05]  /*2680*/  WARPSYNC.COLLECTIVE R34, `(.L_x_2772) ;  /* 0x0000000022087348 */ /* 0x000fea0003c00000 */
[----:B------:R0:W1:Y:S02]  /*2690*/  SHFL.BFLY P2, R35, R33, R32, R7 ;  /* 0x0c00002021237389 */ /* 0x0000640000040007 */
[----:B01----:R-:W-:Y:S05]  /*26a0*/  ENDCOLLECTIVE ;  /* 0x000000000000791b */ /* 0x003fea0003800000 */
.L_x_2772:
[----:B------:R-:W-:Y:S05]  /*26b0*/  BRA `(.L_x_2773) ;  /* 0xfffffff000507947 */ /* 0x000fea000383ffff */
.L_x_2774:
        /* <DEDUP_REMOVED lines=12> */
.L_x_9090:


//--------------------- .text._ZN10layer_norm13ln_fwd_kernelINS_13Kernel_traitsI13__nv_bfloat16S2_fS2_fjLj256ELj1ELj4ELj1ELj16ENS_18Kernel_traits_baseILj256ES2_S2_fS2_fjLj128EEEEELb1ELb0ELb0ELb0EEEvNS_9FwdParamsE --------------------------
	.section	.text._ZN10layer_norm13ln_fwd_kernelINS_13Kernel_traitsI13__nv_bfloat16S2_fS2_fjLj256ELj1ELj4ELj1ELj16ENS_18Kernel_traits_baseILj256ES2_S2_fS2_fjLj128EEEEELb1ELb0ELb0ELb0EEEvNS_9FwdParamsE,"ax",@progbits
	.align	128
        .global         _ZN10layer_norm13ln_fwd_kernelINS_13Kernel_traitsI13__nv_bfloat16S2_fS2_fjLj256ELj1ELj4ELj1ELj16ENS_18Kernel_traits_baseILj256ES2_S2_fS2_fjLj128EEEEELb1ELb0ELb0ELb0EEEvNS_9FwdParamsE
        .type           _ZN10layer_norm13ln_fwd_kernelINS_13Kernel_traitsI13__nv_bfloat16S2_fS2_fjLj256ELj1ELj4ELj1ELj16ENS_18Kernel_traits_baseILj256ES2_S2_fS2_fjLj128EEEEELb1ELb0ELb0ELb0EEEvNS_9FwdParamsE,@function
        .size           _ZN10layer_norm13ln_fwd_kernelINS_13Kernel_traitsI13__nv_bfloat16S2_fS2_fjLj256ELj1ELj4ELj1ELj16ENS_18Kernel_traits_baseILj256ES2_S2_fS2_fjLj128EEEEELb1ELb0ELb0ELb0EEEvNS_9FwdParamsE,(.L_x_9091 - _ZN10layer_norm13ln_fwd_kernelINS_13Kernel_traitsI13__nv_bfloat16S2_fS2_fjLj256ELj1ELj4ELj1ELj16ENS_18Kernel_traits_baseILj256ES2_S2_fS2_fjLj128EEEEELb1ELb0ELb0ELb0EEEvNS_9FwdParamsE)
        .other          _ZN10layer_norm13ln_fwd_kernelINS_13Kernel_traitsI13__nv_bfloat16S2_fS2_fjLj256ELj1ELj4ELj1ELj16ENS_18Kernel_traits_baseILj256ES2_S2_fS2_fjLj128EEEEELb1ELb0ELb0ELb0EEEvNS_9FwdParamsE,@"STO_CUDA_ENTRY STV_DEFAULT"
_ZN10layer_norm13ln_fwd_kernelINS_13Kernel_traitsI13__nv_bfloat16S2_fS2_fjLj256ELj1ELj4ELj1ELj16ENS_18Kernel_traits_baseILj256ES2_S2_fS2_fjLj128EEEEELb1ELb0ELb0ELb0EEEvNS_9FwdParamsE:
.text._ZN10layer_norm13ln_fwd_kernelINS_13Kernel_traitsI13__nv_bfloat16S2_fS2_fjLj256ELj1ELj4ELj1ELj16ENS_18Kernel_traits_baseILj256ES2_S2_fS2_fjLj128EEEEELb1ELb0ELb0ELb0EEEvNS_9FwdParamsE:
        /* <DEDUP_REMOVED lines=21> */
[----:B------:R-:W-:-:S05]  /*0150*/  SHF.R.U32.HI R4, RZ, 0x5, R5 ;  /* 0x00000005ff047819 */ /* 0x000fca0000011605 */
        /* <DEDUP_REMOVED lines=13> */
[----:B-1----:R-:W-:Y:S11]  /*0230*/  @P0 BRA `(.L_x_2776) ;  /* 0x00000000002c0947 */ /* 0x002ff60003800000 */
        /* <DEDUP_REMOVED lines=11> */
.L_x_2776:
[----:B------:R-:W-:Y:S05]  /*02f0*/  BSYNC.RECONVERGENT B0 ;  /* 0x0000000000007941 */ /* 0x000fea0003800200 */
.L_x_2775:
[----:B------:R-:W1:Y:S01]  /*0300*/  LDCU UR4, c[0x0][0x384] ;  /* 0x00007080ff0477ac */ /* 0x000e620008000800 */
[----:B-----5:R-:W-:Y:S01]  /*0310*/  @P1 IADD3 R44, P0, PT, R16, R19, RZ ;  /* 0x00000013102c1210 */ /* 0x020fe20007f1e0ff */
[----:B------:R-:W-:-:S03]  /*0320*/  UIADD3 UR19, UPT, UPT, UR6, 0x78dde6e4, URZ ;  /* 0x78dde6e406137890 */ /* 0x000fc6000fffe0ff */
[----:B------:R-:W-:Y:S01]  /*0330*/  @P1 IADD3.X R45, PT, PT, RZ, R17, RZ, P0, !PT ;  /* 0x00000011ff2d1210 */ /* 0x000fe200007fe4ff */
[----:B------:R-:W-:Y:S02]  /*0340*/  UIADD3 UR20, UPT, UPT, UR7, -0x126145ec, URZ ;  /* 0xed9eba1407147890 */ /* 0x000fe4000fffe0ff */
[----:B------:R-:W-:Y:S01]  /*0350*/  UIADD3 UR21, UPT, UPT, UR6, 0x1715609d, URZ ;  /* 0x1715609d06157890 */ /* 0x000fe2000fffe0ff */
[----:B0-----:R-:W-:Y:S01]  /*0360*/  SHF.R.U64 R3, R44, 0x2, R45 ;  /* 0x000000022c037819 */ /* 0x001fe2000000122d */
        /* <DEDUP_REMOVED lines=13> */
[----:B------:R-:W0:Y:S01]  /*0440*/  LDCU.64 UR4, c[0x0][0x3e0] ;  /* 0x00007c00ff0477ac */ /* 0x000e220008000a00 */
[----:B------:R-:W-:Y:S01]  /*0450*/  BSSY B1, `(.L_x_2777) ;  /* 0x000037a000017945 */ /* 0x000fe20003800000 */
[C---:B------:R-:W-:Y:S01]  /*0460*/  IMAD.HI.U32 R0, R3.reuse, -0x2daee0ad, RZ ;  /* 0xd2511f5303007827 */ /* 0x040fe200078e00ff */
[----:B------:R-:W-:Y:S01]  /*0470*/  LOP3.LUT R17, R2, UR6, R17, 0x96, !PT ;  /* 0x0000000602117c12 */ /* 0x000fe2000f8e9611 */
[----:B------:R-:W1:Y:S01]  /*0480*/  LDCU UR31, c[0x0][0x388] ;  /* 0x00007100ff1f77ac */ /* 0x000e620008000800 */
[----:B------:R-:W-:Y:S01]  /*0490*/  LOP3.LUT R44, R44, 0x3, RZ, 0xc0, !PT ;  /* 0x000000032c2c7812 */ /* 0x000fe200078ec0ff */
[----:B------:R-:W-:Y:S01]  /*04a0*/  IMAD R21, R3, -0x2daee0ad, RZ ;  /* 0xd2511f5303157824 */ /* 0x000fe200078e02ff */
[----:B------:R-:W-:Y:S01]  /*04b0*/  LOP3.LUT R0, R0, UR7, RZ, 0x3c, !PT ;  /* 0x0000000700007c12 */ /* 0x000fe2000f8e3cff */
[----:B------:R-:W-:Y:S01]  /*04c0*/  IMAD.HI.U32 R18, R17, -0x2daee0ad, RZ ;  /* 0xd2511f5311127827 */ /* 0x000fe200078e00ff */
[----:B------:R-:W-:Y:S01]  /*04d0*/  PRMT R36, R11, 0x7632, R36 ;  /* 0x000076320b247816 */ /* 0x000fe20000000024 */
[----:B------:R-:W2:Y:S01]  /*04e0*/  LDCU UR12, c[0x0][0x448] ;  /* 0x00008900ff0c77ac */ /* 0x000ea20008000800 */
[----:B------:R-:W-:Y:S01]  /*04f0*/  PRMT R37, R10, 0x7632, R37 ;  /* 0x000076320a257816 */ /* 0x000fe20000000025 */
[----:B------:R-:W-:Y:S01]  /*0500*/  IMAD R19, R5, -0x326172a9, RZ ;  /* 0xcd9e8d5705137824 */ /* 0x000fe200078e02ff */
[----:B------:R-:W-:Y:S01]  /*0510*/  LOP3.LUT R18, R21, UR14, R18, 0x96, !PT ;  /* 0x0000000e15127c12 */ /* 0x000fe2000f8e9612 */
[----:B------:R-:W-:Y:S01]  /*0520*/  IMAD.HI.U32 R16, R0, -0x326172a9, RZ ;  /* 0xcd9e8d5700107827 */ /* 0x000fe200078e00ff */
[----:B------:R-:W-:Y:S01]  /*0530*/  PRMT R38, R9, 0x7632, R38 ;  /* 0x0000763209267816 */ /* 0x000fe20000000026 */
[----:B------:R-:W3:Y:S01]  /*0540*/  LDCU.64 UR10, c[0x0][0x3a0] ;  /* 0x00007400ff0a77ac */ /* 0x000ee20008000a00 */
        /* <DEDUP_REMOVED lines=8> */
[C---:B------:R-:W-:Y:S01]  /*05d0*/  IMAD.HI.U32 R17, R16.reuse, -0x2daee0ad, RZ ;  /* 0xd2511f5310117827 */ /* 0x040fe200078e00ff */
[----:B------:R-:W-:Y:S01]  /*05e0*/  LOP3.LUT R0, R19, UR15, R0, 0x96, !PT ;  /* 0x0000000f13007c12 */ /* 0x000fe2000f8e9600 */
[----:B------:R-:W-:Y:S01]  /*05f0*/  UISETP.NE.AND.EX UP0, UPT, UR5, URZ, UPT, UP0 ;  /* 0x000000ff0500728c */ /* 0x000fe2000bf05300 */
[----:B------:R-:W-:Y:S01]  /*0600*/  PRMT R41, R13, 0x7632, R41 ;  /* 0x000076320d297816 */ /* 0x000fe20000000029 */
[----:B------:R-:W-:Y:S01]  /*0610*/  IMAD R21, R16, -0x2daee0ad, RZ ;  /* 0xd2511f5310157824 */ /* 0x000fe200078e02ff */
[----:B------:R-:W-:Y:S01]  /*0620*/  LOP3.LUT R17, R20, UR16, R17, 0x96, !PT ;  /* 0x0000001014117c12 */ /* 0x000fe2000f8e9611 */
[----:B------:R-:W-:Y:S01]  /*0630*/  IMAD.HI.U32 R20, R0, -0x2daee0ad, RZ ;  /* 0xd2511f5300147827 */ /* 0x000fe200078e00ff */
[----:B------:R-:W-:Y:S02]  /*0640*/  PRMT R42, R14, 0x7632, R42 ;  /* 0x000076320e2a7816 */ /* 0x000fe4000000002a */
[----:B------:R-:W-:Y:S01]  /*0650*/  PRMT R43, R15, 0x7632, R43 ;  /* 0x000076320f2b7816 */ /* 0x000fe2000000002b */
[----:B------:R-:W-:Y:S01]  /*0660*/  IMAD R19, R18, -0x326172a9, RZ ;  /* 0xcd9e8d5712137824 */ /* 0x000fe200078e02ff */
[----:B------:R-:W-:Y:S01]  /*0670*/  LOP3.LUT R20, R21, UR18, R20, 0x96, !PT ;  /* 0x0000001215147c12 */ /* 0x000fe2000f8e9614 */
[----:B------:R-:W-:Y:S01]  /*0680*/  IMAD.HI.U32 R16, R17, -0x326172a9, RZ ;  /* 0xcd9e8d5711107827 */ /* 0x000fe200078e00ff */
[----:B0-----:R-:W-:-:S03]  /*0690*/  UISETP.NE.AND UP1, UPT, UR4, URZ, UPT ;  /* 0x000000ff0400728c */ /* 0x001fc6000bf25270 */
        /* <DEDUP_REMOVED lines=39> */
[----:B-123--:R-:W-:-:S07]  /*0910*/  IMAD R50, R19, -0x326172a9, RZ ;  /* 0xcd9e8d5713327824 */ /* 0x00efce00078e02ff */
.L_x_2823:
        /* <DEDUP_REMOVED lines=23> */
[----:B------:R0:W5:Y:S04]  /*0a90*/  @P1 LDG.E.128 R16, desc[UR8][R24.64] ;  /* 0x0000000818101981 */ /* 0x000168000c1e1d00 */
        /* <DEDUP_REMOVED lines=14> */
.L_x_2782:
        /* <DEDUP_REMOVED lines=13> */
.L_x_2784:
[----:B------:R-:W-:Y:S05]  /*0c50*/  BSYNC.RECONVERGENT B3 ;  /* 0x0000000000037941 */ /* 0x000fea0003800200 */
.L_x_2783:
        /* <DEDUP_REMOVED lines=41> */
[----:B------:R-:W-:-:S07]  /*0ef0*/  HFMA2 R26, -RZ, RZ, 0, 0 ;  /* 0x00000000ff1a7431 */ /* 0x000fce00000001ff */
.L_x_2781:
[----:B------:R-:W-:Y:S05]  /*0f00*/  BSYNC.RECONVERGENT B2 ;  /* 0x0000000000027941 */ /* 0x000fea0003800200 */
.L_x_2780:
[----:B------:R-:W0:Y:S01]  /*0f10*/  LDC R51, c[0x0][0x408] ;  /* 0x00010200ff337b82 */ /* 0x000e220000000800 */
[----:B------:R-:W-:Y:S01]  /*0f20*/  I2FP.F32.U32 R24, R27 ;  /* 0x0000001b00187245 */ /* 0x000fe20000201000 */
[----:B------:R-:W-:Y:S01]  /*0f30*/  IMAD.MOV.U32 R53, RZ, RZ, 0x2f800000 ;  /* 0x2f800000ff357424 */ /* 0x000fe200078e00ff */
[----:B-----5:R-:W-:Y:S01]  /*0f40*/  SHF.L.U32 R32, R28, 0x10, RZ ;  /* 0x000000101c207819 */ /* 0x020fe200000006ff */
[----:B------:R-:W-:Y:S01]  /*0f50*/  BSSY.RECONVERGENT B2, `(.L_x_2785) ;  /* 0x000004f000027945 */ /* 0x000fe20003800200 */
[----:B------:R-:W-:Y:S01]  /*0f60*/  ISETP.NE.AND P2, PT, R26, 0x1, PT ;  /* 0x000000011a00780c */ /* 0x000fe20003f45270 */
[----:B------:R-:W-:Y:S01]  /*0f70*/  FFMA.FTZ R25, R24, R53, 1.1641532182693481445e-10 ;  /* 0x2f00000018197423 */ /* 0x000fe20000010035 */
[----:B------:R-:W-:Y:S01]  /*0f80*/  PRMT R28, R28, 0x7632, R28 ;  /* 0x000076321c1c7816 */ /* 0x000fe2000000001c */
[----:B------:R-:W1:Y:S01]  /*0f90*/  LDC R52, c[0x0][0x404] ;  /* 0x00010100ff347b82 */ /* 0x000e620000000800 */
[----:B------:R-:W-:-:S04]  /*0fa0*/  FMUL.FTZ R32, R32, R49 ;  /* 0x0000003120207220 */ /* 0x000fc80000410000 */
[----:B0-----:R-:W-:Y:S01]  /*0fb0*/  FMUL.FTZ R32, R32, R51 ;  /* 0x0000003320207220 */ /* 0x001fe20000410000 */
[----:B-1----:R-:W-:Y:S02]  /*0fc0*/  FSETP.GTU.FTZ.AND P3, PT, R25, R52, PT ;  /* 0x000000341900720b */ /* 0x002fe40003f7c000 */
[----:B------:R-:W-:Y:S02]  /*0fd0*/  MOV R25, R50 ;  /* 0x0000003200197202 */ /* 0x000fe40000000f00 */
[----:B------:R-:W-:Y:S01]  /*0fe0*/  FSEL R24, R32, RZ, !P3 ;  /* 0x000000ff20187208 */ /* 0x000fe20005800000 */
[----:B------:R-:W-:Y:S01]  /*0ff0*/  IMAD.MOV.U32 R32, RZ, RZ, 0x2 ;  /* 0x00000002ff207424 */ /* 0x000fe200078e00ff */
[----:B------:R-:W-:-:S03]  /*1000*/  P2R R54, PR, RZ, 0x8 ;  /* 0x00000008ff367803 */ /* 0x000fc60000000000 */
        /* <DEDUP_REMOVED lines=10> */
.L_x_2787:
        /* <DEDUP_REMOVED lines=13> */
.L_x_2789:
[----:B------:R-:W-:Y:S05]  /*1180*/  BSYNC.RECONVERGENT B3 ;  /* 0x0000000000037941 */ /* 0x000fea0003800200 */
.L_x_2788:
        /* <DEDUP_REMOVED lines=43> */
.L_x_2786:
[----:B------:R-:W-:Y:S05]  /*1440*/  BSYNC.RECONVERGENT B2 ;  /* 0x0000000000027941 */ /* 0x000fea0003800200 */
.L_x_2785:
[----:B------:R-:W-:Y:S01]  /*1450*/  I2FP.F32.U32 R26, R25 ;  /* 0x00000019001a7245 */ /* 0x000fe20000201000 */
[----:B------:R-:W-:Y:S01]  /*1460*/  BSSY.RECONVERGENT B2, `(.L_x_2790) ;  /* 0x000004e000027945 */ /* 0x000fe20003800200 */
[----:B------:R-:W-:Y:S01]  /*1470*/  SHF.L.U32 R28, R28, 0x10, RZ ;  /* 0x000000101c1c7819 */ /* 0x000fe200000006ff */
[----:B------:R-:W-:Y:S01]  /*1480*/  IMAD.MOV.U32 R33, RZ, RZ, 0x2 ;  /* 0x00000002ff217424 */ /* 0x000fe200078e00ff */
[----:B------:R-:W-:Y:S01]  /*1490*/  ISETP.NE.AND P2, PT, R32, 0x1, PT ;  /* 0x000000012000780c */ /* 0x000fe20003f45270 */
[----:B------:R-:W-:Y:S01]  /*14a0*/  FFMA.FTZ R25, R26, R53, 1.1641532182693481445e-10 ;  /* 0x2f0000001a197423 */ /* 0x000fe20000010035 */
[----:B------:R-:W-:Y:S01]  /*14b0*/  MOV R27, R50 ;  /* 0x00000032001b7202 */ /* 0x000fe20000000f00 */
[----:B------:R-:W-:-:S03]  /*14c0*/  FMUL.FTZ R28, R28, R49 ;  /* 0x000000311c1c7220 */ /* 0x000fc60000410000 */
[----:B------:R-:W-:Y:S01]  /*14d0*/  FSETP.GTU.FTZ.AND P3, PT, R25, R52, PT ;  /* 0x000000341900720b */ /* 0x000fe20003f7c000 */
[----:B------:R-:W-:-:S03]  /*14e0*/  FMUL.FTZ R28, R28, R51 ;  /* 0x000000331c1c7220 */ /* 0x000fc60000410000 */
[----:B------:R-:W-:Y:S02]  /*14f0*/  P2R R56, PR, RZ, 0x8 ;  /* 0x00000008ff387803 */ /* 0x000fe40000000000 */
        /* <DEDUP_REMOVED lines=11> */
.L_x_2792:
        /* <DEDUP_REMOVED lines=13> */
.L_x_2794:
[----:B------:R-:W-:Y:S05]  /*1680*/  BSYNC.RECONVERGENT B3 ;  /* 0x0000000000037941 */ /* 0x000fea0003800200 */
.L_x_2793:
        /* <DEDUP_REMOVED lines=43> */
.L_x_2791:
[----:B------:R-:W-:Y:S05]  /*1940*/  BSYNC.RECONVERGENT B2 ;  /* 0x0000000000027941 */ /* 0x000fea0003800200 */
.L_x_2790:
[----:B------:R-:W-:Y:S01]  /*1950*/  I2FP.F32.U32 R26, R27 ;  /* 0x0000001b001a7245 */ /* 0x000fe20000201000 */
[----:B------:R-:W-:Y:S01]  /*1960*/  BSSY.RECONVERGENT B2, `(.L_x_2795) ;  /* 0x000004f000027945 */ /* 0x000fe20003800200 */
[----:B------:R-:W-:Y:S01]  /*1970*/  SHF.L.U32 R28, R29, 0x10, RZ ;  /* 0x000000101d1c7819 */ /* 0x000fe200000006ff */
[----:B------:R-:W-:Y:S01]  /*1980*/  IMAD.MOV.U32 R34, RZ, RZ, 0x2 ;  /* 0x00000002ff227424 */ /* 0x000fe200078e00ff */
[----:B------:R-:W-:Y:S01]  /*1990*/  ISETP.NE.AND P2, PT, R33, 0x1, PT ;  /* 0x000000012100780c */ /* 0x000fe20003f45270 */
[----:B------:R-:W-:Y:S02]  /*19a0*/  FFMA.FTZ R27, R26, R53, 1.1641532182693481445e-10 ;  /* 0x2f0000001a1b7423 */ /* 0x000fe40000010035 */
[----:B------:R-:W-:-:S03]  /*19b0*/  FMUL.FTZ R28, R28, R49 ;  /* 0x000000311c1c7220 */ /* 0x000fc60000410000 */
[----:B------:R-:W-:Y:S01]  /*19c0*/  FSETP.GTU.FTZ.AND P3, PT, R27, R52, PT ;  /* 0x000000341b00720b */ /* 0x000fe20003f7c000 */
[----:B------:R-:W-:Y:S01]  /*19d0*/  FMUL.FTZ R28, R28, R51 ;  /* 0x000000331c1c7220 */ /* 0x000fe20000410000 */
[----:B------:R-:W-:Y:S02]  /*19e0*/  PRMT R27, R29, 0x7632, R27 ;  /* 0x000076321d1b7816 */ /* 0x000fe4000000001b */
[----:B------:R-:W-:Y:S02]  /*19f0*/  P2R R55, PR, RZ, 0x8 ;  /* 0x00000008ff377803 */ /* 0x000fe40000000000 */
        /* <DEDUP_REMOVED lines=12> */
.L_x_2797:
        /* <DEDUP_REMOVED lines=13> */
.L_x_2799:
[----:B------:R-:W-:Y:S05]  /*1b90*/  BSYNC.RECONVERGENT B3 ;  /* 0x0000000000037941 */ /* 0x000fea0003800200 */
.L_x_2798:
        /* <DEDUP_REMOVED lines=37> */
[----:B------:R-:W-:Y:S02]  /*1df0*/  MOV R50, R34 ;  /* 0x0000002200327202 */ /* 0x000fe40000000f00 */
[----:B------:R-:W-:Y:S01]  /*1e00*/  LOP3.LUT R0, R44, UR29, R35, 0x96, !PT ;  /* 0x0000001d2c007c12 */ /* 0x000fe2000f8e9623 */
[----:B------:R-:W-:Y:S01]  /*1e10*/  IMAD.MOV.U32 R34, RZ, RZ, RZ ;  /* 0x000000ffff227224 */ /* 0x000fe200078e00ff */
[----:B------:R-:W-:Y:S01]  /*1e20*/  LOP3.LUT R45, R32, UR30, R29, 0x96, !PT ;  /* 0x0000001e202d7c12 */ /* 0x000fe2000f8e961d */
[----:B------:R-:W-:Y:S01]  /*1e30*/  IMAD.MOV.U32 R29, RZ, RZ, R48 ;  /* 0x000000ffff1d7224 */ /* 0x000fe200078e0030 */
[----:B------:R-:W-:-:S07]  /*1e40*/  MOV R48, R28 ;  /* 0x0000001c00307202 */ /* 0x000fce0000000f00 */
.L_x_2796:
[----:B------:R-:W-:Y:S05]  /*1e50*/  BSYNC.RECONVERGENT B2 ;  /* 0x0000000000027941 */ /* 0x000fea0003800200 */
.L_x_2795:
        /* <DEDUP_REMOVED lines=9> */
[----:B------:R-:W-:-:S05]  /*1ef0*/  FMUL.FTZ R32, R32, R51 ;  /* 0x0000003320207220 */ /* 0x000fca0000410000 */
        /* <DEDUP_REMOVED lines=11> */
.L_x_2802:
        /* <DEDUP_REMOVED lines=13> */
.L_x_2804:
[----:B------:R-:W-:Y:S05]  /*2080*/  BSYNC.RECONVERGENT B3 ;  /* 0x0000000000037941 */ /* 0x000fea0003800200 */
.L_x_2803:
        /* <DEDUP_REMOVED lines=43> */
.L_x_2801:
[----:B------:R-:W-:Y:S05]  /*2340*/  BSYNC.RECONVERGENT B2 ;  /* 0x0000000000027941 */ /* 0x000fea0003800200 */
.L_x_2800:
[----:B------:R-:W-:Y:S01]  /*2350*/  I2FP.F32.U32 R28, R29 ;  /* 0x0000001d001c7245 */ /* 0x000fe20000201000 */
[----:B------:R-:W-:Y:S01]  /*2360*/  BSSY.RECONVERGENT B2, `(.L_x_2805) ;  /* 0x000004e000027945 */ /* 0x000fe20003800200 */
[----:B------:R-:W-:Y:S01]  /*2370*/  SHF.L.U32 R32, R30, 0x10, RZ ;  /* 0x000000101e207819 */ /* 0x000fe200000006ff */
[----:B------:R-:W-:Y:S01]  /*2380*/  IMAD.MOV.U32 R35, RZ, RZ, 0x2 ;  /* 0x00000002ff237424 */ /* 0x000fe200078e00ff */
[----:B------:R-:W-:Y:S01]  /*2390*/  ISETP.NE.AND P4, PT, R33, 0x1, PT ;  /* 0x000000012100780c */ /* 0x000fe20003f85270 */
[----:B------:R-:W-:Y:S01]  /*23a0*/  FFMA.FTZ R29, R28, R53, 1.1641532182693481445e-10 ;  /* 0x2f0000001c1d7423 */ /* 0x000fe20000010035 */
[----:B------:R-:W-:Y:S01]  /*23b0*/  PRMT R30, R30, 0x7632, R30 ;  /* 0x000076321e1e7816 */ /* 0x000fe2000000001e */
[----:B------:R-:W-:-:S03]  /*23c0*/  FMUL.FTZ R32, R32, R49 ;  /* 0x0000003120207220 */ /* 0x000fc60000410000 */
[----:B------:R-:W-:Y:S01]  /*23d0*/  FSETP.GTU.FTZ.AND P3, PT, R29, R52, PT ;  /* 0x000000341d00720b */ /* 0x000fe20003f7c000 */
[----:B------:R-:W-:Y:S01]  /*23e0*/  FMUL.FTZ R32, R32, R51 ;  /* 0x0000003320207220 */ /* 0x000fe20000410000 */
[----:B------:R-:W-:-:S04]  /*23f0*/  MOV R29, R50 ;  /* 0x00000032001d7202 */ /* 0x000fc80000000f00 */
        /* <DEDUP_REMOVED lines=11> */
.L_x_2807:
        /* <DEDUP_REMOVED lines=13> */
.L_x_2809:
[----:B------:R-:W-:Y:S05]  /*2580*/  BSYNC.RECONVERGENT B3 ;  /* 0x0000000000037941 */ /* 0x000fea0003800200 */
.L_x_2808:
        /* <DEDUP_REMOVED lines=41> */
[----:B------:R-:W-:Y:S02]  /*2820*/  LOP3.LUT R45, R34, UR30, R33, 0x96, !PT ;  /* 0x0000001e222d7c12 */ /* 0x000fe4000f8e9621 */
[----:B------:R-:W-:-:S07]  /*2830*/  MOV R48, R32 ;  /* 0x0000002000307202 */ /* 0x000fce0000000f00 */
.L_x_2806:
[----:B------:R-:W-:Y:S05]  /*2840*/  BSYNC.RECONVERGENT B2 ;  /* 0x0000000000027941 */ /* 0x000fea0003800200 */
.L_x_2805:
        /* <DEDUP_REMOVED lines=8> */
[----:B------:R-:W-:-:S05]  /*28d0*/  FMUL.FTZ R30, R30, R51 ;  /* 0x000000331e1e7220 */ /* 0x000fca0000410000 */
        /* <DEDUP_REMOVED lines=12> */
.L_x_2812:
        /* <DEDUP_REMOVED lines=13> */
.L_x_2814:
[----:B------:R-:W-:Y:S05]  /*2a70*/  BSYNC.RECONVERGENT B3 ;  /* 0x0000000000037941 */ /* 0x000fea0003800200 */
.L_x_2813:
        /* <DEDUP_REMOVED lines=43> */
.L_x_2811:
[----:B------:R-:W-:Y:S05]  /*2d30*/  BSYNC.RECONVERGENT B2 ;  /* 0x0000000000027941 */ /* 0x000fea0003800200 */
.L_x_2810:
[----:B------:R-:W-:Y:S01]  /*2d40*/  I2FP.F32.U32 R30, R30 ;  /* 0x0000001e001e7245 */ /* 0x000fe20000201000 */
[----:B------:R-:W-:Y:S01]  /*2d50*/  BSSY.RECONVERGENT B2, `(.L_x_2815) ;  /* 0x0000050000027945 */ /* 0x000fe20003800200 */
[C---:B------:R-:W-:Y:S01]  /*2d60*/  SHF.L.U32 R32, R31.reuse, 0x10, RZ ;  /* 0x000000101f207819 */ /* 0x040fe200000006ff */
[----:B------:R-:W-:Y:S01]  /*2d70*/  IMAD.MOV.U32 R44, RZ, RZ, 0x2 ;  /* 0x00000002ff2c7424 */ /* 0x000fe200078e00ff */
[----:B------:R-:W-:Y:S01]  /*2d80*/  ISETP.NE.AND P6, PT, R34, 0x1, PT ;  /* 0x000000012200780c */ /* 0x000fe20003fc5270 */
[----:B------:R-:W-:Y:S01]  /*2d90*/  FFMA.FTZ R33, R30, R53, 1.1641532182693481445e-10 ;  /* 0x2f0000001e217423 */ /* 0x000fe20000010035 */
[----:B------:R-:W-:Y:S01]  /*2da0*/  PRMT R31, R31, 0x7632, R31 ;  /* 0x000076321f1f7816 */ /* 0x000fe2000000001f */
        /* <DEDUP_REMOVED lines=15> */
.L_x_2817:
        /* <DEDUP_REMOVED lines=15> */
.L_x_2819:
[----:B------:R-:W-:Y:S05]  /*2f90*/  BSYNC.RECONVERGENT B3 ;  /* 0x0000000000037941 */ /* 0x000fea0003800200 */
.L_x_2818:
        /* <DEDUP_REMOVED lines=43> */
.L_x_2816:
[----:B------:R-:W-:Y:S05]  /*3250*/  BSYNC.RECONVERGENT B2 ;  /* 0x0000000000027941 */ /* 0x000fea0003800200 */
.L_x_2815:
[----:B------:R-:W-:Y:S02]  /*3260*/  I2FP.F32.U32 R34, R32 ;  /* 0x0000002000227245 */ /* 0x000fe40000201000 */
[----:B------:R-:W0:Y:S01]  /*3270*/  LDC.64 R32, c[0x0][0x3a8] ;  /* 0x0000ea00ff207b82 */ /* 0x000e220000000a00 */
[----:B------:R-:W-:Y:S02]  /*3280*/  ISETP.NE.AND P6, PT, R54, RZ, PT ;  /* 0x000000ff3600720c */ /* 0x000fe40003fc5270 */
[----:B------:R-:W-:Y:S01]  /*3290*/  FFMA.FTZ R53, R34, R53, 1.1641532182693481445e-10 ;  /* 0x2f00000022357423 */ /* 0x000fe20000010035 */
[----:B------:R-:W-:Y:S02]  /*32a0*/  SEL R54, RZ, 0x10000, P5 ;  /* 0x00010000ff367807 */ /* 0x000fe40002800000 */
[----:B------:R-:W-:Y:S02]  /*32b0*/  SHF.L.U32 R58, R31, 0x10, RZ ;  /* 0x000000101f3a7819 */ /* 0x000fe400000006ff */
[----:B------:R-:W1:Y:S01]  /*32c0*/  LDC.64 R34, c[0x0][0x3b0] ;  /* 0x0000ec00ff227b82 */ /* 0x000e620000000a00 */
[----:B------:R-:W-:-:S02]  /*32d0*/  ISETP.NE.AND P5, PT, R56, RZ, PT ;  /* 0x000000ff3800720c */ /* 0x000fc40003fa5270 */
[----:B------:R-:W-:Y:S01]  /*32e0*/  SEL R56, RZ, 0x1000000, P2 ;  /* 0x01000000ff387807 */ /* 0x000fe20001000000 */
[----:B------:R-:W-:Y:S01]  /*32f0*/  FMUL.FTZ R58, R58, R49 ;  /* 0x000000313a3a7220 */ /* 0x000fe20000410000 */
[----:B------:R-:W-:Y:S02]  /*3300*/  ISETP.NE.AND P2, PT, R55, RZ, PT ;  /* 0x000000ff3700720c */ /* 0x000fe40003f45270 */
[----:B------:R-:W-:Y:S01]  /*3310*/  SEL R31, RZ, 0x100, P5 ;  /* 0x00000100ff1f7807 */ /* 0x000fe20002800000 */
[----:B------:R-:W-:Y:S01]  /*3320*/  FMUL.FTZ R58, R58, R51 ;  /* 0x000000333a3a7220 */ /* 0x000fe20000410000 */
[----:B------:R-:W-:Y:S02]  /*3330*/  SEL R49, RZ, 0x10000, P2 ;  /* 0x00010000ff317807 */ /* 0x000fe40001000000 */
[----:B------:R-:W-:Y:S02]  /*3340*/  FSETP.GTU.FTZ.AND P2, PT, R53, R52, PT ;  /* 0x000000343500720b */ /* 0x000fe40003f5c000 */
[----:B------:R-:W-:-:S02]  /*3350*/  SEL R51, RZ, 0x100, P4 ;  /* 0x00000100ff337807 */ /* 0x000fc40002000000 */
[----:B------:R-:W-:Y:S01]  /*3360*/  SEL R52, RZ, 0x1000000, P2 ;  /* 0x01000000ff347807 */ /* 0x000fe20001000000 */
[----:B0-----:R-:W-:Y:S01]  /*3370*/  IMAD.WIDE.U32 R32, R47, 0x20, R32 ;  /* 0x000000202f207825 */ /* 0x001fe200078e0020 */
[----:B------:R-:W-:Y:S02]  /*3380*/  LOP3.LUT R56, R31, R56, R49, 0xfe, !PT ;  /* 0x000000381f387212 */ /* 0x000fe400078efe31 */
[----:B------:R-:W-:Y:S02]  /*3390*/  FSEL R31, R58, RZ, !P2 ;  /* 0x000000ff3a1f7208 */ /* 0x000fe40005000000 */
[----:B------:R-:W-:Y:S01]  /*33a0*/  SEL R53, RZ, 0x1, P6 ;  /* 0x00000001ff357807 */ /* 0x000fe20003000000 */
[----:B------:R0:W-:Y:S01]  /*33b0*/  STG.E.128 desc[UR8][R32.64], R24 ;  /* 0x0000001820007986 */ /* 0x0001e2000c101d08 */
[----:B------:R-:W-:Y:S01]  /*33c0*/  LOP3.LUT R54, R51, R52, R54, 0xfe, !PT ;  /* 0x0000003433367212 */ /* 0x000fe200078efe36 */
[----:B------:R-:W-:Y:S01]  /*33d0*/  @P1 FADD.FTZ R31, R23, R31 ;  /* 0x0000001f171f1221 */ /* 0x000fe20000010000 */
[----:B------:R-:W-:Y:S01]  /*33e0*/  SEL R49, RZ, 0x1, P3 ;  /* 0x00000001ff317807 */ /* 0x000fe20001800000 */
[----:B-1----:R-:W-:Y:S01]  /*33f0*/  IMAD.WIDE.U32 R34, R47, 0x8, R34 ;  /* 0x000000082f227825 */ /* 0x002fe200078e0022 */
[----:B------:R-:W-:-:S02]  /*3400*/  LOP3.LUT R52, R56, R53, RZ, 0xfc, !PT ;  /* 0x0000003538347212 */ /* 0x000fc400078efcff */
[----:B------:R-:W-:Y:S01]  /*3410*/  LOP3.LUT R53, R54, R49, RZ, 0xfc, !PT ;  /* 0x0000003136357212 */ /* 0x000fe200078efcff */
[----:B------:R0:W-:Y:S04]  /*3420*/  STG.E.128 desc[UR8][R32.64+0x10], R28 ;  /* 0x0000101c20007986 */ /* 0x0001e8000c101d08 */
[----:B------:R0:W-:Y:S02]  /*3430*/  STG.E.64 desc[UR8][R34.64], R52 ;  /* 0x0000003422007986 */ /* 0x0001e4000c101b08 */
.L_x_2779:
[----:B------:R-:W-:Y:S05]  /*3440*/  BSYNC.RECONVERGENT B0 ;  /* 0x0000000000007941 */ /* 0x000fea0003800200 */
.L_x_2778:
        /* <DEDUP_REMOVED lines=53> */
.L_x_2835:
        /* <DEDUP_REMOVED lines=22> */
[----:B------:R-:W-:Y:S01]  /*3900*/  IMAD.U32 R60, R14, 0x10000, RZ ;  /* 0x000100000e3c7824 */ /* 0x000fe200078e00ff */
[----:B------:R-:W-:Y:S01]  /*3910*/  SHF.L.U32 R56, R38, 0x10, RZ ;  /* 0x0000001026387819 */ /* 0x000fe200000006ff */
[--C-:B------:R-:W-:Y:S01]  /*3920*/  FADD.FTZ R34, R26, -R55.reuse ;  /* 0x800000371a227221 */ /* 0x100fe20000010000 */
[--C-:B------:R-:W-:Y:S01]  /*3930*/  FADD.FTZ R32, R24, -R55.reuse ;  /* 0x8000003718207221 */ /* 0x100fe20000010000 */
[----:B------:R-:W-:-:S02]  /*3940*/  FADD.FTZ R58, R28, -R55 ;  /* 0x800000371c3a7221 */ /* 0x000fc40000010000 */
[C---:B------:R-:W-:Y:S01]  /*3950*/  FMUL.FTZ R34, R49.reuse, R34 ;  /* 0x0000002231227220 */ /* 0x040fe20000410000 */
[----:B------:R-:W-:-:S03]  /*3960*/  FMUL.FTZ R32, R49, R32 ;  /* 0x0000002031207220 */ /* 0x000fc60000410000 */
[----:B------:R-:W-:Y:S01]  /*3970*/  FFMA.FTZ R54, R34, R51, R53 ;  /* 0x0000003322367223 */ /* 0x000fe20000010035 */
[----:B------:R-:W-:Y:S01]  /*3980*/  FADD.FTZ R34, R27, -R55 ;  /* 0x800000371b227221 */ /* 0x000fe20000010000 */
[----:B------:R-:W-:Y:S01]  /*3990*/  FFMA.FTZ R32, R32, R33, R35 ;  /* 0x0000002120207223 */ /* 0x000fe20000010023 */
[----:B------:R-:W-:Y:S01]  /*39a0*/  FMUL.FTZ R51, R49, R58 ;  /* 0x0000003a31337220 */ /* 0x000fe20000410000 */
[----:B------:R-:W-:Y:S01]  /*39b0*/  SHF.L.U32 R53, R37, 0x10, RZ ;  /* 0x0000001025357819 */ /* 0x000fe200000006ff */
[----:B------:R-:W-:Y:S01]  /*39c0*/  FMUL.FTZ R33, R49, R34 ;  /* 0x0000002231217220 */ /* 0x000fe20000410000 */
[----:B------:R-:W-:Y:S01]  /*39d0*/  SHF.L.U32 R34, R10, 0x10, RZ ;  /* 0x000000100a227819 */ /* 0x000fe200000006ff */
[----:B------:R-:W-:Y:S02]  /*39e0*/  IMAD.U32 R35, R42, 0x10000, RZ ;  /* 0x000100002a237824 */ /* 0x000fe400078e00ff */
[--C-:B------:R-:W-:Y:S01]  /*39f0*/  FADD.FTZ R58, R31, -R55.reuse ;  /* 0x800000371f3a7221 */ /* 0x100fe20000010000 */
[----:B------:R-:W-:Y:S01]  /*3a00*/  FFMA.FTZ R33, R33, R52, R56 ;  /* 0x0000003421217223 */ /* 0x000fe20000010038 */
[----:B------:R-:W-:Y:S01]  /*3a10*/  FADD.FTZ R52, R29, -R55 ;  /* 0x800000371d347221 */ /* 0x000fe20000010000 */
[----:B------:R-:W-:Y:S01]  /*3a20*/  FFMA.FTZ R51, R51, R60, R34 ;  /* 0x0000003c33337223 */ /* 0x000fe20000010022 */
[----:B------:R-:W-:-:S02]  /*3a30*/  SHF.L.U32 R60, R36, 0x10, RZ ;  /* 0x00000010243c7819 */ /* 0x000fc400000006ff */
[----:B------:R-:W-:Y:S01]  /*3a40*/  FMUL.FTZ R34, R49, R52 ;  /* 0x0000003431227220 */ /* 0x000fe20000410000 */
[----:B------:R-:W-:Y:S01]  /*3a50*/  FADD.FTZ R52, R30, -R55 ;  /* 0x800000371e347221 */ /* 0x000fe20000010000 */
[----:B------:R-:W-:Y:S02]  /*3a60*/  F2FP.BF16.F32.PACK_AB R33, R33, R54 ;  /* 0x000000362121723e */ /* 0x000fe400000010ff */
[----:B------:R-:W-:Y:S01]  /*3a70*/  FFMA.FTZ R34, R34, R35, R53 ;  /* 0x0000002322227223 */ /* 0x000fe20000010035 */
[----:B------:R-:W-:Y:S01]  /*3a80*/  SHF.L.U32 R53, R11, 0x10, RZ ;  /* 0x000000100b357819 */ /* 0x000fe200000006ff */
[----:B------:R-:W-:Y:S01]  /*3a90*/  FMUL.FTZ R52, R49, R52 ;  /* 0x0000003431347220 */ /* 0x000fe20000410000 */
[----:B------:R-:W-:Y:S02]  /*3aa0*/  IMAD.U32 R35, R15, 0x10000, RZ ;  /* 0x000100000f237824 */ /* 0x000fe400078e00ff */
[----:B------:R-:W-:Y:S02]  /*3ab0*/  F2FP.BF16.F32.PACK_AB R34, R34, R51 ;  /* 0x000000332222723e */ /* 0x000fe400000010ff */
[----:B------:R-:W-:Y:S01]  /*3ac0*/  FFMA.FTZ R56, R52, R35, R53 ;  /* 0x0000002334387223 */ /* 0x000fe20000010035 */
[----:B------:R-:W-:Y:S01]  /*3ad0*/  FMUL.FTZ R35, R49, R58 ;  /* 0x0000003a31237220 */ /* 0x000fe20000410000 */
[----:B------:R-:W0:Y:S01]  /*3ae0*/  LDC.64 R52, c[0x0][0x428] ;  /* 0x00010a00ff347b82 */ /* 0x000e220000000a00 */
[----:B------:R-:W-:-:S04]  /*3af0*/  IMAD.U32 R58, R43, 0x10000, RZ ;  /* 0x000100002b3a7824 */ /* 0x000fc800078e00ff */
[----:B------:R-:W-:Y:S01]  /*3b00*/  FFMA.FTZ R35, R35, R58, R60 ;  /* 0x0000003a23237223 */ /* 0x000fe2000001003c */
[----:B------:R-:W-:Y:S01]  /*3b10*/  FADD.FTZ R58, R25, -R55 ;  /* 0x80000037193a7221 */ /* 0x000fe20000010000 */
[----:B------:R-:W-:-:S03]  /*3b20*/  SHF.L.U32 R55, R39, 0x10, RZ ;  /* 0x0000001027377819 */ /* 0x000fc600000006ff */
[----:B------:R-:W-:Y:S01]  /*3b30*/  FMUL.FTZ R58, R49, R58 ;  /* 0x0000003a313a7220 */ /* 0x000fe20000410000 */
[----:B------:R-:W-:Y:S01]  /*3b40*/  IMAD.U32 R49, R40, 0x10000, RZ ;  /* 0x0001000028317824 */ /* 0x000fe200078e00ff */
[----:B------:R-:W-:-:S03]  /*3b50*/  F2FP.BF16.F32.PACK_AB R35, R35, R56 ;  /* 0x000000382323723e */ /* 0x000fc600000010ff */
[----:B------:R-:W-:-:S05]  /*3b60*/  FFMA.FTZ R49, R58, R49, R55 ;  /* 0x000000313a317223 */ /* 0x000fca0000010037 */
[----:B------:R-:W-:Y:S01]  /*3b70*/  F2FP.BF16.F32.PACK_AB R32, R49, R32 ;  /* 0x000000203120723e */ /* 0x000fe200000010ff */
[----:B0-----:R-:W-:-:S05]  /*3b80*/  IMAD.WIDE.U32 R52, R47, 0x10, R52 ;  /* 0x000000102f347825 */ /* 0x001fca00078e0034 */
[----:B------:R1:W-:Y:S02]  /*3b90*/  STG.E.128 desc[UR8][R52.64], R32 ;  /* 0x0000002034007986 */ /* 0x0003e4000c101d08 */
.L_x_2822:
[----:B------:R-:W-:Y:S05]  /*3ba0*/  BSYNC.RECONVERGENT B0 ;  /* 0x0000000000007941 */ /* 0x000fea0003800200 */
.L_x_2821:
[----:B01----:R-:W0:Y:S02]  /*3bb0*/  LDC.64 R32, c[0x0][0x380] ;  /* 0x0000e000ff207b82 */ /* 0x003e240000000a00 */
[----:B0-----:R-:W-:-:S05]  /*3bc0*/  IMAD R4, R32, 0x4, R4 ;  /* 0x0000000420047824 */ /* 0x001fca00078e0204 */
[----:B------:R-:W-:-:S13]  /*3bd0*/  ISETP.GE.AND P0, PT, R4, R33, PT ;  /* 0x000000210400720c */ /* 0x000fda0003f06270 */
[----:B------:R-:W-:Y:S05]  /*3be0*/  @!P0 BRA `(.L_x_2823) ;  /* 0xffffffcc004c8947 */ /* 0x000fea000383ffff */
[----:B------:R-:W-:Y:S05]  /*3bf0*/  BSYNC B1 ;  /* 0x0000000000017941 */ /* 0x000fea0003800000 */
.L_x_2777:
[----:B------:R-:W-:Y:S05]  /*3c00*/  EXIT ;  /* 0x000000000000794d */ /* 0x000fea0003800000 */
.L_x_2820:
        /* <DEDUP_REMOVED lines=8> */
.L_x_2825:
[----:B------:R-:W-:Y:S05]  /*3c90*/  BSYNC B0 ;  /* 0x0000000000007941 */ /* 0x000fea0003800000 */
.L_x_2824:
        /* <DEDUP_REMOVED lines=10> */
.L_x_2826:
[----:B------:R-:W-:Y:S02]  /*3d40*/  IMAD.MOV.U32 R56, RZ, RZ, 0x4 ;  /* 0x00000004ff387424 */ /* 0x000fe400078e00ff */
[----:B------:R-:W-:-:S04]  /*3d50*/  IMAD.MOV.U32 R34, RZ, RZ, R53 ;  /* 0x000000ffff227224 */ /* 0x000fc800078e0035 */
[----:B------:R-:W-:-:S05]  /*3d60*/  FADD.FTZ R34, R33, R34 ;  /* 0x0000002221227221 */ /* 0x000fca0000010000 */
[----:B------:R-:W-:-:S07]  /*3d70*/  MOV R55, R34 ;  /* 0x0000002200377202 */ /* 0x000fce0000000f00 */
[----:B------:R-:W-:Y:S05]  /*3d80*/  WARPSYNC.COLLECTIVE R54, `(.L_x_2827) ;  /* 0x0000000036087348 */ /* 0x000fea0003c00000 */
[----:B------:R0:W1:Y:S02]  /*3d90*/  SHFL.BFLY P3, R53, R55, R56, R57 ;  /* 0x0c00003837357389 */ /* 0x0000640000060039 */
[----:B01----:R-:W-:Y:S05]  /*3da0*/  ENDCOLLECTIVE ;  /* 0x000000000000791b */ /* 0x003fea0003800000 */
.L_x_2827:
[----:B------:R-:W-:Y:S01]  /*3db0*/  HFMA2 R56, -RZ, RZ, 0, 4.76837158203125e-07 ;  /* 0x00000008ff387431 */ /* 0x000fe200000001ff */
[----:B------:R-:W-:-:S05]  /*3dc0*/  MOV R35, R53 ;  /* 0x0000003500237202 */ /* 0x000fca0000000f00 */
[----:B------:R-:W-:-:S04]  /*3dd0*/  FADD.FTZ R35, R34, R35 ;  /* 0x0000002322237221 */ /* 0x000fc80000010000 */
[----:B------:R-:W-:-:S07]  /*3de0*/  IMAD.MOV.U32 R55, RZ, RZ, R35 ;  /* 0x000000ffff377224 */ /* 0x000fce00078e0023 */
[----:B------:R-:W-:Y:S05]  /*3df0*/  WARPSYNC.COLLECTIVE R54, `(.L_x_2828) ;  /* 0x0000000036087348 */ /* 0x000fea0003c00000 */
[----:B------:R0:W1:Y:S02]  /*3e00*/  SHFL.BFLY P3, R53, R55, R56, R57 ;  /* 0x0c00003837357389 */ /* 0x0000640000060039 */
[----:B01----:R-:W-:Y:S05]  /*3e10*/  ENDCOLLECTIVE ;  /* 0x000000000000791b */ /* 0x003fea0003800000 */
.L_x_2828:
[----:B------:R-:W-:Y:S02]  /*3e20*/  IMAD.MOV.U32 R56, RZ, RZ, 0x10 ;  /* 0x00000010ff387424 */ /* 0x000fe400078e00ff */
[----:B------:R-:W-:-:S04]  /*3e30*/  IMAD.MOV.U32 R52, RZ, RZ, R53 ;  /* 0x000000ffff347224 */ /* 0x000fc800078e0035 */
[----:B------:R-:W-:-:S05]  /*3e40*/  FADD.FTZ R52, R35, R52 ;  /* 0x0000003423347221 */ /* 0x000fca0000010000 */
[----:B------:R-:W-:-:S07]  /*3e50*/  MOV R55, R52 ;  /* 0x0000003400377202 */ /* 0x000fce0000000f00 */
[----:B------:R-:W-:Y:S05]  /*3e60*/  WARPSYNC.COLLECTIVE R54, `(.L_x_2829) ;  /* 0x0000000036087348 */ /* 0x000fea0003c00000 */
[----:B------:R0:W1:Y:S02]  /*3e70*/  SHFL.BFLY P3, R53, R55, R56, R57 ;  /* 0x0c00003837357389 */ /* 0x0000640000060039 */
[----:B01----:R-:W-:Y:S05]  /*3e80*/  ENDCOLLECTIVE ;  /* 0x000000000000791b */ /* 0x003fea0003800000 */
.L_x_2829:
        /* <DEDUP_REMOVED lines=26> */
.L_x_2830:
[----:B------:R-:W-:Y:S02]  /*4030*/  IMAD.MOV.U32 R56, RZ, RZ, 0x2 ;  /* 0x00000002ff387424 */ /* 0x000fe400078e00ff */
[----:B------:R-:W-:-:S04]  /*4040*/  IMAD.MOV.U32 R33, RZ, RZ, R53 ;  /* 0x000000ffff217224 */ /* 0x000fc800078e0035 */
[----:B------:R-:W-:-:S05]  /*4050*/  FADD.FTZ R33, R32, R33 ;  /* 0x0000002120217221 */ /* 0x000fca0000010000 */
[----:B------:R-:W-:-:S07]  /*4060*/  MOV R55, R33 ;  /* 0x0000002100377202 */ /* 0x000fce0000000f00 */
[----:B------:R-:W-:Y:S05]  /*4070*/  WARPSYNC.COLLECTIVE R54, `(.L_x_2831) ;  /* 0x0000000036087348 */ /* 0x000fea0003c00000 */
[----:B------:R0:W1:Y:S02]  /*4080*/  SHFL.BFLY P3, R53, R55, R56, R57 ;  /* 0x0c00003837357389 */ /* 0x0000640000060039 */
[----:B01----:R-:W-:Y:S05]  /*4090*/  ENDCOLLECTIVE ;  /* 0x000000000000791b */ /* 0x003fea0003800000 */
.L_x_2831:
[----:B------:R-:W-:Y:S01]  /*40a0*/  HFMA2 R56, -RZ, RZ, 0, 2.384185791015625e-07 ;  /* 0x00000004ff387431 */ /* 0x000fe200000001ff */
[----:B------:R-:W-:-:S05]  /*40b0*/  MOV R34, R53 ;  /* 0x0000003500227202 */ /* 0x000fca0000000f00 */
[----:B------:R-:W-:-:S04]  /*40c0*/  FADD.FTZ R34, R33, R34 ;  /* 0x0000002221227221 */ /* 0x000fc80000010000 */
[----:B------:R-:W-:-:S07]  /*40d0*/  IMAD.MOV.U32 R55, RZ, RZ, R34 ;  /* 0x000000ffff377224 */ /* 0x000fce00078e0022 */
[----:B------:R-:W-:Y:S05]  /*40e0*/  WARPSYNC.COLLECTIVE R54, `(.L_x_2832) ;  /* 0x0000000036087348 */ /* 0x000fea0003c00000 */
[----:B------:R0:W1:Y:S02]  /*40f0*/  SHFL.BFLY P3, R53, R55, R56, R57 ;  /* 0x0c00003837357389 */ /* 0x0000640000060039 */
[----:B01----:R-:W-:Y:S05]  /*4100*/  ENDCOLLECTIVE ;  /* 0x000000000000791b */ /* 0x003fea0003800000 */
.L_x_2832:
[----:B------:R-:W-:Y:S02]  /*4110*/  HFMA2 R56, -RZ, RZ, 0, 4.76837158203125e-07 ;  /* 0x00000008ff387431 */ /* 0x000fe400000001ff */
[----:B------:R-:W-:-:S04]  /*4120*/  IMAD.MOV.U32 R35, RZ, RZ, R53 ;  /* 0x000000ffff237224 */ /* 0x000fc800078e0035 */
[----:B------:R-:W-:-:S05]  /*4130*/  FADD.FTZ R35, R34, R35 ;  /* 0x0000002322237221 */ /* 0x000fca0000010000 */
[----:B------:R-:W-:-:S07]  /*4140*/  MOV R55, R35 ;  /* 0x0000002300377202 */ /* 0x000fce0000000f00 */
[----:B------:R-:W-:Y:S05]  /*4150*/  WARPSYNC.COLLECTIVE R54, `(.L_x_2833) ;  /* 0x0000000036087348 */ /* 0x000fea0003c00000 */
[----:B------:R0:W1:Y:S02]  /*4160*/  SHFL.BFLY P3, R53, R55, R56, R57 ;  /* 0x0c00003837357389 */ /* 0x0000640000060039 */
[----:B01----:R-:W-:Y:S05]  /*4170*/  ENDCOLLECTIVE ;  /* 0x000000000000791b */ /* 0x003fea0003800000 */
.L_x_2833:
[----:B------:R-:W-:Y:S02]  /*4180*/  HFMA2 R56, -RZ, RZ, 0, 9.5367431640625e-07 ;  /* 0x00000010ff387431 */ /* 0x000fe400000001ff */
[----:B------:R-:W-:-:S04]  /*4190*/  IMAD.MOV.U32 R52, RZ, RZ, R53 ;  /* 0x000000ffff347224 */ /* 0x000fc800078e0035 */
[----:B------:R-:W-:-:S05]  /*41a0*/  FADD.FTZ R52, R35, R52 ;  /* 0x0000003423347221 */ /* 0x000fca0000010000 */
[----:B------:R-:W-:-:S07]  /*41b0*/  MOV R55, R52 ;  /* 0x0000003400377202 */ /* 0x000fce0000000f00 */
[----:B------:R-:W-:Y:S05]  /*41c0*/  WARPSYNC.COLLECTIVE R54, `(.L_x_2834) ;  /* 0x0000000036087348 */ /* 0x000fea0003c00000 */
[----:B------:R0:W1:Y:S02]  /*41d0*/  SHFL.BFLY P3, R53, R55, R56, R57 ;  /* 0x0c00003837357389 */ /* 0x0000640000060039 */
[----:B01----:R-:W-:Y:S05]  /*41e0*/  ENDCOLLECTIVE ;  /* 0x000000000000791b */ /* 0x003fea0003800000 */
.L_x_2834:
[----:B------:R-:W-:Y:S05]  /*41f0*/  BRA `(.L_x_2835) ;  /* 0xfffffff400687947 */ /* 0x000fea000383ffff */
.L_x_2836:
        /* <DEDUP_REMOVED lines=16> */
.L_x_9091:


//--------------------- .text._ZN10layer_norm13ln_fwd_kernelINS_13Kernel_traitsI13__nv_bfloat16S2_fS2_fjLj256ELj1ELj4ELj1ELj16ENS_18Kernel_traits_baseILj256ES2_S2_fS2_fjLj128EEEEELb1ELb0ELb0ELb1EEEvNS_9FwdParamsE --------------------------
	.section	.text._ZN10layer_norm13ln_fwd_kernelINS_13Kernel_traitsI13__nv_bfloat16S2_fS2_fjLj256ELj1ELj4ELj1ELj16ENS_18Kernel_traits_baseILj256ES2_S2_fS2_fjLj128EEEEELb1ELb0ELb0ELb1EEEvNS_9FwdParamsE,"ax",@progbits
	.align	128
        .global         _ZN10layer_norm13ln_fwd_kernelINS_13Kernel_traitsI13__nv_bfloat16S2_fS2_fjLj256ELj1ELj4ELj1ELj16ENS_18Kernel_traits_baseILj256ES2_S2_fS2_fjLj128EEEEELb1ELb0ELb0ELb1EEEvNS_9FwdParamsE
        .type           _ZN10layer_norm13ln_fwd_kernelINS_13Kernel_traitsI13__nv_bfloat16S2_fS2_fjLj256ELj1ELj4ELj1ELj16ENS_18Kernel_traits_baseILj256ES2_S2_fS2_fjLj128EEEEELb1ELb0ELb0ELb1EEEvNS_9FwdParamsE,@function
        .size           _ZN10layer_norm13ln_fwd_kernelINS_13Kernel_traitsI13__nv_bfloat16S2_fS2_fjLj256ELj1ELj4ELj1ELj16ENS_18Kernel_traits_baseILj256ES2_S2_fS2_fjLj128EEEEELb1ELb0ELb0ELb1EEEvNS_9FwdParamsE,(.L_x_9092 - _ZN10layer_norm13ln_fwd_kernelINS_13Kernel_traitsI13__nv_bfloat16S2_fS2_fjLj256ELj1ELj4ELj1ELj16ENS_18Kernel_traits_baseILj256ES2_S2_fS2_fjLj128EEEEELb1ELb0ELb0ELb1EEEvNS_9FwdParamsE)
        .other          _ZN10layer_norm13ln_fwd_kernelINS_13Kernel_traitsI13__nv_bfloat16S2_fS2_fjLj256ELj1ELj4ELj1ELj16ENS_18Kernel_traits_baseILj256ES2_S2_fS2_fjLj128EEEEELb1ELb0ELb0ELb1EEEvNS_9FwdParamsE,@"STO_CUDA_ENTRY STV_DEFAULT"
_ZN10layer_norm13ln_fwd_kernelINS_13Kernel_traitsI13__nv_bfloat16S2_fS2_fjLj256ELj1ELj4ELj1ELj16ENS_18Kernel_traits_baseILj256ES2_S2_fS2_fjLj128EEEEELb1ELb0ELb0ELb1EEEvNS_9FwdParamsE:
.text._ZN10layer_norm13ln_fwd_kernelINS_13Kernel_traitsI13__nv_bfloat16S2_fS2_fjLj256ELj1ELj4ELj1ELj16ENS_18Kernel_traits_baseILj256ES2_S2_fS2_fjLj128EEEEELb1ELb0ELb0ELb1EEEvNS_9FwdParamsE:
        /* <DEDUP_REMOVED lines=46> */
[----:B------:R-:W2:Y:S01]  /*02e0*/  LDG.E.128 R12, desc[UR8][R12.64] ;  /* 0x000000080c0c7981 */ /* 0x000ea2000c1e1d00 */
[----:B------:R-:W-:Y:S01]  /*02f0*/  UIADD3 UR24, UPT, UPT, UR6, -0x4ab325aa, URZ ;  /* 0xb54cda5606187890 */ /* 0x000fe2000fffe0ff */
[----:B-1---5:R-:W-:Y:S01]  /*0300*/  @P1 IADD3 R20, P0, PT, R4, R3, RZ ;  /* 0x0000000304141210 */ /* 0x022fe20007f1e0ff */
[----:B------:R-:W-:Y:S01]  /*0310*/  IMAD R4, R9, -0x326172a9, RZ ;  /* 0xcd9e8d5709047824 */ /* 0x000fe200078e02ff */
[----:B------:R-:W-:Y:S01]  /*0320*/  UIADD3 UR25, UPT, UPT, UR7, 0x646e171e, URZ ;  /* 0x646e171e07197890 */ /* 0x000fe2000fffe0ff */
[----:B------:R-:W-:Y:S01]  /*0330*/  PRMT R37, R17, 0x7632, R37 ;  /* 0x0000763211257816 */ /* 0x000fe20000000025 */
[----:B------:R-:W0:Y:S01]  /*0340*/  LDCU.64 UR4, c[0x0][0x3e0] ;  /* 0x00007c00ff0477ac */ /* 0x000e220008000a00 */
[----:B------:R-:W-:Y:S01]  /*0350*/  @P1 IADD3.X R21, PT, PT, RZ, R5, RZ, P0, !PT ;  /* 0x00000005ff151210 */ /* 0x000fe200007fe4ff */
[----:B------:R-:W-:Y:S01]  /*0360*/  BSSY B0, `(.L_x_2837) ;  /* 0x0000371000007945 */ /* 0x000fe20003800000 */
[----:B------:R-:W-:Y:S01]  /*0370*/  PRMT R38, R18, 0x7632, R38 ;  /* 0x0000763212267816 */ /* 0x000fe20000000026 */
[----:B------:R-:W-:Y:S01]  /*0380*/  UIADD3 UR26, UPT, UPT, UR6, 0x5384540f, URZ ;  /* 0x5384540f061a7890 */ /* 0x000fe2000fffe0ff */
[--C-:B------:R-:W-:Y:S01]  /*0390*/  SHF.R.U64 R8, R20, 0x2, R21.reuse ;  /* 0x0000000214087819 */ /* 0x100fe20000001215 */
[----:B------:R-:W-:Y:S01]  /*03a0*/  UIADD3 UR27, UPT, UPT, UR7, 0x1fd5c5a3, URZ ;  /* 0x1fd5c5a3071b7890 */ /* 0x000fe2000fffe0ff */
[----:B------:R-:W-:Y:S01]  /*03b0*/  SHF.R.U32.HI R7, RZ, 0x2, R21 ;  /* 0x00000002ff077819 */ /* 0x000fe20000011615 */
[----:B------:R-:W-:Y:S01]  /*03c0*/  UIADD3 UR28, UPT, UPT, UR6, -0xe443238, URZ ;  /* 0xf1bbcdc8061c7890 */ /* 0x000fe2000fffe0ff */
[----:B------:R-:W-:Y:S01]  /*03d0*/  PRMT R36, R16, 0x7632, R36 ;  /* 0x0000763210247816 */ /* 0x000fe20000000024 */
[C---:B------:R-:W-:Y:S01]  /*03e0*/  IMAD.HI.U32 R2, R8.reuse, -0x2daee0ad, RZ ;  /* 0xd2511f5308027827 */ /* 0x040fe200078e00ff */
[----:B------:R-:W-:Y:S01]  /*03f0*/  LOP3.LUT R0, R7, UR6, R0, 0x96, !PT ;  /* 0x0000000607007c12 */ /* 0x000fe2000f8e9600 */
[----:B------:R-:W-:Y:S01]  /*0400*/  UIADD3 UR29, UPT, UPT, UR7, -0x24c28bd8, URZ ;  /* 0xdb3d7428071d7890 */ /* 0x000fe2000fffe0ff */
[----:B------:R-:W-:Y:S01]  /*0410*/  PRMT R39, R19, 0x7632, R39 ;  /* 0x0000763213277816 */ /* 0x000fe20000000027 */
[----:B------:R-:W-:Y:S01]  /*0420*/  IMAD R6, R8, -0x2daee0ad, RZ ;  /* 0xd2511f5308067824 */ /* 0x000fe200078e02ff */
[----:B------:R-:W-:Y:S01]  /*0430*/  LOP3.LUT R2, R2, UR7, RZ, 0x3c, !PT ;  /* 0x0000000702027c12 */ /* 0x000fe2000f8e3cff */
[----:B------:R-:W-:Y:S01]  /*0440*/  IMAD.HI.U32 R5, R0, -0x2daee0ad, RZ ;  /* 0xd2511f5300057827 */ /* 0x000fe200078e00ff */
[----:B------:R-:W-:Y:S01]  /*0450*/  UIADD3 UR30, UPT, UPT, UR6, -0x700cb87f, URZ ;  /* 0x8ff34781061e7890 */ /* 0x000fe2000fffe0ff */
[----:B------:R-:W-:Y:S01]  /*0460*/  LOP3.LUT R41, R20, 0x3, RZ, 0xc0, !PT ;  /* 0x0000000314297812 */ /* 0x000fe200078ec0ff */
[----:B0-----:R-:W-:Y:S01]  /*0470*/  UISETP.NE.U32.AND UP0, UPT, UR4, URZ, UPT ;  /* 0x000000ff0400728c */ /* 0x001fe2000bf05070 */
[----:B------:R-:W-:Y:S01]  /*0480*/  IMAD.HI.U32 R3, R2, -0x326172a9, RZ ;  /* 0xcd9e8d5702037827 */ /* 0x000fe200078e00ff */
[----:B------:R-:W-:Y:S01]  /*0490*/  LOP3.LUT R5, R6, UR15, R5, 0x96, !PT ;  /* 0x0000000f06057c12 */ /* 0x000fe2000f8e9605 */
[----:B------:R-:W0:Y:S01]  /*04a0*/  LDCU.U8 UR4, c[0x0][0x410] ;  /* 0x00008200ff0477ac */ /* 0x000e220008000000 */
[----:B------:R-:W-:Y:S01]  /*04b0*/  SHF.L.U32 R39, R39, 0x10, RZ ;  /* 0x0000001027277819 */ /* 0x000fe200000006ff */
[----:B------:R-:W-:Y:S01]  /*04c0*/  IMAD R21, R2, -0x326172a9, RZ ;  /* 0xcd9e8d5702157824 */ /* 0x000fe200078e02ff */
[----:B------:R-:W-:Y:S01]  /*04d0*/  LOP3.LUT R3, R4, UR14, R3, 0x96, !PT ;  /* 0x0000000e04037c12 */ /* 0x000fe2000f8e9603 */
[----:B------:R-:W-:Y:S01]  /*04e0*/  IMAD R23, R0, -0x2daee0ad, RZ ;  /* 0xd2511f5300177824 */ /* 0x000fe200078e02ff */
[----:B------:R-:W-:Y:S01]  /*04f0*/  UIADD3 UR31, UPT, UPT, UR7, -0x695add53, URZ ;  /* 0x96a522ad071f7890 */ /* 0x000fe2000fffe0ff */
[----:B------:R-:W-:Y:S01]  /*0500*/  IMAD.HI.U32 R2, R5, -0x326172a9, RZ ;  /* 0xcd9e8d5705027827 */ /* 0x000fe200078e00ff */
[----:B------:R-:W-:Y:S01]  /*0510*/  SHF.L.U32 R37, R37, 0x10, RZ ;  /* 0x0000001025257819 */ /* 0x000fe200000006ff */
[----:B------:R-:W-:-:S02]  /*0520*/  UISETP.NE.AND.EX UP0, UPT, UR5, URZ, UPT, UP0 ;  /* 0x000000ff0500728c */ /* 0x000fc4000bf05300 */
[----:B------:R-:W-:Y:S01]  /*0530*/  IMAD.HI.U32 R0, R3, -0x2daee0ad, RZ ;  /* 0xd2511f5303007827 */ /* 0x000fe200078e00ff */
[----:B------:R-:W-:Y:S01]  /*0540*/  LOP3.LUT R2, R21, UR16, R2, 0x96, !PT ;  /* 0x0000001015027c12 */ /* 0x000fe2000f8e9602 */
[----:B------:R-:W1:Y:S02]  /*0550*/  LDCU UR12, c[0x0][0x388] ;  /* 0x00007100ff0c77ac */ /* 0x000e640008000800 */
[----:B------:R-:W-:Y:S01]  /*0560*/  IMAD R21, R3, -0x2daee0ad, RZ ;  /* 0xd2511f5303157824 */ /* 0x000fe200078e02ff */
[----:B------:R-:W-:Y:S01]  /*0570*/  LOP3.LUT R0, R23, UR17, R0, 0x96, !PT ;  /* 0x0000001117007c12 */ /* 0x000fe2000f8e9600 */
[----:B------:R-:W-:Y:S01]  /*0580*/  IMAD.HI.U32 R6, R2, -0x2daee0ad, RZ ;  /* 0xd2511f5302067827 */ /* 0x000fe200078e00ff */
[----:B------:R-:W3:Y:S03]  /*0590*/  LDCU UR13, c[0x0][0x448] ;  /* 0x00008900ff0d77ac */ /* 0x000ee60008000800 */
[----:B------:R-:W-:Y:S01]  /*05a0*/  IMAD R4, R5, -0x326172a9, RZ ;  /* 0xcd9e8d5705047824 */ /* 0x000fe200078e02ff */
[----:B------:R-:W-:Y:S01]  /*05b0*/  LOP3.LUT R6, R21, UR19, R6, 0x96, !PT ;  /* 0x0000001315067c12 */ /* 0x000fe2000f8e9606 */
[C---:B------:R-:W-:Y:S01]  /*05c0*/  IMAD.HI.U32 R3, R0.reuse, -0x326172a9, RZ ;  /* 0xcd9e8d5700037827 */ /* 0x040fe200078e00ff */
[----:B------:R-:W4:Y:S03]  /*05d0*/  LDCU.64 UR10, c[0x0][0x3a0] ;  /* 0x00007400ff0a77ac */ /* 0x000f260008000a00 */
        /* <DEDUP_REMOVED lines=30> */
[----:B------:R-:W-:Y:S02]  /*07c0*/  LOP3.LUT R31, R5, UR28, R0, 0x96, !PT ;  /* 0x0000001c051f7c12 */ /* 0x000fe4000f8e9600 */
[----:B------:R-:W-:Y:S01]  /*07d0*/  SHF.L.U32 R5, R18, 0x10, RZ ;  /* 0x0000001012057819 */ /* 0x000fe200000006ff */
[----:B------:R-:W-:Y:S01]  /*07e0*/  IMAD.U32 R4, R17, 0x10000, RZ ;  /* 0x0001000011047824 */ /* 0x000fe200078e00ff */
[----:B------:R-:W-:Y:S01]  /*07f0*/  LOP3.LUT R23, R23, UR29, R2, 0x96, !PT ;  /* 0x0000001d17177c12 */ /* 0x000fe2000f8e9602 */
[----:B------:R-:W-:Y:S02]  /*0800*/  IMAD R21, R21, -0x326172a9, RZ ;  /* 0xcd9e8d5715157824 */ /* 0x000fe400078e02ff */
        /* <DEDUP_REMOVED lines=23> */
[----:B-1-34-:R-:W-:-:S07]  /*0980*/  SHF.L.U32 R33, R33, 0x10, RZ ;  /* 0x0000001021217819 */ /* 0x01afce00000006ff */
.L_x_2879:
[----:B------:R-:W-:Y:S01]  /*0990*/  ISETP.NE.U32.AND P0, PT, RZ, UR10, PT ;  /* 0x0000000aff007c0c */ /* 0x000fe2000bf05070 */
[----:B0-----:R-:W0:Y:S01]  /*09a0*/  LDC.64 R14, c[0x0][0x390] ;  /* 0x0000e400ff0e7b82 */ /* 0x001e220000000a00 */
[----:B------:R-:W1:Y:S01]  /*09b0*/  @UP0 LDCU.64 UR4, c[0x0][0x3e0] ;  /* 0x00007c00ff0407ac */ /* 0x000e620008000a00 */
[----:B------:R-:W-:Y:S01]  /*09c0*/  PLOP3.LUT P1, PT, PT, PT, UP0, 0x80, 0x8 ;  /* 0x000000000008781c */ /* 0x000fe20003f2f008 */
[----:B------:R-:W-:Y:S01]  /*09d0*/  IMAD R24, R11, UR12, RZ ;  /* 0x0000000c0b187c24 */ /* 0x000fe2000f8e02ff */
[----:B------:R-:W-:Y:S01]  /*09e0*/  ISETP.NE.AND.EX P0, PT, RZ, UR11, PT, P0 ;  /* 0x0000000bff007c0c */ /* 0x000fe2000bf05300 */
[----:B------:R-:W-:Y:S01]  /*09f0*/  HFMA2 R26, -RZ, RZ, 0, 1.1920928955078125e-07 ;  /* 0x00000002ff1a7431 */ /* 0x000fe200000001ff */
[----:B------:R-:W-:Y:S02]  /*0a00*/  PLOP3.LUT P2, PT, PT, PT, UP0, 0x80, 0x8 ;  /* 0x000000000008781c */ /* 0x000fe40003f4f008 */
[----:B------:R-:W-:-:S04]  /*0a10*/  SHF.R.S32.HI R25, RZ, 0x1f, R24 ;  /* 0x0000001fff197819 */ /* 0x000fc80000011418 */
[----:B------:R-:W-:-:S04]  /*0a20*/  LEA.HI R43, R25, R24, RZ, 0x3 ;  /* 0x00000018192b7211 */ /* 0x000fc800078f18ff */
[----:B------:R-:W-:Y:S01]  /*0a30*/  LEA.HI.SX32 R43, R43, R10, 0x1d ;  /* 0x0000000a2b2b7211 */ /* 0x000fe200078feaff */
[----:B------:R-:W2:Y:S01]  /*0a40*/  @P0 LDC.64 R12, c[0x0][0x3a0] ;  /* 0x0000e800ff0c0b82 */ /* 0x000ea20000000a00 */
[----:B-1----:R-:W-:-:S05]  /*0a50*/  @P1 IMAD.WIDE R24, R11, R26, UR4 ;  /* 0x000000040b181e25 */ /* 0x002fca000f8e021a */
[----:B------:R-:W3:Y:S01]  /*0a60*/  @P2 LDG.E.U16 R45, desc[UR8][R24.64] ;  /* 0x00000008182d2981 */ /* 0x000ee2000c1e1500 */
[----:B0-----:R-:W-:-:S05]  /*0a70*/  IMAD.WIDE.U32 R14, R43, 0x10, R14 ;  /* 0x000000102b0e7825 */ /* 0x001fca00078e000e */
[----:B------:R0:W5:Y:S01]  /*0a80*/  LDG.E.128 R24, desc[UR8][R14.64] ;  /* 0x000000080e187981 */ /* 0x000162000c1e1d00 */
[----:B--2---:R-:W-:-:S05]  /*0a90*/  @P0 IMAD.WIDE.U32 R12, R43, 0x20, R12 ;  /* 0x000000202b0c0825 */ /* 0x004fca00078e000c */
[----:B------:R0:W5:Y:S04]  /*0aa0*/  @P0 LDG.E.128 R20, desc[UR8][R12.64] ;  /* 0x000000080c140981 */ /* 0x000168000c1e1d00 */
[----:B------:R0:W5:Y:S01]  /*0ab0*/  @P0 LDG.E.128 R16, desc[UR8][R12.64+0x10] ;  /* 0x000010080c100981 */ /* 0x000162000c1e1d00 */
[----:B------:R-:W-:Y:S02]  /*0ac0*/  ISETP.NE.AND P1, PT, R41, 0x1, PT ;  /* 0x000000012900780c */ /* 0x000fe40003f25270 */
[----:B------:R-:W-:Y:S01]  /*0ad0*/  PLOP3.LUT P2, PT, PT, PT, UP0, 0x80, 0x8 ;  /* 0x000000000008781c */ /* 0x000fe20003f4f008 */
[----:B------:R-:W-:Y:S01]  /*0ae0*/  BSSY.RECONVERGENT B1, `(.L_x_2838) ;  /* 0x0000046000017945 */ /* 0x000fe20003800200 */
[----:B------:R-:W-:Y:S01]  /*0af0*/  IMAD.MOV.U32 R47, RZ, RZ, 0x3f800000 ;  /* 0x3f800000ff2f7424 */ /* 0x000fe200078e00ff */
[----:B------:R-:W-:-:S10]  /*0b00*/  MOV R46, R44 ;  /* 0x0000002c002e7202 */ /* 0x000fd40000000f00 */
[----:B---3--:R-:W-:Y:S01]  /*0b10*/  @P2 SHF.L.U32 R47, R45, 0x10, RZ ;  /* 0x000000102d2f2819 */ /* 0x008fe200000006ff */
[----:B------:R-:W-:Y:S01]  /*0b20*/  IMAD.MOV.U32 R45, RZ, RZ, 0x2 ;  /* 0x00000002ff2d7424 */ /* 0x000fe200078e00ff */
        /* <DEDUP_REMOVED lines=9> */
.L_x_2840:
        /* <DEDUP_REMOVED lines=13> */
.L_x_2842:
[----:B------:R-:W-:Y:S05]  /*0c90*/  BSYNC.RECONVERGENT B2 ;  /* 0x0000000000027941 */ /* 0x000fea0003800200 */
.L_x_2841:
        /* <DEDUP_REMOVED lines=42> */
.L_x_2839:
[----:B------:R-:W-:Y:S05]  /*0f40*/  BSYNC.RECONVERGENT B1 ;  /* 0x0000000000017941 */ /* 0x000fea0003800200 */
.L_x_2838:
[----:B------:R-:W0:Y:S01]  /*0f50*/  LDC R48, c[0x0][0x408] ;  /* 0x00010200ff307b82 */ /* 0x000e220000000800 */
[----:B------:R-:W-:Y:S01]  /*0f60*/  I2FP.F32.U32 R13, R46 ;  /* 0x0000002e000d7245 */ /* 0x000fe20000201000 */
[----:B------:R-:W-:Y:S01]  /*0f70*/  IMAD.MOV.U32 R50, RZ, RZ, 0x2f800000 ;  /* 0x2f800000ff327424 */ /* 0x000fe200078e00ff */
[C---:B-----5:R-:W-:Y:S01]  /*0f80*/  SHF.L.U32 R12, R24.reuse, 0x10, RZ ;  /* 0x00000010180c7819 */ /* 0x060fe200000006ff */
[----:B------:R-:W-:Y:S01]  /*0f90*/  BSSY.RECONVERGENT B1, `(.L_x_2843) ;  /* 0x000004e000017945 */ /* 0x000fe20003800200 */
[----:B------:R-:W-:Y:S01]  /*0fa0*/  ISETP.NE.AND P1, PT, R45, 0x1, PT ;  /* 0x000000012d00780c */ /* 0x000fe20003f25270 */
[----:B------:R-:W-:Y:S01]  /*0fb0*/  FFMA.FTZ R14, R13, R50, 1.1641532182693481445e-10 ;  /* 0x2f0000000d0e7423 */ /* 0x000fe20000010032 */
[----:B------:R-:W-:Y:S01]  /*0fc0*/  PRMT R24, R24, 0x7632, R24 ;  /* 0x0000763218187816 */ /* 0x000fe20000000018 */
[----:B------:R-:W1:Y:S01]  /*0fd0*/  LDC R49, c[0x0][0x404] ;  /* 0x00010100ff317b82 */ /* 0x000e620000000800 */
[----:B------:R-:W-:-:S04]  /*0fe0*/  FMUL.FTZ R13, R12, R47 ;  /* 0x0000002f0c0d7220 */ /* 0x000fc80000410000 */
[----:B0-----:R-:W-:Y:S01]  /*0ff0*/  FMUL.FTZ R13, R13, R48 ;  /* 0x000000300d0d7220 */ /* 0x001fe20000410000 */
[----:B-1----:R-:W-:Y:S01]  /*1000*/  FSETP.GTU.FTZ.AND P2, PT, R14, R49, PT ;  /* 0x000000310e00720b */ /* 0x002fe20003f5c000 */
[----:B------:R-:W-:-:S03]  /*1010*/  IMAD.MOV.U32 R14, RZ, RZ, 0x2 ;  /* 0x00000002ff0e7424 */ /* 0x000fc600078e00ff */
        /* <DEDUP_REMOVED lines=13> */
.L_x_2845:
        /* <DEDUP_REMOVED lines=13> */
.L_x_2847:
[----:B------:R-:W-:Y:S05]  /*11c0*/  BSYNC.RECONVERGENT B2 ;  /* 0x0000000000027941 */ /* 0x000fea0003800200 */
.L_x_2846:
[----:B------:R-:W-:Y:S01]  /*11d0*/  LOP3.LUT R44, R40, UR7, R53, 0x96, !PT ;  /* 0x00000007282c7c12 */ /* 0x000fe2000f8e9635 */
[----:B------:R-:W-:Y:S01]  /*11e0*/  IMAD.WIDE.U32 R14, R9, -0x326172a9, RZ ;  /* 0xcd9e8d57090e7825 */ /* 0x000fe200078e00ff */
[----:B------:R-:W-:-:S03]  /*11f0*/  MOV R13, R31 ;  /* 0x0000001f000d7202 */ /* 0x000fc60000000f00 */
        /* <DEDUP_REMOVED lines=36> */
[----:B------:R-:W-:Y:S02]  /*1440*/  IMAD.MOV.U32 R31, RZ, RZ, R14 ;  /* 0x000000ffff1f7224 */ /* 0x000fe400078e000e */
[----:B------:R-:W-:Y:S01]  /*1450*/  HFMA2 R14, -RZ, RZ, 0, 0 ;  /* 0x00000000ff0e7431 */ /* 0x000fe200000001ff */
[----:B------:R-:W-:-:S07]  /*1460*/  LOP3.LUT R2, R52, UR31, R15, 0x96, !PT ;  /* 0x0000001f34027c12 */ /* 0x000fce000f8e960f */
.L_x_2844:
[----:B------:R-:W-:Y:S05]  /*1470*/  BSYNC.RECONVERGENT B1 ;  /* 0x0000000000017941 */ /* 0x000fea0003800200 */
.L_x_2843:
[----:B------:R-:W-:Y:S01]  /*1480*/  I2FP.F32.U32 R13, R13 ;  /* 0x0000000d000d7245 */ /* 0x000fe20000201000 */
[----:B------:R-:W-:Y:S01]  /*1490*/  IMAD.U32 R24, R24, 0x10000, RZ ;  /* 0x0001000018187824 */ /* 0x000fe200078e00ff */
[----:B------:R-:W-:Y:S01]  /*14a0*/  ISETP.NE.AND P1, PT, R14, 0x1, PT ;  /* 0x000000010e00780c */ /* 0x000fe20003f25270 */
[----:B------:R-:W-:Y:S01]  /*14b0*/  BSSY.RECONVERGENT B1, `(.L_x_2848) ;  /* 0x000004c000017945 */ /* 0x000fe20003800200 */
[----:B------:R-:W-:Y:S02]  /*14c0*/  IMAD.MOV.U32 R15, RZ, RZ, R44 ;  /* 0x000000ffff0f7224 */ /* 0x000fe400078e002c */
[----:B------:R-:W-:Y:S01]  /*14d0*/  FFMA.FTZ R52, R13, R50, 1.1641532182693481445e-10 ;  /* 0x2f0000000d347423 */ /* 0x000fe20000010032 */
[----:B------:R-:W-:Y:S01]  /*14e0*/  FMUL.FTZ R13, R24, R47 ;  /* 0x0000002f180d7220 */ /* 0x000fe20000410000 */
[----:B------:R-:W-:-:S03]  /*14f0*/  MOV R24, 0x2 ;  /* 0x0000000200187802 */ /* 0x000fc60000000f00 */
[----:B------:R-:W-:Y:S01]  /*1500*/  FMUL.FTZ R13, R13, R48 ;  /* 0x000000300d0d7220 */ /* 0x000fe20000410000 */
[----:B------:R-:W-:-:S04]  /*1510*/  FSETP.GTU.FTZ.AND P2, PT, R52, R49, PT ;  /* 0x000000313400720b */ /* 0x000fc80003f5c000 */
        /* <DEDUP_REMOVED lines=12> */
.L_x_2850:
        /* <DEDUP_REMOVED lines=13> */
.L_x_2852:
[----:B------:R-:W-:Y:S05]  /*16b0*/  BSYNC.RECONVERGENT B2 ;  /* 0x0000000000027941 */ /* 0x000fea0003800200 */
.L_x_2851:
        /* <DEDUP_REMOVED lines=43> */
.L_x_2849:
[----:B------:R-:W-:Y:S05]  /*1970*/  BSYNC.RECONVERGENT B1 ;  /* 0x0000000000017941 */ /* 0x000fea0003800200 */
.L_x_2848:
[----:B------:R-:W-:Y:S01]  /*1980*/  I2FP.F32.U32 R15, R15 ;  /* 0x0000000f000f7245 */ /* 0x000fe20000201000 */
[----:B------:R-:W-:Y:S01]  /*1990*/  IMAD.U32 R14, R25, 0x10000, RZ ;  /* 0x00010000190e7824 */ /* 0x000fe200078e00ff */
[----:B------:R-:W-:Y:S01]  /*19a0*/  ISETP.NE.AND P2, PT, R24, 0x1, PT ;  /* 0x000000011800780c */ /* 0x000fe20003f45270 */
[----:B------:R-:W-:Y:S01]  /*19b0*/  BSSY.RECONVERGENT B1, `(.L_x_2853) ;  /* 0x000004c000017945 */ /* 0x000fe20003800200 */
[----:B------:R-:W-:Y:S01]  /*19c0*/  MOV R41, 0x2 ;  /* 0x0000000200297802 */ /* 0x000fe20000000f00 */
[----:B------:R-:W-:Y:S01]  /*19d0*/  FFMA.FTZ R52, R15, R50, 1.1641532182693481445e-10 ;  /* 0x2f0000000f347423 */ /* 0x000fe20000010032 */
[----:B------:R-:W-:-:S04]  /*19e0*/  FMUL.FTZ R15, R14, R47 ;  /* 0x0000002f0e0f7220 */ /* 0x000fc80000410000 */
[----:B------:R-:W-:Y:S01]  /*19f0*/  FMUL.FTZ R15, R15, R48 ;  /* 0x000000300f0f7220 */ /* 0x000fe20000410000 */
[----:B------:R-:W-:-:S04]  /*1a00*/  FSETP.GTU.FTZ.AND P1, PT, R52, R49, PT ;  /* 0x000000313400720b */ /* 0x000fc80003f3c000 */
[----:B------:R-:W-:Y:S02]  /*1a10*/  FSEL R14, R15, RZ, !P1 ;  /* 0x000000ff0f0e7208 */ /* 0x000fe40004800000 */
[----:B------:R-:W-:Y:S01]  /*1a20*/  PRMT R15, R25, 0x7632, R15 ;  /* 0x00007632190f7816 */ /* 0x000fe2000000000f */
        /* <DEDUP_REMOVED lines=8> */
[----:B------:R-:W-:Y:S01]  /*1ab0*/  @!P2 MOV R25, R2 ;  /* 0x000000020019a202 */ /* 0x000fe20000000f00 */
[----:B------:R-:W-:Y:S01]  /*1ac0*/  @P2 IMAD.MOV.U32 R25, RZ, RZ, R0 ;  /* 0x000000ffff192224 */ /* 0x000fe200078e0000 */
[----:B------:R-:W-:Y:S06]  /*1ad0*/  BRA `(.L_x_2854) ;  /* 0x0000000000e47947 */ /* 0x000fec0003800000 */
.L_x_2855:
        /* <DEDUP_REMOVED lines=13> */
.L_x_2857:
[----:B------:R-:W-:Y:S05]  /*1bb0*/  BSYNC.RECONVERGENT B2 ;  /* 0x0000000000027941 */ /* 0x000fea0003800200 */
.L_x_2856:
        /* <DEDUP_REMOVED lines=43> */
.L_x_2854:
[----:B------:R-:W-:Y:S05]  /*1e70*/  BSYNC.RECONVERGENT B1 ;  /* 0x0000000000017941 */ /* 0x000fea0003800200 */
.L_x_2853:
[----:B------:R-:W-:Y:S01]  /*1e80*/  I2FP.F32.U32 R25, R25 ;  /* 0x0000001900197245 */ /* 0x000fe20000201000 */
[----:B------:R-:W-:Y:S01]  /*1e90*/  IMAD.U32 R24, R15, 0x10000, RZ ;  /* 0x000100000f187824 */ /* 0x000fe200078e00ff */
[----:B------:R-:W-:Y:S01]  /*1ea0*/  ISETP.NE.AND P3, PT, R41, 0x1, PT ;  /* 0x000000012900780c */ /* 0x000fe20003f65270 */
[----:B------:R-:W-:Y:S01]  /*1eb0*/  BSSY.RECONVERGENT B1, `(.L_x_2858) ;  /* 0x000004b000017945 */ /* 0x000fe20003800200 */
[----:B------:R-:W-:Y:S01]  /*1ec0*/  MOV R51, 0x2 ;  /* 0x0000000200337802 */ /* 0x000fe20000000f00 */
[----:B------:R-:W-:Y:S01]  /*1ed0*/  FFMA.FTZ R52, R25, R50, 1.1641532182693481445e-10 ;  /* 0x2f00000019347423 */ /* 0x000fe20000010032 */
[----:B------:R-:W-:Y:S01]  /*1ee0*/  FMUL.FTZ R15, R24, R47 ;  /* 0x0000002f180f7220 */ /* 0x000fe20000410000 */
[----:B------:R-:W-:-:S03]  /*1ef0*/  IMAD.MOV.U32 R25, RZ, RZ, R44 ;  /* 0x000000ffff197224 */ /* 0x000fc600078e002c */
[----:B------:R-:W-:Y:S01]  /*1f00*/  FMUL.FTZ R15, R15, R48 ;  /* 0x000000300f0f7220 */ /* 0x000fe20000410000 */
[----:B------:R-:W-:-:S04]  /*1f10*/  FSETP.GTU.FTZ.AND P2, PT, R52, R49, PT ;  /* 0x000000313400720b */ /* 0x000fc80003f5c000 */
[----:B------:R-:W-:-:S05]  /*1f20*/  FSEL R15, R15, RZ, !P2 ;  /* 0x000000ff0f0f7208 */ /* 0x000fca0005000000 */
        /* <DEDUP_REMOVED lines=10> */
.L_x_2860:
        /* <DEDUP_REMOVED lines=13> */
.L_x_2862:
[----:B------:R-:W-:Y:S05]  /*20a0*/  BSYNC.RECONVERGENT B2 ;  /* 0x0000000000027941 */ /* 0x000fea0003800200 */
.L_x_2861:
        /* <DEDUP_REMOVED lines=43> */
.L_x_2859:
[----:B------:R-:W-:Y:S05]  /*2360*/  BSYNC.RECONVERGENT B1 ;  /* 0x0000000000017941 */ /* 0x000fea0003800200 */
.L_x_2858:
[----:B------:R-:W-:Y:S01]  /*2370*/  I2FP.F32.U32 R25, R25 ;  /* 0x0000001900197245 */ /* 0x000fe20000201000 */
[C---:B------:R-:W-:Y:S01]  /*2380*/  IMAD.U32 R24, R26.reuse, 0x10000, RZ ;  /* 0x000100001a187824 */ /* 0x040fe200078e00ff */
[----:B------:R-:W-:Y:S01]  /*2390*/  ISETP.NE.AND P4, PT, R51, 0x1, PT ;  /* 0x000000013300780c */ /* 0x000fe20003f85270 */
[----:B------:R-:W-:Y:S01]  /*23a0*/  BSSY.RECONVERGENT B1, `(.L_x_2863) ;  /* 0x000004c000017945 */ /* 0x000fe20003800200 */
[----:B------:R-:W-:Y:S01]  /*23b0*/  PRMT R26, R26, 0x7632, R26 ;  /* 0x000076321a1a7816 */ /* 0x000fe2000000001a */
[----:B------:R-:W-:Y:S01]  /*23c0*/  FFMA.FTZ R52, R25, R50, 1.1641532182693481445e-10 ;  /* 0x2f00000019347423 */ /* 0x000fe20000010032 */
[----:B------:R-:W-:Y:S01]  /*23d0*/  FMUL.FTZ R25, R24, R47 ;  /* 0x0000002f18197220 */ /* 0x000fe20000410000 */
[----:B------:R-:W-:-:S03]  /*23e0*/  MOV R41, 0x2 ;  /* 0x0000000200297802 */ /* 0x000fc60000000f00 */
        /* <DEDUP_REMOVED lines=14> */
.L_x_2865:
        /* <DEDUP_REMOVED lines=13> */
.L_x_2867:
[----:B------:R-:W-:Y:S05]  /*25a0*/  BSYNC.RECONVERGENT B2 ;  /* 0x0000000000027941 */ /* 0x000fea0003800200 */
.L_x_2866:
[----:B------:R-:W-:Y:S01]  /*25b0*/  LOP3.LUT R52, R40, UR7, R55, 0x96, !PT ;  /* 0x0000000728347c12 */ /* 0x000fe2000f8e9637 */
[----:B------:R-:W-:-:S04]  /*25c0*/  IMAD.WIDE.U32 R56, R9, -0x326172a9, RZ ;  /* 0xcd9e8d5709387825 */ /* 0x000fc800078e00ff */
[----:B------:R-:W-:Y:S01]  /*25d0*/  HFMA2 R41, -RZ, RZ, 0, 0 ;  /* 0x00000000ff297431 */ /* 0x000fe200000001ff */
[----:B------:R-:W-:Y:S01]  /*25e0*/  MOV R25, R31 ;  /* 0x0000001f00197202 */ /* 0x000fe20000000f00 */
        /* <DEDUP_REMOVED lines=8> */
[----:B------:R-:W-:-:S05]  /*2670*/  LOP3.LUT R52, R52, UR16, R57, 0x96, !PT ;  /* 0x0000001034347c12 */ /* 0x000fca000f8e9639 */
        /* <DEDUP_REMOVED lines=24> */
[----:B------:R-:W-:-:S04]  /*2800*/  IMAD.WIDE.U32 R52, R52, -0x2daee0ad, RZ ;  /* 0xd2511f5334347825 */ /* 0x000fc800078e00ff */
[----:B------:R-:W-:Y:S01]  /*2810*/  IMAD.MOV.U32 R31, RZ, RZ, R52 ;  /* 0x000000ffff1f7224 */ /* 0x000fe200078e0034 */
[----:B------:R-:W-:Y:S01]  /*2820*/  LOP3.LUT R2, R54, UR31, R53, 0x96, !PT ;  /* 0x0000001f36027c12 */ /* 0x000fe2000f8e9635 */
[----:B------:R-:W-:-:S04]  /*2830*/  IMAD.WIDE.U32 R54, R55, -0x326172a9, RZ ;  /* 0xcd9e8d5737367825 */ /* 0x000fc800078e00ff */
[----:B------:R-:W-:Y:S01]  /*2840*/  IMAD.MOV.U32 R44, RZ, RZ, R54 ;  /* 0x000000ffff2c7224 */ /* 0x000fe200078e0036 */
[----:B------:R-:W-:-:S07]  /*2850*/  LOP3.LUT R0, R56, UR30, R55, 0x96, !PT ;  /* 0x0000001e38007c12 */ /* 0x000fce000f8e9637 */
.L_x_2864:
[----:B------:R-:W-:Y:S05]  /*2860*/  BSYNC.RECONVERGENT B1 ;  /* 0x0000000000017941 */ /* 0x000fea0003800200 */
.L_x_2863:
[----:B------:R-:W-:Y:S01]  /*2870*/  I2FP.F32.U32 R25, R25 ;  /* 0x0000001900197245 */ /* 0x000fe20000201000 */
[----:B------:R-:W-:Y:S01]  /*2880*/  IMAD.U32 R26, R26, 0x10000, RZ ;  /* 0x000100001a1a7824 */ /* 0x000fe200078e00ff */
[----:B------:R-:W-:Y:S01]  /*2890*/  ISETP.NE.AND P5, PT, R41, 0x1, PT ;  /* 0x000000012900780c */ /* 0x000fe20003fa5270 */
[----:B------:R-:W-:Y:S02]  /*28a0*/  BSSY.RECONVERGENT B1, `(.L_x_2868) ;  /* 0x000004b000017945 */ /* 0x000fe40003800200 */
[----:B------:R-:W-:Y:S01]  /*28b0*/  FFMA.FTZ R52, R25, R50, 1.1641532182693481445e-10 ;  /* 0x2f00000019347423 */ /* 0x000fe20000010032 */
[----:B------:R-:W-:Y:S01]  /*28c0*/  FMUL.FTZ R25, R26, R47 ;  /* 0x0000002f1a197220 */ /* 0x000fe20000410000 */
[----:B------:R-:W-:-:S03]  /*28d0*/  IMAD.MOV.U32 R26, RZ, RZ, R44 ;  /* 0x000000ffff1a7224 */ /* 0x000fc600078e002c */
[----:B------:R-:W-:Y:S01]  /*28e0*/  FMUL.FTZ R25, R25, R48 ;  /* 0x0000003019197220 */ /* 0x000fe20000410000 */
[----:B------:R-:W-:Y:S02]  /*28f0*/  FSETP.GTU.FTZ.AND P4, PT, R52, R49, PT ;  /* 0x000000313400720b */ /* 0x000fe40003f9c000 */
[----:B------:R-:W-:Y:S02]  /*2900*/  MOV R52, 0x2 ;  /* 0x0000000200347802 */ /* 0x000fe40000000f00 */
        /* <DEDUP_REMOVED lines=11> */
.L_x_2870:
        /* <DEDUP_REMOVED lines=13> */
.L_x_2872:
[----:B------:R-:W-:Y:S05]  /*2a90*/  BSYNC.RECONVERGENT B2 ;  /* 0x0000000000027941 */ /* 0x000fea0003800200 */
.L_x_2871:
        /* <DEDUP_REMOVED lines=40> */
[----:B------:R-:W-:Y:S01]  /*2d20*/  HFMA2 R52, -RZ, RZ, 0, 0 ;  /* 0x00000000ff347431 */ /* 0x000fe200000001ff */
[----:B------:R-:W-:Y:S02]  /*2d30*/  LOP3.LUT R0, R56, UR30, R55, 0x96, !PT ;  /* 0x0000001e38007c12 */ /* 0x000fe4000f8e9637 */
[----:B------:R-:W-:-:S07]  /*2d40*/  MOV R44, R54 ;  /* 0x00000036002c7202 */ /* 0x000fce0000000f00 */
.L_x_2869:
[----:B------:R-:W-:Y:S05]  /*2d50*/  BSYNC.RECONVERGENT B1 ;  /* 0x0000000000017941 */ /* 0x000fea0003800200 */
.L_x_2868:
[----:B------:R-:W-:Y:S01]  /*2d60*/  I2FP.F32.U32 R41, R26 ;  /* 0x0000001a00297245 */ /* 0x000fe20000201000 */
[----:B------:R-:W-:Y:S01]  /*2d70*/  BSSY.RECONVERGENT B1, `(.L_x_2873) ;  /* 0x0000050000017945 */ /* 0x000fe20003800200 */
[----:B------:R-:W-:Y:S02]  /*2d80*/  SHF.L.U32 R26, R27, 0x10, RZ ;  /* 0x000000101b1a7819 */ /* 0x000fe400000006ff */
[----:B------:R-:W-:Y:S01]  /*2d90*/  ISETP.NE.AND P6, PT, R52, 0x1, PT ;  /* 0x000000013400780c */ /* 0x000fe20003fc5270 */
[----:B------:R-:W-:Y:S01]  /*2da0*/  FFMA.FTZ R54, R41, R50, 1.1641532182693481445e-10 ;  /* 0x2f00000029367423 */ /* 0x000fe20000010032 */
[----:B------:R-:W-:Y:S01]  /*2db0*/  PRMT R51, R27, 0x7632, R51 ;  /* 0x000076321b337816 */ /* 0x000fe20000000033 */
[----:B------:R-:W-:Y:S01]  /*2dc0*/  FMUL.FTZ R41, R26, R47 ;  /* 0x0000002f1a297220 */ /* 0x000fe20000410000 */
[----:B------:R-:W-:Y:S02]  /*2dd0*/  MOV R27, R44 ;  /* 0x0000002c001b7202 */ /* 0x000fe40000000f00 */
[----:B------:R-:W-:Y:S01]  /*2de0*/  FSETP.GTU.FTZ.AND P5, PT, R54, R49, PT ;  /* 0x000000313600720b */ /* 0x000fe20003fbc000 */
[----:B------:R-:W-:-:S05]  /*2df0*/  FMUL.FTZ R41, R41, R48 ;  /* 0x0000003029297220 */ /* 0x000fca0000410000 */
[----:B------:R-:W-:Y:S01]  /*2e00*/  FSEL R26, R41, RZ, !P5 ;  /* 0x000000ff291a7208 */ /* 0x000fe20006800000 */
[----:B------:R-:W-:-:S04]  /*2e10*/  IMAD.MOV.U32 R41, RZ, RZ, 0x2 ;  /* 0x00000002ff297424 */ /* 0x000fc800078e00ff */
        /* <DEDUP_REMOVED lines=10> */
.L_x_2875:
        /* <DEDUP_REMOVED lines=15> */
.L_x_2877:
[----:B------:R-:W-:Y:S05]  /*2fb0*/  BSYNC.RECONVERGENT B2 ;  /* 0x0000000000027941 */ /* 0x000fea0003800200 */
.L_x_2876:
        /* <DEDUP_REMOVED lines=36> */
[----:B------:R-:W-:-:S05]  /*3200*/  LOP3.LUT R52, R52, UR28, R55, 0x96, !PT ;  /* 0x0000001c34347c12 */ /* 0x000fca000f8e9637 */
[----:B------:R-:W-:-:S05]  /*3210*/  IMAD.WIDE.U32 R52, R52, -0x2daee0ad, RZ ;  /* 0xd2511f5334347825 */ /* 0x000fca00078e00ff */
[----:B------:R-:W-:Y:S02]  /*3220*/  LOP3.LUT R2, R56, UR31, R53, 0x96, !PT ;  /* 0x0000001f38027c12 */ /* 0x000fe4000f8e9635 */
[----:B------:R-:W-:Y:S01]  /*3230*/  MOV R31, R52 ;  /* 0x00000034001f7202 */ /* 0x000fe20000000f00 */
[----:B------:R-:W-:-:S04]  /*3240*/  IMAD.WIDE.U32 R52, R0, -0x326172a9, RZ ;  /* 0xcd9e8d5700347825 */ /* 0x000fc800078e00ff */
[----:B------:R-:W-:Y:S01]  /*3250*/  IMAD.MOV.U32 R44, RZ, RZ, R52 ;  /* 0x000000ffff2c7224 */ /* 0x000fe200078e0034 */
[----:B------:R-:W-:-:S07]  /*3260*/  LOP3.LUT R0, R54, UR30, R53, 0x96, !PT ;  /* 0x0000001e36007c12 */ /* 0x000fce000f8e9635 */
.L_x_2874:
[----:B------:R-:W-:Y:S05]  /*3270*/  BSYNC.RECONVERGENT B1 ;  /* 0x0000000000017941 */ /* 0x000fea0003800200 */
.L_x_2873:
[----:B------:R-:W-:Y:S01]  /*3280*/  I2FP.F32.U32 R27, R27 ;  /* 0x0000001b001b7245 */ /* 0x000fe20000201000 */
[----:B------:R-:W-:Y:S01]  /*3290*/  UMOV UR4, 0xffffffff ;  /* 0xffffffff00047882 */ /* 0x000fe20000000000 */
[----:B------:R-:W-:Y:S02]  /*32a0*/  SHF.L.U32 R52, R51, 0x10, RZ ;  /* 0x0000001033347819 */ /* 0x000fe400000006ff */
[----:B------:R-:W-:Y:S01]  /*32b0*/  ISETP.NE.AND P6, PT, R46, RZ, PT ;  /* 0x000000ff2e00720c */ /* 0x000fe20003fc5270 */
[----:B------:R-:W-:Y:S01]  /*32c0*/  FFMA.FTZ R50, R27, R50, 1.1641532182693481445e-10 ;  /* 0x2f0000001b327423 */ /* 0x000fe20000010032 */
[----:B------:R-:W-:Y:S01]  /*32d0*/  SEL R46, RZ, 0x1000000, P2 ;  /* 0x01000000ff2e7807 */ /* 0x000fe20001000000 */
[----:B------:R-:W-:-:S03]  /*32e0*/  FMUL.FTZ R47, R52, R47 ;  /* 0x0000002f342f7220 */ /* 0x000fc60000410000 */
[----:B------:R-:W-:Y:S01]  /*32f0*/  FSETP.GTU.FTZ.AND P2, PT, R50, R49, PT ;  /* 0x000000313200720b */ /* 0x000fe20003f5c000 */
[----:B------:R-:W-:Y:S01]  /*3300*/  FMUL.FTZ R47, R47, R48 ;  /* 0x000000302f2f7220 */ /* 0x000fe20000410000 */
[----:B------:R-:W-:Y:S01]  /*3310*/  SEL R50, RZ, 0x100, P4 ;  /* 0x00000100ff327807 */ /* 0x000fe20002000000 */
[----:B------:R-:W0:Y:S03]  /*3320*/  LDC.64 R48, c[0x0][0x3a8] ;  /* 0x0000ea00ff307b82 */ /* 0x000e260000000a00 */
[----:B------:R-:W-:Y:S02]  /*3330*/  FSEL R27, R47, RZ, !P2 ;  /* 0x000000ff2f1b7208 */ /* 0x000fe40005000000 */
[----:B------:R-:W-:-:S03]  /*3340*/  SEL R47, RZ, 0x10000, P1 ;  /* 0x00010000ff2f7807 */ /* 0x000fc60000800000 */
[----:B------:R-:W-:Y:S01]  /*3350*/  @P0 FADD.FTZ R27, R19, R27 ;  /* 0x0000001b131b0221 */ /* 0x000fe20000010000 */
[----:B------:R-:W-:-:S04]  /*3360*/  ISETP.NE.AND P0, PT, R45, RZ, PT ;  /* 0x000000ff2d00720c */ /* 0x000fc80003f05270 */
[----:B------:R-:W-:Y:S02]  /*3370*/  SEL R45, RZ, 0x100, P0 ;  /* 0x00000100ff2d7807 */ /* 0x000fe40000000000 */
[----:B------:R-:W-:Y:S02]  /*3380*/  ISETP.NE.AND P0, PT, R10, RZ, PT ;  /* 0x000000ff0a00720c */ /* 0x000fe40003f05270 */
[----:B------:R-:W-:Y:S02]  /*3390*/  LOP3.LUT R46, R45, R46, R47, 0xfe, !PT ;  /* 0x0000002e2d2e7212 */ /* 0x000fe400078efe2f */
[----:B------:R-:W-:Y:S02]  /*33a0*/  SEL R45, RZ, 0x10000, P5 ;  /* 0x00010000ff2d7807 */ /* 0x000fe40002800000 */
[----:B------:R-:W-:Y:S01]  /*33b0*/  SEL R47, RZ, 0x1000000, P2 ;  /* 0x01000000ff2f7807 */ /* 0x000fe20001000000 */
[----:B0-----:R-:W-:-:S03]  /*33c0*/  IMAD.WIDE.U32 R48, R43, 0x20, R48 ;  /* 0x000000202b307825 */ /* 0x001fc600078e0030 */
[----:B------:R-:W-:Y:S02]  /*33d0*/  LOP3.LUT R50, R50, R47, R45, 0xfe, !PT ;  /* 0x0000002f32327212 */ /* 0x000fe400078efe2d */
[----:B------:R-:W-:Y:S01]  /*33e0*/  SEL R47, RZ, 0x1, P6 ;  /* 0x00000001ff2f7807 */ /* 0x000fe20003000000 */
[----:B------:R-:W-:Y:S01]  /*33f0*/  STG.E.128 desc[UR8][R48.64], R12 ;  /* 0x0000000c30007986 */ /* 0x000fe2000c101d08 */
[----:B------:R-:W-:Y:S02]  /*3400*/  SEL R45, RZ, 0x1, P3 ;  /* 0x00000001ff2d7807 */ /* 0x000fe40001800000 */
[----:B------:R-:W-:Y:S01]  /*3410*/  LOP3.LUT R46, R46, R47, RZ, 0xfc, !PT ;  /* 0x0000002f2e2e7212 */ /* 0x000fe200078efcff */
[----:B------:R0:W-:Y:S01]  /*3420*/  STG.E.128 desc[UR8][R48.64+0x10], R24 ;  /* 0x0000101830007986 */ /* 0x0001e2000c101d08 */
[----:B------:R-:W-:Y:S01]  /*3430*/  LOP3.LUT R47, R50, R45, RZ, 0xfc, !PT ;  /* 0x0000002d322f7212 */ /* 0x000fe200078efcff */
[----:B------:R-:W-:-:S04]  /*3440*/  FADD.FTZ R50, RZ, R12 ;  /* 0x0000000cff327221 */ /* 0x000fc80000010000 */
[----:B------:R-:W-:-:S04]  /*3450*/  FADD.FTZ R45, R13, R50 ;  /* 0x000000320d2d7221 */ /* 0x000fc80000010000 */
[----:B------:R-:W-:-:S04]  /*3460*/  FADD.FTZ R50, R14, R45 ;  /* 0x0000002d0e327221 */ /* 0x000fc80000010000 */
[----:B------:R-:W-:Y:S01]  /*3470*/  FADD.FTZ R45, R15, R50 ;  /* 0x000000320f2d7221 */ /* 0x000fe20000010000 */
[----:B0-----:R-:W0:Y:S03]  /*3480*/  LDC.64 R48, c[0x0][0x3b0] ;  /* 0x0000ec00ff307b82 */ /* 0x001e260000000a00 */
[----:B------:R-:W-:-:S04]  /*3490*/  FADD.FTZ R50, R24, R45 ;  /* 0x0000002d18327221 */ /* 0x000fc80000010000 */
[----:B------:R-:W-:-:S04]  /*34a0*/  FADD.FTZ R45, R25, R50 ;  /* 0x00000032192d7221 */ /* 0x000fc80000010000 */
[----:B------:R-:W-:-:S04]  /*34b0*/  FADD.FTZ R50, R26, R45 ;  /* 0x0000002d1a327221 */ /* 0x000fc80000010000 */
[----:B------:R-:W-:Y:S01]  /*34c0*/  FADD.FTZ R51, R27, R50 ;  /* 0x000000321b337221 */ /* 0x000fe20000010000 */
[----:B0-----:R-:W-:-:S05]  /*34d0*/  IMAD.WIDE.U32 R48, R43, 0x8, R48 ;  /* 0x000000082b307825 */ /* 0x001fca00078e0030 */
[----:B------:R0:W-:Y:S01]  /*34e0*/  STG.E.64 desc[UR8][R48.64], R46 ;  /* 0x0000002e30007986 */ /* 0x0001e2000c101b08 */
[----:B------:R-:W-:Y:S05]  /*34f0*/  BRA.DIV UR4, `(.L_x_2878) ;  /* 0x0000000604647947 */ /* 0x000fea000b800000 */
        /* <DEDUP_REMOVED lines=37> */
.L_x_2891:
[----:B-1----:R-:W-:Y:S01]  /*3750*/  FADD.FTZ R45, R55, R45 ;  /* 0x0000002d372d7221 */ /* 0x002fe20000010000 */
[----:B------:R-:W-:Y:S01]  /*3760*/  PLOP3.LUT P1, PT, PT, PT, UP1, 0x40, 0x4 ;  /* 0x000000000004781c */ /* 0x000fe20003f2e818 */
[----:B------:R-:W1:Y:S02]  /*3770*/  @!P0 LDC.64 R46, c[0x0][0x3c0] ;  /* 0x0000f000ff2e8b82 */ /* 0x000e640000000a00 */
[----:B------:R-:W-:Y:S01]  /*3780*/  FFMA.FTZ R48, R45, R48, UR13 ;  /* 0x0000000d2d307e23 */ /* 0x000fe20008010030 */
[----:B------:R-:W-:-:S05]  /*3790*/  FMUL.FTZ R45, R49, R49 ;  /* 0x00000031312d7220 */ /* 0x000fca0000410000 */
[----:B------:R-:W-:Y:S02]  /*37a0*/  FSEL R45, R45, RZ, !P1 ;  /* 0x000000ff2d2d7208 */ /* 0x000fe40004800000 */
[----:B------:R-:W-:-:S03]  /*37b0*/  PLOP3.LUT P1, PT, PT, PT, UP1, 0x40, 0x4 ;  /* 0x000000000004781c */ /* 0x000fc60003f2e818 */
[----:B------:R-:W-:Y:S01]  /*37c0*/  FADD.FTZ R45, R48, R45 ;  /* 0x0000002d302d7221 */ /* 0x000fe20000010000 */
[----:B------:R-:W-:-:S05]  /*37d0*/  FSEL R50, R49, RZ, P1 ;  /* 0x000000ff31327208 */ /* 0x000fca0000800000 */
[----:B------:R-:W2:Y:S01]  /*37e0*/  MUFU.RSQ R45, R45 ;  /* 0x0000002d002d7308 */ /* 0x000ea20000001400 */
[--C-:B------:R-:W-:Y:S01]  /*37f0*/  FADD.FTZ R26, R26, -R50.reuse ;  /* 0x800000321a1a7221 */ /* 0x100fe20000010000 */
[--C-:B------:R-:W-:Y:S01]  /*3800*/  FADD.FTZ R48, R27, -R50.reuse ;  /* 0x800000321b307221 */ /* 0x100fe20000010000 */
[--C-:B------:R-:W-:Y:S01]  /*3810*/  FADD.FTZ R14, R14, -R50.reuse ;  /* 0x800000320e0e7221 */ /* 0x100fe20000010000 */
[----:B------:R-:W-:Y:S01]  /*3820*/  FADD.FTZ R24, R24, -R50 ;  /* 0x8000003218187221 */ /* 0x000fe20000010000 */
[----:B-1----:R-:W-:-:S05]  /*3830*/  @!P0 IMAD.WIDE R46, R11, 0x4, R46 ;  /* 0x000000040b2e8825 */ /* 0x002fca00078e022e */
[----:B------:R1:W-:Y:S01]  /*3840*/  @!P0 STG.E desc[UR8][R46.64], R49 ;  /* 0x000000312e008986 */ /* 0x0003e2000c101908 */
[C---:B--2---:R-:W-:Y:S01]  /*3850*/  FMUL.FTZ R27, R45.reuse, R26 ;  /* 0x0000001a2d1b7220 */ /* 0x044fe20000410000 */
[----:B------:R-:W-:Y:S01]  /*3860*/  FMUL.FTZ R48, R45, R48 ;  /* 0x000000302d307220 */ /* 0x000fe20000410000 */
[--C-:B------:R-:W-:Y:S01]  /*3870*/  FADD.FTZ R26, R12, -R50.reuse ;  /* 0x800000320c1a7221 */ /* 0x100fe20000010000 */
[----:B------:R-:W-:Y:S01]  /*3880*/  FADD.FTZ R12, R13, -R50 ;  /* 0x800000320d0c7221 */ /* 0x000fe20000010000 */
[----:B------:R-:W-:Y:S01]  /*3890*/  FFMA.FTZ R27, R27, R42, R6 ;  /* 0x0000002a1b1b7223 */ /* 0x000fe20000010006 */
[----:B------:R-:W-:Y:S01]  /*38a0*/  FFMA.FTZ R52, R48, R32, R39 ;  /* 0x0000002030347223 */ /* 0x000fe20000010027 */
[--C-:B------:R-:W-:Y:S01]  /*38b0*/  FADD.FTZ R48, R15, -R50.reuse ;  /* 0x800000320f307221 */ /* 0x100fe20000010000 */
[----:B------:R-:W-:Y:S01]  /*38c0*/  FADD.FTZ R50, R25, -R50 ;  /* 0x8000003219327221 */ /* 0x000fe20000010000 */
[----:B-1----:R-:W1:Y:S01]  /*38d0*/  @!P0 LDC.64 R46, c[0x0][0x3c8] ;  /* 0x0000f200ff2e8b82 */ /* 0x002e620000000a00 */
[C---:B------:R-:W-:Y:S01]  /*38e0*/  FMUL.FTZ R24, R45.reuse, R24 ;  /* 0x000000182d187220 */ /* 0x040fe20000410000 */
[----:B------:R-:W-:Y:S01]  /*38f0*/  F2FP.BF16.F32.PACK_AB R15, R52, R27 ;  /* 0x0000001b340f723e */ /* 0x000fe200000010ff */
[C---:B------:R-:W-:Y:S01]  /*3900*/  FMUL.FTZ R52, R45.reuse, R26 ;  /* 0x0000001a2d347220 */ /* 0x040fe20000410000 */
[C---:B------:R-:W-:Y:S01]  /*3910*/  FMUL.FTZ R25, R45.reuse, R50 ;  /* 0x000000322d197220 */ /* 0x040fe20000410000 */
[C---:B------:R-:W-:Y:S01]  /*3920*/  FMUL.FTZ R49, R45.reuse, R14 ;  /* 0x0000000e2d317220 */ /* 0x040fe20000410000 */
[----:B------:R-:W-:Y:S01]  /*3930*/  FFMA.FTZ R14, R24, R30, R5 ;  /* 0x0000001e180e7223 */ /* 0x000fe20000010005 */
[----:B------:R-:W-:Y:S01]  /*3940*/  FMUL.FTZ R13, R45, R12 ;  /* 0x0000000c2d0d7220 */ /* 0x000fe20000410000 */
[----:B------:R-:W2:Y:S01]  /*3950*/  LDC.64 R26, c[0x0][0x428] ;  /* 0x00010a00ff1a7b82 */ /* 0x000ea20000000a00 */
[----:B------:R-:W-:Y:S01]  /*3960*/  FFMA.FTZ R53, R25, R33, R38 ;  /* 0x0000002119357223 */ /* 0x000fe20000010026 */
[----:B------:R-:W-:Y:S01]  /*3970*/  FMUL.FTZ R48, R45, R48 ;  /* 0x000000302d307220 */ /* 0x000fe20000410000 */
[----:B------:R-:W-:Y:S01]  /*3980*/  FFMA.FTZ R12, R52, R28, R3 ;  /* 0x0000001c340c7223 */ /* 0x000fe20000010003 */
[----:B------:R-:W-:Y:S01]  /*3990*/  FFMA.FTZ R49, R49, R29, R4 ;  /* 0x0000001d31317223 */ /* 0x000fe20000010004 */
[----:B------:R-:W-:Y:S01]  /*39a0*/  FFMA.FTZ R51, R13, R35, R36 ;  /* 0x000000230d337223 */ /* 0x000fe20000010024 */
[----:B------:R-:W-:Y:S01]  /*39b0*/  FFMA.FTZ R48, R48, R34, R37 ;  /* 0x0000002230307223 */ /* 0x000fe20000010025 */
[----:B------:R-:W-:Y:S01]  /*39c0*/  F2FP.BF16.F32.PACK_AB R14, R53, R14 ;  /* 0x0000000e350e723e */ /* 0x000fe200000010ff */
[----:B------:R-:W3:Y:S02]  /*39d0*/  LDC.64 R24, c[0x0][0x380] ;  /* 0x0000e000ff187b82 */ /* 0x000ee40000000a00 */
[----:B------:R-:W-:-:S02]  /*39e0*/  F2FP.BF16.F32.PACK_AB R12, R51, R12 ;  /* 0x0000000c330c723e */ /* 0x000fc400000010ff */
[----:B------:R-:W-:Y:S01]  /*39f0*/  F2FP.BF16.F32.PACK_AB R13, R48, R49 ;  /* 0x00000031300d723e */ /* 0x000fe200000010ff */
[----:B-1----:R-:W-:-:S05]  /*3a00*/  @!P0 IMAD.WIDE R46, R11, 0x4, R46 ;  /* 0x000000040b2e8825 */ /* 0x002fca00078e022e */
[----:B------:R1:W-:Y:S01]  /*3a10*/  @!P0 STG.E desc[UR8][R46.64], R45 ;  /* 0x0000002d2e008986 */ /* 0x0003e2000c101908 */
[----:B--2---:R-:W-:-:S05]  /*3a20*/  IMAD.WIDE.U32 R26, R43, 0x10, R26 ;  /* 0x000000102b1a7825 */ /* 0x004fca00078e001a */
[----:B------:R1:W-:Y:S01]  /*3a30*/  STG.E.128 desc[UR8][R26.64], R12 ;  /* 0x0000000c1a007986 */ /* 0x0003e2000c101d08 */
[----:B---3--:R-:W-:-:S05]  /*3a40*/  IMAD R11, R24, 0x4, R11 ;  /* 0x00000004180b7824 */ /* 0x008fca00078e020b */
[----:B------:R-:W-:-:S13]  /*3a50*/  ISETP.GE.AND P0, PT, R11, R25, PT ;  /* 0x000000190b00720c */ /* 0x000fda0003f06270 */
[----:B-1----:R-:W-:Y:S05]  /*3a60*/  @!P0 BRA `(.L_x_2879) ;  /* 0xffffffcc00c88947 */ /* 0x002fea000383ffff */
[----:B------:R-:W-:Y:S05]  /*3a70*/  BSYNC B0 ;  /* 0x0000000000007941 */ /* 0x000fea0003800000 */
.L_x_2837:
[----:B------:R-:W-:Y:S05]  /*3a80*/  EXIT ;  /* 0x000000000000794d */ /* 0x000fea0003800000 */
.L_x_2878:
[----:B------:R-:W-:Y:S01]  /*3a90*/  HFMA2 R50, -RZ, RZ, 0, 5.9604644775390625e-08 ;  /* 0x00000001ff327431 */ /* 0x000fe200000001ff */
[----:B------:R-:W-:Y:S01]  /*3aa0*/  BSSY B1, `(.L_x_2880) ;  /* 0x0000006000017945 */ /* 0x000fe20003800000 */
[----:B0-----:R-:W-:Y:S01]  /*3ab0*/  MOV R47, 0x1f ;  /* 0x0000001f002f7802 */ /* 0x001fe20000000f00 */
[----:B------:R-:W-:-:S07]  /*3ac0*/  IMAD.MOV.U32 R46, RZ, RZ, -0x1 ;  /* 0xffffffffff2e7424 */ /* 0x000fce00078e00ff */
[----:B------:R-:W-:Y:S05]  /*3ad0*/  WARPSYNC.COLLECTIVE R46, `(.L_x_2881) ;  /* 0x000000002e087348 */ /* 0x000fea0003c00000 */
[----:B------:R0:W1:Y:S02]  /*3ae0*/  SHFL.BFLY P1, R45, R51, R50, R47 ;  /* 0x0c000032332d7389 */ /* 0x000064000002002f */
[----:B01----:R-:W-:Y:S05]  /*3af0*/  ENDCOLLECTIVE ;  /* 0x000000000000791b */ /* 0x003fea0003800000 */
.L_x_2881:
[----:B------:R-:W-:Y:S05]  /*3b00*/  BSYNC B1 ;  /* 0x0000000000017941 */ /* 0x000fea0003800000 */
.L_x_2880:
        /* <DEDUP_REMOVED lines=9> */
.L_x_2882:
[----:B------:R-:W-:Y:S02]  /*3ba0*/  IMAD.MOV.U32 R50, RZ, RZ, 0x4 ;  /* 0x00000004ff327424 */ /* 0x000fe400078e00ff */
[----:B------:R-:W-:-:S05]  /*3bb0*/  FADD.FTZ R53, R52, R45 ;  /* 0x0000002d34357221 */ /* 0x000fca0000010000 */
[----:B------:R-:W-:-:S07]  /*3bc0*/  MOV R51, R53 ;  /* 0x0000003500337202 */ /* 0x000fce0000000f00 */
[----:B------:R-:W-:Y:S05]  /*3bd0*/  WARPSYNC.COLLECTIVE R46, `(.L_x_2883) ;  /* 0x000000002e087348 */ /* 0x000fea0003c00000 */
[----:B------:R0:W1:Y:S02]  /*3be0*/  SHFL.BFLY P1, R45, R51, R50, R47 ;  /* 0x0c000032332d7389 */ /* 0x000064000002002f */
[----:B01----:R-:W-:Y:S05]  /*3bf0*/  ENDCOLLECTIVE ;  /* 0x000000000000791b */ /* 0x003fea0003800000 */
.L_x_2883:
[----:B------:R-:W-:Y:S02]  /*3c00*/  HFMA2 R50, -RZ, RZ, 0, 4.76837158203125e-07 ;  /* 0x00000008ff327431 */ /* 0x000fe400000001ff */
[----:B------:R-:W-:-:S05]  /*3c10*/  FADD.FTZ R54, R53, R45 ;  /* 0x0000002d35367221 */ /* 0x000fca0000010000 */
[----:B------:R-:W-:-:S07]  /*3c20*/  MOV R51, R54 ;  /* 0x0000003600337202 */ /* 0x000fce0000000f00 */
[----:B------:R-:W-:Y:S05]  /*3c30*/  WARPSYNC.COLLECTIVE R46, `(.L_x_2884) ;  /* 0x000000002e087348 */ /* 0x000fea0003c00000 */
[----:B------:R0:W1:Y:S02]  /*3c40*/  SHFL.BFLY P1, R45, R51, R50, R47 ;  /* 0x0c000032332d7389 */ /* 0x000064000002002f */
[----:B01----:R-:W-:Y:S05]  /*3c50*/  ENDCOLLECTIVE ;  /* 0x000000000000791b */ /* 0x003fea0003800000 */
.L_x_2884:
[----:B------:R-:W-:Y:S01]  /*3c60*/  MOV R50, 0x10 ;  /* 0x0000001000327802 */ /* 0x000fe20000000f00 */
[----:B------:R-:W-:-:S04]  /*3c70*/  FADD.FTZ R55, R54, R45 ;  /* 0x0000002d36377221 */ /* 0x000fc80000010000 */
[----:B------:R-:W-:-:S07]  /*3c80*/  IMAD.MOV.U32 R51, RZ, RZ, R55 ;  /* 0x000000ffff337224 */ /* 0x000fce00078e0037 */
[----:B------:R-:W-:Y:S05]  /*3c90*/  WARPSYNC.COLLECTIVE R46, `(.L_x_2885) ;  /* 0x000000002e087348 */ /* 0x000fea0003c00000 */
[----:B------:R0:W1:Y:S02]  /*3ca0*/  SHFL.BFLY P1, R45, R51, R50, R47 ;  /* 0x0c000032332d7389 */ /* 0x000064000002002f */
[----:B01----:R-:W-:Y:S05]  /*3cb0*/  ENDCOLLECTIVE ;  /* 0x000000000000791b */ /* 0x003fea0003800000 */
.L_x_2885:
        /* <DEDUP_REMOVED lines=19> */
[----:B------:R-:W-:-:S07]  /*3df0*/  IMAD.MOV.U32 R46, RZ, RZ, -0x1 ;  /* 0xffffffffff2e7424 */ /* 0x000fce00078e00ff */
[----:B------:R-:W-:Y:S05]  /*3e00*/  WARPSYNC.COLLECTIVE R46, `(.L_x_2886) ;  /* 0x000000002e087348 */ /* 0x000fea0003c00000 */
[----:B------:R0:W1:Y:S02]  /*3e10*/  SHFL.BFLY P1, R45, R51, R50, R47 ;  /* 0x0c000032332d7389 */ /* 0x000064000002002f */
[----:B01----:R-:W-:Y:S05]  /*3e20*/  ENDCOLLECTIVE ;  /* 0x000000000000791b */ /* 0x003fea0003800000 */
.L_x_2886:
[----:B------:R-:W-:Y:S02]  /*3e30*/  HFMA2 R50, -RZ, RZ, 0, 1.1920928955078125e-07 ;  /* 0x00000002ff327431 */ /* 0x000fe400000001ff */
[----:B------:R-:W-:-:S05]  /*3e40*/  FADD.FTZ R52, R51, R45 ;  /* 0x0000002d33347221 */ /* 0x000fca0000010000 */
[----:B------:R-:W-:-:S07]  /*3e50*/  MOV R51, R52 ;  /* 0x0000003400337202 */ /* 0x000fce0000000f00 */
[----:B------:R-:W-:Y:S05]  /*3e60*/  WARPSYNC.COLLECTIVE R46, `(.L_x_2887) ;  /* 0x000000002e087348 */ /* 0x000fea0003c00000 */
[----:B------:R0:W1:Y:S02]  /*3e70*/  SHFL.BFLY P1, R45, R51, R50, R47 ;  /* 0x0c000032332d7389 */ /* 0x000064000002002f */
[----:B01----:R-:W-:Y:S05]  /*3e80*/  ENDCOLLECTIVE ;  /* 0x000000000000791b */ /* 0x003fea0003800000 */
.L_x_2887:
[----:B------:R-:W-:Y:S01]  /*3e90*/  MOV R50, 0x4 ;  /* 0x0000000400327802 */ /* 0x000fe20000000f00 */
[----:B------:R-:W-:-:S04]  /*3ea0*/  FADD.FTZ R53, R52, R45 ;  /* 0x0000002d34357221 */ /* 0x000fc80000010000 */
[----:B------:R-:W-:-:S07]  /*3eb0*/  IMAD.MOV.U32 R51, RZ, RZ, R53 ;  /* 0x000000ffff337224 */ /* 0x000fce00078e0035 */
[----:B------:R-:W-:Y:S05]  /*3ec0*/  WARPSYNC.COLLECTIVE R46, `(.L_x_2888) ;  /* 0x000000002e087348 */ /* 0x000fea0003c00000 */
[----:B------:R0:W1:Y:S02]  /*3ed0*/  SHFL.BFLY P1, R45, R51, R50, R47 ;  /* 0x0c000032332d7389 */ /* 0x000064000002002f */
[----:B01----:R-:W-:Y:S05]  /*3ee0*/  ENDCOLLECTIVE ;  /* 0x000000000000791b */ /* 0x003fea0003800000 */
.L_x_2888:
[----:B------:R-:W-:Y:S02]  /*3ef0*/  IMAD.MOV.U32 R50, RZ, RZ, 0x8 ;  /* 0x00000008ff327424 */ /* 0x000fe400078e00ff */
[----:B------:R-:W-:-:S05]  /*3f00*/  FADD.FTZ R54, R53, R45 ;  /* 0x0000002d35367221 */ /* 0x000fca0000010000 */
[----:B------:R-:W-:-:S07]  /*3f10*/  MOV R51, R54 ;  /* 0x0000003600337202 */ /* 0x000fce0000000f00 */
[----:B------:R-:W-:Y:S05]  /*3f20*/  WARPSYNC.COLLECTIVE R46, `(.L_x_2889) ;  /* 0x000000002e087348 */ /* 0x000fea0003c00000 */
[----:B------:R0:W1:Y:S02]  /*3f30*/  SHFL.BFLY P1, R45, R51, R50, R47 ;  /* 0x0c000032332d7389 */ /* 0x000064000002002f */
[----:B01----:R-:W-:Y:S05]  /*3f40*/  ENDCOLLECTIVE ;  /* 0x000000000000791b */ /* 0x003fea0003800000 */
.L_x_2889:
[----:B------:R-:W-:Y:S02]  /*3f50*/  HFMA2 R50, -RZ, RZ, 0, 9.5367431640625e-07 ;  /* 0x00000010ff327431 */ /* 0x000fe400000001ff */
[----:B------:R-:W-:-:S05]  /*3f60*/  FADD.FTZ R55, R54, R45 ;  /* 0x0000002d36377221 */ /* 0x000fca0000010000 */
[----:B------:R-:W-:-:S07]  /*3f70*/  MOV R51, R55 ;  /* 0x0000003700337202 */ /* 0x000fce0000000f00 */
[----:B------:R-:W-:Y:S05]  /*3f80*/  WARPSYNC.COLLECTIVE R46, `(.L_x_2890) ;  /* 0x000000002e087348 */ /* 0x000fea0003c00000 */
[----:B------:R0:W1:Y:S02]  /*3f90*/  SHFL.BFLY P1, R45, R51, R50, R47 ;  /* 0x0c000032332d7389 */ /* 0x000064000002002f */
[----:B01----:R-:W-:Y:S05]  /*3fa0*/  ENDCOLLECTIVE ;  /* 0x000000000000791b */ /* 0x003fea0003800000 */
.L_x_2890:
[----:B------:R-:W-:Y:S05]  /*3fb0*/  BRA `(.L_x_2891) ;  /* 0xfffffff400e47947 */ /* 0x000fea000383ffff */
.L_x_2892:
        /* <DEDUP_REMOVED lines=12> */
.L_x_9092:


//--------------------- .text._ZN10layer_norm13ln_fwd_kernelINS_13Kernel_traitsI13__nv_bfloat16S2_fS2_fjLj256ELj1ELj4ELj1ELj16ENS_18Kernel_traits_baseILj256ES2_S2_fS2_fjLj128EEEEELb1ELb0ELb1ELb0EEEvNS_9FwdParamsE --------------------------
	.section	.text._ZN10layer_norm13ln_fwd_kernelINS_13Kernel_traitsI13__nv_bfloat16S2_fS2_fjLj256ELj1ELj4ELj1ELj16ENS_18Kernel_traits_baseILj256ES2_S2_fS2_fjLj128EEEEELb1ELb0ELb1ELb0EEEvNS_9FwdParamsE,"ax",@progbits
	.align	128
        .global         _ZN10layer_norm13ln_fwd_kernelINS_13Kernel_traitsI13__nv_bfloat16S2_fS2_fjLj256ELj1ELj4ELj1ELj16ENS_18Kernel_traits_baseILj256ES2_S2_fS2_fjLj128EEEEELb1ELb0ELb1ELb0EEEvNS_9FwdParamsE
        .type           _ZN10layer_norm13ln_fwd_kernelINS_13Kernel_traitsI13__nv_bfloat16S2_fS2_fjLj256ELj1ELj4ELj1ELj16ENS_18Kernel_traits_baseILj256ES2_S2_fS2_fjLj128EEEEELb1ELb0ELb1ELb0EEEvNS_9FwdParamsE,@function
        .size           _ZN10layer_norm13ln_fwd_kernelINS_13Kernel_traitsI13__nv_bfloat16S2_fS2_fjLj256ELj1ELj4ELj1ELj16ENS_18Kernel_traits_baseILj256ES2_S2_fS2_fjLj128EEEEELb1ELb0ELb1ELb0EEEvNS_9FwdParamsE,(.L_x_9093 - _ZN10layer_norm13ln_fwd_kernelINS_13Kernel_traitsI13__nv_bfloat16S2_fS2_fjLj256ELj1ELj4ELj1ELj16ENS_18Kernel_traits_baseILj256ES2_S2_fS2_fjLj128EEEEELb1ELb0ELb1ELb0EEEvNS_9FwdParamsE)
        .other          _ZN10layer_norm13ln_fwd_kernelINS_13Kernel_traitsI13__nv_bfloat16S2_fS2_fjLj256ELj1ELj4ELj1ELj16ENS_18Kernel_traits_baseILj256ES2_S2_fS2_fjLj128EEEEELb1ELb0ELb1ELb0EEEvNS_9FwdParamsE,@"STO_CUDA_ENTRY STV_DEFAULT"
_ZN10layer_norm13ln_fwd_kernelINS_13Kernel_traitsI13__nv_bfloat16S2_fS2_fjLj256ELj1ELj4ELj1ELj16ENS_18Kernel_traits_baseILj256ES2_S2_fS2_fjLj128EEEEELb1ELb0ELb1ELb0EEEvNS_9FwdParamsE:
.text._ZN10layer_norm13ln_fwd_kernelINS_13Kernel_traitsI13__nv_bfloat16S2_fS2_fjLj256ELj1ELj4ELj1ELj16ENS_18Kernel_traits_baseILj256ES2_S2_fS2_fjLj128EEEEELb1ELb0ELb1ELb0EEEvNS_9FwdParamsE:
        /* <DEDUP_REMOVED lines=34> */
[----:B------:R-:W-:-:S04]  /*0220*/  UIADD3 UR22, UPT, UPT, UR7, 0x32370b8f, URZ ;  /* 0x32370b8f07167890 */ /* 0x000fc8000fffe0ff */
[----:B-1----:R-:W-:Y:S08]  /*0230*/  @P0 BRA `(.L_x_2894) ;  /* 0x00000000002c0947 */ /* 0x002ff00003800000 */
        /* <DEDUP_REMOVED lines=11> */
.L_x_2894:
[----:B------:R-:W-:Y:S05]  /*02f0*/  BSYNC.RECONVERGENT B0 ;  /* 0x0000000000007941 */ /* 0x000fea0003800200 */
.L_x_2893:
        /* <DEDUP_REMOVED lines=20> */
[----:B------:R-:W1:Y:S01]  /*0440*/  LDCU.U8 UR4, c[0x0][0x410] ;  /* 0x00008200ff0477ac */ /* 0x000e620008000000 */
[----:B------:R-:W-:Y:S01]  /*0450*/  BSSY B1, `(.L_x_2895) ;  /* 0x00003b9000017945 */ /* 0x000fe20003800000 */
[----:B0-----:R-:W-:Y:S01]  /*0460*/  IMAD.HI.U32 R8, R5, -0x2daee0ad, RZ ;  /* 0xd2511f5305087827 */ /* 0x001fe200078e00ff */
[----:B------:R-:W-:Y:S01]  /*0470*/  LOP3.LUT R7, R6, UR6, R7, 0x96, !PT ;  /* 0x0000000606077c12 */ /* 0x000fe2000f8e9607 */
[----:B------:R-:W0:Y:S01]  /*0480*/  LDCU UR5, c[0x0][0x404] ;  /* 0x00008080ff0577ac */ /* 0x000e220008000800 */
[----:B------:R-:W-:Y:S01]  /*0490*/  PRMT R44, R17, 0x7632, R44 ;  /* 0x00007632112c7816 */ /* 0x000fe2000000002c */
        /* <DEDUP_REMOVED lines=14> */
[----:B------:R-:W-:Y:S01]  /*0580*/  IMAD.HI.U32 R8, R11, -0x326172a9, RZ ;  /* 0xcd9e8d570b087827 */ /* 0x000fe200078e00ff */
[----:B-1----:R-:W-:Y:S01]  /*0590*/  ISETP.NE.AND P1, PT, RZ, UR4, PT ;  /* 0x00000004ff007c0c */ /* 0x002fe2000bf25270 */
[----:B------:R-:W1:Y:S01]  /*05a0*/  LDCU.64 UR10, c[0x0][0x3a0] ;  /* 0x00007400ff0a77ac */ /* 0x000e620008000a00 */
[----:B------:R-:W-:Y:S01]  /*05b0*/  PRMT R49, R15, 0x7632, R49 ;  /* 0x000076320f317816 */ /* 0x000fe20000000031 */
[----:B------:R-:W-:Y:S01]  /*05c0*/  IMAD R20, R7, -0x2daee0ad, RZ ;  /* 0xd2511f5307147824 */ /* 0x000fe200078e02ff */
[----:B------:R-:W-:Y:S01]  /*05d0*/  LOP3.LUT R8, R21, UR19, R8, 0x96, !PT ;  /* 0x0000001315087c12 */ /* 0x000fe2000f8e9608 */
[C---:B------:R-:W-:Y:S01]  /*05e0*/  IMAD.HI.U32 R7, R9.reuse, -0x2daee0ad, RZ ;  /* 0xd2511f5309077827 */ /* 0x040fe200078e00ff */
[----:B------:R-:W4:Y:S03]  /*05f0*/  LDCU.64 UR14, c[0x0][0x3b0] ;  /* 0x00007600ff0e77ac */ /* 0x000f260008000a00 */
        /* <DEDUP_REMOVED lines=43> */
[----:B------:R-:W-:Y:S01]  /*08b0*/  IMAD.MOV.U32 R50, RZ, RZ, RZ ;  /* 0x000000ffff327224 */ /* 0x000fe200078e00ff */
[----:B------:R-:W-:Y:S01]  /*08c0*/  LOP3.LUT R8, R22, UR33, R9, 0x96, !PT ;  /* 0x0000002116087c12 */ /* 0x000fe2000f8e9609 */
[----:B------:R-:W-:Y:S01]  /*08d0*/  IMAD R52, R20, -0x2daee0ad, RZ ;  /* 0xd2511f5314347824 */ /* 0x000fe200078e02ff */
[----:B------:R-:W-:Y:S01]  /*08e0*/  LOP3.LUT R9, R10, 0x3, RZ, 0xc0, !PT ;  /* 0x000000030a097812 */ /* 0x000fe200078ec0ff */
[----:B------:R-:W-:Y:S01]  /*08f0*/  IMAD R54, R54, -0x326172a9, RZ ;  /* 0xcd9e8d5736367824 */ /* 0x000fe200078e02ff */
[----:B01234-:R-:W-:-:S07]  /*0900*/  PRMT R10, R19, 0x7632, R10 ;  /* 0x00007632130a7816 */ /* 0x01ffce000000000a */
.L_x_2957:
[----:B0-----:R-:W0:Y:S08]  /*0910*/  LDC.64 R40, c[0x0][0x3f0] ;  /* 0x0000fc00ff287b82 */ /* 0x001e300000000a00 */
[----:B------:R-:W1:Y:S01]  /*0920*/  LDC R67, c[0x0][0x388] ;  /* 0x0000e200ff437b82 */ /* 0x000e620000000800 */
[----:B0-----:R-:W-:-:S07]  /*0930*/  IMAD.WIDE R42, R4, 0x4, R40 ;  /* 0x00000004042a7825 */ /* 0x001fce00078e0228 */
[----:B------:R-:W0:Y:S01]  /*0940*/  LDC.64 R40, c[0x0][0x3f8] ;  /* 0x0000fe00ff287b82 */ /* 0x000e220000000a00 */
[----:B------:R-:W2:Y:S01]  /*0950*/  LDG.E R42, desc[UR8][R42.64] ;  /* 0x000000082a2a7981 */ /* 0x000ea2000c1e1900 */
[----:B------:R-:W-:Y:S01]  /*0960*/  ISETP.GT.U32.AND P3, PT, R2, -0x21, PT ;  /* 0xffffffdf0200780c */ /* 0x000fe20003f64070 */
[----:B------:R-:W-:Y:S01]  /*0970*/  BSSY.RECONVERGENT B0, `(.L_x_2896) ;  /* 0x00002e7000007945 */ /* 0x000fe20003800200 */
[----:B0-----:R-:W-:-:S05]  /*0980*/  IMAD.WIDE R40, R4, 0x4, R40 ;  /* 0x0000000404287825 */ /* 0x001fca00078e0228 */
[----:B------:R0:W5:Y:S02]  /*0990*/  LDG.E R61, desc[UR8][R40.64] ;  /* 0x00000008283d7981 */ /* 0x000164000c1e1900 */
[----:B0-----:R-:W-:Y:S02]  /*09a0*/  CS2R R40, SRZ ;  /* 0x0000000000287805 */ /* 0x001fe4000001ff00 */
[----:B--2---:R-:W-:-:S13]  /*09b0*/  ISETP.GE.AND P2, PT, R42, 0x1, PT ;  /* 0x000000012a00780c */ /* 0x004fda0003f46270 */
[----:B------:R-:W-:Y:S02]  /*09c0*/  @P2 IADD3 R62, PT, PT, R42, -0x1, RZ ;  /* 0xffffffff2a3e2810 */ /* 0x000fe40007ffe0ff */
[----:B------:R-:W-:-:S03]  /*09d0*/  @P2 MOV R41, RZ ;  /* 0x000000ff00292202 */ /* 0x000fc60000000f00 */
[-C--:B-1----:R-:W-:Y:S02]  /*09e0*/  @P2 IMAD R63, R62, R67.reuse, RZ ;  /* 0x000000433e3f2224 */ /* 0x082fe400078e02ff */
[----:B------:R-:W-:-:S03]  /*09f0*/  IMAD R62, R4, R67, RZ ;  /* 0x00000043043e7224 */ /* 0x000fc600078e02ff */
[----:B------:R-:W-:Y:S02]  /*0a00*/  @P2 SHF.R.S32.HI R64, RZ, 0x1f, R63 ;  /* 0x0000001fff402819 */ /* 0x000fe4000001143f */
[----:B------:R-:W-:Y:S02]  /*0a10*/  SHF.R.S32.HI R43, RZ, 0x1f, R62 ;  /* 0x0000001fff2b7819 */ /* 0x000fe4000001143e */
[----:B------:R-:W-:Y:S02]  /*0a20*/  @P2 LEA.HI R63, R64, R63, RZ, 0x3 ;  /* 0x0000003f403f2211 */ /* 0x000fe400078f18ff */
[----:B------:R-:W-:Y:S02]  /*0a30*/  LEA.HI R43, R43, R62, RZ, 0x3 ;  /* 0x0000003e2b2b7211 */ /* 0x000fe400078f18ff */
[-C--:B------:R-:W-:Y:S02]  /*0a40*/  @P2 LEA.HI.SX32 R63, R63, R0.reuse, 0x1d ;  /* 0x000000003f3f2211 */ /* 0x080fe400078feaff */
[----:B------:R-:W-:-:S03]  /*0a50*/  LEA.HI.SX32 R65, R43, R0, 0x1d ;  /* 0x000000002b417211 */ /* 0x000fc600078feaff */
[----:B------:R-:W-:Y:S01]  /*0a60*/  @P2 IMAD.MOV.U32 R40, RZ, RZ, R63 ;  /* 0x000000ffff282224 */ /* 0x000fe200078e003f */
[----:B------:R-:W-:Y:S06]  /*0a70*/  @P3 BRA `(.L_x_2897) ;  /* 0x0000002c00583947 */ /* 0x000fec0003800000 */
[----:B------:R-:W-:Y:S01]  /*0a80*/  ISETP.NE.U32.AND P0, PT, RZ, UR10, PT ;  /* 0x0000000aff007c0c */ /* 0x000fe2000bf05070 */
[----:B------:R-:W0:Y:S03]  /*0a90*/  @P2 LDC.64 R32, c[0x0][0x390] ;  /* 0x0000e400ff202b82 */ /* 0x000e260000000a00 */
[----:B------:R-:W-:-:S13]  /*0aa0*/  ISETP.NE.AND.EX P0, PT, RZ, UR11, PT, P0 ;  /* 0x0000000bff007c0c */ /* 0x000fda000bf05300 */
[----:B------:R-:W1:Y:S02]  /*0ab0*/  @P0 LDC.64 R34, c[0x0][0x3a0] ;  /* 0x0000e800ff220b82 */ /* 0x000e640000000a00 */
[----:B-1----:R-:W-:-:S05]  /*0ac0*/  @P0 IMAD.WIDE.U32 R62, R65, 0x20, R34 ;  /* 0x00000020413e0825 */ /* 0x002fca00078e0022 */
[----:B------:R-:W2:Y:S04]  /*0ad0*/  @P0 LDG.E.128 R20, desc[UR8][R62.64] ;  /* 0x000000083e140981 */ /* 0x000ea8000c1e1d00 */
[----:B------:R-:W3:Y:S01]  /*0ae0*/  @P0 LDG.E.128 R24, desc[UR8][R62.64+0x10] ;  /* 0x000010083e180981 */ /* 0x000ee2000c1e1d00 */
[C---:B0-----:R-:W-:Y:S01]  /*0af0*/  @P2 LEA R42, P4, R40.reuse, R32, 0x4 ;  /* 0x00000020282a2211 */ /* 0x041fe200078820ff */
[----:B------:R-:W-:Y:S03]  /*0b00*/  BSSY.RECONVERGENT B2, `(.L_x_2898) ;  /* 0x0000062000027945 */ /* 0x000fe60003800200 */
[----:B------:R-:W-:Y:S02]  /*0b10*/  @P2 LEA.HI.X R43, R40, R33, R41, 0x4, P4 ;  /* 0x00000021282b2211 */ /* 0x000fe400020f2429 */
[----:B------:R-:W-:-:S02]  /*0b20*/  CS2R R32, SRZ ;  /* 0x0000000000207805 */ /* 0x000fc4000001ff00 */
[----:B------:R-:W-:Y:S02]  /*0b30*/  CS2R R34, SRZ ;  /* 0x0000000000227805 */ /* 0x000fe4000001ff00 */
[----:B------:R-:W-:Y:S02]  /*0b40*/  CS2R R36, SRZ ;  /* 0x0000000000247805 */ /* 0x000fe4000001ff00 */
[----:B------:R-:W-:Y:S01]  /*0b50*/  CS2R R38, SRZ ;  /* 0x0000000000267805 */ /* 0x000fe2000001ff00 */
[----:B------:R0:W5:Y:S02]  /*0b60*/  @P2 LDG.E.128 R28, desc[UR8][R42.64] ;  /* 0x000000082a1c2981 */ /* 0x000164000c1e1d00 */
[----:B0-----:R-:W-:Y:S02]  /*0b70*/  IMAD.MOV.U32 R42, RZ, RZ, R9 ;  /* 0x000000ffff2a7224 */ /* 0x001fe400078e0009 */
[----:B--2---:R-:W-:Y:S01]  /*0b80*/  @P0 IMAD.MOV.U32 R32, RZ, RZ, R20 ;  /* 0x000000ffff200224 */ /* 0x004fe200078e0014 */
[----:B------:R-:W-:Y:S01]  /*0b90*/  @P0 MOV R33, R21 ;  /* 0x0000001500210202 */ /* 0x000fe20000000f00 */
[----:B------:R-:W-:Y:S01]  /*0ba0*/  @P0 IMAD.MOV.U32 R34, RZ, RZ, R22 ;  /* 0x000000ffff220224 */ /* 0x000fe200078e0016 */
[----:B------:R-:W-:Y:S01]  /*0bb0*/  @P0 MOV R35, R23 ;  /* 0x0000001700230202 */ /* 0x000fe20000000f00 */
[----:B---3--:R-:W-:Y:S01]  /*0bc0*/  @P0 IMAD.MOV.U32 R36, RZ, RZ, R24 ;  /* 0x000000ffff240224 */ /* 0x008fe200078e0018 */
[----:B------:R-:W-:Y:S01]  /*0bd0*/  @P0 MOV R37, R25 ;  /* 0x0000001900250202 */ /* 0x000fe20000000f00 */
[----:B------:R-:W-:Y:S01]  /*0be0*/  @P0 IMAD.MOV.U32 R38, RZ, RZ, R26 ;  /* 0x000000ffff260224 */ /* 0x000fe200078e001a */
[----:B------:R-:W-:Y:S01]  /*0bf0*/  @P0 MOV R39, R27 ;  /* 0x0000001b00270202 */ /* 0x000fe20000000f00 */
[----:B------:R-:W-:Y:S06]  /*0c00*/  @!P2 BRA `(.L_x_2899) ;  /* 0x000000040044a947 */ /* 0x000fec0003800000 */
[----:B------:R-:W-:Y:S01]  /*0c10*/  ISETP.NE.AND P4, PT, R9, 0x1, PT ;  /* 0x000000010900780c */ /* 0x000fe20003f85270 */
[----:B------:R-:W-:Y:S01]  /*0c20*/  BSSY.RECONVERGENT B3, `(.L_x_2900) ;  /* 0x0000045000037945 */ /* 0x000fe20003800200 */
[----:B------:R-:W-:Y:S02]  /*0c30*/  HFMA2 R42, -RZ, RZ, 0, 1.1920928955078125e-07 ;  /* 0x00000002ff2a7431 */ /* 0x000fe400000001ff */
        /* <DEDUP_REMOVED lines=10> */
.L_x_2902:
        /* <DEDUP_REMOVED lines=13> */
.L_x_2904:
[----:B------:R-:W-:Y:S05]  /*0db0*/  BSYNC.RECONVERGENT B4 ;  /* 0x0000000000047941 */ /* 0x000fea0003800200 */
.L_x_2903:
        /* <DEDUP_REMOVED lines=35> */
[----:B------:R-:W-:Y:S01]  /*0ff0*/  IMAD.WIDE.U32 R68, R68, -0x326172a9, RZ ;  /* 0xcd9e8d5744447825 */ /* 0x000fe200078e00ff */
[----:B------:R-:W-:-:S03]  /*1000*/  LOP3.LUT R42, R42, UR31, R9, 0x96, !PT ;  /* 0x0000001f2a2a7c12 */ /* 0x000fc6000f8e9609 */
[----:B------:R-:W-:Y:S01]  /*1010*/  IMAD.MOV.U32 R54, RZ, RZ, R68 ;  /* 0x000000ffff367224 */ /* 0x000fe200078e0044 */
[----:B------:R-:W-:Y:S01]  /*1020*/  LOP3.LUT R8, R8, UR33, R69, 0x96, !PT ;  /* 0x0000002108087c12 */ /* 0x000fe2000f8e9645 */
[----:B------:R-:W-:-:S04]  /*1030*/  IMAD.WIDE.U32 R42, R42, -0x2daee0ad, RZ ;  /* 0xd2511f532a2a7825 */ /* 0x000fc800078e00ff */
[----:B------:R-:W-:Y:S02]  /*1040*/  IMAD.MOV.U32 R52, RZ, RZ, R42 ;  /* 0x000000ffff347224 */ /* 0x000fe400078e002a */
[----:B------:R-:W-:Y:S01]  /*1050*/  HFMA2 R42, -RZ, RZ, 0, 0 ;  /* 0x00000000ff2a7431 */ /* 0x000fe200000001ff */
[----:B------:R-:W-:-:S07]  /*1060*/  LOP3.LUT R7, R62, UR34, R43, 0x96, !PT ;  /* 0x000000223e077c12 */ /* 0x000fce000f8e962b */
.L_x_2901:
[----:B------:R-:W-:Y:S05]  /*1070*/  BSYNC.RECONVERGENT B3 ;  /* 0x0000000000037941 */ /* 0x000fea0003800200 */
.L_x_2900:
        /* <DEDUP_REMOVED lines=8> */
[----:B------:R-:W-:-:S05]  /*1100*/  FSEL R32, R32, RZ, !P4 ;  /* 0x000000ff20207208 */ /* 0x000fca0006000000 */
[----:B------:R-:W-:-:S07]  /*1110*/  @P0 FADD.FTZ R32, R20, R32 ;  /* 0x0000002014200221 */ /* 0x000fce0000010000 */
.L_x_2899:
[----:B------:R-:W-:Y:S05]  /*1120*/  BSYNC.RECONVERGENT B2 ;  /* 0x0000000000027941 */ /* 0x000fea0003800200 */
.L_x_2898:
[----:B------:R-:W-:Y:S01]  /*1130*/  BSSY.RECONVERGENT B2, `(.L_x_2905) ;  /* 0x0000055000027945 */ /* 0x000fe20003800200 */
[----:B------:R-:W-:-:S03]  /*1140*/  IMAD.MOV.U32 R9, RZ, RZ, R42 ;  /* 0x000000ffff097224 */ /* 0x000fc600078e002a */
[----:B------:R-:W-:Y:S05]  /*1150*/  @!P2 BRA `(.L_x_2906) ;  /* 0x000000040048a947 */ /* 0x000fea0003800000 */
[----:B------:R-:W-:Y:S01]  /*1160*/  ISETP.NE.AND P4, PT, R42, 0x1, PT ;  /* 0x000000012a00780c */ /* 0x000fe20003f85270 */
[----:B------:R-:W-:Y:S01]  /*1170*/  BSSY.RECONVERGENT B3, `(.L_x_2907) ;  /* 0x0000045000037945 */ /* 0x000fe20003800200 */
[----:B------:R-:W-:Y:S01]  /*1180*/  MOV R9, 0x2 ;  /* 0x0000000200097802 */ /* 0x000fe20000000f00 */
[----:B------:R-:W-:-:S10]  /*1190*/  IMAD.MOV.U32 R33, RZ, RZ, R54 ;  /* 0x000000ffff217224 */ /* 0x000fd400078e0036 */
        /* <DEDUP_REMOVED lines=9> */
.L_x_2909:
        /* <DEDUP_REMOVED lines=13> */
.L_x_2911:
[----:B------:R-:W-:Y:S05]  /*1300*/  BSYNC.RECONVERGENT B4 ;  /* 0x0000000000047941 */ /* 0x000fea0003800200 */
.L_x_2910:
        /* <DEDUP_REMOVED lines=37> */
[----:B------:R-:W-:Y:S02]  /*1560*/  HFMA2 R9, -RZ, RZ, 0, 0 ;  /* 0x00000000ff097431 */ /* 0x000fe400000001ff */
[----:B------:R-:W-:Y:S01]  /*1570*/  IMAD.MOV.U32 R54, RZ, RZ, R68 ;  /* 0x000000ffff367224 */ /* 0x000fe200078e0044 */
[----:B------:R-:W-:Y:S01]  /*1580*/  LOP3.LUT R8, R8, UR33, R69, 0x96, !PT ;  /* 0x0000002108087c12 */ /* 0x000fe2000f8e9645 */
[----:B------:R-:W-:-:S04]  /*1590*/  IMAD.WIDE.U32 R42, R42, -0x2daee0ad, RZ ;  /* 0xd2511f532a2a7825 */ /* 0x000fc800078e00ff */
[----:B------:R-:W-:Y:S01]  /*15a0*/  IMAD.MOV.U32 R52, RZ, RZ, R42 ;  /* 0x000000ffff347224 */ /* 0x000fe200078e002a */
[----:B------:R-:W-:-:S07]  /*15b0*/  LOP3.LUT R7, R62, UR34, R43, 0x96, !PT ;  /* 0x000000223e077c12 */ /* 0x000fce000f8e962b */
.L_x_2908:
[----:B------:R-:W-:Y:S05]  /*15c0*/  BSYNC.RECONVERGENT B3 ;  /* 0x0000000000037941 */ /* 0x000fea0003800200 */
.L_x_2907:
[----:B-----5:R-:W-:Y:S01]  /*15d0*/  PRMT R42, R28, 0x7632, R42 ;  /* 0x000076321c2a7816 */ /* 0x020fe2000000002a */
[----:B------:R-:W-:Y:S01]  /*15e0*/  IMAD.MOV.U32 R62, RZ, RZ, 0x2f800000 ;  /* 0x2f800000ff3e7424 */ /* 0x000fe200078e00ff */
[----:B------:R-:W-:Y:S02]  /*15f0*/  I2FP.F32.U32 R33, R33 ;  /* 0x0000002100217245 */ /* 0x000fe40000201000 */
[----:B------:R-:W-:-:S03]  /*1600*/  SHF.L.U32 R42, R42, 0x10, RZ ;  /* 0x000000102a2a7819 */ /* 0x000fc600000006ff */
[----:B------:R-:W-:Y:S02]  /*1610*/  FFMA.FTZ R33, R33, R62, 1.1641532182693481445e-10 ;  /* 0x2f00000021217423 */ /* 0x000fe4000001003e */
[----:B------:R-:W-:-:S03]  /*1620*/  FMUL.FTZ R42, R42, UR13 ;  /* 0x0000000d2a2a7c20 */ /* 0x000fc60008410000 */
[----:B------:R-:W-:Y:S01]  /*1630*/  FSETP.GTU.FTZ.AND P4, PT, R33, UR5, PT ;  /* 0x0000000521007c0b */ /* 0x000fe2000bf9c000 */
[----:B------:R-:W-:-:S03]  /*1640*/  FMUL.FTZ R42, R42, UR12 ;  /* 0x0000000c2a2a7c20 */ /* 0x000fc60008410000 */
[----:B------:R-:W-:Y:S02]  /*1650*/  SEL R53, RZ, 0x1, P4 ;  /* 0x00000001ff357807 */ /* 0x000fe40002000000 */
[----:B------:R-:W-:-:S05]  /*1660*/  FSEL R33, R42, RZ, !P4 ;  /* 0x000000ff2a217208 */ /* 0x000fca0006000000 */
[----:B------:R-:W-:-:S07]  /*1670*/  @P0 FADD.FTZ R33, R21, R33 ;  /* 0x0000002115210221 */ /* 0x000fce0000010000 */
.L_x_2906:
[----:B------:R-:W-:Y:S05]  /*1680*/  BSYNC.RECONVERGENT B2 ;  /* 0x0000000000027941 */ /* 0x000fea0003800200 */
.L_x_2905:
        /* <DEDUP_REMOVED lines=16> */
.L_x_2916:
        /* <DEDUP_REMOVED lines=13> */
.L_x_2918:
[----:B------:R-:W-:Y:S05]  /*1860*/  BSYNC.RECONVERGENT B4 ;  /* 0x0000000000047941 */ /* 0x000fea0003800200 */
.L_x_2917:
[----:B------:R-:W-:Y:S01]  /*1870*/  LOP3.LUT R42, R50, UR7, R55, 0x96, !PT ;  /* 0x00000007322a7c12 */ /* 0x000fe2000f8e9637 */
[----:B------:R-:W-:-:S04]  /*1880*/  IMAD.WIDE.U32 R8, R3, -0x326172a9, RZ ;  /* 0xcd9e8d5703087825 */ /* 0x000fc800078e00ff */
[----:B------:R-:W-:Y:S01]  /*1890*/  IMAD.WIDE.U32 R42, R42, -0x326172a9, RZ ;  /* 0xcd9e8d572a2a7825 */ /* 0x000fe200078e00ff */
[----:B------:R-:W-:-:S03]  /*18a0*/  LOP3.LUT R9, R6, UR6, R9, 0x96, !PT ;  /* 0x0000000606097c12 */ /* 0x000fc6000f8e9609 */
[----:B------:R-:W-:Y:S01]  /*18b0*/  IMAD.MOV.U32 R34, RZ, RZ, R52 ;  /* 0x000000ffff227224 */ /* 0x000fe200078e0034 */
        /* <DEDUP_REMOVED lines=33> */
[----:B------:R-:W-:-:S03]  /*1ad0*/  IMAD.WIDE.U32 R42, R42, -0x2daee0ad, RZ ;  /* 0xd2511f532a2a7825 */ /* 0x000fc600078e00ff */
[----:B------:R-:W-:Y:S01]  /*1ae0*/  MOV R52, R42 ;  /* 0x0000002a00347202 */ /* 0x000fe20000000f00 */
[----:B------:R-:W-:Y:S01]  /*1af0*/  IMAD.MOV.U32 R42, RZ, RZ, RZ ;  /* 0x000000ffff2a7224 */ /* 0x000fe200078e00ff */
[----:B------:R-:W-:-:S07]  /*1b00*/  LOP3.LUT R7, R62, UR34, R43, 0x96, !PT ;  /* 0x000000223e077c12 */ /* 0x000fce000f8e962b */
.L_x_2915:
[----:B------:R-:W-:Y:S05]  /*1b10*/  BSYNC.RECONVERGENT B3 ;  /* 0x0000000000037941 */ /* 0x000fea0003800200 */
.L_x_2914:
        /* <DEDUP_REMOVED lines=8> */
[----:B------:R-:W-:-:S03]  /*1ba0*/  SEL R55, RZ, 0x1, P4 ;  /* 0x00000001ff377807 */ /* 0x000fc60002000000 */
[----:B------:R-:W-:-:S07]  /*1bb0*/  @P0 FADD.FTZ R34, R22, R34 ;  /* 0x0000002216220221 */ /* 0x000fce0000010000 */
.L_x_2913:
[----:B------:R-:W-:Y:S05]  /*1bc0*/  BSYNC.RECONVERGENT B2 ;  /* 0x0000000000027941 */ /* 0x000fea0003800200 */
.L_x_2912:
[----:B------:R-:W-:Y:S01]  /*1bd0*/  BSSY.RECONVERGENT B2, `(.L_x_2919) ;  /* 0x0000055000027945 */ /* 0x000fe20003800200 */
[----:B------:R-:W-:-:S03]  /*1be0*/  MOV R9, R42 ;  /* 0x0000002a00097202 */ /* 0x000fc60000000f00 */
[----:B------:R-:W-:Y:S05]  /*1bf0*/  @!P2 BRA `(.L_x_2920) ;  /* 0x000000040048a947 */ /* 0x000fea0003800000 */
[----:B------:R-:W-:Y:S01]  /*1c00*/  ISETP.NE.AND P4, PT, R42, 0x1, PT ;  /* 0x000000012a00780c */ /* 0x000fe20003f85270 */
[----:B------:R-:W-:Y:S01]  /*1c10*/  BSSY.RECONVERGENT B3, `(.L_x_2921) ;  /* 0x0000045000037945 */ /* 0x000fe20003800200 */
[----:B------:R-:W-:Y:S01]  /*1c20*/  IMAD.MOV.U32 R9, RZ, RZ, 0x2 ;  /* 0x00000002ff097424 */ /* 0x000fe200078e00ff */
[----:B------:R-:W-:-:S10]  /*1c30*/  MOV R35, R54 ;  /* 0x0000003600237202 */ /* 0x000fd40000000f00 */
        /* <DEDUP_REMOVED lines=9> */
.L_x_2923:
        /* <DEDUP_REMOVED lines=13> */
.L_x_2925:
[----:B------:R-:W-:Y:S05]  /*1da0*/  BSYNC.RECONVERGENT B4 ;  /* 0x0000000000047941 */ /* 0x000fea0003800200 */
.L_x_2924:
        /* <DEDUP_REMOVED lines=37> */
[----:B------:R-:W-:Y:S01]  /*2000*/  IMAD.MOV.U32 R9, RZ, RZ, RZ ;  /* 0x000000ffff097224 */ /* 0x000fe200078e00ff */
[----:B------:R-:W-:Y:S01]  /*2010*/  LOP3.LUT R8, R8, UR33, R69, 0x96, !PT ;  /* 0x0000002108087c12 */ /* 0x000fe2000f8e9645 */
[----:B------:R-:W-:Y:S01]  /*2020*/  IMAD.WIDE.U32 R42, R42, -0x2daee0ad, RZ ;  /* 0xd2511f532a2a7825 */ /* 0x000fe200078e00ff */
[----:B------:R-:W-:-:S04]  /*2030*/  MOV R54, R68 ;  /* 0x0000004400367202 */ /* 0x000fc80000000f00 */
[----:B------:R-:W-:Y:S02]  /*2040*/  LOP3.LUT R7, R62, UR34, R43, 0x96, !PT ;  /* 0x000000223e077c12 */ /* 0x000fe4000f8e962b */
[----:B------:R-:W-:-:S07]  /*2050*/  MOV R52, R42 ;  /* 0x0000002a00347202 */ /* 0x000fce0000000f00 */
.L_x_2922:
[----:B------:R-:W-:Y:S05]  /*2060*/  BSYNC.RECONVERGENT B3 ;  /* 0x0000000000037941 */ /* 0x000fea0003800200 */
.L_x_2921:
[----:B-----5:R-:W-:Y:S01]  /*2070*/  PRMT R42, R29, 0x7632, R42 ;  /* 0x000076321d2a7816 */ /* 0x020fe2000000002a */
[----:B------:R-:W-:Y:S01]  /*2080*/  HFMA2 R56, -RZ, RZ, 0.1171875, 0 ;  /* 0x2f800000ff387431 */ /* 0x000fe200000001ff */
[----:B------:R-:W-:-:S03]  /*2090*/  I2FP.F32.U32 R35, R35 ;  /* 0x0000002300237245 */ /* 0x000fc60000201000 */
[----:B------:R-:W-:Y:S02]  /*20a0*/  IMAD.U32 R42, R42, 0x10000, RZ ;  /* 0x000100002a2a7824 */ /* 0x000fe400078e00ff */
[----:B------:R-:W-:Y:S02]  /*20b0*/  FFMA.FTZ R35, R35, R56, 1.1641532182693481445e-10 ;  /* 0x2f00000023237423 */ /* 0x000fe40000010038 */
[----:B------:R-:W-:-:S03]  /*20c0*/  FMUL.FTZ R42, R42, UR13 ;  /* 0x0000000d2a2a7c20 */ /* 0x000fc60008410000 */
[----:B------:R-:W-:Y:S01]  /*20d0*/  FSETP.GTU.FTZ.AND P4, PT, R35, UR5, PT ;  /* 0x0000000523007c0b */ /* 0x000fe2000bf9c000 */
[----:B------:R-:W-:-:S03]  /*20e0*/  FMUL.FTZ R42, R42, UR12 ;  /* 0x0000000c2a2a7c20 */ /* 0x000fc60008410000 */
[----:B------:R-:W-:Y:S02]  /*20f0*/  SEL R56, RZ, 0x1, P4 ;  /* 0x00000001ff387807 */ /* 0x000fe40002000000 */
[----:B------:R-:W-:-:S05]  /*2100*/  FSEL R35, R42, RZ, !P4 ;  /* 0x000000ff2a237208 */ /* 0x000fca0006000000 */
[----:B------:R-:W-:-:S07]  /*2110*/  @P0 FADD.FTZ R35, R23, R35 ;  /* 0x0000002317230221 */ /* 0x000fce0000010000 */
.L_x_2920:
[----:B------:R-:W-:Y:S05]  /*2120*/  BSYNC.RECONVERGENT B2 ;  /* 0x0000000000027941 */ /* 0x000fea0003800200 */
.L_x_2919:
        /* <DEDUP_REMOVED lines=16> */
.L_x_2930:
        /* <DEDUP_REMOVED lines=13> */
.L_x_2932:
[----:B------:R-:W-:Y:S05]  /*2300*/  BSYNC.RECONVERGENT B4 ;  /* 0x0000000000047941 */ /* 0x000fea0003800200 */
.L_x_2931:
        /* <DEDUP_REMOVED lines=38> */
[----:B------:R-:W-:Y:S01]  /*2570*/  IMAD.WIDE.U32 R42, R42, -0x2daee0ad, RZ ;  /* 0xd2511f532a2a7825 */ /* 0x000fe200078e00ff */
[----:B------:R-:W-:Y:S02]  /*2580*/  MOV R54, R68 ;  /* 0x0000004400367202 */ /* 0x000fe40000000f00 */
[----:B------:R-:W-:Y:S01]  /*2590*/  MOV R52, R42 ;  /* 0x0000002a00347202 */ /* 0x000fe20000000f00 */
[----:B------:R-:W-:Y:S01]  /*25a0*/  IMAD.MOV.U32 R42, RZ, RZ, RZ ;  /* 0x000000ffff2a7224 */ /* 0x000fe200078e00ff */
[----:B------:R-:W-:-:S07]  /*25b0*/  LOP3.LUT R7, R62, UR34, R43, 0x96, !PT ;  /* 0x000000223e077c12 */ /* 0x000fce000f8e962b */
.L_x_2929:
[----:B------:R-:W-:Y:S05]  /*25c0*/  BSYNC.RECONVERGENT B3 ;  /* 0x0000000000037941 */ /* 0x000fea0003800200 */
.L_x_2928:
        /* <DEDUP_REMOVED lines=10> */
.L_x_2927:
[----:B------:R-:W-:Y:S05]  /*2670*/  BSYNC.RECONVERGENT B2 ;  /* 0x0000000000027941 */ /* 0x000fea0003800200 */
.L_x_2926:
        /* <DEDUP_REMOVED lines=16> */
.L_x_2937:
        /* <DEDUP_REMOVED lines=13> */
.L_x_2939:
[----:B------:R-:W-:Y:S05]  /*2850*/  BSYNC.RECONVERGENT B4 ;  /* 0x0000000000047941 */ /* 0x000fea0003800200 */
.L_x_2938:
        /* <DEDUP_REMOVED lines=43> */
.L_x_2936:
[----:B------:R-:W-:Y:S05]  /*2b10*/  BSYNC.RECONVERGENT B3 ;  /* 0x0000000000037941 */ /* 0x000fea0003800200 */
.L_x_2935:
        /* <DEDUP_REMOVED lines=11> */
.L_x_2934:
[----:B------:R-:W-:Y:S05]  /*2bd0*/  BSYNC.RECONVERGENT B2 ;  /* 0x0000000000027941 */ /* 0x000fea0003800200 */
.L_x_2933:
        /* <DEDUP_REMOVED lines=16> */
.L_x_2944:
        /* <DEDUP_REMOVED lines=13> */
.L_x_2946:
[----:B------:R-:W-:Y:S05]  /*2db0*/  BSYNC.RECONVERGENT B4 ;  /* 0x0000000000047941 */ /* 0x000fea0003800200 */
.L_x_2945:
        /* <DEDUP_REMOVED lines=43> */
.L_x_2943:
[----:B------:R-:W-:Y:S05]  /*3070*/  BSYNC.RECONVERGENT B3 ;  /* 0x0000000000037941 */ /* 0x000fea0003800200 */
.L_x_2942:
        /* <DEDUP_REMOVED lines=10> */
.L_x_2941:
[----:B------:R-:W-:Y:S05]  /*3120*/  BSYNC.RECONVERGENT B2 ;  /* 0x0000000000027941 */ /* 0x000fea0003800200 */
.L_x_2940:
        /* <DEDUP_REMOVED lines=16> */
.L_x_2951:
        /* <DEDUP_REMOVED lines=13> */
.L_x_2953:
[----:B------:R-:W-:Y:S05]  /*3300*/  BSYNC.RECONVERGENT B4 ;  /* 0x0000000000047941 */ /* 0x000fea0003800200 */
.L_x_2952:
        /* <DEDUP_REMOVED lines=43> */
.L_x_2950:
[----:B------:R-:W-:Y:S05]  /*35c0*/  BSYNC.RECONVERGENT B3 ;  /* 0x0000000000037941 */ /* 0x000fea0003800200 */
.L_x_2949:
        /* <DEDUP_REMOVED lines=11> */
.L_x_2948:
[----:B------:R-:W-:Y:S05]  /*3680*/  BSYNC.RECONVERGENT B2 ;  /* 0x0000000000027941 */ /* 0x000fea0003800200 */
.L_x_2947:
[----:B------:R-:W0:Y:S02]  /*3690*/  LDC.64 R42, c[0x0][0x3a8] ;  /* 0x0000ea00ff2a7b82 */ /* 0x000e240000000a00 */
[----:B0-----:R-:W-:-:S05]  /*36a0*/  IMAD.WIDE.U32 R42, R65, 0x20, R42 ;  /* 0x00000020412a7825 */ /* 0x001fca00078e002a */
[----:B------:R0:W-:Y:S04]  /*36b0*/  STG.E.128 desc[UR8][R42.64], R32 ;  /* 0x000000202a007986 */ /* 0x0001e8000c101d08 */
[----:B------:R0:W-:Y:S01]  /*36c0*/  STG.E.128 desc[UR8][R42.64+0x10], R36 ;  /* 0x000010242a007986 */ /* 0x0001e2000c101d08 */
[----:B------:R-:W-:Y:S05]  /*36d0*/  @!P2 BRA `(.L_x_2897) ;  /* 0x000000000040a947 */ /* 0x000fea0003800000 */
[----:B0-----:R-:W-:Y:S01]  /*36e0*/  SHF.L.U32 R42, R59, 0x10, RZ ;  /* 0x000000103b2a7819 */ /* 0x001fe200000006ff */
[----:B------:R-:W-:-:S03]  /*36f0*/  IMAD.WIDE.U32 R64, R56, 0x1000000, RZ ;  /* 0x0100000038407825 */ /* 0x000fc600078e00ff */
[----:B------:R-:W-:Y:S01]  /*3700*/  LOP3.LUT R43, R42, 0xff0000, RZ, 0xc0, !PT ;  /* 0x00ff00002a2b7812 */ /* 0x000fe200078ec0ff */
[----:B------:R-:W-:Y:S02]  /*3710*/  IMAD.SHL.U32 R42, R58, 0x100, RZ ;  /* 0x000001003a2a7824 */ /* 0x000fe400078e00ff */
[----:B------:R-:W-:Y:S01]  /*3720*/  IMAD.WIDE.U32 R62, R55, 0x10000, RZ ;  /* 0x00010000373e7825 */ /* 0x000fe200078e00ff */
        /* <DEDUP_REMOVED lines=11> */
.L_x_2897:
[----:B------:R-:W-:Y:S05]  /*37e0*/  BSYNC.RECONVERGENT B0 ;  /* 0x0000000000007941 */ /* 0x000fea0003800200 */
.L_x_2896:
[----:B------:R-:W-:Y:S01]  /*37f0*/  FADD.FTZ R40, RZ, R32 ;  /* 0x00000020ff287221 */ /* 0x000fe20000010000 */
        /* <DEDUP_REMOVED lines=11> */
[----:B-1----:R-:W-:Y:S01]  /*38b0*/  FSEL R63, R40, RZ, !P0 ;  /* 0x000000ff283f7208 */ /* 0x002fe20004000000 */
        /* <DEDUP_REMOVED lines=14> */
[----:B0-----:R-:W-:-:S03]  /*39a0*/  FADD.FTZ R43, R33, -R63 ;  /* 0x8000003f212b7221 */ /* 0x001fc60000010000 */
        /* <DEDUP_REMOVED lines=25> */
.L_x_2969:
[----:B-1----:R-:W-:Y:S01]  /*3b40*/  FADD.FTZ R40, R69, R40 ;  /* 0x0000002845287221 */ /* 0x002fe20000010000 */
[----:B------:R-:W1:Y:S01]  /*3b50*/  @!P2 LDC.64 R42, c[0x0][0x3c0] ;  /* 0x0000f000ff2aab82 */ /* 0x000e620000000a00 */
[----:B-----5:R-:W-:Y:S01]  /*3b60*/  ISETP.GE.AND P0, PT, R61, 0x1, PT ;  /* 0x000000013d00780c */ /* 0x020fe20003f06270 */
[----:B------:R-:W-:Y:S01]  /*3b70*/  BSSY.RECONVERGENT B0, `(.L_x_2955) ;  /* 0x0000042000007945 */ /* 0x000fe20003800200 */
[----:B------:R-:W-:Y:S01]  /*3b80*/  FFMA.FTZ R62, R40, R41, UR16 ;  /* 0x00000010283e7e23 */ /* 0x000fe20008010029 */
[----:B------:R-:W-:-:S05]  /*3b90*/  FMUL.FTZ R40, R63, R63 ;  /* 0x0000003f3f287220 */ /* 0x000fca0000410000 */
[----:B------:R-:W-:Y:S02]  /*3ba0*/  FSEL R65, R40, RZ, P1 ;  /* 0x000000ff28417208 */ /* 0x000fe40000800000 */
[----:B------:R-:W2:Y:S03]  /*3bb0*/  @!P2 LDC.64 R40, c[0x0][0x3c8] ;  /* 0x0000f200ff28ab82 */ /* 0x000ea60000000a00 */
        /* <DEDUP_REMOVED lines=10> */
[----:B0-----:R-:W-:Y:S01]  /*3c60*/  SHF.L.U32 R69, R12, 0x10, RZ ;  /* 0x000000100c457819 */ /* 0x001fe200000006ff */
[----:B------:R-:W-:Y:S01]  /*3c70*/  IMAD.U32 R43, R45, 0x10000, RZ ;  /* 0x000100002d2b7824 */ /* 0x000fe200078e00ff */
[----:B------:R-:W-:Y:S01]  /*3c80*/  IADD3 R42, PT, PT, R61, -0x1, RZ ;  /* 0xffffffff3d2a7810 */ /* 0x000fe20007ffe0ff */
[--C-:B------:R-:W-:Y:S01]  /*3c90*/  FADD.FTZ R40, R32, -R63.reuse ;  /* 0x8000003f20287221 */ /* 0x100fe20000010000 */
[----:B------:R-:W-:Y:S01]  /*3ca0*/  FADD.FTZ R62, R34, -R63 ;  /* 0x8000003f223e7221 */ /* 0x000fe20000010000 */
[----:B------:R-:W-:Y:S02]  /*3cb0*/  SHF.L.U32 R64, R17, 0x10, RZ ;  /* 0x0000001011407819 */ /* 0x000fe400000006ff */
[----:B------:R-:W-:Y:S01]  /*3cc0*/  FMUL.FTZ R40, R65, R40 ;  /* 0x0000002841287220 */ /* 0x000fe20000410000 */
[----:B------:R-:W-:-:S02]  /*3cd0*/  IMAD R67, R42, R67, RZ ;  /* 0x000000432a437224 */ /* 0x000fc400078e02ff */
[----:B------:R-:W-:Y:S01]  /*3ce0*/  FADD.FTZ R42, R35, -R63 ;  /* 0x8000003f232a7221 */ /* 0x000fe20000010000 */
[----:B------:R-:W-:Y:S01]  /*3cf0*/  SHF.L.U32 R61, R44, 0x10, RZ ;  /* 0x000000102c3d7819 */ /* 0x000fe200000006ff */
[----:B------:R-:W-:Y:S01]  /*3d00*/  FFMA.FTZ R69, R40, R69, R41 ;  /* 0x0000004528457223 */ /* 0x000fe20000010029 */
[----:B------:R-:W-:Y:S01]  /*3d10*/  FADD.FTZ R40, R33, -R63 ;  /* 0x8000003f21287221 */ /* 0x000fe20000010000 */
[----:B------:R-:W-:Y:S01]  /*3d20*/  SHF.L.U32 R41, R46, 0x10, RZ ;  /* 0x000000102e297819 */ /* 0x000fe200000006ff */
[----:B------:R-:W-:Y:S01]  /*3d30*/  FMUL.FTZ R42, R65, R42 ;  /* 0x0000002a412a7220 */ /* 0x000fe20000410000 */
[----:B------:R-:W-:Y:S01]  /*3d40*/  SHF.L.U32 R66, R11, 0x10, RZ ;  /* 0x000000100b427819 */ /* 0x000fe200000006ff */
[----:B------:R-:W-:-:S04]  /*3d50*/  FMUL.FTZ R40, R65, R40 ;  /* 0x0000002841287220 */ /* 0x000fc80000410000 */
[----:B------:R-:W-:Y:S01]  /*3d60*/  FFMA.FTZ R40, R40, R41, R43 ;  /* 0x0000002928287223 */ /* 0x000fe2000001002b */
[----:B------:R-:W-:Y:S01]  /*3d70*/  FMUL.FTZ R41, R65, R62 ;  /* 0x0000003e41297220 */ /* 0x000fe20000410000 */
[----:B------:R-:W-:Y:S02]  /*3d80*/  IMAD.U32 R62, R13, 0x10000, RZ ;  /* 0x000100000d3e7824 */ /* 0x000fe400078e00ff */
[----:B------:R-:W-:Y:S01]  /*3d90*/  IMAD.U32 R43, R47, 0x10000, RZ ;  /* 0x000100002f2b7824 */ /* 0x000fe200078e00ff */
[----:B------:R-:W-:Y:S01]  /*3da0*/  F2FP.BF16.F32.PACK_AB R40, R40, R69 ;  /* 0x000000452828723e */ /* 0x000fe200000010ff */
[----:B------:R-:W-:Y:S01]  /*3db0*/  FFMA.FTZ R41, R41, R62, R64 ;  /* 0x0000003e29297223 */ /* 0x000fe20000010040 */
[----:B------:R-:W-:Y:S01]  /*3dc0*/  FADD.FTZ R62, R37, -R63 ;  /* 0x8000003f253e7221 */ /* 0x000fe20000010000 */
[----:B------:R-:W-:Y:S01]  /*3dd0*/  FFMA.FTZ R64, R42, R43, R61 ;  /* 0x0000002b2a407223 */ /* 0x000fe2000001003d */
[----:B------:R-:W-:Y:S01]  /*3de0*/  FADD.FTZ R42, R36, -R63 ;  /* 0x8000003f242a7221 */ /* 0x000fe20000010000 */
[----:B------:R-:W-:Y:S01]  /*3df0*/  SHF.L.U32 R61, R18, 0x10, RZ ;  /* 0x00000010123d7819 */ /* 0x000fe200000006ff */
[----:B------:R-:W-:-:S02]  /*3e00*/  IMAD.U32 R43, R14, 0x10000, RZ ;  /* 0x000100000e2b7824 */ /* 0x000fc400078e00ff */
[----:B------:R-:W-:Y:S01]  /*3e10*/  FMUL.FTZ R42, R65, R42 ;  /* 0x0000002a412a7220 */ /* 0x000fe20000410000 */
[----:B------:R-:W-:-:S03]  /*3e20*/  F2FP.BF16.F32.PACK_AB R41, R64, R41 ;  /* 0x000000294029723e */ /* 0x000fc600000010ff */
[----:B------:R-:W-:Y:S01]  /*3e30*/  FFMA.FTZ R42, R42, R43, R61 ;  /* 0x0000002b2a2a7223 */ /* 0x000fe2000001003d */
[----:B------:R-:W-:Y:S01]  /*3e40*/  FMUL.FTZ R61, R65, R62 ;  /* 0x0000003e413d7220 */ /* 0x000fe20000410000 */
[----:B------:R-:W-:-:S04]  /*3e50*/  IMAD.U32 R62, R48, 0x10000, RZ ;  /* 0x00010000303e7824 */ /* 0x000fc800078e00ff */
[----:B------:R-:W-:Y:S01]  /*3e60*/  FFMA.FTZ R61, R61, R62, R66 ;  /* 0x0000003e3d3d7223 */ /* 0x000fe20000010042 */
[----:B------:R-:W-:Y:S01]  /*3e70*/  FADD.FTZ R62, R38, -R63 ;  /* 0x8000003f263e7221 */ /* 0x000fe20000010000 */
[----:B------:R-:W-:-:S03]  /*3e80*/  SHF.L.U32 R66, R19, 0x10, RZ ;  /* 0x0000001013427819 */ /* 0x000fc600000006ff */
[----:B------:R-:W-:Y:S01]  /*3e90*/  FMUL.FTZ R43, R65, R62 ;  /* 0x0000003e412b7220 */ /* 0x000fe20000410000 */
[----:B------:R-:W-:Y:S01]  /*3ea0*/  IMAD.U32 R62, R15, 0x10000, RZ ;  /* 0x000100000f3e7824 */ /* 0x000fe200078e00ff */
[----:B------:R-:W-:-:S03]  /*3eb0*/  F2FP.BF16.F32.PACK_AB R42, R61, R42 ;  /* 0x0000002a3d2a723e */ /* 0x000fc600000010ff */
[----:B------:R-:W-:Y:S01]  /*3ec0*/  FFMA.FTZ R43, R43, R62, R66 ;  /* 0x0000003e2b2b7223 */ /* 0x000fe20000010042 */
[----:B------:R-:W-:Y:S01]  /*3ed0*/  FADD.FTZ R62, R39, -R63 ;  /* 0x8000003f273e7221 */ /* 0x000fe20000010000 */
[----:B------:R-:W-:-:S03]  /*3ee0*/  IMAD.U32 R63, R49, 0x10000, RZ ;  /* 0x00010000313f7824 */ /* 0x000fc600078e00ff */
[----:B------:R-:W-:Y:S01]  /*3ef0*/  FMUL.FTZ R62, R65, R62 ;  /* 0x0000003e413e7220 */ /* 0x000fe20000410000 */
[----:B------:R-:W-:-:S05]  /*3f00*/  SHF.L.U32 R65, R10, 0x10, RZ ;  /* 0x000000100a417819 */ /* 0x000fca00000006ff */
[----:B------:R-:W-:-:S05]  /*3f10*/  FFMA.FTZ R62, R62, R63, R65 ;  /* 0x0000003f3e3e7223 */ /* 0x000fca0000010041 */
[----:B------:R-:W-:Y:S02]  /*3f20*/  F2FP.BF16.F32.PACK_AB R43, R62, R43 ;  /* 0x0000002b3e2b723e */ /* 0x000fe400000010ff */
[----:B------:R-:W-:-:S04]  /*3f30*/  SHF.R.S32.HI R62, RZ, 0x1f, R67 ;  /* 0x0000001fff3e7819 */ /* 0x000fc80000011443 */
[----:B------:R-:W-:Y:S02]  /*3f40*/  LEA.HI R61, R62, R67, RZ, 0x3 ;  /* 0x000000433e3d7211 */ /* 0x000fe400078f18ff */
[----:B------:R-:W0:Y:S02]  /*3f50*/  LDC.64 R62, c[0x0][0x428] ;  /* 0x00010a00ff3e7b82 */ /* 0x000e240000000a00 */
[----:B------:R-:W-:-:S05]  /*3f60*/  LEA.HI.SX32 R61, R61, R0, 0x1d ;  /* 0x000000003d3d7211 */ /* 0x000fca00078feaff */
[----:B0-----:R-:W-:-:S05]  /*3f70*/  IMAD.WIDE.U32 R62, R61, 0x10, R62 ;  /* 0x000000103d3e7825 */ /* 0x001fca00078e003e */
[----:B------:R2:W-:Y:S02]  /*3f80*/  STG.E.128 desc[UR8][R62.64], R40 ;  /* 0x000000283e007986 */ /* 0x0005e4000c101d08 */
.L_x_2956:
[----:B------:R-:W-:Y:S05]  /*3f90*/  BSYNC.RECONVERGENT B0 ;  /* 0x0000000000007941 */ /* 0x000fea0003800200 */
.L_x_2955:
[----:B-12---:R-:W1:Y:S02]  /*3fa0*/  LDC.64 R40, c[0x0][0x380] ;  /* 0x0000e000ff287b82 */ /* 0x006e640000000a00 */
[----:B-1----:R-:W-:-:S05]  /*3fb0*/  IMAD R4, R40, 0x4, R4 ;  /* 0x0000000428047824 */ /* 0x002fca00078e0204 */
[----:B------:R-:W-:-:S13]  /*3fc0*/  ISETP.GE.AND P0, PT, R4, R41, PT ;  /* 0x000000290400720c */ /* 0x000fda0003f06270 */
[----:B------:R-:W-:Y:S05]  /*3fd0*/  @!P0 BRA `(.L_x_2957) ;  /* 0xffffffc8004c8947 */ /* 0x000fea000383ffff */
[----:B------:R-:W-:Y:S05]  /*3fe0*/  BSYNC B1 ;  /* 0x0000000000017941 */ /* 0x000fea0003800000 */
.L_x_2895:
[----:B------:R-:W-:Y:S05]  /*3ff0*/  EXIT ;  /* 0x000000000000794d */ /* 0x000fea0003800000 */
.L_x_2954:
[----:B0-----:R-:W-:Y:S01]  /*4000*/  HFMA2 R43, -RZ, RZ, 0, 1.847743988037109375e-06 ;  /* 0x0000001fff2b7431 */ /* 0x001fe200000001ff */
[----:B------:R-:W-:Y:S01]  /*4010*/  BSSY B0, `(.L_x_2958) ;  /* 0x0000007000007945 */ /* 0x000fe20003800000 */
[----:B------:R-:W-:Y:S01]  /*4020*/  MOV R64, R63 ;  /* 0x0000003f00407202 */ /* 0x000fe20000000f00 */
[----:B------:R-:W-:Y:S02]  /*4030*/  IMAD.MOV.U32 R62, RZ, RZ, 0x1 ;  /* 0x00000001ff3e7424 */ /* 0x000fe400078e00ff */
[----:B------:R-:W-:-:S07]  /*4040*/  IMAD.MOV.U32 R42, RZ, RZ, -0x1 ;  /* 0xffffffffff2a7424 */ /* 0x000fce00078e00ff */
[----:B-----5:R-:W-:Y:S05]  /*4050*/  WARPSYNC.COLLECTIVE R42, `(.L_x_2959) ;  /* 0x000000002a087348 */ /* 0x020fea0003c00000 */
[----:B------:R0:W1:Y:S02]  /*4060*/  SHFL.BFLY P4, R40, R64, R62, R43 ;  /* 0x0c00003e40287389 */ /* 0x000064000008002b */
[----:B01---5:R-:W-:Y:S05]  /*4070*/  ENDCOLLECTIVE ;  /* 0x000000000000791b */ /* 0x023fea0003800000 */
.L_x_2959:
[----:B------:R-:W-:Y:S05]  /*4080*/  BSYNC B0 ;  /* 0x0000000000007941 */ /* 0x000fea0003800000 */
.L_x_2958:
[----:B------:R-:W-:Y:S01]  /*4090*/  FADD.FTZ R64, R63, R40 ;  /* 0x000000283f407221 */ /* 0x000fe20000010000 */
[----:B------:R-:W-:Y:S01]  /*40a0*/  MOV R62, 0x2 ;  /* 0x00000002003e7802 */ /* 0x000fe20000000f00 */
[----:B------:R-:W-:Y:S01]  /*40b0*/  IMAD.MOV.U32 R43, RZ, RZ, 0x1f ;  /* 0x0000001fff2b7424 */ /* 0x000fe200078e00ff */
[----:B------:R-:W-:Y:S01]  /*40c0*/  MOV R42, 0xffffffff ;  /* 0xffffffff002a7802 */ /* 0x000fe20000000f00 */
[----:B------:R-:W0:Y:S06]  /*40d0*/  LDC R41, c[0x0][0x400] ;  /* 0x00010000ff297b82 */ /* 0x000e2c0000000800 */
[----:B0-----:R-:W-:Y:S05]  /*40e0*/  WARPSYNC.COLLECTIVE R42, `(.L_x_2960) ;  /* 0x000000002a087348 */ /* 0x001fea0003c00000 */
[----:B------:R1:W2:Y:S02]  /*40f0*/  SHFL.BFLY P4, R40, R64, R62, R43 ;  /* 0x0c00003e40287389 */ /* 0x0002a4000008002b */
[----:B012---:R-:W-:Y:S05]  /*4100*/  ENDCOLLECTIVE ;  /* 0x000000000000791b */ /* 0x007fea0003800000 */
.L_x_2960:
[----:B------:R-:W-:Y:S02]  /*4110*/  HFMA2 R62, -RZ, RZ, 0, 2.384185791015625e-07 ;  /* 0x00000004ff3e7431 */ /* 0x000fe400000001ff */
[----:B------:R-:W-:-:S04]  /*4120*/  FADD.FTZ R65, R64, R40 ;  /* 0x0000002840417221 */ /* 0x000fc80000010000 */
[----:B------:R-:W-:-:S07]  /*4130*/  IMAD.MOV.U32 R64, RZ, RZ, R65 ;  /* 0x000000ffff407224 */ /* 0x000fce00078e0041 */
[----:B------:R-:W-:Y:S05]  /*4140*/  WARPSYNC.COLLECTIVE R42, `(.L_x_2961) ;  /* 0x000000002a087348 */ /* 0x000fea0003c00000 */
[----:B------:R0:W1:Y:S02]  /*4150*/  SHFL.BFLY P4, R40, R64, R62, R43 ;  /* 0x0c00003e40287389 */ /* 0x000064000008002b */
[----:B01----:R-:W-:Y:S05]  /*4160*/  ENDCOLLECTIVE ;  /* 0x000000000000791b */ /* 0x003fea0003800000 */
.L_x_2961:
[----:B------:R-:W-:Y:S01]  /*4170*/  MOV R62, 0x8 ;  /* 0x00000008003e7802 */ /* 0x000fe20000000f00 */
[----:B------:R-:W-:-:S04]  /*4180*/  FADD.FTZ R66, R65, R40 ;  /* 0x0000002841427221 */ /* 0x000fc80000010000 */
[----:B------:R-:W-:-:S07]  /*4190*/  IMAD.MOV.U32 R64, RZ, RZ, R66 ;  /* 0x000000ffff407224 */ /* 0x000fce00078e0042 */
[----:B------:R-:W-:Y:S05]  /*41a0*/  WARPSYNC.COLLECTIVE R42, `(.L_x_2962) ;  /* 0x000000002a087348 */ /* 0x000fea0003c00000 */
[----:B------:R0:W1:Y:S02]  /*41b0*/  SHFL.BFLY P4, R40, R64, R62, R43 ;  /* 0x0c00003e40287389 */ /* 0x000064000008002b */
[----:B01----:R-:W-:Y:S05]  /*41c0*/  ENDCOLLECTIVE ;  /* 0x000000000000791b */ /* 0x003fea0003800000 */
.L_x_2962:
[----:B------:R-:W-:Y:S02]  /*41d0*/  HFMA2 R62, -RZ, RZ, 0, 9.5367431640625e-07 ;  /* 0x00000010ff3e7431 */ /* 0x000fe400000001ff */
[----:B------:R-:W-:-:S04]  /*41e0*/  FADD.FTZ R68, R66, R40 ;  /* 0x0000002842447221 */ /* 0x000fc80000010000 */
[----:B------:R-:W-:-:S07]  /*41f0*/  IMAD.MOV.U32 R64, RZ, RZ, R68 ;  /* 0x000000ffff407224 */ /* 0x000fce00078e0044 */
[----:B------:R-:W-:Y:S05]  /*4200*/  WARPSYNC.COLLECTIVE R42, `(.L_x_2963) ;  /* 0x000000002a087348 */ /* 0x000fea0003c00000 */
[----:B------:R0:W1:Y:S02]  /*4210*/  SHFL.BFLY P4, R40, R64, R62, R43 ;  /* 0x0c00003e40287389 */ /* 0x000064000008002b */
[----:B01----:R-:W-:Y:S05]  /*4220*/  ENDCOLLECTIVE ;  /* 0x000000000000791b */ /* 0x003fea0003800000 */
.L_x_2963:
[----:B------:R-:W-:Y:S02]  /*4230*/  IMAD.MOV.U32 R62, RZ, RZ, 0x1 ;  /* 0x00000001ff3e7424 */ /* 0x000fe400078e00ff */
        /* <DEDUP_REMOVED lines=20> */
[----:B------:R-:W-:-:S07]  /*4380*/  FSEL R64, R40, RZ, !P0 ;  /* 0x000000ff28407208 */ /* 0x000fce0004000000 */
[----:B------:R-:W-:Y:S05]  /*4390*/  WARPSYNC.COLLECTIVE R42, `(.L_x_2964) ;  /* 0x000000002a087348 */ /* 0x000fea0003c00000 */
[----:B------:R0:W1:Y:S02]  /*43a0*/  SHFL.BFLY P4, R40, R64, R62, R43 ;  /* 0x0c00003e40287389 */ /* 0x000064000008002b */
[----:B01----:R-:W-:Y:S05]  /*43b0*/  ENDCOLLECTIVE ;  /* 0x000000000000791b */ /* 0x003fea0003800000 */
.L_x_2964:
[----:B------:R-:W-:Y:S02]  /*43c0*/  HFMA2 R62, -RZ, RZ, 0, 1.1920928955078125e-07 ;  /* 0x00000002ff3e7431 */ /* 0x000fe400000001ff */
[----:B------:R-:W-:-:S04]  /*43d0*/  FADD.FTZ R65, R64, R40 ;  /* 0x0000002840417221 */ /* 0x000fc80000010000 */
[----:B------:R-:W-:-:S07]  /*43e0*/  IMAD.MOV.U32 R64, RZ, RZ, R65 ;  /* 0x000000ffff407224 */ /* 0x000fce00078e0041 */
[----:B------:R-:W-:Y:S05]  /*43f0*/  WARPSYNC.COLLECTIVE R42, `(.L_x_2965) ;  /* 0x000000002a087348 */ /* 0x000fea0003c00000 */
[----:B------:R0:W1:Y:S02]  /*4400*/  SHFL.BFLY P4, R40, R64, R62, R43 ;  /* 0x0c00003e40287389 */ /* 0x000064000008002b */
[----:B01----:R-:W-:Y:S05]  /*4410*/  ENDCOLLECTIVE ;  /* 0x000000000000791b */ /* 0x003fea0003800000 */
.L_x_2965:
[----:B------:R-:W-:Y:S01]  /*4420*/  MOV R62, 0x4 ;  /* 0x00000004003e7802 */ /* 0x000fe20000000f00 */
[----:B------:R-:W-:-:S04]  /*4430*/  FADD.FTZ R66, R65, R40 ;  /* 0x0000002841427221 */ /* 0x000fc80000010000 */
[----:B------:R-:W-:-:S07]  /*4440*/  IMAD.MOV.U32 R64, RZ, RZ, R66 ;  /* 0x000000ffff407224 */ /* 0x000fce00078e0042 */
[----:B------:R-:W-:Y:S05]  /*4450*/  WARPSYNC.COLLECTIVE R42, `(.L_x_2966) ;  /* 0x000000002a087348 */ /* 0x000fea0003c00000 */
[----:B------:R0:W1:Y:S02]  /*4460*/  SHFL.BFLY P4, R40, R64, R62, R43 ;  /* 0x0c00003e40287389 */ /* 0x000064000008002b */
[----:B01----:R-:W-:Y:S05]  /*4470*/  ENDCOLLECTIVE ;  /* 0x000000000000791b */ /* 0x003fea0003800000 */
.L_x_2966:
[----:B------:R-:W-:Y:S02]  /*4480*/  HFMA2 R62, -RZ, RZ, 0, 4.76837158203125e-07 ;  /* 0x00000008ff3e7431 */ /* 0x000fe400000001ff */
[----:B------:R-:W-:-:S04]  /*4490*/  FADD.FTZ R68, R66, R40 ;  /* 0x0000002842447221 */ /* 0x000fc80000010000 */
[----:B------:R-:W-:-:S07]  /*44a0*/  IMAD.MOV.U32 R64, RZ, RZ, R68 ;  /* 0x000000ffff407224 */ /* 0x000fce00078e0044 */
[----:B------:R-:W-:Y:S05]  /*44b0*/  WARPSYNC.COLLECTIVE R42, `(.L_x_2967) ;  /* 0x000000002a087348 */ /* 0x000fea0003c00000 */
[----:B------:R0:W1:Y:S02]  /*44c0*/  SHFL.BFLY P4, R40, R64, R62, R43 ;  /* 0x0c00003e40287389 */ /* 0x000064000008002b */
[----:B01----:R-:W-:Y:S05]  /*44d0*/  ENDCOLLECTIVE ;  /* 0x000000000000791b */ /* 0x003fea0003800000 */
.L_x_2967:
[----:B------:R-:W-:Y:S01]  /*44e0*/  MOV R62, 0x10 ;  /* 0x00000010003e7802 */ /* 0x000fe20000000f00 */
[----:B------:R-:W-:-:S04]  /*44f0*/  FADD.FTZ R69, R68, R40 ;  /* 0x0000002844457221 */ /* 0x000fc80000010000 */
[----:B------:R-:W-:-:S07]  /*4500*/  IMAD.MOV.U32 R64, RZ, RZ, R69 ;  /* 0x000000ffff407224 */ /* 0x000fce00078e0045 */
[----:B------:R-:W-:Y:S05]  /*4510*/  WARPSYNC.COLLECTIVE R42, `(.L_x_2968) ;  /* 0x000000002a087348 */ /* 0x000fea0003c00000 */
[----:B------:R0:W1:Y:S02]  /*4520*/  SHFL.BFLY P4, R40, R64, R62, R43 ;  /* 0x0c00003e40287389 */ /* 0x000064000008002b */
[----:B01----:R-:W-:Y:S05]  /*4530*/  ENDCOLLECTIVE ;  /* 0x000000000000791b */ /* 0x003fea0003800000 */
.L_x_2968:
[----:B------:R-:W-:Y:S05]  /*4540*/  BRA `(.L_x_2969) ;  /* 0xfffffff4007c7947 */ /* 0x000fea000383ffff */
.L_x_2970:
        /* <DEDUP_REMOVED lines=11> */
.L_x_9093:


//--------------------- .text._ZN10layer_norm13ln_fwd_kernelINS_13Kernel_traitsI13__nv_bfloat16S2_fS2_fjLj256ELj1ELj4ELj1ELj16ENS_18Kernel_traits_baseILj256ES2_S2_fS2_fjLj128EEEEELb1ELb0ELb1ELb1EEEvNS_9FwdParamsE --------------------------
	.section	.text._ZN10layer_norm13ln_fwd_kernelINS_13Kernel_traitsI13__nv_bfloat16S2_fS2_fjLj256ELj1ELj4ELj1ELj16ENS_18Kernel_traits_baseILj256ES2_S2_fS2_fjLj128EEEEELb1ELb0ELb1ELb1EEEvNS_9FwdParamsE,"ax",@progbits
	.align	128
        .global         _ZN10layer_norm13ln_fwd_kernelINS_13Kernel_traitsI13__nv_bfloat16S2_fS2_fjLj256ELj1ELj4ELj1ELj16ENS_18Kernel_traits_baseILj256ES2_S2_fS2_fjLj128EEEEELb1ELb0ELb1ELb1EEEvNS_9FwdParamsE
        .type           _ZN10layer_norm13ln_fwd_kernelINS_13Kernel_traitsI13__nv_bfloat16S2_fS2_fjLj256ELj1ELj4ELj1ELj16ENS_18Kernel_traits_baseILj256ES2_S2_fS2_fjLj128EEEEELb1ELb0ELb1ELb1EEEvNS_9FwdParamsE,@function
        .size           _ZN10layer_norm13ln_fwd_kernelINS_13Kernel_traitsI13__nv_bfloat16S2_fS2_fjLj256ELj1ELj4ELj1ELj16ENS_18Kernel_traits_baseILj256ES2_S2_fS2_fjLj128EEEEELb1ELb0ELb1ELb1EEEvNS_9FwdParamsE,(.L_x_9094 - _ZN10layer_norm13ln_fwd_kernelINS_13Kernel_traitsI13__nv_bfloat16S2_fS2_fjLj256ELj1ELj4ELj1ELj16ENS_18Kernel_traits_baseILj256ES2_S2_fS2_fjLj128EEEEELb1ELb0ELb1ELb1EEEvNS_9FwdParamsE)
        .other          _ZN10layer_norm13ln_fwd_kernelINS_13Kernel_traitsI13__nv_bfloat16S2_fS2_fjLj256ELj1ELj4ELj1ELj16ENS_18Kernel_traits_baseILj256ES2_S2_fS2_fjLj128EEEEELb1ELb0ELb1ELb1EEEvNS_9FwdParamsE,@"STO_CUDA_ENTRY STV_DEFAULT"
_ZN10layer_norm13ln_fwd_kernelINS_13Kernel_traitsI13__nv_bfloat16S2_fS2_fjLj256ELj1ELj4ELj1ELj16ENS_18Kernel_traits_baseILj256ES2_S2_fS2_fjLj128EEEEELb1ELb0ELb1ELb1EEEvNS_9FwdParamsE:
.text._ZN10layer_norm13ln_fwd_kernelINS_13Kernel_traitsI13__nv_bfloat16S2_fS2_fjLj256ELj1ELj4ELj1ELj16ENS_18Kernel_traits_baseILj256ES2_S2_fS2_fjLj128EEEEELb1ELb0ELb1ELb1EEEvNS_9FwdParamsE:
        /* <DEDUP_REMOVED lines=34> */
[----:B------:R-:W-:Y:S01]  /*0220*/  UIADD3 UR17, UPT, UPT, UR6, -0x61c88647, URZ ;  /* 0x9e3779b906117890 */ /* 0x000fe2000fffe0ff */
[----:B------:R-:W-:Y:S01]  /*0230*/  IMAD R10, R3, -0x326172a9, RZ ;  /* 0xcd9e8d57030a7824 */ /* 0x000fe200078e02ff */
[----:B------:R-:W-:-:S02]  /*0240*/  UIADD3 UR18, UPT, UPT, UR7, -0x4498517b, URZ ;  /* 0xbb67ae8507127890 */ /* 0x000fc4000fffe0ff */
[----:B------:R-:W-:Y:S02]  /*0250*/  UIADD3 UR19, UPT, UPT, UR6, 0x3c6ef372, URZ ;  /* 0x3c6ef37206137890 */ /* 0x000fe4000fffe0ff */
[----:B------:R-:W-:Y:S02]  /*0260*/  UIADD3 UR20, UPT, UPT, UR7, 0x76cf5d0a, URZ ;  /* 0x76cf5d0a07147890 */ /* 0x000fe4000fffe0ff */
[----:B------:R-:W-:Y:S02]  /*0270*/  UIADD3 UR21, UPT, UPT, UR6, -0x255992d5, URZ ;  /* 0xdaa66d2b06157890 */ /* 0x000fe4000fffe0ff */
[----:B------:R-:W-:Y:S02]  /*0280*/  UIADD3 UR22, UPT, UPT, UR7, 0x32370b8f, URZ ;  /* 0x32370b8f07167890 */ /* 0x000fe4000fffe0ff */
[----:B------:R-:W-:Y:S02]  /*0290*/  UIADD3 UR23, UPT, UPT, UR6, 0x78dde6e4, URZ ;  /* 0x78dde6e406177890 */ /* 0x000fe4000fffe0ff */
[----:B------:R-:W-:Y:S01]  /*02a0*/  UIADD3 UR24, UPT, UPT, UR7, -0x126145ec, URZ ;  /* 0xed9eba1407187890 */ /* 0x000fe2000fffe0ff */
[----:B0-----:R-:W-:Y:S01]  /*02b0*/  IMAD.WIDE.U32 R16, R2, 0x10, R16 ;  /* 0x0000001002107825 */ /* 0x001fe200078e0010 */
[----:B------:R-:W-:-:S02]  /*02c0*/  UIADD3 UR25, UPT, UPT, UR6, 0x1715609d, URZ ;  /* 0x1715609d06197890 */ /* 0x000fc4000fffe0ff */
[----:B------:R-:W-:Y:S02]  /*02d0*/  UIADD3 UR26, UPT, UPT, UR7, -0x56f99767, URZ ;  /* 0xa9066899071a7890 */ /* 0x000fe4000fffe0ff */
[----:B------:R-:W-:Y:S01]  /*02e0*/  UIADD3 UR27, UPT, UPT, UR6, -0x4ab325aa, URZ ;  /* 0xb54cda56061b7890 */ /* 0x000fe2000fffe0ff */
[----:B------:R-:W2:Y:S01]  /*02f0*/  LDG.E.128 R16, desc[UR8][R16.64] ;  /* 0x0000000810107981 */ /* 0x000ea2000c1e1d00 */
[----:B------:R-:W-:Y:S01]  /*0300*/  UIADD3 UR28, UPT, UPT, UR7, 0x646e171e, URZ ;  /* 0x646e171e071c7890 */ /* 0x000fe2000fffe0ff */
[----:B-1---5:R-:W-:Y:S01]  /*0310*/  @P1 IADD3 R8, P0, PT, R6, R5, RZ ;  /* 0x0000000506081210 */ /* 0x022fe20007f1e0ff */
[----:B------:R-:W-:Y:S01]  /*0320*/  IMAD.HI.U32 R6, R3, -0x326172a9, RZ ;  /* 0xcd9e8d5703067827 */ /* 0x000fe200078e00ff */
[----:B------:R-:W-:Y:S01]  /*0330*/  UIADD3 UR29, UPT, UPT, UR6, 0x5384540f, URZ ;  /* 0x5384540f061d7890 */ /* 0x000fe2000fffe0ff */
[----:B------:R-:W-:Y:S01]  /*0340*/  BSSY B0, `(.L_x_2971) ;  /* 0x00003b8000007945 */ /* 0x000fe20003800000 */
[----:B------:R-:W-:Y:S01]  /*0350*/  @P1 IADD3.X R9, PT, PT, RZ, R7, RZ, P0, !PT ;  /* 0x00000007ff091210 */ /* 0x000fe200007fe4ff */
[----:B------:R-:W-:Y:S01]  /*0360*/  UIADD3 UR30, UPT, UPT, UR7, 0x1fd5c5a3, URZ ;  /* 0x1fd5c5a3071e7890 */ /* 0x000fe2000fffe0ff */
[----:B------:R-:W-:Y:S01]  /*0370*/  PRMT R40, R12, 0x7632, R40 ;  /* 0x000076320c287816 */ /* 0x000fe20000000028 */
[----:B------:R-:W0:Y:S01]  /*0380*/  LDCU.U8 UR4, c[0x0][0x410] ;  /* 0x00008200ff0477ac */ /* 0x000e220008000000 */
[C-C-:B------:R-:W-:Y:S01]  /*0390*/  SHF.R.U64 R4, R8.reuse, 0x2, R9.reuse ;  /* 0x0000000208047819 */ /* 0x140fe20000001209 */
[----:B------:R-:W-:Y:S01]  /*03a0*/  IMAD.MOV.U32 R41, RZ, RZ, RZ ;  /* 0x000000ffff297224 */ /* 0x000fe200078e00ff */
        /* <DEDUP_REMOVED lines=9> */
[----:B------:R-:W-:Y:S02]  /*0440*/  UIADD3 UR33, UPT, UPT, UR6, -0x700cb87f, URZ ;  /* 0x8ff3478106217890 */ /* 0x000fe4000fffe0ff */
[----:B------:R-:W-:Y:S01]  /*0450*/  UIADD3 UR34, UPT, UPT, UR7, -0x695add53, URZ ;  /* 0x96a522ad07227890 */ /* 0x000fe2000fffe0ff */
[C---:B------:R-:W-:Y:S01]  /*0460*/  IMAD.HI.U32 R9, R7.reuse, -0x326172a9, RZ ;  /* 0xcd9e8d5707097827 */ /* 0x040fe200078e00ff */
        /* <DEDUP_REMOVED lines=55> */
[----:B------:R-:W-:Y:S02]  /*07e0*/  PRMT R9, R15, 0x7632, R9 ;  /* 0x000076320f097816 */ /* 0x000fe40000000009 */
[----:B------:R-:W-:Y:S01]  /*07f0*/  PRMT R11, R13, 0x7632, R11 ;  /* 0x000076320d0b7816 */ /* 0x000fe2000000000b */
[----:B------:R-:W-:Y:S01]  /*0800*/  IMAD R52, R21, -0x2daee0ad, RZ ;  /* 0xd2511f5315347824 */ /* 0x000fe200078e02ff */
[----:B------:R-:W-:Y:S01]  /*0810*/  LOP3.LUT R7, R10, UR33, R7, 0x96, !PT ;  /* 0x000000210a077c12 */ /* 0x000fe2000f8e9607 */
[----:B------:R-:W-:Y:S01]  /*0820*/  IMAD R54, R54, -0x326172a9, RZ ;  /* 0xcd9e8d5736367824 */ /* 0x000fe200078e02ff */
[----:B------:R-:W-:Y:S02]  /*0830*/  PRMT R10, R14, 0x7632, R10 ;  /* 0x000076320e0a7816 */ /* 0x000fe4000000000a */
[----:B--2---:R-:W-:-:S02]  /*0840*/  PRMT R42, R16, 0x7632, R42 ;  /* 0x00007632102a7816 */ /* 0x004fc4000000002a */
[----:B------:R-:W-:Y:S02]  /*0850*/  PRMT R43, R17, 0x7632, R43 ;  /* 0x00007632112b7816 */ /* 0x000fe4000000002b */
[----:B------:R-:W-:Y:S02]  /*0860*/  PRMT R44, R18, 0x7632, R44 ;  /* 0x00007632122c7816 */ /* 0x000fe4000000002c */
[----:B01-34-:R-:W-:-:S07]  /*0870*/  PRMT R45, R19, 0x7632, R45 ;  /* 0x00007632132d7816 */ /* 0x01bfce000000002d */
.L_x_3033:
[----:B0-----:R-:W0:Y:S08]  /*0880*/  LDC.64 R32, c[0x0][0x3f0] ;  /* 0x0000fc00ff207b82 */ /* 0x001e300000000a00 */
[----:B------:R-:W1:Y:S01]  /*0890*/  LDC R65, c[0x0][0x388] ;  /* 0x0000e200ff417b82 */ /* 0x000e620000000800 */
[----:B0-----:R-:W-:-:S06]  /*08a0*/  IMAD.WIDE R34, R0, 0x4, R32 ;  /* 0x0000000400227825 */ /* 0x001fcc00078e0220 */
[----:B------:R-:W2:Y:S01]  /*08b0*/  LDG.E R34, desc[UR8][R34.64] ;  /* 0x0000000822227981 */ /* 0x000ea2000c1e1900 */
[----:B------:R-:W-:Y:S01]  /*08c0*/  ISETP.NE.U32.AND P0, PT, RZ, UR10, PT ;  /* 0x0000000aff007c0c */ /* 0x000fe2000bf05070 */
[----:B-1----:R-:W-:-:S03]  /*08d0*/  IMAD R36, R0, R65, RZ ;  /* 0x0000004100247224 */ /* 0x002fc600078e02ff */
[----:B------:R-:W-:Y:S02]  /*08e0*/  ISETP.NE.AND.EX P0, PT, RZ, UR11, PT, P0 ;  /* 0x0000000bff007c0c */ /* 0x000fe4000bf05300 */
[----:B------:R-:W-:-:S04]  /*08f0*/  SHF.R.S32.HI R37, RZ, 0x1f, R36 ;  /* 0x0000001fff257819 */ /* 0x000fc80000011424 */
[----:B------:R-:W-:-:S04]  /*0900*/  LEA.HI R37, R37, R36, RZ, 0x3 ;  /* 0x0000002425257211 */ /* 0x000fc800078f18ff */
[----:B------:R-:W-:-:S03]  /*0910*/  LEA.HI.SX32 R51, R37, R2, 0x1d ;  /* 0x0000000225337211 */ /* 0x000fc600078feaff */
[----:B------:R-:W0:Y:S02]  /*0920*/  @P0 LDC.64 R38, c[0x0][0x3a0] ;  /* 0x0000e800ff260b82 */ /* 0x000e240000000a00 */
[----:B0-----:R-:W-:-:S05]  /*0930*/  @P0 IMAD.WIDE.U32 R38, R51, 0x20, R38 ;  /* 0x0000002033260825 */ /* 0x001fca00078e0026 */
[----:B------:R-:W3:Y:S04]  /*0940*/  @P0 LDG.E.128 R20, desc[UR8][R38.64] ;  /* 0x0000000826140981 */ /* 0x000ee8000c1e1d00 */
[----:B------:R0:W4:Y:S01]  /*0950*/  @P0 LDG.E.128 R24, desc[UR8][R38.64+0x10] ;  /* 0x0000100826180981 */ /* 0x000122000c1e1d00 */
[----:B--2---:R-:W-:-:S13]  /*0960*/  ISETP.GE.AND P2, PT, R34, 0x1, PT ;  /* 0x000000012200780c */ /* 0x004fda0003f46270 */
[----:B------:R-:W-:Y:S01]  /*0970*/  @P2 IADD3 R46, PT, PT, R34, -0x1, RZ ;  /* 0xffffffff222e2810 */ /* 0x000fe20007ffe0ff */
[----:B------:R-:W1:Y:S04]  /*0980*/  @P2 LDC.64 R32, c[0x0][0x390] ;  /* 0x0000e400ff202b82 */ /* 0x000e680000000a00 */
[----:B------:R-:W-:-:S04]  /*0990*/  @P2 IMAD R46, R46, R65, RZ ;  /* 0x000000412e2e2224 */ /* 0x000fc800078e02ff */
[----:B------:R-:W2:Y:S01]  /*09a0*/  LDC.64 R34, c[0x0][0x3f8] ;  /* 0x0000fe00ff227b82 */ /* 0x000ea20000000a00 */
[----:B------:R-:W-:-:S04]  /*09b0*/  @P2 SHF.R.S32.HI R37, RZ, 0x1f, R46 ;  /* 0x0000001fff252819 */ /* 0x000fc8000001142e */
[----:B------:R-:W-:Y:S02]  /*09c0*/  @P2 LEA.HI R37, R37, R46, RZ, 0x3 ;  /* 0x0000002e25252211 */ /* 0x000fe400078f18ff */
[----:B------:R-:W-:Y:S02]  /*09d0*/  CS2R R46, SRZ ;  /* 0x00000000002e7805 */ /* 0x000fe4000001ff00 */
[----:B------:R-:W-:Y:S01]  /*09e0*/  @P2 LEA.HI.SX32 R46, R37, R2, 0x1d ;  /* 0x00000002252e2211 */ /* 0x000fe200078feaff */
[----:B--2---:R-:W-:-:S05]  /*09f0*/  IMAD.WIDE R62, R0, 0x4, R34 ;  /* 0x00000004003e7825 */ /* 0x004fca00078e0222 */
[----:B------:R-:W5:Y:S01]  /*0a00*/  LDG.E R64, desc[UR8][R62.64] ;  /* 0x000000083e407981 */ /* 0x000f62000c1e1900 */
[----:B------:R-:W-:Y:S01]  /*0a10*/  @P2 IMAD.MOV.U32 R47, RZ, RZ, RZ ;  /* 0x000000ffff2f2224 */ /* 0x000fe200078e00ff */
[C---:B-1----:R-:W-:Y:S01]  /*0a20*/  @P2 LEA R48, P3, R46.reuse, R32, 0x4 ;  /* 0x000000202e302211 */ /* 0x042fe200078620ff */
[----:B------:R-:W-:Y:S03]  /*0a30*/  BSSY.RECONVERGENT B1, `(.L_x_2972) ;  /* 0x0000062000017945 */ /* 0x000fe60003800200 */
[----:B------:R-:W-:Y:S02]  /*0a40*/  @P2 LEA.HI.X R49, R46, R33, R47, 0x4, P3 ;  /* 0x000000212e312211 */ /* 0x000fe400018f242f */
[----:B------:R-:W-:Y:S02]  /*0a50*/  CS2R R32, SRZ ;  /* 0x0000000000207805 */ /* 0x000fe4000001ff00 */
[----:B------:R-:W-:-:S02]  /*0a60*/  CS2R R34, SRZ ;  /* 0x0000000000227805 */ /* 0x000fc4000001ff00 */
[----:B------:R-:W-:Y:S02]  /*0a70*/  CS2R R36, SRZ ;  /* 0x0000000000247805 */ /* 0x000fe4000001ff00 */
[----:B0-----:R-:W-:Y:S01]  /*0a80*/  CS2R R38, SRZ ;  /* 0x0000000000267805 */ /* 0x001fe2000001ff00 */
[----:B------:R0:W5:Y:S01]  /*0a90*/  @P2 LDG.E.128 R28, desc[UR8][R48.64] ;  /* 0x00000008301c2981 */ /* 0x000162000c1e1d00 */
[----:B---3--:R-:W-:Y:S01]  /*0aa0*/  @P0 MOV R32, R20 ;  /* 0x0000001400200202 */ /* 0x008fe20000000f00 */
[----:B------:R-:W-:Y:S01]  /*0ab0*/  @P0 IMAD.MOV.U32 R33, RZ, RZ, R21 ;  /* 0x000000ffff210224 */ /* 0x000fe200078e0015 */
[----:B------:R-:W-:Y:S01]  /*0ac0*/  @P0 MOV R34, R22 ;  /* 0x0000001600220202 */ /* 0x000fe20000000f00 */
[----:B------:R-:W-:Y:S01]  /*0ad0*/  @P0 IMAD.MOV.U32 R35, RZ, RZ, R23 ;  /* 0x000000ffff230224 */ /* 0x000fe200078e0017 */
[----:B----4-:R-:W-:Y:S01]  /*0ae0*/  @P0 MOV R36, R24 ;  /* 0x0000001800240202 */ /* 0x010fe20000000f00 */
[----:B------:R-:W-:Y:S01]  /*0af0*/  @P0 IMAD.MOV.U32 R37, RZ, RZ, R25 ;  /* 0x000000ffff250224 */ /* 0x000fe200078e0019 */
[----:B------:R-:W-:Y:S01]  /*0b00*/  @P0 MOV R38, R26 ;  /* 0x0000001a00260202 */ /* 0x000fe20000000f00 */
[----:B------:R-:W-:Y:S01]  /*0b10*/  @P0 IMAD.MOV.U32 R39, RZ, RZ, R27 ;  /* 0x000000ffff270224 */ /* 0x000fe200078e001b */
[----:B0-----:R-:W-:Y:S01]  /*0b20*/  MOV R48, R8 ;  /* 0x0000000800307202 */ /* 0x001fe20000000f00 */
[----:B------:R-:W-:Y:S06]  /*0b30*/  @!P2 BRA `(.L_x_2973) ;  /* 0x000000040044a947 */ /* 0x000fec0003800000 */
        /* <DEDUP_REMOVED lines=13> */
.L_x_2976:
        /* <DEDUP_REMOVED lines=13> */
.L_x_2978:
[----:B------:R-:W-:Y:S05]  /*0ce0*/  BSYNC.RECONVERGENT B3 ;  /* 0x0000000000037941 */ /* 0x000fea0003800200 */
.L_x_2977:
        /* <DEDUP_REMOVED lines=43> */
.L_x_2975:
[----:B------:R-:W-:Y:S05]  /*0fa0*/  BSYNC.RECONVERGENT B2 ;  /* 0x0000000000027941 */ /* 0x000fea0003800200 */
.L_x_2974:
        /* <DEDUP_REMOVED lines=10> */
.L_x_2973:
[----:B------:R-:W-:Y:S05]  /*1050*/  BSYNC.RECONVERGENT B1 ;  /* 0x0000000000017941 */ /* 0x000fea0003800200 */
.L_x_2972:
        /* <DEDUP_REMOVED lines=16> */
.L_x_2983:
        /* <DEDUP_REMOVED lines=13> */
.L_x_2985:
[----:B------:R-:W-:Y:S05]  /*1230*/  BSYNC.RECONVERGENT B3 ;  /* 0x0000000000037941 */ /* 0x000fea0003800200 */
.L_x_2984:
        /* <DEDUP_REMOVED lines=41> */
[----:B------:R-:W-:-:S07]  /*14d0*/  LOP3.LUT R6, R6, UR34, R49, 0x96, !PT ;  /* 0x0000002206067c12 */ /* 0x000fce000f8e9631 */
.L_x_2982:
[----:B------:R-:W-:Y:S05]  /*14e0*/  BSYNC.RECONVERGENT B2 ;  /* 0x0000000000027941 */ /* 0x000fea0003800200 */
.L_x_2981:
        /* <DEDUP_REMOVED lines=11> */
.L_x_2980:
[----:B------:R-:W-:Y:S05]  /*15a0*/  BSYNC.RECONVERGENT B1 ;  /* 0x0000000000017941 */ /* 0x000fea0003800200 */
.L_x_2979:
        /* <DEDUP_REMOVED lines=16> */
.L_x_2990:
        /* <DEDUP_REMOVED lines=13> */
.L_x_2992:
[----:B------:R-:W-:Y:S05]  /*1780*/  BSYNC.RECONVERGENT B3 ;  /* 0x0000000000037941 */ /* 0x000fea0003800200 */
.L_x_2991:
        /* <DEDUP_REMOVED lines=43> */
.L_x_2989:
[----:B------:R-:W-:Y:S05]  /*1a40*/  BSYNC.RECONVERGENT B2 ;  /* 0x0000000000027941 */ /* 0x000fea0003800200 */
.L_x_2988:
        /* <DEDUP_REMOVED lines=10> */
.L_x_2987:
[----:B------:R-:W-:Y:S05]  /*1af0*/  BSYNC.RECONVERGENT B1 ;  /* 0x0000000000017941 */ /* 0x000fea0003800200 */
.L_x_2986:
        /* <DEDUP_REMOVED lines=16> */
.L_x_2997:
        /* <DEDUP_REMOVED lines=13> */
.L_x_2999:
[----:B------:R-:W-:Y:S05]  /*1cd0*/  BSYNC.RECONVERGENT B3 ;  /* 0x0000000000037941 */ /* 0x000fea0003800200 */
.L_x_2998:
        /* <DEDUP_REMOVED lines=42> */
[----:B------:R-:W-:-:S07]  /*1f80*/  IMAD.MOV.U32 R52, RZ, RZ, R48 ;  /* 0x000000ffff347224 */ /* 0x000fce00078e0030 */
.L_x_2996:
[----:B------:R-:W-:Y:S05]  /*1f90*/  BSYNC.RECONVERGENT B2 ;  /* 0x0000000000027941 */ /* 0x000fea0003800200 */
.L_x_2995:
        /* <DEDUP_REMOVED lines=11> */
.L_x_2994:
[----:B------:R-:W-:Y:S05]  /*2050*/  BSYNC.RECONVERGENT B1 ;  /* 0x0000000000017941 */ /* 0x000fea0003800200 */
.L_x_2993:
        /* <DEDUP_REMOVED lines=16> */
.L_x_3004:
        /* <DEDUP_REMOVED lines=13> */
.L_x_3006:
[----:B------:R-:W-:Y:S05]  /*2230*/  BSYNC.RECONVERGENT B3 ;  /* 0x0000000000037941 */ /* 0x000fea0003800200 */
.L_x_3005:
        /* <DEDUP_REMOVED lines=43> */
.L_x_3003:
[----:B------:R-:W-:Y:S05]  /*24f0*/  BSYNC.RECONVERGENT B2 ;  /* 0x0000000000027941 */ /* 0x000fea0003800200 */
.L_x_3002:
        /* <DEDUP_REMOVED lines=10> */
.L_x_3001:
[----:B------:R-:W-:Y:S05]  /*25a0*/  BSYNC.RECONVERGENT B1 ;  /* 0x0000000000017941 */ /* 0x000fea0003800200 */
.L_x_3000:
        /* <DEDUP_REMOVED lines=16> */
.L_x_3011:
        /* <DEDUP_REMOVED lines=13> */
.L_x_3013:
[----:B------:R-:W-:Y:S05]  /*2780*/  BSYNC.RECONVERGENT B3 ;  /* 0x0000000000037941 */ /* 0x000fea0003800200 */
.L_x_3012:
        /* <DEDUP_REMOVED lines=43> */
.L_x_3010:
[----:B------:R-:W-:Y:S05]  /*2a40*/  BSYNC.RECONVERGENT B2 ;  /* 0x0000000000027941 */ /* 0x000fea0003800200 */
.L_x_3009:
        /* <DEDUP_REMOVED lines=11> */
.L_x_3008:
[----:B------:R-:W-:Y:S05]  /*2b00*/  BSYNC.RECONVERGENT B1 ;  /* 0x0000000000017941 */ /* 0x000fea0003800200 */
.L_x_3007:
        /* <DEDUP_REMOVED lines=16> */
.L_x_3018:
        /* <DEDUP_REMOVED lines=13> */
.L_x_3020:
[----:B------:R-:W-:Y:S05]  /*2ce0*/  BSYNC.RECONVERGENT B3 ;  /* 0x0000000000037941 */ /* 0x000fea0003800200 */
.L_x_3019:
        /* <DEDUP_REMOVED lines=43> */
.L_x_3017:
[----:B------:R-:W-:Y:S05]  /*2fa0*/  BSYNC.RECONVERGENT B2 ;  /* 0x0000000000027941 */ /* 0x000fea0003800200 */
.L_x_3016:
        /* <DEDUP_REMOVED lines=10> */
.L_x_3015:
[----:B------:R-:W-:Y:S05]  /*3050*/  BSYNC.RECONVERGENT B1 ;  /* 0x0000000000017941 */ /* 0x000fea0003800200 */
.L_x_3014:
        /* <DEDUP_REMOVED lines=16> */
.L_x_3025:
        /* <DEDUP_REMOVED lines=13> */
.L_x_3027:
[----:B------:R-:W-:Y:S05]  /*3230*/  BSYNC.RECONVERGENT B3 ;  /* 0x0000000000037941 */ /* 0x000fea0003800200 */
.L_x_3026:
        /* <DEDUP_REMOVED lines=43> */
.L_x_3024:
[----:B------:R-:W-:Y:S05]  /*34f0*/  BSYNC.RECONVERGENT B2 ;  /* 0x0000000000027941 */ /* 0x000fea0003800200 */
.L_x_3023:
        /* <DEDUP_REMOVED lines=11> */
.L_x_3022:
[----:B------:R-:W-:Y:S05]  /*35b0*/  BSYNC.RECONVERGENT B1 ;  /* 0x0000000000017941 */ /* 0x000fea0003800200 */
.L_x_3021:
[----:B------:R-:W0:Y:S01]  /*35c0*/  LDC.64 R48, c[0x0][0x3a8] ;  /* 0x0000ea00ff307b82 */ /* 0x000e220000000a00 */
[----:B------:R-:W-:Y:S01]  /*35d0*/  BSSY.RECONVERGENT B1, `(.L_x_3028) ;  /* 0x0000015000017945 */ /* 0x000fe20003800200 */
[----:B0-----:R-:W-:-:S05]  /*35e0*/  IMAD.WIDE.U32 R48, R51, 0x20, R48 ;  /* 0x0000002033307825 */ /* 0x001fca00078e0030 */
[----:B------:R0:W-:Y:S04]  /*35f0*/  STG.E.128 desc[UR8][R48.64], R32 ;  /* 0x0000002030007986 */ /* 0x0001e8000c101d08 */
[----:B------:R0:W-:Y:S01]  /*3600*/  STG.E.128 desc[UR8][R48.64+0x10], R36 ;  /* 0x0000102430007986 */ /* 0x0001e2000c101d08 */
[----:B------:R-:W-:Y:S05]  /*3610*/  @!P2 BRA `(.L_x_3029) ;  /* 0x000000000040a947 */ /* 0x000fea0003800000 */
[----:B0-----:R-:W-:Y:S02]  /*3620*/  IMAD.U32 R48, R60, 0x10000, RZ ;  /* 0x000100003c307824 */ /* 0x001fe400078e00ff */
[----:B------:R-:W-:-:S03]  /*3630*/  IMAD.WIDE.U32 R62, R57, 0x1000000, RZ ;  /* 0x01000000393e7825 */ /* 0x000fc600078e00ff */
[----:B------:R-:W-:-:S04]  /*3640*/  LOP3.LUT R48, R48, 0xff0000, RZ, 0xc0, !PT ;  /* 0x00ff000030307812 */ /* 0x000fc800078ec0ff */
[----:B------:R-:W-:Y:S02]  /*3650*/  PRMT R51, R48, 0x4210, R61 ;  /* 0x0000421030337816 */ /* 0x000fe4000000003d */
[----:B------:R-:W-:-:S04]  /*3660*/  SHF.L.U32 R48, R59, 0x8, RZ ;  /* 0x000000083b307819 */ /* 0x000fc800000006ff */
        /* <DEDUP_REMOVED lines=11> */
.L_x_3029:
[----:B------:R-:W-:Y:S05]  /*3720*/  BSYNC.RECONVERGENT B1 ;  /* 0x0000000000017941 */ /* 0x000fea0003800200 */
.L_x_3028:
[----:B------:R-:W-:Y:S01]  /*3730*/  FADD.FTZ R46, RZ, R32 ;  /* 0x00000020ff2e7221 */ /* 0x000fe20000010000 */
        /* <DEDUP_REMOVED lines=8> */
[----:B-1----:R-:W-:Y:S01]  /*37c0*/  FADD.FTZ R51, R46, R39 ;  /* 0x000000272e337221 */ /* 0x002fe20000010000 */
        /* <DEDUP_REMOVED lines=13> */
[C---:B------:R-:W-:Y:S01]  /*38a0*/  FADD.FTZ R46, -R63.reuse, R32 ;  /* 0x000000203f2e7221 */ /* 0x040fe20000010100 */
[----:B0-----:R-:W-:-:S03]  /*38b0*/  FADD.FTZ R49, -R63, R33 ;  /* 0x000000213f317221 */ /* 0x001fc60000010100 */
        /* <DEDUP_REMOVED lines=23> */
.L_x_3045:
[----:B-1----:R-:W-:Y:S01]  /*3a30*/  FADD.FTZ R46, R68, R46 ;  /* 0x0000002e442e7221 */ /* 0x002fe20000010000 */
[----:B------:R-:W1:Y:S01]  /*3a40*/  @!P0 LDC.64 R48, c[0x0][0x3c0] ;  /* 0x0000f000ff308b82 */ /* 0x000e620000000a00 */
[----:B------:R-:W-:Y:S02]  /*3a50*/  BSSY.RECONVERGENT B1, `(.L_x_3031) ;  /* 0x0000042000017945 */ /* 0x000fe40003800200 */
        /* <DEDUP_REMOVED lines=13> */
[----:B------:R-:W-:Y:S01]  /*3b30*/  IMAD.U32 R47, R16, 0x10000, RZ ;  /* 0x00010000102f7824 */ /* 0x000fe200078e00ff */
[----:B------:R-:W-:Y:S01]  /*3b40*/  SHF.L.U32 R49, R12, 0x10, RZ ;  /* 0x000000100c317819 */ /* 0x000fe200000006ff */
[----:B------:R-:W-:Y:S01]  /*3b50*/  VIADD R64, R64, 0xffffffff ;  /* 0xffffffff40407836 */ /* 0x000fe20000000000 */
[----:B------:R-:W-:Y:S01]  /*3b60*/  SHF.L.U32 R62, R44, 0x10, RZ ;  /* 0x000000102c3e7819 */ /* 0x000fe200000006ff */
[C---:B------:R-:W-:Y:S01]  /*3b70*/  FADD.FTZ R32, -R63.reuse, R32 ;  /* 0x000000203f207221 */ /* 0x040fe20000010100 */
[C---:B------:R-:W-:Y:S01]  /*3b80*/  FADD.FTZ R34, -R63.reuse, R34 ;  /* 0x000000223f227221 */ /* 0x040fe20000010100 */
[C---:B------:R-:W-:Y:S01]  /*3b90*/  FADD.FTZ R36, -R63.reuse, R36 ;  /* 0x000000243f247221 */ /* 0x040fe20000010100 */
[----:B------:R-:W-:Y:S01]  /*3ba0*/  FADD.FTZ R48, -R63, R33 ;  /* 0x000000213f307221 */ /* 0x000fe20000010100 */
[C---:B------:R-:W-:Y:S01]  /*3bb0*/  FMUL.FTZ R32, R51.reuse, R32 ;  /* 0x0000002033207220 */ /* 0x040fe20000410000 */
[----:B------:R-:W-:Y:S01]  /*3bc0*/  FMUL.FTZ R34, R51, R34 ;  /* 0x0000002233227220 */ /* 0x000fe20000410000 */
[----:B------:R-:W-:-:S02]  /*3bd0*/  IMAD R65, R64, R65, RZ ;  /* 0x0000004140417224 */ /* 0x000fc400078e02ff */
[----:B------:R-:W-:Y:S01]  /*3be0*/  FADD.FTZ R66, -R63, R39 ;  /* 0x000000273f427221 */ /* 0x000fe20000010100 */
[----:B------:R-:W-:Y:S01]  /*3bf0*/  FFMA.FTZ R32, R32, R47, R49 ;  /* 0x0000002f20207223 */ /* 0x000fe20000010031 */
[----:B------:R-:W-:Y:S01]  /*3c00*/  SHF.L.U32 R49, R13, 0x10, RZ ;  /* 0x000000100d317819 */ /* 0x000fe200000006ff */
[----:B------:R-:W-:Y:S02]  /*3c10*/  IMAD.U32 R47, R17, 0x10000, RZ ;  /* 0x00010000112f7824 */ /* 0x000fe400078e00ff */
[----:B------:R-:W-:Y:S01]  /*3c20*/  FADD.FTZ R50, -R63, R35 ;  /* 0x000000233f327221 */ /* 0x000fe20000010100 */
[C---:B------:R-:W-:Y:S01]  /*3c30*/  FMUL.FTZ R35, R51.reuse, R48 ;  /* 0x0000003033237220 */ /* 0x040fe20000410000 */
[C---:B------:R-:W-:Y:S01]  /*3c40*/  FMUL.FTZ R66, R51.reuse, R66 ;  /* 0x0000004233427220 */ /* 0x040fe20000410000 */
[----:B------:R-:W-:Y:S01]  /*3c50*/  FFMA.FTZ R46, R34, R47, R49 ;  /* 0x0000002f222e7223 */ /* 0x000fe20000010031 */
[----:B------:R-:W-:Y:S01]  /*3c60*/  FMUL.FTZ R34, R51, R36 ;  /* 0x0000002433227220 */ /* 0x000fe20000410000 */
[----:B------:R-:W-:Y:S01]  /*3c70*/  FADD.FTZ R36, -R63, R37 ;  /* 0x000000253f247221 */ /* 0x000fe20000010100 */
[----:B------:R-:W-:Y:S01]  /*3c80*/  SHF.L.U32 R47, R18, 0x10, RZ ;  /* 0x00000010122f7819 */ /* 0x000fe200000006ff */
[----:B------:R-:W-:-:S02]  /*3c90*/  IMAD.U32 R49, R14, 0x10000, RZ ;  /* 0x000100000e317824 */ /* 0x000fc400078e00ff */
[----:B------:R-:W-:Y:S01]  /*3ca0*/  FADD.FTZ R38, -R63, R38 ;  /* 0x000000263f267221 */ /* 0x000fe20000010100 */
[----:B------:R-:W-:Y:S01]  /*3cb0*/  FMUL.FTZ R33, R51, R36 ;  /* 0x0000002433217220 */ /* 0x000fe20000410000 */
[----:B------:R-:W-:Y:S01]  /*3cc0*/  IMAD.U32 R64, R10, 0x10000, RZ ;  /* 0x000100000a407824 */ /* 0x000fe200078e00ff */
[----:B------:R-:W1:Y:S01]  /*3cd0*/  LDC.64 R36, c[0x0][0x428] ;  /* 0x00010a00ff247b82 */ /* 0x000e620000000a00 */
[----:B------:R-:W-:Y:S01]  /*3ce0*/  FFMA.FTZ R34, R34, R47, R49 ;  /* 0x0000002f22227223 */ /* 0x000fe20000010031 */
[----:B------:R-:W-:Y:S01]  /*3cf0*/  SHF.L.U32 R47, R45, 0x10, RZ ;  /* 0x000000102d2f7819 */ /* 0x000fe200000006ff */
[----:B------:R-:W-:Y:S01]  /*3d00*/  IMAD.U32 R49, R9, 0x10000, RZ ;  /* 0x0001000009317824 */ /* 0x000fe200078e00ff */
[----:B------:R-:W-:Y:S01]  /*3d10*/  SHF.R.S32.HI R48, RZ, 0x1f, R65 ;  /* 0x0000001fff307819 */ /* 0x000fe20000011441 */
[----:B------:R-:W-:Y:S01]  /*3d20*/  FFMA.FTZ R33, R33, R62, R64 ;  /* 0x0000003e21217223 */ /* 0x000fe20000010040 */
[C---:B------:R-:W-:Y:S01]  /*3d30*/  FMUL.FTZ R39, R51.reuse, R38 ;  /* 0x0000002633277220 */ /* 0x040fe20000410000 */
[----:B------:R-:W-:Y:S01]  /*3d40*/  FFMA.FTZ R66, R66, R47, R49 ;  /* 0x0000002f42427223 */ /* 0x000fe20000010031 */
[----:B------:R-:W-:Y:S01]  /*3d50*/  LEA.HI R65, R48, R65, RZ, 0x3 ;  /* 0x0000004130417211 */ /* 0x000fe200078f18ff */
[----:B------:R-:W-:Y:S01]  /*3d60*/  FMUL.FTZ R38, R51, R50 ;  /* 0x0000003233267220 */ /* 0x000fe20000410000 */
[----:B------:R-:W-:Y:S01]  /*3d70*/  SHF.L.U32 R49, R11, 0x10, RZ ;  /* 0x000000100b317819 */ /* 0x000fe200000006ff */
[----:B------:R-:W-:Y:S01]  /*3d80*/  IMAD.U32 R47, R43, 0x10000, RZ ;  /* 0x000100002b2f7824 */ /* 0x000fe200078e00ff */
[----:B------:R-:W-:Y:S01]  /*3d90*/  SHF.L.U32 R62, R19, 0x10, RZ ;  /* 0x00000010133e7819 */ /* 0x000fe200000006ff */
[----:B------:R-:W-:Y:S01]  /*3da0*/  IMAD.U32 R64, R15, 0x10000, RZ ;  /* 0x000100000f407824 */ /* 0x000fe200078e00ff */
[----:B------:R-:W-:Y:S01]  /*3db0*/  SHF.L.U32 R48, R42, 0x10, RZ ;  /* 0x000000102a307819 */ /* 0x000fe200000006ff */
[----:B------:R-:W-:-:S02]  /*3dc0*/  IMAD.U32 R50, R40, 0x10000, RZ ;  /* 0x0001000028327824 */ /* 0x000fc400078e00ff */
[----:B------:R-:W-:Y:S01]  /*3dd0*/  FFMA.FTZ R49, R38, R47, R49 ;  /* 0x0000002f26317223 */ /* 0x000fe20000010031 */
[----:B------:R-:W-:Y:S01]  /*3de0*/  FFMA.FTZ R39, R39, R62, R64 ;  /* 0x0000003e27277223 */ /* 0x000fe20000010040 */
[----:B------:R-:W-:Y:S01]  /*3df0*/  LEA.HI.SX32 R65, R65, R2, 0x1d ;  /* 0x0000000241417211 */ /* 0x000fe200078feaff */
[----:B------:R-:W-:Y:S01]  /*3e00*/  FFMA.FTZ R47, R35, R48, R50 ;  /* 0x00000030232f7223 */ /* 0x000fe20000010032 */
[----:B------:R-:W-:Y:S02]  /*3e10*/  F2FP.BF16.F32.PACK_AB R34, R33, R34 ;  /* 0x000000222122723e */ /* 0x000fe400000010ff */
[----:B------:R-:W-:Y:S01]  /*3e20*/  F2FP.BF16.F32.PACK_AB R35, R66, R39 ;  /* 0x000000274223723e */ /* 0x000fe200000010ff */
[----:B-1----:R-:W-:Y:S01]  /*3e30*/  IMAD.WIDE.U32 R36, R65, 0x10, R36 ;  /* 0x0000001041247825 */ /* 0x002fe200078e0024 */
[----:B------:R-:W-:Y:S02]  /*3e40*/  F2FP.BF16.F32.PACK_AB R33, R49, R46 ;  /* 0x0000002e3121723e */ /* 0x000fe400000010ff */
[----:B------:R-:W-:-:S05]  /*3e50*/  F2FP.BF16.F32.PACK_AB R32, R47, R32 ;  /* 0x000000202f20723e */ /* 0x000fca00000010ff */
[----:B------:R1:W-:Y:S02]  /*3e60*/  STG.E.128 desc[UR8][R36.64], R32 ;  /* 0x0000002024007986 */ /* 0x0003e4000c101d08 */
.L_x_3032:
[----:B------:R-:W-:Y:S05]  /*3e70*/  BSYNC.RECONVERGENT B1 ;  /* 0x0000000000017941 */ /* 0x000fea0003800200 */
.L_x_3031:
[----:B-1----:R-:W1:Y:S02]  /*3e80*/  LDC.64 R32, c[0x0][0x380] ;  /* 0x0000e000ff207b82 */ /* 0x002e640000000a00 */
[----:B-1----:R-:W-:-:S04]  /*3e90*/  LEA R0, R32, R0, 0x2 ;  /* 0x0000000020007211 */ /* 0x002fc800078e10ff */
[----:B------:R-:W-:-:S13]  /*3ea0*/  ISETP.GE.AND P0, PT, R0, R33, PT ;  /* 0x000000210000720c */ /* 0x000fda0003f06270 */
[----:B------:R-:W-:Y:S05]  /*3eb0*/  @!P0 BRA `(.L_x_3033) ;  /* 0xffffffc800708947 */ /* 0x000fea000383ffff */
[----:B------:R-:W-:Y:S05]  /*3ec0*/  BSYNC B0 ;  /* 0x0000000000007941 */ /* 0x000fea0003800000 */
.L_x_2971:
[----:B------:R-:W-:Y:S05]  /*3ed0*/  EXIT ;  /* 0x000000000000794d */ /* 0x000fea0003800000 */
.L_x_3030:
[----:B0-----:R-:W-:Y:S01]  /*3ee0*/  HFMA2 R49, -RZ, RZ, 0, 1.847743988037109375e-06 ;  /* 0x0000001fff317431 */ /* 0x001fe200000001ff */
[----:B------:R-:W-:Y:S01]  /*3ef0*/  BSSY B1, `(.L_x_3034) ;  /* 0x0000007000017945 */ /* 0x000fe20003800000 */
[----:B------:R-:W-:Y:S01]  /*3f00*/  MOV R69, R51 ;  /* 0x0000003300457202 */ /* 0x000fe20000000f00 */
[----:B------:R-:W-:Y:S01]  /*3f10*/  IMAD.MOV.U32 R50, RZ, RZ, 0x1 ;  /* 0x00000001ff327424 */ /* 0x000fe200078e00ff */
[----:B------:R-:W-:-:S07]  /*3f20*/  MOV R48, 0xffffffff ;  /* 0xffffffff00307802 */ /* 0x000fce0000000f00 */
[----:B-----5:R-:W-:Y:S05]  /*3f30*/  WARPSYNC.COLLECTIVE R48, `(.L_x_3035) ;  /* 0x0000000030087348 */ /* 0x020fea0003c00000 */
[----:B------:R0:W1:Y:S02]  /*3f40*/  SHFL.BFLY P2, R46, R69, R50, R49 ;  /* 0x0c000032452e7389 */ /* 0x0000640000040031 */
[----:B01---5:R-:W-:Y:S05]  /*3f50*/  ENDCOLLECTIVE ;  /* 0x000000000000791b */ /* 0x023fea0003800000 */
.L_x_3035:
[----:B------:R-:W-:Y:S05]  /*3f60*/  BSYNC B1 ;  /* 0x0000000000017941 */ /* 0x000fea0003800000 */
.L_x_3034:
        /* <DEDUP_REMOVED lines=9> */
.L_x_3036:
[----:B------:R-:W-:Y:S02]  /*4000*/  HFMA2 R50, -RZ, RZ, 0, 2.384185791015625e-07 ;  /* 0x00000004ff327431 */ /* 0x000fe400000001ff */
[----:B------:R-:W-:-:S05]  /*4010*/  FADD.FTZ R66, R62, R46 ;  /* 0x0000002e3e427221 */ /* 0x000fca0000010000 */
[----:B------:R-:W-:-:S07]  /*4020*/  MOV R69, R66 ;  /* 0x0000004200457202 */ /* 0x000fce0000000f00 */
[----:B------:R-:W-:Y:S05]  /*4030*/  WARPSYNC.COLLECTIVE R48, `(.L_x_3037) ;  /* 0x0000000030087348 */ /* 0x000fea0003c00000 */
[----:B------:R0:W1:Y:S02]  /*4040*/  SHFL.BFLY P2, R46, R69, R50, R49 ;  /* 0x0c000032452e7389 */ /* 0x0000640000040031 */
[----:B01----:R-:W-:Y:S05]  /*4050*/  ENDCOLLECTIVE ;  /* 0x000000000000791b */ /* 0x003fea0003800000 */
.L_x_3037:
[----:B------:R-:W-:Y:S01]  /*4060*/  MOV R50, 0x8 ;  /* 0x0000000800327802 */ /* 0x000fe20000000f00 */
[----:B------:R-:W-:-:S04]  /*4070*/  FADD.FTZ R67, R66, R46 ;  /* 0x0000002e42437221 */ /* 0x000fc80000010000 */
[----:B------:R-:W-:-:S07]  /*4080*/  IMAD.MOV.U32 R69, RZ, RZ, R67 ;  /* 0x000000ffff457224 */ /* 0x000fce00078e0043 */
[----:B------:R-:W-:Y:S05]  /*4090*/  WARPSYNC.COLLECTIVE R48, `(.L_x_3038) ;  /* 0x0000000030087348 */ /* 0x000fea0003c00000 */
[----:B------:R0:W1:Y:S02]  /*40a0*/  SHFL.BFLY P2, R46, R69, R50, R49 ;  /* 0x0c000032452e7389 */ /* 0x0000640000040031 */
[----:B01----:R-:W-:Y:S05]  /*40b0*/  ENDCOLLECTIVE ;  /* 0x000000000000791b */ /* 0x003fea0003800000 */
.L_x_3038:
[----:B------:R-:W-:Y:S02]  /*40c0*/  IMAD.MOV.U32 R50, RZ, RZ, 0x10 ;  /* 0x00000010ff327424 */ /* 0x000fe400078e00ff */
[----:B------:R-:W-:-:S05]  /*40d0*/  FADD.FTZ R68, R67, R46 ;  /* 0x0000002e43447221 */ /* 0x000fca0000010000 */
[----:B------:R-:W-:-:S07]  /*40e0*/  MOV R69, R68 ;  /* 0x0000004400457202 */ /* 0x000fce0000000f00 */
[----:B------:R-:W-:Y:S05]  /*40f0*/  WARPSYNC.COLLECTIVE R48, `(.L_x_3039) ;  /* 0x0000000030087348 */ /* 0x000fea0003c00000 */
[----:B------:R0:W1:Y:S02]  /*4100*/  SHFL.BFLY P2, R46, R69, R50, R49 ;  /* 0x0c000032452e7389 */ /* 0x0000640000040031 */
[----:B01----:R-:W-:Y:S05]  /*4110*/  ENDCOLLECTIVE ;  /* 0x000000000000791b */ /* 0x003fea0003800000 */
.L_x_3039:
        /* <DEDUP_REMOVED lines=24> */
.L_x_3040:
[----:B------:R-:W-:Y:S02]  /*42a0*/  HFMA2 R50, -RZ, RZ, 0, 1.1920928955078125e-07 ;  /* 0x00000002ff327431 */ /* 0x000fe400000001ff */
[----:B------:R-:W-:-:S05]  /*42b0*/  FADD.FTZ R62, R51, R46 ;  /* 0x0000002e333e7221 */ /* 0x000fca0000010000 */
[----:B------:R-:W-:-:S07]  /*42c0*/  MOV R69, R62 ;  /* 0x0000003e00457202 */ /* 0x000fce0000000f00 */
[----:B------:R-:W-:Y:S05]  /*42d0*/  WARPSYNC.COLLECTIVE R48, `(.L_x_3041) ;  /* 0x0000000030087348 */ /* 0x000fea0003c00000 */
[----:B------:R0:W1:Y:S02]  /*42e0*/  SHFL.BFLY P2, R46, R69, R50, R49 ;  /* 0x0c000032452e7389 */ /* 0x0000640000040031 */
[----:B01----:R-:W-:Y:S05]  /*42f0*/  ENDCOLLECTIVE ;  /* 0x000000000000791b */ /* 0x003fea0003800000 */
.L_x_3041:
[----:B------:R-:W-:Y:S01]  /*4300*/  MOV R50, 0x4 ;  /* 0x0000000400327802 */ /* 0x000fe20000000f00 */
[----:B------:R-:W-:-:S04]  /*4310*/  FADD.FTZ R66, R62, R46 ;  /* 0x0000002e3e427221 */ /* 0x000fc80000010000 */
[----:B------:R-:W-:-:S07]  /*4320*/  IMAD.MOV.U32 R69, RZ, RZ, R66 ;  /* 0x000000ffff457224 */ /* 0x000fce00078e0042 */
[----:B------:R-:W-:Y:S05]  /*4330*/  WARPSYNC.COLLECTIVE R48, `(.L_x_3042) ;  /* 0x0000000030087348 */ /* 0x000fea0003c00000 */
[----:B------:R0:W1:Y:S02]  /*4340*/  SHFL.BFLY P2, R46, R69, R50, R49 ;  /* 0x0c000032452e7389 */ /* 0x0000640000040031 */
[----:B01----:R-:W-:Y:S05]  /*4350*/  ENDCOLLECTIVE ;  /* 0x000000000000791b */ /* 0x003fea0003800000 */
.L_x_3042:
[----:B------:R-:W-:Y:S02]  /*4360*/  IMAD.MOV.U32 R50, RZ, RZ, 0x8 ;  /* 0x00000008ff327424 */ /* 0x000fe400078e00ff */
[----:B------:R-:W-:-:S05]  /*4370*/  FADD.FTZ R67, R66, R46 ;  /* 0x0000002e42437221 */ /* 0x000fca0000010000 */
[----:B------:R-:W-:-:S07]  /*4380*/  MOV R69, R67 ;  /* 0x0000004300457202 */ /* 0x000fce0000000f00 */
[----:B------:R-:W-:Y:S05]  /*4390*/  WARPSYNC.COLLECTIVE R48, `(.L_x_3043) ;  /* 0x0000000030087348 */ /* 0x000fea0003c00000 */
[----:B------:R0:W1:Y:S02]  /*43a0*/  SHFL.BFLY P2, R46, R69, R50, R49 ;  /* 0x0c000032452e7389 */ /* 0x0000640000040031 */
[----:B01----:R-:W-:Y:S05]  /*43b0*/  ENDCOLLECTIVE ;  /* 0x000000000000791b */ /* 0x003fea0003800000 */
.L_x_3043:
[----:B------:R-:W-:Y:S02]  /*43c0*/  HFMA2 R50, -RZ, RZ, 0, 9.5367431640625e-07 ;  /* 0x00000010ff327431 */ /* 0x000fe400000001ff */
[----:B------:R-:W-:-:S05]  /*43d0*/  FADD.FTZ R68, R67, R46 ;  /* 0x0000002e43447221 */ /* 0x000fca0000010000 */
[----:B------:R-:W-:-:S07]  /*43e0*/  MOV R69, R68 ;  /* 0x0000004400457202 */ /* 0x000fce0000000f00 */
[----:B------:R-:W-:Y:S05]  /*43f0*/  WARPSYNC.COLLECTIVE R48, `(.L_x_3044) ;  /* 0x0000000030087348 */ /* 0x000fea0003c00000 */
[----:B------:R0:W1:Y:S02]  /*4400*/  SHFL.BFLY P2, R46, R69, R50, R49 ;  /* 0x0c000032452e7389 */ /* 0x0000640000040031 */
[----:B01----:R-:W-:Y:S05]  /*4410*/  ENDCOLLECTIVE ;  /* 0x000000000000791b */ /* 0x003fea0003800000 */
.L_x_3044:
[----:B------:R-:W-:Y:S05]  /*4420*/  BRA `(.L_x_3045) ;  /* 0xfffffff400807947 */ /* 0x000fea000383ffff */
.L_x_3046:
        /* <DEDUP_REMOVED lines=13> */
.L_x_9094:


//--------------------- .text._ZN10layer_norm13ln_fwd_kernelINS_13Kernel_traitsI13__nv_bfloat16S2_fS2_fjLj256ELj1ELj4ELj1ELj16ENS_18Kernel_traits_baseILj256ES2_S2_fS2_fjLj128EEEEELb1ELb1ELb0ELb0EEEvNS_9FwdParamsE --------------------------
	.section	.text._ZN10layer_norm13ln_fwd_kernelINS_13Kernel_traitsI13__nv_bfloat16S2_fS2_fjLj256ELj1ELj4ELj1ELj16ENS_18Kernel_traits_baseILj256ES2_S2_fS2_fjLj128EEEEELb1ELb1ELb0ELb0EEEvNS_9FwdParamsE,"ax",@progbits
	.align	128
        .global         _ZN10layer_norm13ln_fwd_kernelINS_13Kernel_traitsI13__nv_bfloat16S2_fS2_fjLj256ELj1ELj4ELj1ELj16ENS_18Kernel_traits_baseILj256ES2_S2_fS2_fjLj128EEEEELb1ELb1ELb0ELb0EEEvNS_9FwdParamsE
        .type           _ZN10layer_norm13ln_fwd_kernelINS_13Kernel_traitsI13__nv_bfloat16S2_fS2_fjLj256ELj1ELj4ELj1ELj16ENS_18Kernel_traits_baseILj256ES2_S2_fS2_fjLj128EEEEELb1ELb1ELb0ELb0EEEvNS_9FwdParamsE,@function
        .size           _ZN10layer_norm13ln_fwd_kernelINS_13Kernel_traitsI13__nv_bfloat16S2_fS2_fjLj256ELj1ELj4ELj1ELj16ENS_18Kernel_traits_baseILj256ES2_S2_fS2_fjLj128EEEEELb1ELb1ELb0ELb0EEEvNS_9FwdParamsE,(.L_x_9095 - _ZN10layer_norm13ln_fwd_kernelINS_13Kernel_traitsI13__nv_bfloat16S2_fS2_fjLj256ELj1ELj4ELj1ELj16ENS_18Kernel_traits_baseILj256ES2_S2_fS2_fjLj128EEEEELb1ELb1ELb0ELb0EEEvNS_9FwdParamsE)
        .other          _ZN10layer_norm13ln_fwd_kernelINS_13Kernel_traitsI13__nv_bfloat16S2_fS2_fjLj256ELj1ELj4ELj1ELj16ENS_18Kernel_traits_baseILj256ES2_S2_fS2_fjLj128EEEEELb1ELb1ELb0ELb0EEEvNS_9FwdParamsE,@"STO_CUDA_ENTRY STV_DEFAULT"
_ZN10layer_norm13ln_fwd_kernelINS_13Kernel_traitsI13__nv_bfloat16S2_fS2_fjLj256ELj1ELj4ELj1ELj16ENS_18Kernel_traits_baseILj256ES2_S2_fS2_fjLj128EEEEELb1ELb1ELb0ELb0EEEvNS_9FwdParamsE:
.text._ZN10layer_norm13ln_fwd_kernelINS_13Kernel_traitsI13__nv_bfloat16S2_fS2_fjLj256ELj1ELj4ELj1ELj16ENS_18Kernel_traits_baseILj256ES2_S2_fS2_fjLj128EEEEELb1ELb1ELb0ELb0EEEvNS_9FwdParamsE:
        /* <DEDUP_REMOVED lines=11> */
[----:B--2---:R-:W2:Y:S04]  /*00b0*/  @P1 LDG.E.64 R2, desc[UR8][R2.64] ;  /* 0x0000000802021981 */ /* 0x004ea8000c1e1b00 */
[----:B---3--:R3:W5:Y:S01]  /*00c0*/  @P1 LDG.E.64 R8, desc[UR8][R50.64] ;  /* 0x0000000832081981 */ /* 0x008762000c1e1b00 */
[----:B------:R-:W4:Y:S01]  /*00d0*/  S2UR UR5, SR_CTAID.X ;  /* 0x00000000000579c3 */ /* 0x000f220000002500 */
[----:B------:R-:W-:Y:S01]  /*00e0*/  BSSY.RECONVERGENT B0, `(.L_x_3047) ;  /* 0x0000025000007945 */ /* 0x000fe20003800200 */
[----:B-1----:R-:W-:-:S06]  /*00f0*/  SHF.R.S32.HI R0, RZ, 0x1f, R11 ;  /* 0x0000001fff007819 */ /* 0x002fcc000001140b */
[----:B------:R-:W1:Y:S01]  /*0100*/  LDC R10, c[0x0][0x360] ;  /* 0x0000d800ff0a7b82 */ /* 0x000e620000000800 */
[----:B------:R-:W-:Y:S02]  /*0110*/  LEA.HI R0, R0, R11, RZ, 0x3 ;  /* 0x0000000b00007211 */ /* 0x000fe400078f18ff */
[----:B0-----:R-:W-:-:S05]  /*0120*/  LOP3.LUT R7, R5, 0x1f, RZ, 0xc0, !PT ;  /* 0x0000001f05077812 */ /* 0x001fca00078ec0ff */
[----:B------:R-:W0:Y:S01]  /*0130*/  @P1 LDC R11, c[0x0][0x460] ;  /* 0x00011800ff0b1b82 */ /* 0x000e220000000800 */
[----:B------:R-:W-:Y:S01]  /*0140*/  SHF.R.U32.HI R4, RZ, 0x5, R5 ;  /* 0x00000005ff047819 */ /* 0x000fe20000011605 */
[----:B----4-:R-:W-:-:S06]  /*0150*/  USHF.L.U32 UR4, UR5, 0x2, URZ ;  /* 0x0000000205047899 */ /* 0x010fcc00080006ff */
        /* <DEDUP_REMOVED lines=14> */
[----:B0--3--:R-:W-:Y:S11]  /*0240*/  @P0 BRA `(.L_x_3048) ;  /* 0x0000000000380947 */ /* 0x009ff60003800000 */
        /* <DEDUP_REMOVED lines=14> */
.L_x_3048:
[----:B------:R-:W-:Y:S05]  /*0330*/  BSYNC.RECONVERGENT B0 ;  /* 0x0000000000007941 */ /* 0x000fea0003800200 */
.L_x_3047:
[----:B------:R-:W1:Y:S01]  /*0340*/  LDCU UR4, c[0x0][0x384] ;  /* 0x00007080ff0477ac */ /* 0x000e620008000800 */
[----:B-----5:R-:W-:Y:S01]  /*0350*/  @P1 IADD3 R50, P0, PT, R8, R11, RZ ;  /* 0x0000000b08321210 */ /* 0x020fe20007f1e0ff */
[----:B------:R-:W-:-:S03]  /*0360*/  UIADD3 UR20, UPT, UPT, UR7, -0x126145ec, URZ ;  /* 0xed9eba1407147890 */ /* 0x000fc6000fffe0ff */
[----:B------:R-:W-:Y:S01]  /*0370*/  @P1 IADD3.X R51, PT, PT, RZ, R9, RZ, P0, !PT ;  /* 0x00000009ff331210 */ /* 0x000fe200007fe4ff */
[----:B------:R-:W-:Y:S02]  /*0380*/  UIADD3 UR21, UPT, UPT, UR6, 0x1715609d, URZ ;  /* 0x1715609d06157890 */ /* 0x000fe4000fffe0ff */
[----:B------:R-:W-:Y:S01]  /*0390*/  UIADD3 UR22, UPT, UPT, UR7, -0x56f99767, URZ ;  /* 0xa906689907167890 */ /* 0x000fe2000fffe0ff */
[--C-:B0-----:R-:W-:Y:S01]  /*03a0*/  SHF.R.U64 R3, R50, 0x2, R51.reuse ;  /* 0x0000000232037819 */ /* 0x101fe20000001233 */
        /* <DEDUP_REMOVED lines=22> */
[----:B------:R-:W-:Y:S01]  /*0510*/  PRMT R54, R22, 0x7632, R54 ;  /* 0x0000763216367816 */ /* 0x000fe20000000036 */
[----:B------:R-:W-:Y:S01]  /*0520*/  IMAD.HI.U32 R10, R9, -0x2daee0ad, RZ ;  /* 0xd2511f53090a7827 */ /* 0x000fe200078e00ff */
[----:B------:R-:W-:Y:S01]  /*0530*/  LOP3.LUT R50, R50, 0x3, RZ, 0xc0, !PT ;  /* 0x0000000332327812 */ /* 0x000fe200078ec0ff */
        /* <DEDUP_REMOVED lines=22> */
[----:B------:R-:W-:Y:S02]  /*06a0*/  SHF.L.U32 R52, R52, 0x10, RZ ;  /* 0x0000001034347819 */ /* 0x000fe400000006ff */
[----:B------:R-:W-:Y:S01]  /*06b0*/  SHF.L.U32 R54, R54, 0x10, RZ ;  /* 0x0000001036367819 */ /* 0x000fe200000006ff */
[----:B------:R-:W-:Y:S01]  /*06c0*/  IMAD.HI.U32 R8, R9, -0x326172a9, RZ ;  /* 0xcd9e8d5709087827 */ /* 0x000fe200078e00ff */
[----:B------:R-:W-:Y:S01]  /*06d0*/  LOP3.LUT R10, R25, UR18, R10, 0x96, !PT ;  /* 0x00000012190a7c12 */ /* 0x000fe2000f8e960a */
[----:B0-----:R-:W-:-:S02]  /*06e0*/  UISETP.NE.AND UP1, UPT, UR4, URZ, UPT ;  /* 0x000000ff0400728c */ /* 0x001fc4000bf25270 */
        /* <DEDUP_REMOVED lines=31> */
[--C-:B------:R-:W-:Y:S01]  /*08e0*/  LOP3.LUT R24, R24, UR28, R11.reuse, 0x96, !PT ;  /* 0x0000001c18187c12 */ /* 0x100fe2000f8e960b */
[----:B------:R-:W-:Y:S01]  /*08f0*/  IMAD R8, R8, -0x2daee0ad, RZ ;  /* 0xd2511f5308087824 */ /* 0x000fe200078e02ff */
[----:B------:R-:W-:Y:S01]  /*0900*/  PRMT R10, R13, 0x7632, R10 ;  /* 0x000076320d0a7816 */ /* 0x000fe2000000000a */
[----:B------:R-:W-:Y:S01]  /*0910*/  IMAD.HI.U32 R51, R56, -0x2daee0ad, RZ ;  /* 0xd2511f5338337827 */ /* 0x000fe200078e00ff */
[----:B------:R-:W-:-:S03]  /*0920*/  PRMT R11, R12, 0x7632, R11 ;  /* 0x000076320c0b7816 */ /* 0x000fc6000000000b */
[----:B------:R-:W-:Y:S01]  /*0930*/  IMAD.HI.U32 R0, R24, -0x326172a9, RZ ;  /* 0xcd9e8d5718007827 */ /* 0x000fe200078e00ff */
[----:B------:R-:W-:Y:S02]  /*0940*/  LOP3.LUT R51, R8, UR30, R51, 0x96, !PT ;  /* 0x0000001e08337c12 */ /* 0x000fe4000f8e9633 */
[----:B------:R-:W-:Y:S01]  /*0950*/  PRMT R8, R15, 0x7632, R8 ;  /* 0x000076320f087816 */ /* 0x000fe20000000008 */
[----:B------:R-:W-:Y:S01]  /*0960*/  IMAD.MOV.U32 R44, RZ, RZ, RZ ;  /* 0x000000ffff2c7224 */ /* 0x000fe200078e00ff */
[----:B------:R-:W-:Y:S01]  /*0970*/  LOP3.LUT R0, R9, UR29, R0, 0x96, !PT ;  /* 0x0000001d09007c12 */ /* 0x000fe2000f8e9600 */
[----:B------:R-:W-:Y:S01]  /*0980*/  IMAD.U32 R53, R53, 0x10000, RZ ;  /* 0x0001000035357824 */ /* 0x000fe200078e00ff */
[----:B------:R-:W-:Y:S01]  /*0990*/  PRMT R9, R14, 0x7632, R9 ;  /* 0x000076320e097816 */ /* 0x000fe20000000009 */
[----:B------:R-:W-:Y:S02]  /*09a0*/  IMAD R56, R56, -0x2daee0ad, RZ ;  /* 0xd2511f5338387824 */ /* 0x000fe400078e02ff */
[----:B-123--:R-:W-:-:S07]  /*09b0*/  IMAD R58, R24, -0x326172a9, RZ ;  /* 0xcd9e8d57183a7824 */ /* 0x00efce00078e02ff */
.L_x_3095:
        /* <DEDUP_REMOVED lines=38> */
.L_x_3054:
        /* <DEDUP_REMOVED lines=13> */
.L_x_3056:
[----:B------:R-:W-:Y:S05]  /*0cf0*/  BSYNC.RECONVERGENT B3 ;  /* 0x0000000000037941 */ /* 0x000fea0003800200 */
.L_x_3055:
        /* <DEDUP_REMOVED lines=40> */
[----:B------:R-:W-:Y:S01]  /*0f80*/  IMAD.MOV.U32 R34, RZ, RZ, RZ ;  /* 0x000000ffff227224 */ /* 0x000fe200078e00ff */
[----:B------:R-:W-:-:S07]  /*0f90*/  MOV R56, R32 ;  /* 0x0000002000387202 */ /* 0x000fce0000000f00 */
.L_x_3053:
[----:B------:R-:W-:Y:S05]  /*0fa0*/  BSYNC.RECONVERGENT B2 ;  /* 0x0000000000027941 */ /* 0x000fea0003800200 */
.L_x_3052:
[----:B------:R-:W0:Y:S01]  /*0fb0*/  LDC R60, c[0x0][0x408] ;  /* 0x00010200ff3c7b82 */ /* 0x000e220000000800 */
[----:B------:R-:W-:Y:S01]  /*0fc0*/  I2FP.F32.U32 R33, R35 ;  /* 0x0000002300217245 */ /* 0x000fe20000201000 */
[----:B------:R-:W-:Y:S02]  /*0fd0*/  HFMA2 R62, -RZ, RZ, 0.1171875, 0 ;  /* 0x2f800000ff3e7431 */ /* 0x000fe400000001ff */
[C---:B-----5:R-:W-:Y:S01]  /*0fe0*/  IMAD.U32 R32, R36.reuse, 0x10000, RZ ;  /* 0x0001000024207824 */ /* 0x060fe200078e00ff */
[----:B------:R-:W-:Y:S01]  /*0ff0*/  BSSY.RECONVERGENT B2, `(.L_x_3057) ;  /* 0x0000051000027945 */ /* 0x000fe20003800200 */
[----:B------:R-:W-:Y:S01]  /*1000*/  PRMT R36, R36, 0x7632, R36 ;  /* 0x0000763224247816 */ /* 0x000fe20000000024 */
[----:B------:R-:W-:Y:S02]  /*1010*/  IMAD.MOV.U32 R41, RZ, RZ, 0x2 ;  /* 0x00000002ff297424 */ /* 0x000fe400078e00ff */
[----:B------:R-:W-:Y:S01]  /*1020*/  FFMA.FTZ R40, R33, R62, 1.1641532182693481445e-10 ;  /* 0x2f00000021287423 */ /* 0x000fe2000001003e */
[----:B------:R-:W1:Y:S01]  /*1030*/  LDC R61, c[0x0][0x404] ;  /* 0x00010100ff3d7b82 */ /* 0x000e620000000800 */
[----:B------:R-:W-:Y:S01]  /*1040*/  FMUL.FTZ R33, R32, R57 ;  /* 0x0000003920217220 */ /* 0x000fe20000410000 */
[----:B------:R-:W-:-:S03]  /*1050*/  SHF.L.U32 R32, R20, 0x10, RZ ;  /* 0x0000001014207819 */ /* 0x000fc600000006ff */
[----:B0-----:R-:W-:Y:S01]  /*1060*/  FMUL.FTZ R33, R33, R60 ;  /* 0x0000003c21217220 */ /* 0x001fe20000410000 */
[----:B-1----:R-:W-:-:S04]  /*1070*/  FSETP.GTU.FTZ.AND P2, PT, R40, R61, PT ;  /* 0x0000003d2800720b */ /* 0x002fc80003f5c000 */
        /* <DEDUP_REMOVED lines=15> */
.L_x_3059:
        /* <DEDUP_REMOVED lines=13> */
.L_x_3061:
[----:B------:R-:W-:Y:S05]  /*1240*/  BSYNC.RECONVERGENT B3 ;  /* 0x0000000000037941 */ /* 0x000fea0003800200 */
.L_x_3060:
        /* <DEDUP_REMOVED lines=43> */
.L_x_3058:
[----:B------:R-:W-:Y:S05]  /*1500*/  BSYNC.RECONVERGENT B2 ;  /* 0x0000000000027941 */ /* 0x000fea0003800200 */
.L_x_3057:
[----:B------:R-:W-:Y:S01]  /*1510*/  I2FP.F32.U32 R33, R33 ;  /* 0x0000002100217245 */ /* 0x000fe20000201000 */
[----:B------:R-:W-:Y:S01]  /*1520*/  BSSY.RECONVERGENT B2, `(.L_x_3062) ;  /* 0x000004f000027945 */ /* 0x000fe20003800200 */
[----:B------:R-:W-:Y:S01]  /*1530*/  SHF.L.U32 R36, R36, 0x10, RZ ;  /* 0x0000001024247819 */ /* 0x000fe200000006ff */
[----:B------:R-:W-:Y:S01]  /*1540*/  IMAD.MOV.U32 R40, RZ, RZ, 0x2 ;  /* 0x00000002ff287424 */ /* 0x000fe200078e00ff */
[----:B------:R-:W-:Y:S01]  /*1550*/  MOV R35, R58 ;  /* 0x0000003a00237202 */ /* 0x000fe20000000f00 */
[----:B------:R-:W-:Y:S02]  /*1560*/  FFMA.FTZ R34, R33, R62, 1.1641532182693481445e-10 ;  /* 0x2f00000021227423 */ /* 0x000fe4000001003e */
[----:B------:R-:W-:-:S03]  /*1570*/  FMUL.FTZ R33, R36, R57 ;  /* 0x0000003924217220 */ /* 0x000fc60000410000 */
[----:B------:R-:W-:Y:S01]  /*1580*/  FSETP.GTU.FTZ.AND P2, PT, R34, R61, PT ;  /* 0x0000003d2200720b */ /* 0x000fe20003f5c000 */
[----:B------:R-:W-:-:S03]  /*1590*/  FMUL.FTZ R33, R33, R60 ;  /* 0x0000003c21217220 */ /* 0x000fc60000410000 */
        /* <DEDUP_REMOVED lines=14> */
.L_x_3064:
        /* <DEDUP_REMOVED lines=13> */
.L_x_3066:
[----:B------:R-:W-:Y:S05]  /*1750*/  BSYNC.RECONVERGENT B3 ;  /* 0x0000000000037941 */ /* 0x000fea0003800200 */
.L_x_3065:
        /* <DEDUP_REMOVED lines=43> */
.L_x_3063:
[----:B------:R-:W-:Y:S05]  /*1a10*/  BSYNC.RECONVERGENT B2 ;  /* 0x0000000000027941 */ /* 0x000fea0003800200 */
.L_x_3062:
[----:B------:R-:W-:Y:S01]  /*1a20*/  I2FP.F32.U32 R35, R35 ;  /* 0x0000002300237245 */ /* 0x000fe20000201000 */
[----:B------:R-:W-:Y:S01]  /*1a30*/  BSSY.RECONVERGENT B2, `(.L_x_3067) ;  /* 0x0000051000027945 */ /* 0x000fe20003800200 */
[----:B------:R-:W-:Y:S01]  /*1a40*/  SHF.L.U32 R34, R37, 0x10, RZ ;  /* 0x0000001025227819 */ /* 0x000fe200000006ff */
[----:B------:R-:W-:Y:S02]  /*1a50*/  HFMA2 R42, -RZ, RZ, 0, 1.1920928955078125e-07 ;  /* 0x00000002ff2a7431 */ /* 0x000fe400000001ff */
[----:B------:R-:W-:Y:S02]  /*1a60*/  FFMA.FTZ R36, R35, R62, 1.1641532182693481445e-10 ;  /* 0x2f00000023247423 */ /* 0x000fe4000001003e */
[----:B------:R-:W-:Y:S01]  /*1a70*/  FMUL.FTZ R35, R34, R57 ;  /* 0x0000003922237220 */ /* 0x000fe20000410000 */
[----:B------:R-:W-:Y:S02]  /*1a80*/  IMAD.U32 R34, R21, 0x10000, RZ ;  /* 0x0001000015227824 */ /* 0x000fe400078e00ff */
[----:B------:R-:W-:Y:S01]  /*1a90*/  FSETP.GTU.FTZ.AND P2, PT, R36, R61, PT ;  /* 0x0000003d2400720b */ /* 0x000fe20003f5c000 */
[----:B------:R-:W-:-:S03]  /*1aa0*/  FMUL.FTZ R35, R35, R60 ;  /* 0x0000003c23237220 */ /* 0x000fc60000410000 */
[----:B------:R-:W-:Y:S02]  /*1ab0*/  P2R R64, PR, RZ, 0x4 ;  /* 0x00000004ff407803 */ /* 0x000fe40000000000 */
[----:B------:R-:W-:Y:S02]  /*1ac0*/  FSEL R35, R35, RZ, !P2 ;  /* 0x000000ff23237208 */ /* 0x000fe40005000000 */
[----:B------:R-:W-:-:S03]  /*1ad0*/  ISETP.NE.AND P2, PT, R40, 0x1, PT ;  /* 0x000000012800780c */ /* 0x000fc60003f45270 */
[----:B------:R-:W-:Y:S01]  /*1ae0*/  FMUL.FTZ R34, R35, R34 ;  /* 0x0000002223227220 */ /* 0x000fe20000410000 */
[----:B------:R-:W-:Y:S01]  /*1af0*/  PRMT R35, R37, 0x7632, R35 ;  /* 0x0000763225237816 */ /* 0x000fe20000000023 */
[----:B------:R-:W-:Y:S02]  /*1b00*/  IMAD.MOV.U32 R37, RZ, RZ, R58 ;  /* 0x000000ffff257224 */ /* 0x000fe400078e003a */
        /* <DEDUP_REMOVED lines=10> */
.L_x_3069:
        /* <DEDUP_REMOVED lines=13> */
.L_x_3071:
[----:B------:R-:W-:Y:S05]  /*1c80*/  BSYNC.RECONVERGENT B3 ;  /* 0x0000000000037941 */ /* 0x000fea0003800200 */
.L_x_3070:
        /* <DEDUP_REMOVED lines=43> */
.L_x_3068:
[----:B------:R-:W-:Y:S05]  /*1f40*/  BSYNC.RECONVERGENT B2 ;  /* 0x0000000000027941 */ /* 0x000fea0003800200 */
.L_x_3067:
        /* <DEDUP_REMOVED lines=11> */
[----:B------:R-:W-:-:S04]  /*2000*/  FMUL.FTZ R35, R36, R53 ;  /* 0x0000003524237220 */ /* 0x000fc80000410000 */
        /* <DEDUP_REMOVED lines=10> */
.L_x_3074:
        /* <DEDUP_REMOVED lines=13> */
.L_x_3076:
[----:B------:R-:W-:Y:S05]  /*2180*/  BSYNC.RECONVERGENT B3 ;  /* 0x0000000000037941 */ /* 0x000fea0003800200 */
.L_x_3075:
        /* <DEDUP_REMOVED lines=43> */
.L_x_3073:
[----:B------:R-:W-:Y:S05]  /*2440*/  BSYNC.RECONVERGENT B2 ;  /* 0x0000000000027941 */ /* 0x000fea0003800200 */
.L_x_3072:
[----:B------:R-:W-:Y:S01]  /*2450*/  I2FP.F32.U32 R37, R37 ;  /* 0x0000002500257245 */ /* 0x000fe20000201000 */
[C---:B------:R-:W-:Y:S01]  /*2460*/  IMAD.U32 R36, R38.reuse, 0x10000, RZ ;  /* 0x0001000026247824 */ /* 0x040fe200078e00ff */
[----:B------:R-:W-:Y:S01]  /*2470*/  ISETP.NE.AND P4, PT, R41, 0x1, PT ;  /* 0x000000012900780c */ /* 0x000fe20003f85270 */
[----:B------:R-:W-:Y:S01]  /*2480*/  BSSY.RECONVERGENT B2, `(.L_x_3077) ;  /* 0x000004e000027945 */ /* 0x000fe20003800200 */
[----:B------:R-:W-:Y:S01]  /*2490*/  PRMT R38, R38, 0x7632, R38 ;  /* 0x0000763226267816 */ /* 0x000fe20000000026 */
[----:B------:R-:W-:Y:S01]  /*24a0*/  FFMA.FTZ R40, R37, R62, 1.1641532182693481445e-10 ;  /* 0x2f00000025287423 */ /* 0x000fe2000001003e */
[----:B------:R-:W-:Y:S01]  /*24b0*/  FMUL.FTZ R37, R36, R57 ;  /* 0x0000003924257220 */ /* 0x000fe20000410000 */
[----:B------:R-:W-:Y:S01]  /*24c0*/  SHF.L.U32 R36, R22, 0x10, RZ ;  /* 0x0000001016247819 */ /* 0x000fe200000006ff */
[----:B------:R-:W-:Y:S02]  /*24d0*/  IMAD.MOV.U32 R42, RZ, RZ, 0x2 ;  /* 0x00000002ff2a7424 */ /* 0x000fe400078e00ff */
        /* <DEDUP_REMOVED lines=15> */
.L_x_3079:
        /* <DEDUP_REMOVED lines=13> */
.L_x_3081:
[----:B------:R-:W-:Y:S05]  /*26a0*/  BSYNC.RECONVERGENT B3 ;  /* 0x0000000000037941 */ /* 0x000fea0003800200 */
.L_x_3080:
        /* <DEDUP_REMOVED lines=43> */
.L_x_3078:
[----:B------:R-:W-:Y:S05]  /*2960*/  BSYNC.RECONVERGENT B2 ;  /* 0x0000000000027941 */ /* 0x000fea0003800200 */
.L_x_3077:
[----:B------:R-:W-:Y:S01]  /*2970*/  I2FP.F32.U32 R37, R37 ;  /* 0x0000002500257245 */ /* 0x000fe20000201000 */
[----:B------:R-:W-:Y:S01]  /*2980*/  BSSY.RECONVERGENT B2, `(.L_x_3082) ;  /* 0x000004e000027945 */ /* 0x000fe20003800200 */
[----:B------:R-:W-:Y:S02]  /*2990*/  SHF.L.U32 R38, R38, 0x10, RZ ;  /* 0x0000001026267819 */ /* 0x000fe400000006ff */
[----:B------:R-:W-:Y:S01]  /*29a0*/  ISETP.NE.AND P5, PT, R42, 0x1, PT ;  /* 0x000000012a00780c */ /* 0x000fe20003fa5270 */
[----:B------:R-:W-:Y:S02]  /*29b0*/  FFMA.FTZ R40, R37, R62, 1.1641532182693481445e-10 ;  /* 0x2f00000025287423 */ /* 0x000fe4000001003e */
[----:B------:R-:W-:Y:S01]  /*29c0*/  FMUL.FTZ R37, R38, R57 ;  /* 0x0000003926257220 */ /* 0x000fe20000410000 */
[----:B------:R-:W-:Y:S02]  /*29d0*/  MOV R38, R58 ;  /* 0x0000003a00267202 */ /* 0x000fe40000000f00 */
[----:B------:R-:W-:Y:S01]  /*29e0*/  FSETP.GTU.FTZ.AND P4, PT, R40, R61, PT ;  /* 0x0000003d2800720b */ /* 0x000fe20003f9c000 */
[----:B------:R-:W-:Y:S01]  /*29f0*/  FMUL.FTZ R37, R37, R60 ;  /* 0x0000003c25257220 */ /* 0x000fe20000410000 */
[----:B------:R-:W-:-:S04]  /*2a00*/  IMAD.MOV.U32 R40, RZ, RZ, 0x2 ;  /* 0x00000002ff287424 */ /* 0x000fc800078e00ff */
[----:B------:R-:W-:-:S05]  /*2a10*/  FSEL R37, R37, RZ, !P4 ;  /* 0x000000ff25257208 */ /* 0x000fca0006000000 */
        /* <DEDUP_REMOVED lines=11> */
.L_x_3084:
        /* <DEDUP_REMOVED lines=13> */
.L_x_3086:
[----:B------:R-:W-:Y:S05]  /*2ba0*/  BSYNC.RECONVERGENT B3 ;  /* 0x0000000000037941 */ /* 0x000fea0003800200 */
.L_x_3085:
        /* <DEDUP_REMOVED lines=43> */
.L_x_3083:
[----:B------:R-:W-:Y:S05]  /*2e60*/  BSYNC.RECONVERGENT B2 ;  /* 0x0000000000027941 */ /* 0x000fea0003800200 */
.L_x_3082:
        /* <DEDUP_REMOVED lines=8> */
[----:B------:R-:W-:Y:S02]  /*2ef0*/  IMAD.U32 R38, R23, 0x10000, RZ ;  /* 0x0001000017267824 */ /* 0x000fe400078e00ff */
        /* <DEDUP_REMOVED lines=15> */
.L_x_3089:
        /* <DEDUP_REMOVED lines=15> */
.L_x_3091:
[----:B------:R-:W-:Y:S05]  /*30e0*/  BSYNC.RECONVERGENT B3 ;  /* 0x0000000000037941 */ /* 0x000fea0003800200 */
.L_x_3090:
        /* <DEDUP_REMOVED lines=43> */
.L_x_3088:
[----:B------:R-:W-:Y:S05]  /*33a0*/  BSYNC.RECONVERGENT B2 ;  /* 0x0000000000027941 */ /* 0x000fea0003800200 */
.L_x_3087:
[----:B------:R-:W-:Y:S01]  /*33b0*/  P2R R40, PR, RZ, 0x1 ;  /* 0x00000001ff287803 */ /* 0x000fe20000000000 */
[----:B------:R-:W-:Y:S01]  /*33c0*/  IMAD.U32 R42, R39, 0x10000, RZ ;  /* 0x00010000272a7824 */ /* 0x000fe200078e00ff */
[----:B------:R-:W-:Y:S02]  /*33d0*/  ISETP.NE.AND P0, PT, R64, RZ, PT ;  /* 0x000000ff4000720c */ /* 0x000fe40003f05270 */
[----:B------:R-:W-:Y:S01]  /*33e0*/  I2FP.F32.U32 R41, R41 ;  /* 0x0000002900297245 */ /* 0x000fe20000201000 */
[----:B------:R-:W-:Y:S01]  /*33f0*/  FMUL.FTZ R57, R42, R57 ;  /* 0x000000392a397220 */ /* 0x000fe20000410000 */
[----:B------:R-:W-:Y:S01]  /*3400*/  SEL R64, RZ, 0x10000, P0 ;  /* 0x00010000ff407807 */ /* 0x000fe20000000000 */
[----:B------:R-:W0:Y:S01]  /*3410*/  LDC.64 R42, c[0x0][0x3b0] ;  /* 0x0000ec00ff2a7b82 */ /* 0x000e220000000a00 */
[----:B------:R-:W-:Y:S01]  /*3420*/  ISETP.NE.AND P6, PT, R59, RZ, PT ;  /* 0x000000ff3b00720c */ /* 0x000fe20003fc5270 */
[----:B------:R-:W-:Y:S01]  /*3430*/  FFMA.FTZ R62, R41, R62, 1.1641532182693481445e-10 ;  /* 0x2f000000293e7423 */ /* 0x000fe2000001003e */
[----:B------:R-:W-:Y:S01]  /*3440*/  ISETP.NE.AND P0, PT, R40, RZ, PT ;  /* 0x000000ff2800720c */ /* 0x000fe20003f05270 */
[----:B------:R-:W-:Y:S01]  /*3450*/  FMUL.FTZ R57, R57, R60 ;  /* 0x0000003c39397220 */ /* 0x000fe20000410000 */
[----:B------:R-:W-:-:S02]  /*3460*/  SEL R59, RZ, 0x1000000, P2 ;  /* 0x01000000ff3b7807 */ /* 0x000fc40001000000 */
[----:B------:R-:W-:Y:S01]  /*3470*/  ISETP.NE.AND P2, PT, R63, RZ, PT ;  /* 0x000000ff3f00720c */ /* 0x000fe20003f45270 */
[----:B------:R-:W1:Y:S03]  /*3480*/  LDC.64 R40, c[0x0][0x3a8] ;  /* 0x0000ea00ff287b82 */ /* 0x000e660000000a00 */
[----:B------:R-:W-:Y:S02]  /*3490*/  SEL R39, RZ, 0x100, P2 ;  /* 0x00000100ff277807 */ /* 0x000fe40001000000 */
[----:B------:R-:W-:Y:S02]  /*34a0*/  FSETP.GTU.FTZ.AND P2, PT, R62, R61, PT ;  /* 0x0000003d3e00720b */ /* 0x000fe40003f5c000 */
[----:B------:R-:W-:Y:S02]  /*34b0*/  LOP3.LUT R59, R39, R59, R64, 0xfe, !PT ;  /* 0x0000003b273b7212 */ /* 0x000fe400078efe40 */
[----:B------:R-:W-:-:S02]  /*34c0*/  SEL R39, RZ, 0x10000, P5 ;  /* 0x00010000ff277807 */ /* 0x000fc40002800000 */
[----:B------:R-:W-:Y:S02]  /*34d0*/  SEL R64, RZ, 0x100, P4 ;  /* 0x00000100ff407807 */ /* 0x000fe40002000000 */
[----:B------:R-:W-:Y:S02]  /*34e0*/  SEL R60, RZ, 0x1000000, P2 ;  /* 0x01000000ff3c7807 */ /* 0x000fe40001000000 */
[----:B------:R-:W-:Y:S01]  /*34f0*/  FSEL R57, R57, RZ, !P2 ;  /* 0x000000ff39397208 */ /* 0x000fe20005000000 */
[----:B0-----:R-:W-:Y:S01]  /*3500*/  IMAD.WIDE.U32 R42, R55, 0x8, R42 ;  /* 0x00000008372a7825 */ /* 0x001fe200078e002a */
[----:B------:R-:W-:Y:S02]  /*3510*/  LOP3.LUT R64, R64, R60, R39, 0xfe, !PT ;  /* 0x0000003c40407212 */ /* 0x000fe400078efe27 */
[----:B------:R-:W-:Y:S02]  /*3520*/  SHF.L.U32 R60, R49, 0x10, RZ ;  /* 0x00000010313c7819 */ /* 0x000fe400000006ff */
[----:B------:R-:W-:-:S03]  /*3530*/  SEL R62, RZ, 0x1, P6 ;  /* 0x00000001ff3e7807 */ /* 0x000fc60003000000 */
[----:B------:R-:W-:Y:S01]  /*3540*/  FMUL.FTZ R39, R57, R60 ;  /* 0x0000003c39277220 */ /* 0x000fe20000410000 */
[----:B------:R-:W-:Y:S01]  /*3550*/  SEL R57, RZ, 0x1, P3 ;  /* 0x00000001ff397807 */ /* 0x000fe20001800000 */
[----:B-1----:R-:W-:Y:S01]  /*3560*/  IMAD.WIDE.U32 R40, R55, 0x20, R40 ;  /* 0x0000002037287825 */ /* 0x002fe200078e0028 */
[----:B------:R-:W-:-:S03]  /*3570*/  LOP3.LUT R60, R59, R62, RZ, 0xfc, !PT ;  /* 0x0000003e3b3c7212 */ /* 0x000fc600078efcff */
[----:B------:R-:W-:Y:S01]  /*3580*/  @P1 FADD.FTZ R39, R31, R39 ;  /* 0x000000271f271221 */ /* 0x000fe20000010000 */
[----:B------:R-:W-:Y:S01]  /*3590*/  LOP3.LUT R61, R64, R57, RZ, 0xfc, !PT ;  /* 0x00000039403d7212 */ /* 0x000fe200078efcff */
[----:B------:R0:W-:Y:S04]  /*35a0*/  STG.E.128 desc[UR8][R40.64], R32 ;  /* 0x0000002028007986 */ /* 0x0001e8000c101d08 */
[----:B------:R0:W-:Y:S04]  /*35b0*/  STG.E.128 desc[UR8][R40.64+0x10], R36 ;  /* 0x0000102428007986 */ /* 0x0001e8000c101d08 */
[----:B------:R0:W-:Y:S02]  /*35c0*/  STG.E.64 desc[UR8][R42.64], R60 ;  /* 0x0000003c2a007986 */ /* 0x0001e4000c101b08 */
.L_x_3051:
[----:B------:R-:W-:Y:S05]  /*35d0*/  BSYNC.RECONVERGENT B0 ;  /* 0x0000000000007941 */ /* 0x000fea0003800200 */
.L_x_3050:
        /* <DEDUP_REMOVED lines=53> */
.L_x_3107:
        /* <DEDUP_REMOVED lines=21> */
[----:B------:R-:W-:-:S03]  /*3a80*/  SHF.L.U32 R61, R11, 0x10, RZ ;  /* 0x000000100b3d7819 */ /* 0x000fc600000006ff */
[--C-:B------:R-:W-:Y:S01]  /*3a90*/  FADD.FTZ R40, R32, -R59.reuse ;  /* 0x8000003b20287221 */ /* 0x100fe20000010000 */
[--C-:B------:R-:W-:Y:S01]  /*3aa0*/  FADD.FTZ R42, R33, -R59.reuse ;  /* 0x8000003b212a7221 */ /* 0x100fe20000010000 */
[----:B------:R-:W-:Y:S02]  /*3ab0*/  FADD.FTZ R60, R39, -R59 ;  /* 0x8000003b273c7221 */ /* 0x000fe40000010000 */
[C---:B------:R-:W-:Y:S01]  /*3ac0*/  FMUL.FTZ R40, R57.reuse, R40 ;  /* 0x0000002839287220 */ /* 0x040fe20000410000 */
[C---:B------:R-:W-:Y:S01]  /*3ad0*/  FMUL.FTZ R42, R57.reuse, R42 ;  /* 0x0000002a392a7220 */ /* 0x040fe20000410000 */
[----:B------:R-:W-:Y:S02]  /*3ae0*/  FMUL.FTZ R60, R57, R60 ;  /* 0x0000003c393c7220 */ /* 0x000fe40000410000 */
[----:B------:R-:W-:Y:S01]  /*3af0*/  FFMA.FTZ R62, R40, R41, R43 ;  /* 0x00000029283e7223 */ /* 0x000fe2000001002b */
[----:B------:R-:W-:Y:S01]  /*3b00*/  FADD.FTZ R40, R34, -R59 ;  /* 0x8000003b22287221 */ /* 0x000fe20000010000 */
[----:B------:R-:W-:Y:S01]  /*3b10*/  SHF.L.U32 R43, R13, 0x10, RZ ;  /* 0x000000100d2b7819 */ /* 0x000fe200000006ff */
[----:B------:R-:W-:-:S02]  /*3b20*/  IMAD.U32 R41, R17, 0x10000, RZ ;  /* 0x0001000011297824 */ /* 0x000fc400078e00ff */
[----:B------:R-:W-:Y:S01]  /*3b30*/  FFMA.FTZ R63, R42, R63, R61 ;  /* 0x0000003f2a3f7223 */ /* 0x000fe2000001003d */
[----:B------:R-:W-:Y:S01]  /*3b40*/  FMUL.FTZ R40, R57, R40 ;  /* 0x0000002839287220 */ /* 0x000fe20000410000 */
[----:B------:R-:W-:Y:S01]  /*3b50*/  FADD.FTZ R42, R35, -R59 ;  /* 0x8000003b232a7221 */ /* 0x000fe20000010000 */
[----:B------:R-:W-:Y:S02]  /*3b60*/  IMAD.U32 R61, R46, 0x10000, RZ ;  /* 0x000100002e3d7824 */ /* 0x000fe400078e00ff */
[----:B------:R-:W-:Y:S01]  /*3b70*/  FFMA.FTZ R64, R40, R41, R43 ;  /* 0x0000002928407223 */ /* 0x000fe2000001002b */
[----:B------:R-:W-:Y:S01]  /*3b80*/  SHF.L.U32 R41, R10, 0x10, RZ ;  /* 0x000000100a297819 */ /* 0x000fe200000006ff */
[C---:B------:R-:W-:Y:S01]  /*3b90*/  FMUL.FTZ R42, R57.reuse, R42 ;  /* 0x0000002a392a7220 */ /* 0x040fe20000410000 */
[----:B------:R-:W-:Y:S01]  /*3ba0*/  FADD.FTZ R40, R36, -R59 ;  /* 0x8000003b24287221 */ /* 0x000fe20000010000 */
[----:B------:R-:W-:Y:S02]  /*3bb0*/  SHF.L.U32 R43, R14, 0x10, RZ ;  /* 0x000000100e2b7819 */ /* 0x000fe400000006ff */
[----:B------:R-:W-:Y:S01]  /*3bc0*/  FFMA.FTZ R65, R42, R65, R41 ;  /* 0x000000412a417223 */ /* 0x000fe20000010029 */
[----:B------:R-:W-:Y:S01]  /*3bd0*/  FMUL.FTZ R40, R57, R40 ;  /* 0x0000002839287220 */ /* 0x000fe20000410000 */
[----:B------:R-:W-:-:S04]  /*3be0*/  IMAD.U32 R41, R18, 0x10000, RZ ;  /* 0x0001000012297824 */ /* 0x000fc800078e00ff */
[----:B------:R-:W-:Y:S01]  /*3bf0*/  FFMA.FTZ R42, R40, R41, R43 ;  /* 0x00000029282a7223 */ /* 0x000fe2000001002b */
[----:B------:R-:W-:Y:S01]  /*3c00*/  FADD.FTZ R40, R37, -R59 ;  /* 0x8000003b25287221 */ /* 0x000fe20000010000 */
[----:B------:R-:W-:Y:S02]  /*3c10*/  SHF.L.U32 R41, R9, 0x10, RZ ;  /* 0x0000001009297819 */ /* 0x000fe400000006ff */
[----:B------:R-:W-:Y:S01]  /*3c20*/  SHF.L.U32 R43, R15, 0x10, RZ ;  /* 0x000000100f2b7819 */ /* 0x000fe200000006ff */
[----:B------:R-:W-:-:S04]  /*3c30*/  FMUL.FTZ R40, R57, R40 ;  /* 0x0000002839287220 */ /* 0x000fc80000410000 */
[----:B------:R-:W-:Y:S01]  /*3c40*/  FFMA.FTZ R61, R40, R61, R41 ;  /* 0x0000003d283d7223 */ /* 0x000fe20000010029 */
[----:B------:R-:W-:Y:S01]  /*3c50*/  FADD.FTZ R40, R38, -R59 ;  /* 0x8000003b26287221 */ /* 0x000fe20000010000 */
[----:B------:R-:W-:Y:S01]  /*3c60*/  IMAD.U32 R41, R19, 0x10000, RZ ;  /* 0x0001000013297824 */ /* 0x000fe200078e00ff */
[----:B------:R-:W-:Y:S02]  /*3c70*/  SHF.L.U32 R59, R8, 0x10, RZ ;  /* 0x00000010083b7819 */ /* 0x000fe400000006ff */
[----:B------:R-:W-:Y:S01]  /*3c80*/  FMUL.FTZ R40, R57, R40 ;  /* 0x0000002839287220 */ /* 0x000fe20000410000 */
[----:B------:R-:W-:Y:S01]  /*3c90*/  IMAD.U32 R57, R45, 0x10000, RZ ;  /* 0x000100002d397824 */ /* 0x000fe200078e00ff */
[----:B------:R-:W-:Y:S02]  /*3ca0*/  F2FP.BF16.F32.PACK_AB R42, R61, R42 ;  /* 0x0000002a3d2a723e */ /* 0x000fe400000010ff */
[----:B------:R-:W-:Y:S01]  /*3cb0*/  FFMA.FTZ R43, R40, R41, R43 ;  /* 0x00000029282b7223 */ /* 0x000fe2000001002b */
[----:B------:R-:W-:Y:S01]  /*3cc0*/  FFMA.FTZ R60, R60, R57, R59 ;  /* 0x000000393c3c7223 */ /* 0x000fe2000001003b */
[----:B------:R-:W0:Y:S04]  /*3cd0*/  LDC.64 R40, c[0x0][0x428] ;  /* 0x00010a00ff287b82 */ /* 0x000e280000000a00 */
[----:B------:R-:W-:Y:S01]  /*3ce0*/  F2FP.BF16.F32.PACK_AB R43, R60, R43 ;  /* 0x0000002b3c2b723e */ /* 0x000fe200000010ff */
[----:B0-----:R-:W-:Y:S01]  /*3cf0*/  IMAD.WIDE.U32 R60, R55, 0x10, R40 ;  /* 0x00000010373c7825 */ /* 0x001fe200078e0028 */
[----:B------:R-:W-:-:S02]  /*3d00*/  F2FP.BF16.F32.PACK_AB R41, R65, R64 ;  /* 0x000000404129723e */ /* 0x000fc400000010ff */
[----:B------:R-:W-:-:S05]  /*3d10*/  F2FP.BF16.F32.PACK_AB R40, R63, R62 ;  /* 0x0000003e3f28723e */ /* 0x000fca00000010ff */
[----:B------:R1:W-:Y:S02]  /*3d20*/  STG.E.128 desc[UR8][R60.64], R40 ;  /* 0x000000283c007986 */ /* 0x0003e4000c101d08 */
.L_x_3094:
[----:B------:R-:W-:Y:S05]  /*3d30*/  BSYNC.RECONVERGENT B0 ;  /* 0x0000000000007941 */ /* 0x000fea0003800200 */
.L_x_3093:
[----:B01----:R-:W0:Y:S02]  /*3d40*/  LDC.64 R40, c[0x0][0x380] ;  /* 0x0000e000ff287b82 */ /* 0x003e240000000a00 */
[----:B0-----:R-:W-:-:S05]  /*3d50*/  IMAD R4, R40, 0x4, R4 ;  /* 0x0000000428047824 */ /* 0x001fca00078e0204 */
[----:B------:R-:W-:-:S13]  /*3d60*/  ISETP.GE.AND P0, PT, R4, R41, PT ;  /* 0x000000290400720c */ /* 0x000fda0003f06270 */
[----:B------:R-:W-:Y:S05]  /*3d70*/  @!P0 BRA `(.L_x_3095) ;  /* 0xffffffcc00108947 */ /* 0x000fea000383ffff */
[----:B------:R-:W-:Y:S05]  /*3d80*/  BSYNC B1 ;  /* 0x0000000000017941 */ /* 0x000fea0003800000 */
.L_x_3049:
[----:B------:R-:W-:Y:S05]  /*3d90*/  EXIT ;  /* 0x000000000000794d */ /* 0x000fea0003800000 */
.L_x_3092:
        /* <DEDUP_REMOVED lines=8> */
.L_x_3097:
[----:B------:R-:W-:Y:S05]  /*3e20*/  BSYNC B0 ;  /* 0x0000000000007941 */ /* 0x000fea0003800000 */
.L_x_3096:
        /* <DEDUP_REMOVED lines=9> */
.L_x_3098:
[----:B------:R-:W-:Y:S02]  /*3ec0*/  IMAD.MOV.U32 R65, RZ, RZ, 0x4 ;  /* 0x00000004ff417424 */ /* 0x000fe400078e00ff */
[----:B------:R-:W-:-:S04]  /*3ed0*/  IMAD.MOV.U32 R41, RZ, RZ, R61 ;  /* 0x000000ffff297224 */ /* 0x000fc800078e003d */
[----:B------:R-:W-:-:S05]  /*3ee0*/  FADD.FTZ R43, R42, R41 ;  /* 0x000000292a2b7221 */ /* 0x000fca0000010000 */
[----:B------:R-:W-:-:S07]  /*3ef0*/  MOV R64, R43 ;  /* 0x0000002b00407202 */ /* 0x000fce0000000f00 */
[----:B------:R-:W-:Y:S05]  /*3f00*/  WARPSYNC.COLLECTIVE R63, `(.L_x_3099) ;  /* 0x000000003f087348 */ /* 0x000fea0003c00000 */
[----:B------:R0:W1:Y:S02]  /*3f10*/  SHFL.BFLY P3, R61, R64, R65, R66 ;  /* 0x0c000041403d7389 */ /* 0x0000640000060042 */
[----:B01----:R-:W-:Y:S05]  /*3f20*/  ENDCOLLECTIVE ;  /* 0x000000000000791b */ /* 0x003fea0003800000 */
.L_x_3099:
[----:B------:R-:W-:Y:S01]  /*3f30*/  HFMA2 R65, -RZ, RZ, 0, 4.76837158203125e-07 ;  /* 0x00000008ff417431 */ /* 0x000fe200000001ff */
[----:B------:R-:W-:-:S05]  /*3f40*/  MOV R60, R61 ;  /* 0x0000003d003c7202 */ /* 0x000fca0000000f00 */
[----:B------:R-:W-:-:S04]  /*3f50*/  FADD.FTZ R60, R43, R60 ;  /* 0x0000003c2b3c7221 */ /* 0x000fc80000010000 */
[----:B------:R-:W-:-:S07]  /*3f60*/  IMAD.MOV.U32 R64, RZ, RZ, R60 ;  /* 0x000000ffff407224 */ /* 0x000fce00078e003c */
[----:B------:R-:W-:Y:S05]  /*3f70*/  WARPSYNC.COLLECTIVE R63, `(.L_x_3100) ;  /* 0x000000003f087348 */ /* 0x000fea0003c00000 */
[----:B------:R0:W1:Y:S02]  /*3f80*/  SHFL.BFLY P3, R61, R64, R65, R66 ;  /* 0x0c000041403d7389 */ /* 0x0000640000060042 */
[----:B01----:R-:W-:Y:S05]  /*3f90*/  ENDCOLLECTIVE ;  /* 0x000000000000791b */ /* 0x003fea0003800000 */
.L_x_3100:
        /* <DEDUP_REMOVED lines=8> */
.L_x_3101:
        /* <DEDUP_REMOVED lines=26> */
.L_x_3102:
[----:B------:R-:W-:Y:S02]  /*41c0*/  HFMA2 R65, -RZ, RZ, 0, 1.1920928955078125e-07 ;  /* 0x00000002ff417431 */ /* 0x000fe400000001ff */
[----:B------:R-:W-:-:S04]  /*41d0*/  IMAD.MOV.U32 R43, RZ, RZ, R61 ;  /* 0x000000ffff2b7224 */ /* 0x000fc800078e003d */
[----:B------:R-:W-:-:S05]  /*41e0*/  FADD.FTZ R43, R40, R43 ;  /* 0x0000002b282b7221 */ /* 0x000fca0000010000 */
[----:B------:R-:W-:-:S07]  /*41f0*/  MOV R64, R43 ;  /* 0x0000002b00407202 */ /* 0x000fce0000000f00 */
[----:B------:R-:W-:Y:S05]  /*4200*/  WARPSYNC.COLLECTIVE R63, `(.L_x_3103) ;  /* 0x000000003f087348 */ /* 0x000fea0003c00000 */
[----:B------:R0:W1:Y:S02]  /*4210*/  SHFL.BFLY P3, R61, R64, R65, R66 ;  /* 0x0c000041403d7389 */ /* 0x0000640000060042 */
[----:B01----:R-:W-:Y:S05]  /*4220*/  ENDCOLLECTIVE ;  /* 0x000000000000791b */ /* 0x003fea0003800000 */
.L_x_3103:
[----:B------:R-:W-:Y:S02]  /*4230*/  HFMA2 R65, -RZ, RZ, 0, 2.384185791015625e-07 ;  /* 0x00000004ff417431 */ /* 0x000fe400000001ff */
[----:B------:R-:W-:-:S04]  /*4240*/  IMAD.MOV.U32 R42, RZ, RZ, R61 ;  /* 0x000000ffff2a7224 */ /* 0x000fc800078e003d */
[----:B------:R-:W-:-:S05]  /*4250*/  FADD.FTZ R42, R43, R42 ;  /* 0x0000002a2b2a7221 */ /* 0x000fca0000010000 */
[----:B------:R-:W-:-:S07]  /*4260*/  MOV R64, R42 ;  /* 0x0000002a00407202 */ /* 0x000fce0000000f00 */
[----:B------:R-:W-:Y:S05]  /*4270*/  WARPSYNC.COLLECTIVE R63, `(.L_x_3104) ;  /* 0x000000003f087348 */ /* 0x000fea0003c00000 */
[----:B------:R0:W1:Y:S02]  /*4280*/  SHFL.BFLY P3, R61, R64, R65, R66 ;  /* 0x0c000041403d7389 */ /* 0x0000640000060042 */
[----:B01----:R-:W-:Y:S05]  /*4290*/  ENDCOLLECTIVE ;  /* 0x000000000000791b */ /* 0x003fea0003800000 */
.L_x_3104:
[----:B------:R-:W-:Y:S02]  /*42a0*/  HFMA2 R65, -RZ, RZ, 0, 4.76837158203125e-07 ;  /* 0x00000008ff417431 */ /* 0x000fe400000001ff */
[----:B------:R-:W-:-:S04]  /*42b0*/  IMAD.MOV.U32 R57, RZ, RZ, R61 ;  /* 0x000000ffff397224 */ /* 0x000fc800078e003d */
[----:B------:R-:W-:-:S05]  /*42c0*/  FADD.FTZ R57, R42, R57 ;  /* 0x000000392a397221 */ /* 0x000fca0000010000 */
[----:B------:R-:W-:-:S07]  /*42d0*/  MOV R64, R57 ;  /* 0x0000003900407202 */ /* 0x000fce0000000f00 */
[----:B------:R-:W-:Y:S05]  /*42e0*/  WARPSYNC.COLLECTIVE R63, `(.L_x_3105) ;  /* 0x000000003f087348 */ /* 0x000fea0003c00000 */
[----:B------:R0:W1:Y:S02]  /*42f0*/  SHFL.BFLY P3, R61, R64, R65, R66 ;  /* 0x0c000041403d7389 */ /* 0x0000640000060042 */
[----:B01----:R-:W-:Y:S05]  /*4300*/  ENDCOLLECTIVE ;  /* 0x000000000000791b */ /* 0x003fea0003800000 */
.L_x_3105:
[----:B------:R-:W-:Y:S02]  /*4310*/  HFMA2 R65, -RZ, RZ, 0, 9.5367431640625e-07 ;  /* 0x00000010ff417431 */ /* 0x000fe400000001ff */
[----:B------:R-:W-:-:S04]  /*4320*/  IMAD.MOV.U32 R60, RZ, RZ, R61 ;  /* 0x000000ffff3c7224 */ /* 0x000fc800078e003d */
[----:B------:R-:W-:-:S05]  /*4330*/  FADD.FTZ R60, R57, R60 ;  /* 0x0000003c393c7221 */ /* 0x000fca0000010000 */
[----:B------:R-:W-:-:S07]  /*4340*/  MOV R64, R60 ;  /* 0x0000003c00407202 */ /* 0x000fce0000000f00 */
[----:B------:R-:W-:Y:S05]  /*4350*/  WARPSYNC.COLLECTIVE R63, `(.L_x_3106) ;  /* 0x000000003f087348 */ /* 0x000fea0003c00000 */
[----:B------:R0:W1:Y:S02]  /*4360*/  SHFL.BFLY P3, R61, R64, R65, R66 ;  /* 0x0c000041403d7389 */ /* 0x0000640000060042 */
[----:B01----:R-:W-:Y:S05]  /*4370*/  ENDCOLLECTIVE ;  /* 0x000000000000791b */ /* 0x003fea0003800000 */
.L_x_3106:
[----:B------:R-:W-:Y:S05]  /*4380*/  BRA `(.L_x_3107) ;  /* 0xfffffff400687947 */ /* 0x000fea000383ffff */
.L_x_3108:
        /* <DEDUP_REMOVED lines=15> */
.L_x_9095:


//--------------------- .text._ZN10layer_norm13ln_fwd_kernelINS_13Kernel_traitsI13__nv_bfloat16S2_fS2_fjLj256ELj1ELj4ELj1ELj16ENS_18Kernel_traits_baseILj256ES2_S2_fS2_fjLj128EEEEELb1ELb1ELb0ELb1EEEvNS_9FwdParamsE --------------------------
	.section	.text._ZN10layer_norm13ln_fwd_kernelINS_13Kernel_traitsI13__nv_bfloat16S2_fS2_fjLj256ELj1ELj4ELj1ELj16ENS_18Kernel_traits_baseILj256ES2_S2_fS2_fjLj128EEEEELb1ELb1ELb0ELb1EEEvNS_9FwdParamsE,"ax",@progbits
	.align	128
        .global         _ZN10layer_norm13ln_fwd_kernelINS_13Kernel_traitsI13__nv_bfloat16S2_fS2_fjLj256ELj1ELj4ELj1ELj16ENS_18Kernel_traits_baseILj256ES2_S2_fS2_fjLj128EEEEELb1ELb1ELb0ELb1EEEvNS_9FwdParamsE
        .type           _ZN10layer_norm13ln_fwd_kernelINS_13Kernel_traitsI13__nv_bfloat16S2_fS2_fjLj256ELj1ELj4ELj1ELj16ENS_18Kernel_traits_baseILj256ES2_S2_fS2_fjLj128EEEEELb1ELb1ELb0ELb1EEEvNS_9FwdParamsE,@function
        .size           _ZN10layer_norm13ln_fwd_kernelINS_13Kernel_traitsI13__nv_bfloat16S2_fS2_fjLj256ELj1ELj4ELj1ELj16ENS_18Kernel_traits_baseILj256ES2_S2_fS2_fjLj128EEEEELb1ELb1ELb0ELb1EEEvNS_9FwdParamsE,(.L_x_9096 - _ZN10layer_norm13ln_fwd_kernelINS_13Kernel_traitsI13__nv_bfloat16S2_fS2_fjLj256ELj1ELj4ELj1ELj16ENS_18Kernel_traits_baseILj256ES2_S2_fS2_fjLj128EEEEELb1ELb1ELb0ELb1EEEvNS_9FwdParamsE)
        .other          _ZN10layer_norm13ln_fwd_kernelINS_13Kernel_traitsI13__nv_bfloat16S2_fS2_fjLj256ELj1ELj4ELj1ELj16ENS_18Kernel_traits_baseILj256ES2_S2_fS2_fjLj128EEEEELb1ELb1ELb0ELb1EEEvNS_9FwdParamsE,@"STO_CUDA_ENTRY STV_DEFAULT"
_ZN10layer_norm13ln_fwd_kernelINS_13Kernel_traitsI13__nv_bfloat16S2_fS2_fjLj256ELj1ELj4ELj1ELj16ENS_18Kernel_traits_baseILj256ES2_S2_fS2_fjLj128EEEEELb1ELb1ELb0ELb1EEEvNS_9FwdParamsE:
.text._ZN10layer_norm13ln_fwd_kernelINS_13Kernel_traitsI13__nv_bfloat16S2_fS2_fjLj256ELj1ELj4ELj1ELj16ENS_18Kernel_traits_baseILj256ES2_S2_fS2_fjLj128EEEEELb1ELb1ELb0ELb1EEEvNS_9FwdParamsE:
[----:B------:R-:W-:Y:S01]  /*0000*/  LDC R1, c[0x0][0x37c] ;  /* 0x0000df00ff017b82 */ /* 0x000fe20000000800 */
[----:B------:R-:W0:Y:S01]  /*0010*/  LDCU.64 UR10, c[0x0][0x438] ;  /* 0x00008700ff0a77ac */ /* 0x000e220008000a00 */
[----:B------:R-:W1:Y:S01]  /*0020*/  S2R R8, SR_TID.X ;  /* 0x0000000000087919 */ /* 0x000e620000002100 */
[----:B------:R-:W2:Y:S01]  /*0030*/  LDCU.U8 UR4, c[0x0][0x464] ;  /* 0x00008c80ff0477ac */ /* 0x000ea20008000000 */
[----:B------:R-:W3:Y:S01]  /*0040*/  LDCU.64 UR6, c[0x0][0x450] ;  /* 0x00008a00ff0677ac */ /* 0x000ee20008000a00 */
[----:B------:R-:W4:Y:S01]  /*0050*/  LDCU.64 UR8, c[0x0][0x358] ;  /* 0x00006b00ff0877ac */ /* 0x000f220008000a00 */
[----:B0-----:R-:W-:Y:S02]  /*0060*/  ISETP.NE.U32.AND P0, PT, RZ, UR10, PT ;  /* 0x0000000aff007c0c */ /* 0x001fe4000bf05070 */
[----:B------:R-:W0:Y:S01]  /*0070*/  S2UR UR5, SR_CTAID.X ;  /* 0x00000000000579c3 */ /* 0x000e220000002500 */
[----:B------:R-:W0:Y:S01]  /*0080*/  LDCU UR10, c[0x0][0x384] ;  /* 0x00007080ff0a77ac */ /* 0x000e220008000800 */
[----:B------:R-:W-:-:S02]  /*0090*/  ISETP.NE.AND.EX P0, PT, RZ, UR11, PT, P0 ;  /* 0x0000000bff007c0c */ /* 0x000fc4000bf05300 */
[----:B--2---:R-:W-:Y:S02]  /*00a0*/  ISETP.NE.AND P1, PT, RZ, UR4, PT ;  /* 0x00000004ff007c0c */ /* 0x004fe4000bf25270 */
[----:B---3--:R-:W-:Y:S01]  /*00b0*/  MOV R2, UR6 ;  /* 0x0000000600027c02 */ /* 0x008fe20008000f00 */
[----:B------:R-:W-:-:S08]  /*00c0*/  IMAD.U32 R3, RZ, RZ, UR7 ;  /* 0x00000007ff037e24 */ /* 0x000fd0000f8e00ff */
[----:B------:R-:W2:Y:S01]  /*00d0*/  @P0 LDC.64 R6, c[0x0][0x438] ;  /* 0x00010e00ff060b82 */ /* 0x000ea20000000a00 */
[----:B-1----:R-:W-:Y:S01]  /*00e0*/  LOP3.LUT R10, R8, 0x1f, RZ, 0xc0, !PT ;  /* 0x0000001f080a7812 */ /* 0x002fe200078ec0ff */
[----:B----4-:R-:W3:Y:S01]  /*00f0*/  @P1 LDG.E.64 R2, desc[UR8][R2.64] ;  /* 0x0000000802021981 */ /* 0x010ee2000c1e1b00 */
[----:B------:R-:W-:Y:S02]  /*0100*/  @!P0 CS2R R12, SRZ ;  /* 0x00000000000c8805 */ /* 0x000fe4000001ff00 */
[----:B------:R-:W-:-:S03]  /*0110*/  @!P0 CS2R R14, SRZ ;  /* 0x00000000000e8805 */ /* 0x000fc6000001ff00 */
[----:B------:R-:W1:Y:S08]  /*0120*/  LDC R19, c[0x0][0x45c] ;  /* 0x00011700ff137b82 */ /* 0x000e700000000800 */
[----:B------:R-:W4:Y:S01]  /*0130*/  LDC R16, c[0x0][0x458] ;  /* 0x00011600ff107b82 */ /* 0x000f220000000800 */
[----:B--2---:R-:W-:-:S05]  /*0140*/  @P0 IMAD.WIDE.U32 R6, R10, 0x10, R6 ;  /* 0x000000100a060825 */ /* 0x004fca00078e0006 */
[----:B------:R-:W5:Y:S02]  /*0150*/  @P0 LDG.E.128 R12, desc[UR8][R6.64] ;  /* 0x00000008060c0981 */ /* 0x000f64000c1e1d00 */
[----:B------:R-:W2:Y:S01]  /*0160*/  LDC R9, c[0x0][0x360] ;  /* 0x0000d800ff097b82 */ /* 0x000ea20000000800 */
[----:B0-----:R-:W-:Y:S01]  /*0170*/  USHF.L.U32 UR4, UR5, 0x2, URZ ;  /* 0x0000000205047899 */ /* 0x001fe200080006ff */
[----:B------:R-:W-:Y:S02]  /*0180*/  SHF.R.U32.HI R0, RZ, 0x5, R8 ;  /* 0x00000005ff007819 */ /* 0x000fe40000011608 */
[----:B-1----:R-:W-:-:S03]  /*0190*/  @P1 MOV R17, R19 ;  /* 0x0000001300111202 */ /* 0x002fc60000000f00 */
[----:B------:R-:W-:Y:S02]  /*01a0*/  LOP3.LUT R0, R0, UR4, RZ, 0xfc, !PT ;  /* 0x0000000400007c12 */ /* 0x000fe4000f8efcff */
[----:B----4-:R2:W5:Y:S02]  /*01b0*/  @P1 LDG.E.64 R4, desc[UR8][R16.64] ;  /* 0x0000000810041981 */ /* 0x010564000c1e1b00 */
[----:B------:R-:W-:Y:S01]  /*01c0*/  ISETP.GE.AND P2, PT, R0, UR10, PT ;  /* 0x0000000a00007c0c */ /* 0x000fe2000bf46270 */
[----:B--2---:R-:W-:Y:S01]  /*01d0*/  IMAD R17, R9, UR5, R8 ;  /* 0x0000000509117c24 */ /* 0x004fe2000f8e0208 */
[----:B---3--:R-:W-:Y:S02]  /*01e0*/  @P1 R2UR UR6, R2 ;  /* 0x00000000020612ca */ /* 0x008fe400000e0000 */
[----:B------:R-:W-:-:S09]  /*01f0*/  @P1 R2UR UR7, R3 ;  /* 0x00000000030712ca */ /* 0x000fd200000e0000 */
[----:B------:R-:W-:Y:S06]  /*0200*/  @P2 EXIT ;  /* 0x000000000000294d */ /* 0x000fec0003800000 */
[----:B------:R-:W0:Y:S08]  /*0210*/  LDC.64 R56, c[0x0][0x3e8] ;  /* 0x0000fa00ff387b82 */ /* 0x000e300000000a00 */
[----:B------:R-:W1:Y:S08]  /*0220*/  LDC.64 R8, c[0x0][0x3d0] ;  /* 0x0000f400ff087b82 */ /* 0x000e700000000a00 */
[----:B------:R-:W2:Y:S01]  /*0230*/  @P1 LDC R3, c[0x0][0x460] ;  /* 0x00011800ff031b82 */ /* 0x000ea20000000800 */
[----:B------:R-:W-:Y:S01]  /*0240*/  MOV R2, R17 ;  /* 0x0000001100027202 */ /* 0x000fe20000000f00 */
        /* <DEDUP_REMOVED lines=14> */
[----:B------:R-:W-:Y:S01]  /*0330*/  IMAD R18, R2, -0x326172a9, RZ ;  /* 0xcd9e8d5702127824 */ /* 0x000fe200078e02ff */
[----:B--2--5:R-:W-:Y:S01]  /*0340*/  @P1 IADD3 R16, P0, PT, R4, R3, RZ ;  /* 0x0000000304101210 */ /* 0x024fe20007f1e0ff */
[----:B------:R-:W-:Y:S01]  /*0350*/  UIADD3 UR24, UPT, UPT, UR6, -0x4ab325aa, URZ ;  /* 0xb54cda5606187890 */ /* 0x000fe2000fffe0ff */
[----:B------:R-:W-:Y:S01]  /*0360*/  PRMT R28, R13, 0x7632, R28 ;  /* 0x000076320d1c7816 */ /* 0x000fe2000000001c */
[----:B------:R-:W-:Y:S01]  /*0370*/  UIADD3 UR25, UPT, UPT, UR7, 0x646e171e, URZ ;  /* 0x646e171e07197890 */ /* 0x000fe2000fffe0ff */
[----:B------:R-:W-:Y:S01]  /*0380*/  PRMT R29, R12, 0x7632, R29 ;  /* 0x000076320c1d7816 */ /* 0x000fe2000000001d */
[----:B------:R-:W-:Y:S01]  /*0390*/  @P1 IMAD.X R19, RZ, RZ, R5, P0 ;  /* 0x000000ffff131224 */ /* 0x000fe200000e0605 */
[----:B------:R-:W0:Y:S01]  /*03a0*/  LDCU.64 UR4, c[0x0][0x3e0] ;  /* 0x00007c00ff0477ac */ /* 0x000e220008000a00 */
[----:B------:R-:W-:Y:S01]  /*03b0*/  IMAD.HI.U32 R5, R2, -0x326172a9, RZ ;  /* 0xcd9e8d5702057827 */ /* 0x000fe200078e00ff */
[----:B------:R-:W-:Y:S01]  /*03c0*/  BSSY B0, `(.L_x_3109) ;  /* 0x0000383000007945 */ /* 0x000fe20003800000 */
[----:B------:R-:W-:Y:S01]  /*03d0*/  SHF.L.U32 R60, R12, 0x10, RZ ;  /* 0x000000100c3c7819 */ /* 0x000fe200000006ff */
[----:B------:R-:W-:Y:S01]  /*03e0*/  UIADD3 UR27, UPT, UPT, UR7, 0x1fd5c5a3, URZ ;  /* 0x1fd5c5a3071b7890 */ /* 0x000fe2000fffe0ff */
[C-C-:B------:R-:W-:Y:S01]  /*03f0*/  SHF.R.U64 R3, R16.reuse, 0x2, R19.reuse ;  /* 0x0000000210037819 */ /* 0x140fe20000001213 */
[----:B------:R-:W-:Y:S01]  /*0400*/  UIADD3 UR26, UPT, UPT, UR6, 0x5384540f, URZ ;  /* 0x5384540f061a7890 */ /* 0x000fe2000fffe0ff */
[----:B------:R-:W-:Y:S01]  /*0410*/  SHF.R.U32.HI R4, RZ, 0x2, R19 ;  /* 0x00000002ff047819 */ /* 0x000fe20000011613 */
[----:B------:R-:W-:Y:S01]  /*0420*/  UIADD3 UR28, UPT, UPT, UR6, -0xe443238, URZ ;  /* 0xf1bbcdc8061c7890 */ /* 0x000fe2000fffe0ff */
[----:B------:R-:W-:Y:S01]  /*0430*/  LOP3.LUT R37, R16, 0x3, RZ, 0xc0, !PT ;  /* 0x0000000310257812 */ /* 0x000fe200078ec0ff */
[C---:B------:R-:W-:Y:S01]  /*0440*/  IMAD.HI.U32 R6, R3.reuse, -0x2daee0ad, RZ ;  /* 0xd2511f5303067827 */ /* 0x040fe200078e00ff */
[----:B------:R-:W-:Y:S01]  /*0450*/  LOP3.LUT R5, R4, UR6, R5, 0x96, !PT ;  /* 0x0000000604057c12 */ /* 0x000fe2000f8e9605 */
[----:B------:R-:W-:Y:S01]  /*0460*/  UIADD3 UR29, UPT, UPT, UR7, -0x24c28bd8, URZ ;  /* 0xdb3d7428071d7890 */ /* 0x000fe2000fffe0ff */
[----:B------:R-:W-:Y:S01]  /*0470*/  SHF.L.U32 R28, R28, 0x10, RZ ;  /* 0x000000101c1c7819 */ /* 0x000fe200000006ff */
[----:B------:R-:W-:Y:S01]  /*0480*/  IMAD R20, R3, -0x2daee0ad, RZ ;  /* 0xd2511f5303147824 */ /* 0x000fe200078e02ff */
[----:B------:R-:W-:Y:S01]  /*0490*/  LOP3.LUT R6, R6, UR7, RZ, 0x3c, !PT ;  /* 0x0000000706067c12 */ /* 0x000fe2000f8e3cff */
[----:B------:R-:W-:Y:S01]  /*04a0*/  IMAD.HI.U32 R17, R5, -0x2daee0ad, RZ ;  /* 0xd2511f5305117827 */ /* 0x000fe200078e00ff */
[----:B------:R-:W-:-:S02]  /*04b0*/  UIADD3 UR30, UPT, UPT, UR6, -0x700cb87f, URZ ;  /* 0x8ff34781061e7890 */ /* 0x000fc4000fffe0ff */
[----:B0-----:R-:W-:Y:S01]  /*04c0*/  UISETP.NE.U32.AND UP0, UPT, UR4, URZ, UPT ;  /* 0x000000ff0400728c */ /* 0x001fe2000bf05070 */
[----:B------:R-:W-:Y:S01]  /*04d0*/  IMAD.HI.U32 R7, R6, -0x326172a9, RZ ;  /* 0xcd9e8d5706077827 */ /* 0x000fe200078e00ff */
[----:B------:R-:W-:Y:S01]  /*04e0*/  LOP3.LUT R17, R20, UR15, R17, 0x96, !PT ;  /* 0x0000000f14117c12 */ /* 0x000fe2000f8e9611 */
[----:B------:R-:W0:Y:S02]  /*04f0*/  LDCU.U8 UR4, c[0x0][0x410] ;  /* 0x00008200ff0477ac */ /* 0x000e240008000000 */
[----:B------:R-:W-:Y:S01]  /*0500*/  IMAD R19, R6, -0x326172a9, RZ ;  /* 0xcd9e8d5706137824 */ /* 0x000fe200078e02ff */
[----:B------:R-:W-:Y:S01]  /*0510*/  LOP3.LUT R7, R18, UR14, R7, 0x96, !PT ;  /* 0x0000000e12077c12 */ /* 0x000fe2000f8e9607 */
[----:B------:R-:W-:Y:S01]  /*0520*/  IMAD.HI.U32 R6, R17, -0x326172a9, RZ ;  /* 0xcd9e8d5711067827 */ /* 0x000fe200078e00ff */
[----:B------:R-:W-:Y:S02]  /*0530*/  UIADD3 UR31, UPT, UPT, UR7, -0x695add53, URZ ;  /* 0x96a522ad071f7890 */ /* 0x000fe4000fffe0ff */
[----:B------:R-:W-:Y:S01]  /*0540*/  UISETP.NE.AND.EX UP0, UPT, UR5, URZ, UPT, UP0 ;  /* 0x000000ff0500728c */ /* 0x000fe2000bf05300 */
[----:B------:R-:W-:Y:S01]  /*0550*/  IMAD R18, R5, -0x2daee0ad, RZ ;  /* 0xd2511f5305127824 */ /* 0x000fe200078e02ff */
[----:B------:R-:W-:Y:S01]  /*0560*/  LOP3.LUT R6, R19, UR16, R6, 0x96, !PT ;  /* 0x0000001013067c12 */ /* 0x000fe2000f8e9606 */
[C---:B------:R-:W-:Y:S01]  /*0570*/  IMAD.HI.U32 R5, R7.reuse, -0x2daee0ad, RZ ;  /* 0xd2511f5307057827 */ /* 0x040fe200078e00ff */
[----:B------:R-:W1:Y:S03]  /*0580*/  LDCU UR12, c[0x0][0x388] ;  /* 0x00007100ff0c77ac */ /* 0x000e660008000800 */
[----:B------:R-:W-:Y:S01]  /*0590*/  IMAD R20, R7, -0x2daee0ad, RZ ;  /* 0xd2511f5307147824 */ /* 0x000fe200078e02ff */
[----:B------:R-:W-:Y:S01]  /*05a0*/  LOP3.LUT R5, R18, UR17, R5, 0x96, !PT ;  /* 0x0000001112057c12 */ /* 0x000fe2000f8e9605 */
[----:B------:R-:W-:Y:S01]  /*05b0*/  IMAD.HI.U32 R19, R6, -0x2daee0ad, RZ ;  /* 0xd2511f5306137827 */ /* 0x000fe200078e00ff */
[----:B------:R-:W2:Y:S03]  /*05c0*/  LDCU UR13, c[0x0][0x448] ;  /* 0x00008900ff0d77ac */ /* 0x000ea60008000800 */
[----:B------:R-:W-:Y:S01]  /*05d0*/  IMAD R18, R17, -0x326172a9, RZ ;  /* 0xcd9e8d5711127824 */ /* 0x000fe200078e02ff */
[----:B------:R-:W-:Y:S01]  /*05e0*/  LOP3.LUT R19, R20, UR19, R19, 0x96, !PT ;  /* 0x0000001314137c12 */ /* 0x000fe2000f8e9613 */
[C---:B------:R-:W-:Y:S01]  /*05f0*/  IMAD.HI.U32 R7, R5.reuse, -0x326172a9, RZ ;  /* 0xcd9e8d5705077827 */ /* 0x040fe200078e00ff */
[----:B------:R-:W1:Y:S03]  /*0600*/  LDCU.64 UR10, c[0x0][0x3a0] ;  /* 0x00007400ff0a77ac */ /* 0x000e660008000a00 */
        /* <DEDUP_REMOVED lines=31> */
[----:B------:R-:W-:Y:S02]  /*0800*/  LOP3.LUT R17, R18, UR28, R17, 0x96, !PT ;  /* 0x0000001c12117c12 */ /* 0x000fe4000f8e9611 */
[----:B------:R-:W-:Y:S01]  /*0810*/  PRMT R18, R15, 0x7632, R18 ;  /* 0x000076320f127816 */ /* 0x000fe20000000012 */
[----:B------:R-:W-:Y:S01]  /*0820*/  IMAD.U32 R7, R13, 0x10000, RZ ;  /* 0x000100000d077824 */ /* 0x000fe200078e00ff */
[----:B------:R-:W-:Y:S01]  /*0830*/  LOP3.LUT R40, R5, UR29, R40, 0x96, !PT ;  /* 0x0000001d05287c12 */ /* 0x000fe2000f8e9628 */
[----:B------:R-:W-:Y:S01]  /*0840*/  IMAD.U32 R5, R15, 0x10000, RZ ;  /* 0x000100000f057824 */ /* 0x000fe200078e00ff */
[----:B------:R-:W-:Y:S01]  /*0850*/  PRMT R15, R14, 0x7632, R15 ;  /* 0x000076320e0f7816 */ /* 0x000fe2000000000f */
[----:B------:R-:W-:-:S02]  /*0860*/  IMAD R13, R20, -0x326172a9, RZ ;  /* 0xcd9e8d57140d7824 */ /* 0x000fc400078e02ff */
[----:B------:R-:W-:Y:S02]  /*0870*/  IMAD R19, R19, -0x2daee0ad, RZ ;  /* 0xd2511f5313137824 */ /* 0x000fe400078e02ff */
[----:B------:R-:W-:-:S04]  /*0880*/  IMAD.HI.U32 R32, R17, -0x2daee0ad, RZ ;  /* 0xd2511f5311207827 */ /* 0x000fc800078e00ff */
[----:B------:R-:W-:Y:S01]  /*0890*/  IMAD.HI.U32 R36, R40, -0x326172a9, RZ ;  /* 0xcd9e8d5728247827 */ /* 0x000fe200078e00ff */
[----:B------:R-:W-:-:S03]  /*08a0*/  LOP3.LUT R32, R19, UR31, R32, 0x96, !PT ;  /* 0x0000001f13207c12 */ /* 0x000fc6000f8e9620 */
[----:B------:R-:W-:Y:S01]  /*08b0*/  IMAD.U32 R29, R29, 0x10000, RZ ;  /* 0x000100001d1d7824 */ /* 0x000fe200078e00ff */
[----:B------:R-:W-:Y:S01]  /*08c0*/  LOP3.LUT R36, R13, UR30, R36, 0x96, !PT ;  /* 0x0000001e0d247c12 */ /* 0x000fe2000f8e9624 */
[----:B------:R-:W-:Y:S01]  /*08d0*/  IMAD R40, R40, -0x326172a9, RZ ;  /* 0xcd9e8d5728287824 */ /* 0x000fe200078e02ff */
[----:B---3--:R-:W-:Y:S01]  /*08e0*/  PRMT R52, R57, 0x7632, R52 ;  /* 0x0000763239347816 */ /* 0x008fe20000000034 */
[----:B------:R-:W-:Y:S01]  /*08f0*/  IMAD.U32 R54, R58, 0x10000, RZ ;  /* 0x000100003a367824 */ /* 0x000fe200078e00ff */
[----:B------:R-:W-:Y:S02]  /*0900*/  PRMT R49, R59, 0x7632, R49 ;  /* 0x000076323b317816 */ /* 0x000fe40000000031 */
[C---:B------:R-:W-:Y:S01]  /*0910*/  PRMT R53, R56.reuse, 0x7632, R53 ;  /* 0x0000763238357816 */ /* 0x040fe20000000035 */
        /* <DEDUP_REMOVED lines=11> */
[----:B------:R-:W-:Y:S01]  /*09d0*/  SHF.L.U32 R46, R9, 0x10, RZ ;  /* 0x00000010092e7819 */ /* 0x000fe200000006ff */
[----:B------:R-:W-:Y:S01]  /*09e0*/  IMAD.MOV.U32 R9, RZ, RZ, RZ ;  /* 0x000000ffff097224 */ /* 0x000fe200078e00ff */
[----:B------:R-:W-:Y:S01]  /*09f0*/  SHF.L.U32 R42, R11, 0x10, RZ ;  /* 0x000000100b2a7819 */ /* 0x000fe200000006ff */
[----:B------:R-:W-:Y:S01]  /*0a00*/  IMAD.U32 R11, R15, 0x10000, RZ ;  /* 0x000100000f0b7824 */ /* 0x000fe200078e00ff */
[----:B------:R-:W-:Y:S01]  /*0a10*/  SHF.L.U32 R55, R57, 0x10, RZ ;  /* 0x0000001039377819 */ /* 0x000fe200000006ff */
[----:B------:R-:W-:Y:S01]  /*0a20*/  IMAD.U32 R30, R30, 0x10000, RZ ;  /* 0x000100001e1e7824 */ /* 0x000fe200078e00ff */
[----:B------:R-:W-:Y:S01]  /*0a30*/  SHF.L.U32 R50, R59, 0x10, RZ ;  /* 0x000000103b327819 */ /* 0x000fe200000006ff */
[----:B------:R-:W-:Y:S01]  /*0a40*/  IMAD R8, R17, -0x2daee0ad, RZ ;  /* 0xd2511f5311087824 */ /* 0x000fe200078e02ff */
[----:B------:R-:W-:-:S02]  /*0a50*/  SHF.L.U32 R10, R18, 0x10, RZ ;  /* 0x00000010120a7819 */ /* 0x000fc400000006ff */
[----:B------:R-:W-:Y:S02]  /*0a60*/  SHF.L.U32 R53, R53, 0x10, RZ ;  /* 0x0000001035357819 */ /* 0x000fe400000006ff */
[----:B------:R-:W-:Y:S02]  /*0a70*/  SHF.L.U32 R51, R51, 0x10, RZ ;  /* 0x0000001033337819 */ /* 0x000fe400000006ff */
[----:B------:R-:W-:Y:S02]  /*0a80*/  SHF.L.U32 R47, R47, 0x10, RZ ;  /* 0x000000102f2f7819 */ /* 0x000fe400000006ff */
[----:B-12---:R-:W-:-:S07]  /*0a90*/  SHF.L.U32 R43, R43, 0x10, RZ ;  /* 0x000000102b2b7819 */ /* 0x006fce00000006ff */
.L_x_3151:
[----:B01----:R-:W0:Y:S01]  /*0aa0*/  S2R R26, SR_TID.X ;  /* 0x00000000001a7919 */ /* 0x003e220000002100 */
[----:B------:R-:W-:Y:S01]  /*0ab0*/  ISETP.NE.U32.AND P0, PT, RZ, UR10, PT ;  /* 0x0000000aff007c0c */ /* 0x000fe2000bf05070 */
[----:B------:R-:W1:Y:S01]  /*0ac0*/  LDC.64 R24, c[0x0][0x390] ;  /* 0x0000e400ff187b82 */ /* 0x000e620000000a00 */
[----:B------:R-:W2:Y:S01]  /*0ad0*/  @UP0 LDCU.64 UR4, c[0x0][0x3e0] ;  /* 0x00007c00ff0407ac */ /* 0x000ea20008000a00 */
[----:B------:R-:W-:Y:S01]  /*0ae0*/  PLOP3.LUT P1, PT, PT, PT, UP0, 0x80, 0x8 ;  /* 0x000000000008781c */ /* 0x000fe20003f2f008 */
[----:B------:R-:W-:Y:S01]  /*0af0*/  IMAD R14, R0, UR12, RZ ;  /* 0x0000000c000e7c24 */ /* 0x000fe2000f8e02ff */
[----:B------:R-:W-:Y:S01]  /*0b00*/  ISETP.NE.AND.EX P0, PT, RZ, UR11, PT, P0 ;  /* 0x0000000bff007c0c */ /* 0x000fe2000bf05300 */
[----:B------:R-:W-:Y:S01]  /*0b10*/  HFMA2 R27, -RZ, RZ, 0, 1.1920928955078125e-07 ;  /* 0x00000002ff1b7431 */ /* 0x000fe200000001ff */
[----:B------:R-:W-:Y:S02]  /*0b20*/  PLOP3.LUT P2, PT, PT, PT, UP0, 0x80, 0x8 ;  /* 0x000000000008781c */ /* 0x000fe40003f4f008 */
[----:B------:R-:W-:-:S04]  /*0b30*/  SHF.R.S32.HI R15, RZ, 0x1f, R14 ;  /* 0x0000001fff0f7819 */ /* 0x000fc8000001140e */
[----:B------:R-:W-:-:S05]  /*0b40*/  LEA.HI R31, R15, R14, RZ, 0x3 ;  /* 0x0000000e0f1f7211 */ /* 0x000fca00078f18ff */
[----:B------:R-:W3:Y:S01]  /*0b50*/  @P0 LDC.64 R12, c[0x0][0x3a0] ;  /* 0x0000e800ff0c0b82 */ /* 0x000ee20000000a00 */
[----:B--2---:R-:W-:-:S06]  /*0b60*/  @P1 IMAD.WIDE R14, R0, R27, UR4 ;  /* 0x00000004000e1e25 */ /* 0x004fcc000f8e021b */
[----:B------:R-:W2:Y:S01]  /*0b70*/  @P2 LDG.E.U16 R14, desc[UR8][R14.64] ;  /* 0x000000080e0e2981 */ /* 0x000ea2000c1e1500 */
[----:B0-----:R-:W-:-:S04]  /*0b80*/  LOP3.LUT R26, R26, 0x1f, RZ, 0xc0, !PT ;  /* 0x0000001f1a1a7812 */ /* 0x001fc800078ec0ff */
[----:B------:R-:W-:-:S05]  /*0b90*/  LEA.HI.SX32 R31, R31, R26, 0x1d ;  /* 0x0000001a1f1f7211 */ /* 0x000fca00078feaff */
[----:B-1----:R-:W-:-:S04]  /*0ba0*/  IMAD.WIDE.U32 R24, R31, 0x10, R24 ;  /* 0x000000101f187825 */ /* 0x002fc800078e0018 */
[----:B---3--:R-:W-:Y:S02]  /*0bb0*/  @P0 IMAD.WIDE.U32 R12, R31, 0x20, R12 ;  /* 0x000000201f0c0825 */ /* 0x008fe400078e000c */
[----:B------:R-:W5:Y:S04]  /*0bc0*/  LDG.E.128 R24, desc[UR8][R24.64] ;  /* 0x0000000818187981 */ /* 0x000f68000c1e1d00 */
[----:B------:R0:W5:Y:S04]  /*0bd0*/  @P0 LDG.E.128 R20, desc[UR8][R12.64] ;  /* 0x000000080c140981 */ /* 0x000168000c1e1d00 */
[----:B------:R0:W5:Y:S01]  /*0be0*/  @P0 LDG.E.128 R16, desc[UR8][R12.64+0x10] ;  /* 0x000010080c100981 */ /* 0x000162000c1e1d00 */
[----:B------:R-:W-:-:S02]  /*0bf0*/  ISETP.NE.AND P1, PT, R37, 0x1, PT ;  /* 0x000000012500780c */ /* 0x000fc40003f25270 */
[----:B------:R-:W-:Y:S01]  /*0c00*/  PLOP3.LUT P2, PT, PT, PT, UP0, 0x80, 0x8 ;  /* 0x000000000008781c */ /* 0x000fe20003f4f008 */
[----:B------:R-:W-:Y:S01]  /*0c10*/  BSSY.RECONVERGENT B1, `(.L_x_3110) ;  /* 0x0000046000017945 */ /* 0x000fe20003800200 */
[----:B------:R-:W-:Y:S02]  /*0c20*/  IMAD.MOV.U32 R35, RZ, RZ, 0x3f800000 ;  /* 0x3f800000ff237424 */ /* 0x000fe400078e00ff */
[----:B------:R-:W-:-:S09]  /*0c30*/  IMAD.MOV.U32 R33, RZ, RZ, 0x2 ;  /* 0x00000002ff217424 */ /* 0x000fd200078e00ff */
[----:B--2---:R-:W-:Y:S02]  /*0c40*/  @P2 SHF.L.U32 R35, R14, 0x10, RZ ;  /* 0x000000100e232819 */ /* 0x004fe400000006ff */
[----:B------:R-:W-:Y:S01]  /*0c50*/  MOV R14, R40 ;  /* 0x00000028000e7202 */ /* 0x000fe20000000f00 */
        /* <DEDUP_REMOVED lines=9> */
.L_x_3112:
        /* <DEDUP_REMOVED lines=13> */
.L_x_3114:
[----:B------:R-:W-:Y:S05]  /*0dc0*/  BSYNC.RECONVERGENT B2 ;  /* 0x0000000000027941 */ /* 0x000fea0003800200 */
.L_x_3113:
        /* <DEDUP_REMOVED lines=36> */
[----:B------:R-:W-:Y:S01]  /*1010*/  LOP3.LUT R12, R12, UR28, R37, 0x96, !PT ;  /* 0x0000001c0c0c7c12 */ /* 0x000fe2000f8e9625 */
[----:B------:R-:W-:-:S04]  /*1020*/  IMAD.WIDE.U32 R40, R40, -0x326172a9, RZ ;  /* 0xcd9e8d5728287825 */ /* 0x000fc800078e00ff */
[----:B------:R-:W-:Y:S01]  /*1030*/  IMAD.WIDE.U32 R12, R12, -0x2daee0ad, RZ ;  /* 0xd2511f530c0c7825 */ /* 0x000fe200078e00ff */
[----:B------:R-:W-:-:S03]  /*1040*/  LOP3.LUT R36, R36, UR30, R41, 0x96, !PT ;  /* 0x0000001e24247c12 */ /* 0x000fc6000f8e9629 */
[----:B------:R-:W-:Y:S01]  /*1050*/  IMAD.MOV.U32 R8, RZ, RZ, R12 ;  /* 0x000000ffff087224 */ /* 0x000fe200078e000c */
[----:B------:R-:W-:-:S07]  /*1060*/  LOP3.LUT R32, R32, UR31, R13, 0x96, !PT ;  /* 0x0000001f20207c12 */ /* 0x000fce000f8e960d */
.L_x_3111:
[----:B------:R-:W-:Y:S05]  /*1070*/  BSYNC.RECONVERGENT B1 ;  /* 0x0000000000017941 */ /* 0x000fea0003800200 */
.L_x_3110:
[----:B------:R-:W0:Y:S01]  /*1080*/  LDC R58, c[0x0][0x408] ;  /* 0x00010200ff3a7b82 */ /* 0x000e220000000800 */
[----:B------:R-:W-:Y:S01]  /*1090*/  I2FP.F32.U32 R12, R14 ;  /* 0x0000000e000c7245 */ /* 0x000fe20000201000 */
[----:B------:R-:W-:Y:S01]  /*10a0*/  IMAD.MOV.U32 R61, RZ, RZ, 0x2f800000 ;  /* 0x2f800000ff3d7424 */ /* 0x000fe200078e00ff */
[C---:B-----5:R-:W-:Y:S01]  /*10b0*/  SHF.L.U32 R14, R24.reuse, 0x10, RZ ;  /* 0x00000010180e7819 */ /* 0x060fe200000006ff */
[----:B------:R-:W-:Y:S01]  /*10c0*/  BSSY.RECONVERGENT B1, `(.L_x_3115) ;  /* 0x000004f000017945 */ /* 0x000fe20003800200 */
[----:B------:R-:W-:Y:S01]  /*10d0*/  PRMT R24, R24, 0x7632, R24 ;  /* 0x0000763218187816 */ /* 0x000fe20000000018 */
[----:B------:R-:W-:Y:S01]  /*10e0*/  FFMA.FTZ R12, R12, R61, 1.1641532182693481445e-10 ;  /* 0x2f0000000c0c7423 */ /* 0x000fe2000001003d */
[----:B------:R-:W-:Y:S01]  /*10f0*/  IMAD.MOV.U32 R15, RZ, RZ, 0x2 ;  /* 0x00000002ff0f7424 */ /* 0x000fe200078e00ff */
[----:B------:R-:W1:Y:S01]  /*1100*/  LDC R59, c[0x0][0x404] ;  /* 0x00010100ff3b7b82 */ /* 0x000e620000000800 */
[----:B------:R-:W-:-:S04]  /*1110*/  FMUL.FTZ R13, R14, R35 ;  /* 0x000000230e0d7220 */ /* 0x000fc80000410000 */
        /* <DEDUP_REMOVED lines=17> */
.L_x_3117:
        /* <DEDUP_REMOVED lines=13> */
.L_x_3119:
[----:B------:R-:W-:Y:S05]  /*1300*/  BSYNC.RECONVERGENT B2 ;  /* 0x0000000000027941 */ /* 0x000fea0003800200 */
.L_x_3118:
        /* <DEDUP_REMOVED lines=39> */
[----:B------:R-:W-:Y:S01]  /*1580*/  IMAD.MOV.U32 R8, RZ, RZ, R14 ;  /* 0x000000ffff087224 */ /* 0x000fe200078e000e */
[----:B------:R-:W-:Y:S01]  /*1590*/  LOP3.LUT R32, R32, UR31, R15, 0x96, !PT ;  /* 0x0000001f20207c12 */ /* 0x000fe2000f8e960f */
[----:B------:R-:W-:-:S07]  /*15a0*/  HFMA2 R15, -RZ, RZ, 0, 0 ;  /* 0x00000000ff0f7431 */ /* 0x000fce00000001ff */
.L_x_3116:
[----:B------:R-:W-:Y:S05]  /*15b0*/  BSYNC.RECONVERGENT B1 ;  /* 0x0000000000017941 */ /* 0x000fea0003800200 */
.L_x_3115:
[----:B------:R-:W-:Y:S01]  /*15c0*/  I2FP.F32.U32 R14, R13 ;  /* 0x0000000d000e7245 */ /* 0x000fe20000201000 */
[----:B------:R-:W-:Y:S01]  /*15d0*/  IMAD.U32 R24, R24, 0x10000, RZ ;  /* 0x0001000018187824 */ /* 0x000fe200078e00ff */
[----:B------:R-:W-:Y:S01]  /*15e0*/  BSSY.RECONVERGENT B1, `(.L_x_3120) ;  /* 0x000004d000017945 */ /* 0x000fe20003800200 */
[----:B------:R-:W-:Y:S02]  /*15f0*/  MOV R37, 0x2 ;  /* 0x0000000200257802 */ /* 0x000fe40000000f00 */
[----:B------:R-:W-:Y:S01]  /*1600*/  FFMA.FTZ R14, R14, R61, 1.1641532182693481445e-10 ;  /* 0x2f0000000e0e7423 */ /* 0x000fe2000001003d */
[----:B------:R-:W-:Y:S01]  /*1610*/  FMUL.FTZ R13, R24, R35 ;  /* 0x00000023180d7220 */ /* 0x000fe20000410000 */
[----:B------:R-:W-:-:S03]  /*1620*/  IMAD.MOV.U32 R24, RZ, RZ, R40 ;  /* 0x000000ffff187224 */ /* 0x000fc600078e0028 */
        /* <DEDUP_REMOVED lines=16> */
.L_x_3122:
        /* <DEDUP_REMOVED lines=13> */
.L_x_3124:
[----:B------:R-:W-:Y:S05]  /*1800*/  BSYNC.RECONVERGENT B2 ;  /* 0x0000000000027941 */ /* 0x000fea0003800200 */
.L_x_3123:
        /* <DEDUP_REMOVED lines=39> */
[----:B------:R-:W-:-:S05]  /*1a80*/  IMAD.WIDE.U32 R14, R14, -0x2daee0ad, RZ ;  /* 0xd2511f530e0e7825 */ /* 0x000fca00078e00ff */
[----:B------:R-:W-:Y:S02]  /*1a90*/  LOP3.LUT R32, R38, UR31, R15, 0x96, !PT ;  /* 0x0000001f26207c12 */ /* 0x000fe4000f8e960f */
[----:B------:R-:W-:-:S07]  /*1aa0*/  MOV R8, R14 ;  /* 0x0000000e00087202 */ /* 0x000fce0000000f00 */
.L_x_3121:
[----:B------:R-:W-:Y:S05]  /*1ab0*/  BSYNC.RECONVERGENT B1 ;  /* 0x0000000000017941 */ /* 0x000fea0003800200 */
.L_x_3120:
        /* <DEDUP_REMOVED lines=10> */
[----:B------:R-:W-:Y:S02]  /*1b60*/  PRMT R15, R25, 0x7632, R15 ;  /* 0x00007632190f7816 */ /* 0x000fe4000000000f */
        /* <DEDUP_REMOVED lines=8> */
[----:B------:R-:W-:Y:S01]  /*1bf0*/  @P2 IADD3 R39, PT, PT, R37, 0x1, RZ ;  /* 0x0000000125272810 */ /* 0x000fe20007ffe0ff */
[----:B------:R-:W-:Y:S01]  /*1c00*/  @!P2 IMAD.MOV.U32 R25, RZ, RZ, R32 ;  /* 0x000000ffff19a224 */ /* 0x000fe200078e0020 */
[----:B------:R-:W-:Y:S01]  /*1c10*/  @P2 MOV R25, R36 ;  /* 0x0000002400192202 */ /* 0x000fe20000000f00 */
[----:B------:R-:W-:Y:S06]  /*1c20*/  BRA `(.L_x_3126) ;  /* 0x0000000000e07947 */ /* 0x000fec0003800000 */
.L_x_3127:
        /* <DEDUP_REMOVED lines=13> */
.L_x_3129:
[----:B------:R-:W-:Y:S05]  /*1d00*/  BSYNC.RECONVERGENT B2 ;  /* 0x0000000000027941 */ /* 0x000fea0003800200 */
.L_x_3128:
[----:B------:R-:W-:Y:S01]  /*1d10*/  LOP3.LUT R24, R9, UR7, R39, 0x96, !PT ;  /* 0x0000000709187c12 */ /* 0x000fe2000f8e9627 */
[----:B------:R-:W-:-:S04]  /*1d20*/  IMAD.WIDE.U32 R36, R2, -0x326172a9, RZ ;  /* 0xcd9e8d5702247825 */ /* 0x000fc800078e00ff */
        /* <DEDUP_REMOVED lines=32> */
[----:B------:R-:W-:Y:S02]  /*1f30*/  HFMA2 R39, -RZ, RZ, 0, 0 ;  /* 0x00000000ff277431 */ /* 0x000fe400000001ff */
[----:B------:R-:W-:Y:S01]  /*1f40*/  IMAD.WIDE.U32 R40, R40, -0x326172a9, RZ ;  /* 0xcd9e8d5728287825 */ /* 0x000fe200078e00ff */
[----:B------:R-:W-:-:S04]  /*1f50*/  LOP3.LUT R24, R24, UR28, R37, 0x96, !PT ;  /* 0x0000001c18187c12 */ /* 0x000fc8000f8e9625 */
[----:B------:R-:W-:Y:S01]  /*1f60*/  LOP3.LUT R36, R36, UR30, R41, 0x96, !PT ;  /* 0x0000001e24247c12 */ /* 0x000fe2000f8e9629 */
[----:B------:R-:W-:-:S05]  /*1f70*/  IMAD.WIDE.U32 R24, R24, -0x2daee0ad, RZ ;  /* 0xd2511f5318187825 */ /* 0x000fca00078e00ff */
[----:B------:R-:W-:Y:S02]  /*1f80*/  LOP3.LUT R32, R38, UR31, R25, 0x96, !PT ;  /* 0x0000001f26207c12 */ /* 0x000fe4000f8e9619 */
[----:B------:R-:W-:Y:S01]  /*1f90*/  MOV R25, R8 ;  /* 0x0000000800197202 */ /* 0x000fe20000000f00 */
[----:B------:R-:W-:-:S07]  /*1fa0*/  IMAD.MOV.U32 R8, RZ, RZ, R24 ;  /* 0x000000ffff087224 */ /* 0x000fce00078e0018 */
.L_x_3126:
[----:B------:R-:W-:Y:S05]  /*1fb0*/  BSYNC.RECONVERGENT B1 ;  /* 0x0000000000017941 */ /* 0x000fea0003800200 */
.L_x_3125:
        /* <DEDUP_REMOVED lines=22> */
.L_x_3132:
        /* <DEDUP_REMOVED lines=13> */
.L_x_3134:
[----:B------:R-:W-:Y:S05]  /*21f0*/  BSYNC.RECONVERGENT B2 ;  /* 0x0000000000027941 */ /* 0x000fea0003800200 */
.L_x_3133:
        /* <DEDUP_REMOVED lines=40> */
[----:B------:R-:W-:Y:S01]  /*2480*/  IMAD.MOV.U32 R25, RZ, RZ, R8 ;  /* 0x000000ffff197224 */ /* 0x000fe200078e0008 */
[----:B------:R-:W-:-:S07]  /*2490*/  MOV R8, R24 ;  /* 0x0000001800087202 */ /* 0x000fce0000000f00 */
.L_x_3131:
[----:B------:R-:W-:Y:S05]  /*24a0*/  BSYNC.RECONVERGENT B1 ;  /* 0x0000000000017941 */ /* 0x000fea0003800200 */
.L_x_3130:
        /* <DEDUP_REMOVED lines=23> */
.L_x_3137:
        /* <DEDUP_REMOVED lines=13> */
.L_x_3139:
[----:B------:R-:W-:Y:S05]  /*26f0*/  BSYNC.RECONVERGENT B2 ;  /* 0x0000000000027941 */ /* 0x000fea0003800200 */
.L_x_3138:
        /* <DEDUP_REMOVED lines=41> */
[----:B------:R-:W-:-:S07]  /*2990*/  LOP3.LUT R36, R36, UR30, R41, 0x96, !PT ;  /* 0x0000001e24247c12 */ /* 0x000fce000f8e9629 */
.L_x_3136:
[----:B------:R-:W-:Y:S05]  /*29a0*/  BSYNC.RECONVERGENT B1 ;  /* 0x0000000000017941 */ /* 0x000fea0003800200 */
.L_x_3135:
[----:B------:R-:W-:Y:S01]  /*29b0*/  I2FP.F32.U32 R38, R25 ;  /* 0x0000001900267245 */ /* 0x000fe20000201000 */
[----:B------:R-:W-:Y:S01]  /*29c0*/  IMAD.U32 R26, R26, 0x10000, RZ ;  /* 0x000100001a1a7824 */ /* 0x000fe200078e00ff */
[----:B------:R-:W-:Y:S01]  /*29d0*/  ISETP.NE.AND P5, PT, R39, 0x1, PT ;  /* 0x000000012700780c */ /* 0x000fe20003fa5270 */
[----:B------:R-:W-:Y:S02]  /*29e0*/  BSSY.RECONVERGENT B1, `(.L_x_3140) ;  /* 0x000004b000017945 */ /* 0x000fe40003800200 */
[----:B------:R-:W-:Y:S01]  /*29f0*/  FFMA.FTZ R38, R38, R61, 1.1641532182693481445e-10 ;  /* 0x2f00000026267423 */ /* 0x000fe2000001003d */
[----:B------:R-:W-:-:S04]  /*2a00*/  FMUL.FTZ R25, R26, R35 ;  /* 0x000000231a197220 */ /* 0x000fc80000410000 */
        /* <DEDUP_REMOVED lines=16> */
.L_x_3142:
        /* <DEDUP_REMOVED lines=13> */
.L_x_3144:
[----:B------:R-:W-:Y:S05]  /*2be0*/  BSYNC.RECONVERGENT B2 ;  /* 0x0000000000027941 */ /* 0x000fea0003800200 */
.L_x_3143:
        /* <DEDUP_REMOVED lines=42> */
.L_x_3141:
[----:B------:R-:W-:Y:S05]  /*2e90*/  BSYNC.RECONVERGENT B1 ;  /* 0x0000000000017941 */ /* 0x000fea0003800200 */
.L_x_3140:
[----:B------:R-:W-:Y:S01]  /*2ea0*/  I2FP.F32.U32 R26, R26 ;  /* 0x0000001a001a7245 */ /* 0x000fe20000201000 */
[----:B------:R-:W-:Y:S01]  /*2eb0*/  BSSY.RECONVERGENT B1, `(.L_x_3145) ;  /* 0x0000051000017945 */ /* 0x000fe20003800200 */
[C---:B------:R-:W-:Y:S02]  /*2ec0*/  SHF.L.U32 R37, R27.reuse, 0x10, RZ ;  /* 0x000000101b257819 */ /* 0x040fe400000006ff */
[----:B------:R-:W-:Y:S01]  /*2ed0*/  ISETP.NE.AND P6, PT, R38, 0x1, PT ;  /* 0x000000012600780c */ /* 0x000fe20003fc5270 */
[----:B------:R-:W-:Y:S01]  /*2ee0*/  FFMA.FTZ R26, R26, R61, 1.1641532182693481445e-10 ;  /* 0x2f0000001a1a7423 */ /* 0x000fe2000001003d */
[----:B------:R-:W-:Y:S01]  /*2ef0*/  PRMT R27, R27, 0x7632, R27 ;  /* 0x000076321b1b7816 */ /* 0x000fe2000000001b */
[----:B------:R-:W-:Y:S01]  /*2f00*/  FMUL.FTZ R37, R37, R35 ;  /* 0x0000002325257220 */ /* 0x000fe20000410000 */
[----:B------:R-:W-:Y:S02]  /*2f10*/  MOV R41, R40 ;  /* 0x0000002800297202 */ /* 0x000fe40000000f00 */
[----:B------:R-:W-:Y:S01]  /*2f20*/  FSETP.GTU.FTZ.AND P5, PT, R26, R59, PT ;  /* 0x0000003b1a00720b */ /* 0x000fe20003fbc000 */
[----:B------:R-:W-:-:S05]  /*2f30*/  FMUL.FTZ R37, R37, R58 ;  /* 0x0000003a25257220 */ /* 0x000fca0000410000 */
[----:B------:R-:W-:-:S05]  /*2f40*/  FSEL R37, R37, RZ, !P5 ;  /* 0x000000ff25257208 */ /* 0x000fca0006800000 */
        /* <DEDUP_REMOVED lines=12> */
.L_x_3147:
        /* <DEDUP_REMOVED lines=15> */
.L_x_3149:
[----:B------:R-:W-:Y:S05]  /*3100*/  BSYNC.RECONVERGENT B2 ;  /* 0x0000000000027941 */ /* 0x000fea0003800200 */
.L_x_3148:
        /* <DEDUP_REMOVED lines=33> */
[----:B------:R-:W-:Y:S01]  /*3320*/  IMAD.WIDE.U32 R36, R37, -0x326172a9, RZ ;  /* 0xcd9e8d5725247825 */ /* 0x000fe200078e00ff */
[----:B------:R-:W-:-:S04]  /*3330*/  MOV R41, R8 ;  /* 0x0000000800297202 */ /* 0x000fc80000000f00 */
[----:B------:R-:W-:Y:S01]  /*3340*/  LOP3.LUT R38, R38, UR28, R37, 0x96, !PT ;  /* 0x0000001c26267c12 */ /* 0x000fe2000f8e9625 */
[----:B------:R-:W-:-:S04]  /*3350*/  HFMA2 R37, -RZ, RZ, 0, 0 ;  /* 0x00000000ff257431 */ /* 0x000fc800000001ff */
[----:B------:R-:W-:-:S05]  /*3360*/  IMAD.WIDE.U32 R38, R38, -0x2daee0ad, RZ ;  /* 0xd2511f5326267825 */ /* 0x000fca00078e00ff */
[----:B------:R-:W-:Y:S02]  /*3370*/  LOP3.LUT R32, R40, UR31, R39, 0x96, !PT ;  /* 0x0000001f28207c12 */ /* 0x000fe4000f8e9627 */
[----:B------:R-:W-:Y:S01]  /*3380*/  MOV R8, R38 ;  /* 0x0000002600087202 */ /* 0x000fe20000000f00 */
[----:B------:R-:W-:-:S04]  /*3390*/  IMAD.WIDE.U32 R38, R57, -0x326172a9, RZ ;  /* 0xcd9e8d5739267825 */ /* 0x000fc800078e00ff */
[----:B------:R-:W-:Y:S01]  /*33a0*/  IMAD.MOV.U32 R40, RZ, RZ, R38 ;  /* 0x000000ffff287224 */ /* 0x000fe200078e0026 */
[----:B------:R-:W-:-:S07]  /*33b0*/  LOP3.LUT R36, R36, UR30, R39, 0x96, !PT ;  /* 0x0000001e24247c12 */ /* 0x000fce000f8e9627 */
.L_x_3146:
[----:B------:R-:W-:Y:S05]  /*33c0*/  BSYNC.RECONVERGENT B1 ;  /* 0x0000000000017941 */ /* 0x000fea0003800200 */
.L_x_3145:
[----:B------:R-:W-:Y:S01]  /*33d0*/  ISETP.NE.AND P6, PT, R34, RZ, PT ;  /* 0x000000ff2200720c */ /* 0x000fe20003fc5270 */
[----:B------:R-:W0:Y:S01]  /*33e0*/  S2R R57, SR_TID.X ;  /* 0x0000000000397919 */ /* 0x000e220000002100 */
[----:B------:R-:W-:Y:S01]  /*33f0*/  I2FP.F32.U32 R34, R41 ;  /* 0x0000002900227245 */ /* 0x000fe20000201000 */
[----:B------:R-:W-:Y:S01]  /*3400*/  UMOV UR4, 0xffffffff ;  /* 0xffffffff00047882 */ /* 0x000fe20000000000 */
[----:B------:R-:W-:Y:S02]  /*3410*/  SHF.L.U32 R27, R27, 0x10, RZ ;  /* 0x000000101b1b7819 */ /* 0x000fe400000006ff */
[----:B------:R-:W-:Y:S01]  /*3420*/  SEL R38, RZ, 0x1000000, P2 ;  /* 0x01000000ff267807 */ /* 0x000fe20001000000 */
[----:B------:R-:W-:Y:S01]  /*3430*/  FFMA.FTZ R34, R34, R61, 1.1641532182693481445e-10 ;  /* 0x2f00000022227423 */ /* 0x000fe2000001003d */
[----:B------:R-:W-:Y:S01]  /*3440*/  SEL R39, RZ, 0x10000, P1 ;  /* 0x00010000ff277807 */ /* 0x000fe20000800000 */
[----:B------:R-:W-:-:S03]  /*3450*/  FMUL.FTZ R27, R27, R35 ;  /* 0x000000231b1b7220 */ /* 0x000fc60000410000 */
[----:B------:R-:W-:Y:S01]  /*3460*/  FSETP.GTU.FTZ.AND P2, PT, R34, R59, PT ;  /* 0x0000003b2200720b */ /* 0x000fe20003f5c000 */
[----:B------:R-:W-:Y:S02]  /*3470*/  FMUL.FTZ R27, R27, R58 ;  /* 0x0000003a1b1b7220 */ /* 0x000fe40000410000 */
[----:B------:R-:W1:Y:S01]  /*3480*/  LDC.64 R58, c[0x0][0x3b0] ;  /* 0x0000ec00ff3a7b82 */ /* 0x000e620000000a00 */
[----:B------:R-:W-:Y:S02]  /*3490*/  SEL R41, RZ, 0x1000000, P2 ;  /* 0x01000000ff297807 */ /* 0x000fe40001000000 */
[----:B------:R-:W-:-:S05]  /*34a0*/  FSEL R34, R27, RZ, !P2 ;  /* 0x000000ff1b227208 */ /* 0x000fca0005000000 */
[----:B------:R-:W-:Y:S02]  /*34b0*/  FMUL.FTZ R27, R49, R34 ;  /* 0x00000022311b7220 */ /* 0x000fe40000410000 */
[----:B------:R-:W2:Y:S02]  /*34c0*/  LDC.64 R34, c[0x0][0x3a8] ;  /* 0x0000ea00ff227b82 */ /* 0x000ea40000000a00 */
[----:B------:R-:W-:Y:S01]  /*34d0*/  @P0 FADD.FTZ R27, R19, R27 ;  /* 0x0000001b131b0221 */ /* 0x000fe20000010000 */
[----:B------:R-:W-:-:S04]  /*34e0*/  ISETP.NE.AND P0, PT, R33, RZ, PT ;  /* 0x000000ff2100720c */ /* 0x000fc80003f05270 */
[----:B------:R-:W-:Y:S02]  /*34f0*/  SEL R33, RZ, 0x100, P0 ;  /* 0x00000100ff217807 */ /* 0x000fe40000000000 */
[----:B0-----:R-:W-:Y:S02]  /*3500*/  LOP3.LUT R57, R57, 0x1f, RZ, 0xc0, !PT ;  /* 0x0000001f39397812 */ /* 0x001fe400078ec0ff */
[----:B------:R-:W-:Y:S02]  /*3510*/  LOP3.LUT R38, R33, R38, R39, 0xfe, !PT ;  /* 0x0000002621267212 */ /* 0x000fe400078efe27 */
[----:B------:R-:W-:Y:S02]  /*3520*/  SEL R33, RZ, 0x10000, P5 ;  /* 0x00010000ff217807 */ /* 0x000fe40002800000 */
[----:B------:R-:W-:Y:S02]  /*3530*/  SEL R39, RZ, 0x100, P4 ;  /* 0x00000100ff277807 */ /* 0x000fe40002000000 */
[----:B------:R-:W-:-:S02]  /*3540*/  ISETP.NE.AND P0, PT, R57, RZ, PT ;  /* 0x000000ff3900720c */ /* 0x000fc40003f05270 */
[----:B------:R-:W-:Y:S02]  /*3550*/  LOP3.LUT R39, R39, R41, R33, 0xfe, !PT ;  /* 0x0000002927277212 */ /* 0x000fe400078efe21 */
[----:B------:R-:W-:Y:S01]  /*3560*/  SEL R33, RZ, 0x1, P6 ;  /* 0x00000001ff217807 */ /* 0x000fe20003000000 */
[----:B--2---:R-:W-:-:S05]  /*3570*/  IMAD.WIDE.U32 R34, R31, 0x20, R34 ;  /* 0x000000201f227825 */ /* 0x004fca00078e0022 */
[----:B------:R-:W-:Y:S04]  /*3580*/  STG.E.128 desc[UR8][R34.64], R12 ;  /* 0x0000000c22007986 */ /* 0x000fe8000c101d08 */
[----:B------:R0:W-:Y:S02]  /*3590*/  STG.E.128 desc[UR8][R34.64+0x10], R24 ;  /* 0x0000101822007986 */ /* 0x0001e4000c101d08 */
[----:B0-----:R-:W-:Y:S02]  /*35a0*/  LOP3.LUT R34, R38, R33, RZ, 0xfc, !PT ;  /* 0x0000002126227212 */ /* 0x001fe400078efcff */
[----:B------:R-:W-:-:S04]  /*35b0*/  SEL R33, RZ, 0x1, P3 ;  /* 0x00000001ff217807 */ /* 0x000fc80001800000 */
[----:B------:R-:W-:Y:S01]  /*35c0*/  LOP3.LUT R35, R39, R33, RZ, 0xfc, !PT ;  /* 0x0000002127237212 */ /* 0x000fe200078efcff */
[----:B-1----:R-:W-:-:S04]  /*35d0*/  IMAD.WIDE.U32 R38, R31, 0x8, R58 ;  /* 0x000000081f267825 */ /* 0x002fc800078e003a */
[----:B------:R-:W-:-:S04]  /*35e0*/  FADD.FTZ R58, RZ, R12 ;  /* 0x0000000cff3a7221 */ /* 0x000fc80000010000 */
[----:B------:R-:W-:Y:S01]  /*35f0*/  FADD.FTZ R33, R13, R58 ;  /* 0x0000003a0d217221 */ /* 0x000fe20000010000 */
[----:B------:R0:W-:Y:S03]  /*3600*/  STG.E.64 desc[UR8][R38.64], R34 ;  /* 0x0000002226007986 */ /* 0x0001e6000c101b08 */
        /* <DEDUP_REMOVED lines=44> */
.L_x_3163:
        /* <DEDUP_REMOVED lines=14> */
[----:B-1----:R-:W-:-:S04]  /*39b0*/  @!P0 IMAD.WIDE R34, R0, 0x4, R34 ;  /* 0x0000000400228825 */ /* 0x002fc800078e0222 */
[--C-:B------:R-:W-:Y:S01]  /*39c0*/  FADD.FTZ R58, R12, -R41.reuse ;  /* 0x800000290c3a7221 */ /* 0x100fe20000010000 */
[--C-:B------:R-:W-:Y:S01]  /*39d0*/  FADD.FTZ R12, R13, -R41.reuse ;  /* 0x800000290d0c7221 */ /* 0x100fe20000010000 */
[--C-:B------:R-:W-:Y:S01]  /*39e0*/  FADD.FTZ R14, R14, -R41.reuse ;  /* 0x800000290e0e7221 */ /* 0x100fe20000010000 */
[----:B------:R1:W-:Y:S01]  /*39f0*/  @!P0 STG.E desc[UR8][R34.64], R39 ;  /* 0x0000002722008986 */ /* 0x0003e2000c101908 */
[C---:B--2---:R-:W-:Y:S01]  /*3a00*/  FMUL.FTZ R26, R33.reuse, R26 ;  /* 0x0000001a211a7220 */ /* 0x044fe20000410000 */
[----:B------:R-:W-:Y:S01]  /*3a10*/  FMUL.FTZ R27, R33, R38 ;  /* 0x00000026211b7220 */ /* 0x000fe20000410000 */
[----:B------:R-:W-:Y:S01]  /*3a20*/  FADD.FTZ R38, R15, -R41 ;  /* 0x800000290f267221 */ /* 0x000fe20000010000 */
[----:B------:R-:W-:Y:S01]  /*3a30*/  FMUL.FTZ R41, R33, R24 ;  /* 0x0000001821297220 */ /* 0x000fe20000410000 */
[----:B------:R-:W-:Y:S01]  /*3a40*/  FFMA.FTZ R26, R26, R42, R5 ;  /* 0x0000002a1a1a7223 */ /* 0x000fe20000010005 */
[----:B------:R-:W-:Y:S01]  /*3a50*/  FFMA.FTZ R27, R27, R30, R10 ;  /* 0x0000001e1b1b7223 */ /* 0x000fe2000001000a */
[C---:B------:R-:W-:Y:S01]  /*3a60*/  FMUL.FTZ R24, R33.reuse, R25 ;  /* 0x0000001921187220 */ /* 0x040fe20000410000 */
[----:B-1----:R-:W1:Y:S01]  /*3a70*/  LDC.64 R34, c[0x0][0x428] ;  /* 0x00010a00ff227b82 */ /* 0x002e620000000a00 */
[C---:B------:R-:W-:Y:S01]  /*3a80*/  FMUL.FTZ R39, R33.reuse, R58 ;  /* 0x0000003a21277220 */ /* 0x040fe20000410000 */
[----:B------:R-:W-:Y:S01]  /*3a90*/  FMUL.FTZ R14, R33, R14 ;  /* 0x0000000e210e7220 */ /* 0x000fe20000410000 */
[----:B------:R-:W-:Y:S01]  /*3aa0*/  F2FP.BF16.F32.PACK_AB R15, R27, R26 ;  /* 0x0000001a1b0f723e */ /* 0x000fe200000010ff */
[----:B------:R-:W-:Y:S01]  /*3ab0*/  FFMA.FTZ R57, R24, R43, R11 ;  /* 0x0000002b18397223 */ /* 0x000fe2000001000b */
[C---:B------:R-:W-:Y:S01]  /*3ac0*/  FMUL.FTZ R12, R33.reuse, R12 ;  /* 0x0000000c210c7220 */ /* 0x040fe20000410000 */
[----:B------:R-:W-:Y:S01]  /*3ad0*/  FMUL.FTZ R13, R33, R38 ;  /* 0x00000026210d7220 */ /* 0x000fe20000410000 */
[----:B------:R-:W-:Y:S01]  /*3ae0*/  FFMA.FTZ R38, R39, R48, R60 ;  /* 0x0000003027267223 */ /* 0x000fe2000001003c */
[----:B------:R-:W2:Y:S01]  /*3af0*/  @!P0 LDC.64 R26, c[0x0][0x3c8] ;  /* 0x0000f200ff1a8b82 */ /* 0x000ea20000000a00 */
[----:B------:R-:W-:Y:S01]  /*3b00*/  FFMA.FTZ R39, R14, R46, R7 ;  /* 0x0000002e0e277223 */ /* 0x000fe20000010007 */
[----:B------:R-:W-:Y:S01]  /*3b10*/  FFMA.FTZ R14, R41, R44, R6 ;  /* 0x0000002c290e7223 */ /* 0x000fe20000010006 */
[----:B------:R-:W-:Y:S01]  /*3b20*/  FFMA.FTZ R58, R13, R45, R28 ;  /* 0x0000002d0d3a7223 */ /* 0x000fe2000001001c */
[----:B------:R-:W-:-:S03]  /*3b30*/  FFMA.FTZ R41, R12, R47, R29 ;  /* 0x0000002f0c297223 */ /* 0x000fc6000001001d */
[----:B------:R-:W-:Y:S01]  /*3b40*/  F2FP.BF16.F32.PACK_AB R14, R57, R14 ;  /* 0x0000000e390e723e */ /* 0x000fe200000010ff */
[----:B------:R-:W3:Y:S01]  /*3b50*/  LDC.64 R24, c[0x0][0x380] ;  /* 0x0000e000ff187b82 */ /* 0x000ee20000000a00 */
[----:B------:R-:W-:Y:S02]  /*3b60*/  F2FP.BF16.F32.PACK_AB R13, R58, R39 ;  /* 0x000000273a0d723e */ /* 0x000fe400000010ff */
[----:B------:R-:W-:Y:S01]  /*3b70*/  F2FP.BF16.F32.PACK_AB R12, R41, R38 ;  /* 0x00000026290c723e */ /* 0x000fe200000010ff */
[----:B-1----:R-:W-:-:S04]  /*3b80*/  IMAD.WIDE.U32 R34, R31, 0x10, R34 ;  /* 0x000000101f227825 */ /* 0x002fc800078e0022 */
[----:B--2---:R-:W-:-:S05]  /*3b90*/  @!P0 IMAD.WIDE R26, R0, 0x4, R26 ;  /* 0x00000004001a8825 */ /* 0x004fca00078e021a */
[----:B------:R1:W-:Y:S01]  /*3ba0*/  @!P0 STG.E desc[UR8][R26.64], R33 ;  /* 0x000000211a008986 */ /* 0x0003e2000c101908 */
[----:B---3--:R-:W-:-:S03]  /*3bb0*/  IMAD R0, R24, 0x4, R0 ;  /* 0x0000000418007824 */ /* 0x008fc600078e0200 */
[----:B------:R1:W-:Y:S02]  /*3bc0*/  STG.E.128 desc[UR8][R34.64], R12 ;  /* 0x0000000c22007986 */ /* 0x0003e4000c101d08 */
[----:B------:R-:W-:-:S13]  /*3bd0*/  ISETP.GE.AND P0, PT, R0, R25, PT ;  /* 0x000000190000720c */ /* 0x000fda0003f06270 */
[----:B------:R-:W-:Y:S05]  /*3be0*/  @!P0 BRA `(.L_x_3151) ;  /* 0xffffffcc00ac8947 */ /* 0x000fea000383ffff */
[----:B------:R-:W-:Y:S05]  /*3bf0*/  BSYNC B0 ;  /* 0x0000000000007941 */ /* 0x000fea0003800000 */
.L_x_3109:
[----:B------:R-:W-:Y:S05]  /*3c00*/  EXIT ;  /* 0x000000000000794d */ /* 0x000fea0003800000 */
.L_x_3150:
        /* <DEDUP_REMOVED lines=8> */
.L_x_3153:
[----:B------:R-:W-:Y:S05]  /*3c90*/  BSYNC B1 ;  /* 0x0000000000017941 */ /* 0x000fea0003800000 */
.L_x_3152:
        /* <DEDUP_REMOVED lines=8> */
.L_x_3154:
[----:B------:R-:W-:Y:S02]  /*3d20*/  IMAD.MOV.U32 R41, RZ, RZ, 0x4 ;  /* 0x00000004ff297424 */ /* 0x000fe400078e00ff */
[----:B------:R-:W-:-:S05]  /*3d30*/  FADD.FTZ R59, R57, R33 ;  /* 0x00000021393b7221 */ /* 0x000fca0000010000 */
[----:B------:R-:W-:-:S07]  /*3d40*/  MOV R57, R59 ;  /* 0x0000003b00397202 */ /* 0x000fce0000000f00 */
[----:B------:R-:W-:Y:S05]  /*3d50*/  WARPSYNC.COLLECTIVE R34, `(.L_x_3155) ;  /* 0x0000000022087348 */ /* 0x000fea0003c00000 */
[----:B------:R0:W1:Y:S02]  /*3d60*/  SHFL.BFLY P1, R33, R57, R41, R35 ;  /* 0x0c00002939217389 */ /* 0x0000640000020023 */
[----:B01----:R-:W-:Y:S05]  /*3d70*/  ENDCOLLECTIVE ;  /* 0x000000000000791b */ /* 0x003fea0003800000 */
.L_x_3155:
[----:B------:R-:W-:Y:S02]  /*3d80*/  HFMA2 R41, -RZ, RZ, 0, 4.76837158203125e-07 ;  /* 0x00000008ff297431 */ /* 0x000fe400000001ff */
[----:B------:R-:W-:-:S05]  /*3d90*/  FADD.FTZ R61, R59, R33 ;  /* 0x000000213b3d7221 */ /* 0x000fca0000010000 */
[----:B------:R-:W-:-:S07]  /*3da0*/  MOV R57, R61 ;  /* 0x0000003d00397202 */ /* 0x000fce0000000f00 */
[----:B------:R-:W-:Y:S05]  /*3db0*/  WARPSYNC.COLLECTIVE R34, `(.L_x_3156) ;  /* 0x0000000022087348 */ /* 0x000fea0003c00000 */
[----:B------:R0:W1:Y:S02]  /*3dc0*/  SHFL.BFLY P1, R33, R57, R41, R35 ;  /* 0x0c00002939217389 */ /* 0x0000640000020023 */
[----:B01----:R-:W-:Y:S05]  /*3dd0*/  ENDCOLLECTIVE ;  /* 0x000000000000791b */ /* 0x003fea0003800000 */
.L_x_3156:
[----:B------:R-:W-:Y:S01]  /*3de0*/  MOV R41, 0x10 ;  /* 0x0000001000297802 */ /* 0x000fe20000000f00 */
[----:B------:R-:W-:-:S04]  /*3df0*/  FADD.FTZ R61, R61, R33 ;  /* 0x000000213d3d7221 */ /* 0x000fc80000010000 */
[----:B------:R-:W-:-:S07]  /*3e00*/  IMAD.MOV.U32 R57, RZ, RZ, R61 ;  /* 0x000000ffff397224 */ /* 0x000fce00078e003d */
[----:B------:R-:W-:Y:S05]  /*3e10*/  WARPSYNC.COLLECTIVE R34, `(.L_x_3157) ;  /* 0x0000000022087348 */ /* 0x000fea0003c00000 */
[----:B------:R0:W1:Y:S02]  /*3e20*/  SHFL.BFLY P1, R33, R57, R41, R35 ;  /* 0x0c00002939217389 */ /* 0x0000640000020023 */
[----:B01----:R-:W-:Y:S05]  /*3e30*/  ENDCOLLECTIVE ;  /* 0x000000000000791b */ /* 0x003fea0003800000 */
.L_x_3157:
        /* <DEDUP_REMOVED lines=23> */
.L_x_3158:
[----:B------:R-:W-:Y:S02]  /*3fb0*/  HFMA2 R41, -RZ, RZ, 0, 1.1920928955078125e-07 ;  /* 0x00000002ff297431 */ /* 0x000fe400000001ff */
[----:B------:R-:W-:-:S05]  /*3fc0*/  FADD.FTZ R58, R57, R33 ;  /* 0x00000021393a7221 */ /* 0x000fca0000010000 */
[----:B------:R-:W-:-:S07]  /*3fd0*/  MOV R57, R58 ;  /* 0x0000003a00397202 */ /* 0x000fce0000000f00 */
[----:B------:R-:W-:Y:S05]  /*3fe0*/  WARPSYNC.COLLECTIVE R34, `(.L_x_3159) ;  /* 0x0000000022087348 */ /* 0x000fea0003c00000 */
[----:B------:R0:W1:Y:S02]  /*3ff0*/  SHFL.BFLY P1, R33, R57, R41, R35 ;  /* 0x0c00002939217389 */ /* 0x0000640000020023 */
[----:B01----:R-:W-:Y:S05]  /*4000*/  ENDCOLLECTIVE ;  /* 0x000000000000791b */ /* 0x003fea0003800000 */
.L_x_3159:
[----:B------:R-:W-:Y:S01]  /*4010*/  MOV R41, 0x4 ;  /* 0x0000000400297802 */ /* 0x000fe20000000f00 */
[----:B------:R-:W-:-:S04]  /*4020*/  FADD.FTZ R59, R58, R33 ;  /* 0x000000213a3b7221 */ /* 0x000fc80000010000 */
[----:B------:R-:W-:-:S07]  /*4030*/  IMAD.MOV.U32 R57, RZ, RZ, R59 ;  /* 0x000000ffff397224 */ /* 0x000fce00078e003b */
[----:B------:R-:W-:Y:S05]  /*4040*/  WARPSYNC.COLLECTIVE R34, `(.L_x_3160) ;  /* 0x0000000022087348 */ /* 0x000fea0003c00000 */
[----:B------:R0:W1:Y:S02]  /*4050*/  SHFL.BFLY P1, R33, R57, R41, R35 ;  /* 0x0c00002939217389 */ /* 0x0000640000020023 */
[----:B01----:R-:W-:Y:S05]  /*4060*/  ENDCOLLECTIVE ;  /* 0x000000000000791b */ /* 0x003fea0003800000 */
.L_x_3160:
[----:B------:R-:W-:Y:S02]  /*4070*/  IMAD.MOV.U32 R41, RZ, RZ, 0x8 ;  /* 0x00000008ff297424 */ /* 0x000fe400078e00ff */
[----:B------:R-:W-:-:S05]  /*4080*/  FADD.FTZ R61, R59, R33 ;  /* 0x000000213b3d7221 */ /* 0x000fca0000010000 */
[----:B------:R-:W-:-:S07]  /*4090*/  MOV R57, R61 ;  /* 0x0000003d00397202 */ /* 0x000fce0000000f00 */
[----:B------:R-:W-:Y:S05]  /*40a0*/  WARPSYNC.COLLECTIVE R34, `(.L_x_3161) ;  /* 0x0000000022087348 */ /* 0x000fea0003c00000 */
[----:B------:R0:W1:Y:S02]  /*40b0*/  SHFL.BFLY P1, R33, R57, R41, R35 ;  /* 0x0c00002939217389 */ /* 0x0000640000020023 */
[----:B01----:R-:W-:Y:S05]  /*40c0*/  ENDCOLLECTIVE ;  /* 0x000000000000791b */ /* 0x003fea0003800000 */
.L_x_3161:
[----:B------:R-:W-:Y:S02]  /*40d0*/  HFMA2 R41, -RZ, RZ, 0, 9.5367431640625e-07 ;  /* 0x00000010ff297431 */ /* 0x000fe400000001ff */
[----:B------:R-:W-:-:S05]  /*40e0*/  FADD.FTZ R61, R61, R33 ;  /* 0x000000213d3d7221 */ /* 0x000fca0000010000 */
[----:B------:R-:W-:-:S07]  /*40f0*/  MOV R57, R61 ;  /* 0x0000003d00397202 */ /* 0x000fce0000000f00 */
[----:B------:R-:W-:Y:S05]  /*4100*/  WARPSYNC.COLLECTIVE R34, `(.L_x_3162) ;  /* 0x0000000022087348 */ /* 0x000fea0003c00000 */
[----:B------:R0:W1:Y:S02]  /*4110*/  SHFL.BFLY P1, R33, R57, R41, R35 ;  /* 0x0c00002939217389 */ /* 0x0000640000020023 */
[----:B01----:R-:W-:Y:S05]  /*4120*/  ENDCOLLECTIVE ;  /* 0x000000000000791b */ /* 0x003fea0003800000 */
.L_x_3162:
[----:B------:R-:W-:Y:S05]  /*4130*/  BRA `(.L_x_3163) ;  /* 0xfffffff400e47947 */ /* 0x000fea000383ffff */
.L_x_3164:
        /* <DEDUP_REMOVED lines=12> */
.L_x_9096:


//--------------------- .text._ZN10layer_norm13ln_fwd_kernelINS_13Kernel_traitsI13__nv_bfloat16S2_fS2_fjLj256ELj1ELj4ELj1ELj16ENS_18Kernel_traits_baseILj256ES2_S2_fS2_fjLj128EEEEELb1ELb1ELb1ELb0EEEvNS_9FwdParamsE --------------------------
	.section	.text._ZN10layer_norm13ln_fwd_kernelINS_13Kernel_traitsI13__nv_bfloat16S2_fS2_fjLj256ELj1ELj4ELj1ELj16ENS_18Kernel_traits_baseILj256ES2_S2_fS2_fjLj128EEEEELb1ELb1ELb1ELb0EEEvNS_9FwdParamsE,"ax",@progbits
	.align	128
        .global         _ZN10layer_norm13ln_fwd_kernelINS_13Kernel_traitsI13__nv_bfloat16S2_fS2_fjLj256ELj1ELj4ELj1ELj16ENS_18Kernel_traits_baseILj256ES2_S2_fS2_fjLj128EEEEELb1ELb1ELb1ELb0EEEvNS_9FwdParamsE
        .type           _ZN10layer_norm13ln_fwd_kernelINS_13Kernel_traitsI13__nv_bfloat16S2_fS2_fjLj256ELj1ELj4ELj1ELj16ENS_18Kernel_traits_baseILj256ES2_S2_fS2_fjLj128EEEEELb1ELb1ELb1ELb0EEEvNS_9FwdParamsE,@function
        .size           _ZN10layer_norm13ln_fwd_kernelINS_13Kernel_traitsI13__nv_bfloat16S2_fS2_fjLj256ELj1ELj4ELj1ELj16ENS_18Kernel_traits_baseILj256ES2_S2_fS2_fjLj128EEEEELb1ELb1ELb1ELb0EEEvNS_9FwdParamsE,(.L_x_9097 - _ZN10layer_norm13ln_fwd_kernelINS_13Kernel_traitsI13__nv_bfloat16S2_fS2_fjLj256ELj1ELj4ELj1ELj16ENS_18Kernel_traits_baseILj256ES2_S2_fS2_fjLj128EEEEELb1ELb1ELb1ELb0EEEvNS_9FwdParamsE)
        .other          _ZN10layer_norm13ln_fwd_kernelINS_13Kernel_traitsI13__nv_bfloat16S2_fS2_fjLj256ELj1ELj4ELj1ELj16ENS_18Kernel_traits_baseILj256ES2_S2_fS2_fjLj128EEEEELb1ELb1ELb1ELb0EEEvNS_9FwdParamsE,@"STO_CUDA_ENTRY STV_DEFAULT"
_ZN10layer_norm13ln_fwd_kernelINS_13Kernel_traitsI13__nv_bfloat16S2_fS2_fjLj256ELj1ELj4ELj1ELj16ENS_18Kernel_traits_baseILj256ES2_S2_fS2_fjLj128EEEEELb1ELb1ELb1ELb0EEEvNS_9FwdParamsE:
.text._ZN10layer_norm13ln_fwd_kernelINS_13Kernel_traitsI13__nv_bfloat16S2_fS2_fjLj256ELj1ELj4ELj1ELj16ENS_18Kernel_traits_baseILj256ES2_S2_fS2_fjLj128EEEEELb1ELb1ELb1ELb0EEEvNS_9FwdParamsE:
        /* <DEDUP_REMOVED lines=51> */
.L_x_3166:
[----:B------:R-:W-:Y:S05]  /*0330*/  BSYNC.RECONVERGENT B0 ;  /* 0x0000000000007941 */ /* 0x000fea0003800200 */
.L_x_3165:
        /* <DEDUP_REMOVED lines=19> */
[----:B------:R-:W-:Y:S01]  /*0470*/  PRMT R56, R21, 0x7632, R56 ;  /* 0x0000763215387816 */ /* 0x000fe20000000038 */
[----:B------:R-:W-:Y:S01]  /*0480*/  BSSY B1, `(.L_x_3167) ;  /* 0x00003f5000017945 */ /* 0x000fe20003800000 */
[----:B------:R-:W-:Y:S01]  /*0490*/  PRMT R58, R23, 0x7632, R58 ;  /* 0x00007632173a7816 */ /* 0x000fe2000000003a */
[C---:B0-----:R-:W-:Y:S01]  /*04a0*/  IMAD.HI.U32 R8, R5.reuse, -0x2daee0ad, RZ ;  /* 0xd2511f5305087827 */ /* 0x041fe200078e00ff */
[----:B------:R-:W-:Y:S01]  /*04b0*/  LOP3.LUT R7, R6, UR4, R7, 0x96, !PT ;  /* 0x0000000406077c12 */ /* 0x000fe2000f8e9607 */
[----:B------:R-:W0:Y:S01]  /*04c0*/  LDCU UR19, c[0x0][0x404] ;  /* 0x00008080ff1377ac */ /* 0x000e220008000800 */
[----:B------:R-:W-:Y:S01]  /*04d0*/  PRMT R55, R20, 0x7632, R55 ;  /* 0x0000763214377816 */ /* 0x000fe20000000037 */
[----:B------:R-:W-:Y:S01]  /*04e0*/  IMAD R26, R5, -0x2daee0ad, RZ ;  /* 0xd2511f53051a7824 */ /* 0x000fe200078e02ff */
[----:B------:R-:W-:Y:S01]  /*04f0*/  LOP3.LUT R8, R8, UR5, RZ, 0x3c, !PT ;  /* 0x0000000508087c12 */ /* 0x000fe2000f8e3cff */
[----:B------:R-:W-:Y:S01]  /*0500*/  IMAD.HI.U32 R11, R7, -0x2daee0ad, RZ ;  /* 0xd2511f53070b7827 */ /* 0x000fe200078e00ff */
[----:B------:R-:W-:Y:S01]  /*0510*/  PRMT R57, R22, 0x7632, R57 ;  /* 0x0000763216397816 */ /* 0x000fe20000000039 */
[----:B------:R-:W1:Y:S01]  /*0520*/  LDCU.U8 UR20, c[0x0][0x410] ;  /* 0x00008200ff1477ac */ /* 0x000e620008000000 */
        /* <DEDUP_REMOVED lines=14> */
[----:B------:R-:W-:Y:S01]  /*0610*/  PRMT R54, R16, 0x7632, R54 ;  /* 0x0000763210367816 */ /* 0x000fe20000000036 */
[----:B------:R-:W-:Y:S01]  /*0620*/  IMAD.HI.U32 R24, R9, -0x2daee0ad, RZ ;  /* 0xd2511f5309187827 */ /* 0x000fe200078e00ff */
[----:B------:R-:W-:-:S02]  /*0630*/  LOP3.LUT R7, R8, UR14, R7, 0x96, !PT ;  /* 0x0000000e08077c12 */ /* 0x000fc4000f8e9607 */
[----:B------:R-:W-:Y:S01]  /*0640*/  SHF.L.U32 R55, R55, 0x10, RZ ;  /* 0x0000001037377819 */ /* 0x000fe200000006ff */
[----:B------:R-:W-:Y:S01]  /*0650*/  IMAD R26, R9, -0x2daee0ad, RZ ;  /* 0xd2511f53091a7824 */ /* 0x000fe200078e02ff */
[----:B------:R-:W-:Y:S01]  /*0660*/  LOP3.LUT R24, R25, UR15, R24, 0x96, !PT ;  /* 0x0000000f19187c12 */ /* 0x000fe2000f8e9618 */
[----:B------:R-:W-:Y:S01]  /*0670*/  IMAD.HI.U32 R9, R7, -0x2daee0ad, RZ ;  /* 0xd2511f5307097827 */ /* 0x000fe200078e00ff */
[----:B------:R-:W-:-:S03]  /*0680*/  SHF.L.U32 R57, R57, 0x10, RZ ;  /* 0x0000001039397819 */ /* 0x000fc600000006ff */
        /* <DEDUP_REMOVED lines=43> */
[----:B------:R-:W-:Y:S01]  /*0940*/  IMAD.U32 R56, R56, 0x10000, RZ ;  /* 0x0001000038387824 */ /* 0x000fe200078e00ff */
[----:B------:R-:W-:Y:S01]  /*0950*/  LOP3.LUT R9, R10, 0x3, RZ, 0xc0, !PT ;  /* 0x000000030a097812 */ /* 0x000fe200078ec0ff */
[----:B------:R-:W-:Y:S01]  /*0960*/  IMAD.U32 R58, R58, 0x10000, RZ ;  /* 0x000100003a3a7824 */ /* 0x000fe200078e00ff */
[----:B------:R-:W-:Y:S01]  /*0970*/  PRMT R10, R15, 0x7632, R10 ;  /* 0x000076320f0a7816 */ /* 0x000fe2000000000a */
[----:B------:R-:W-:Y:S01]  /*0980*/  IMAD R60, R26, -0x2daee0ad, RZ ;  /* 0xd2511f531a3c7824 */ /* 0x000fe200078e02ff */
[----:B------:R-:W0:Y:S01]  /*0990*/  LDCU.64 UR12, c[0x0][0x3b0] ;  /* 0x00007600ff0c77ac */ /* 0x000e220008000a00 */
[----:B-1234-:R-:W-:-:S07]  /*09a0*/  IMAD R62, R28, -0x326172a9, RZ ;  /* 0xcd9e8d571c3e7824 */ /* 0x01efce00078e02ff */
.L_x_3229:
[----:B------:R-:W1:Y:S08]  /*09b0*/  LDC.64 R44, c[0x0][0x3f0] ;  /* 0x0000fc00ff2c7b82 */ /* 0x000e700000000a00 */
[----:B------:R-:W2:Y:S01]  /*09c0*/  LDC R75, c[0x0][0x388] ;  /* 0x0000e200ff4b7b82 */ /* 0x000ea20000000800 */
[----:B-1----:R-:W-:-:S07]  /*09d0*/  IMAD.WIDE R46, R4, 0x4, R44 ;  /* 0x00000004042e7825 */ /* 0x002fce00078e022c */
[----:B------:R-:W1:Y:S01]  /*09e0*/  LDC.64 R44, c[0x0][0x3f8] ;  /* 0x0000fe00ff2c7b82 */ /* 0x000e620000000a00 */
[----:B------:R-:W3:Y:S01]  /*09f0*/  LDG.E R46, desc[UR6][R46.64] ;  /* 0x000000062e2e7981 */ /* 0x000ee2000c1e1900 */
[----:B------:R-:W-:Y:S01]  /*0a00*/  ISETP.GT.U32.AND P2, PT, R2, -0x21, PT ;  /* 0xffffffdf0200780c */ /* 0x000fe20003f44070 */
[----:B------:R-:W-:Y:S01]  /*0a10*/  BSSY.RECONVERGENT B0, `(.L_x_3168) ;  /* 0x000031b000007945 */ /* 0x000fe20003800200 */
[----:B-1----:R-:W-:-:S05]  /*0a20*/  IMAD.WIDE R44, R4, 0x4, R44 ;  /* 0x00000004042c7825 */ /* 0x002fca00078e022c */
[----:B------:R1:W5:Y:S02]  /*0a30*/  LDG.E R69, desc[UR6][R44.64] ;  /* 0x000000062c457981 */ /* 0x000364000c1e1900 */
[----:B-1----:R-:W-:Y:S02]  /*0a40*/  CS2R R44, SRZ ;  /* 0x00000000002c7805 */ /* 0x002fe4000001ff00 */
[----:B---3--:R-:W-:-:S13]  /*0a50*/  ISETP.GE.AND P1, PT, R46, 0x1, PT ;  /* 0x000000012e00780c */ /* 0x008fda0003f26270 */
[----:B------:R-:W-:Y:S02]  /*0a60*/  @P1 IADD3 R70, PT, PT, R46, -0x1, RZ ;  /* 0xffffffff2e461810 */ /* 0x000fe40007ffe0ff */
[----:B------:R-:W-:-:S03]  /*0a70*/  @P1 MOV R45, RZ ;  /* 0x000000ff002d1202 */ /* 0x000fc60000000f00 */
[-C--:B--2---:R-:W-:Y:S02]  /*0a80*/  @P1 IMAD R71, R70, R75.reuse, RZ ;  /* 0x0000004b46471224 */ /* 0x084fe400078e02ff */
        /* <DEDUP_REMOVED lines=8> */
[----:B0-----:R-:W-:Y:S06]  /*0b10*/  @P2 BRA `(.L_x_3169) ;  /* 0x0000003000282947 */ /* 0x001fec0003800000 */
[----:B------:R-:W-:Y:S01]  /*0b20*/  ISETP.NE.U32.AND P0, PT, RZ, UR10, PT ;  /* 0x0000000aff007c0c */ /* 0x000fe2000bf05070 */
[----:B------:R-:W1:Y:S03]  /*0b30*/  @P1 LDC.64 R36, c[0x0][0x390] ;  /* 0x0000e400ff241b82 */ /* 0x000e660000000a00 */
[----:B------:R-:W-:-:S13]  /*0b40*/  ISETP.NE.AND.EX P0, PT, RZ, UR11, PT, P0 ;  /* 0x0000000bff007c0c */ /* 0x000fda000bf05300 */
[----:B------:R-:W2:Y:S02]  /*0b50*/  @P0 LDC.64 R38, c[0x0][0x3a0] ;  /* 0x0000e800ff260b82 */ /* 0x000ea40000000a00 */
[----:B--2---:R-:W-:-:S05]  /*0b60*/  @P0 IMAD.WIDE.U32 R70, R73, 0x20, R38 ;  /* 0x0000002049460825 */ /* 0x004fca00078e0026 */
[----:B------:R-:W2:Y:S04]  /*0b70*/  @P0 LDG.E.128 R24, desc[UR6][R70.64] ;  /* 0x0000000646180981 */ /* 0x000ea8000c1e1d00 */
[----:B------:R-:W3:Y:S01]  /*0b80*/  @P0 LDG.E.128 R28, desc[UR6][R70.64+0x10] ;  /* 0x00001006461c0981 */ /* 0x000ee2000c1e1d00 */
[C---:B-1----:R-:W-:Y:S01]  /*0b90*/  @P1 LEA R46, P3, R44.reuse, R36, 0x4 ;  /* 0x000000242c2e1211 */ /* 0x042fe200078620ff */
[----:B------:R-:W-:Y:S03]  /*0ba0*/  BSSY.RECONVERGENT B2, `(.L_x_3170) ;  /* 0x0000069000027945 */ /* 0x000fe60003800200 */
[----:B------:R-:W-:Y:S02]  /*0bb0*/  @P1 LEA.HI.X R47, R44, R37, R45, 0x4, P3 ;  /* 0x000000252c2f1211 */ /* 0x000fe400018f242d */
[----:B------:R-:W-:-:S02]  /*0bc0*/  CS2R R36, SRZ ;  /* 0x0000000000247805 */ /* 0x000fc4000001ff00 */
[----:B------:R-:W-:Y:S02]  /*0bd0*/  CS2R R38, SRZ ;  /* 0x0000000000267805 */ /* 0x000fe4000001ff00 */
[----:B------:R-:W-:Y:S02]  /*0be0*/  CS2R R40, SRZ ;  /* 0x0000000000287805 */ /* 0x000fe4000001ff00 */
[----:B------:R-:W-:Y:S01]  /*0bf0*/  CS2R R42, SRZ ;  /* 0x00000000002a7805 */ /* 0x000fe2000001ff00 */
[----:B------:R1:W5:Y:S02]  /*0c00*/  @P1 LDG.E.128 R32, desc[UR6][R46.64] ;  /* 0x000000062e201981 */ /* 0x000364000c1e1d00 */
[----:B-1----:R-:W-:Y:S02]  /*0c10*/  IMAD.MOV.U32 R46, RZ, RZ, R9 ;  /* 0x000000ffff2e7224 */ /* 0x002fe400078e0009 */
        /* <DEDUP_REMOVED lines=22> */
.L_x_3174:
        /* <DEDUP_REMOVED lines=13> */
.L_x_3176:
[----:B0-----:R-:W-:Y:S05]  /*0e50*/  BSYNC.RECONVERGENT B4 ;  /* 0x0000000000047941 */ /* 0x001fea0003800200 */
.L_x_3175:
[----:B------:R-:W-:Y:S01]  /*0e60*/  LOP3.LUT R46, R50, UR5, R71, 0x96, !PT ;  /* 0x00000005322e7c12 */ /* 0x000fe2000f8e9647 */
[----:B------:R-:W-:Y:S01]  /*0e70*/  IMAD.WIDE.U32 R8, R3, -0x326172a9, RZ ;  /* 0xcd9e8d5703087825 */ /* 0x000fe200078e00ff */
[----:B------:R-:W-:Y:S01]  /*0e80*/  UIADD3 UR30, UPT, UPT, UR4, -0x61c88647, URZ ;  /* 0x9e3779b9041e7890 */ /* 0x000fe2000fffe0ff */
[----:B------:R-:W-:Y:S02]  /*0e90*/  MOV R36, R60 ;  /* 0x0000003c00247202 */ /* 0x000fe40000000f00 */
[----:B------:R-:W-:Y:S01]  /*0ea0*/  IMAD.WIDE.U32 R46, R46, -0x326172a9, RZ ;  /* 0xcd9e8d572e2e7825 */ /* 0x000fe200078e00ff */
[----:B------:R-:W-:-:S04]  /*0eb0*/  LOP3.LUT R9, R6, UR4, R9, 0x96, !PT ;  /* 0x0000000406097c12 */ /* 0x000fc8000f8e9609 */
[----:B------:R-:W-:Y:S01]  /*0ec0*/  LOP3.LUT R71, R8, UR30, R47, 0x96, !PT ;  /* 0x0000001e08477c12 */ /* 0x000fe2000f8e962f */
[----:B------:R-:W-:Y:S01]  /*0ed0*/  UIADD3 UR30, UPT, UPT, UR5, -0x4498517b, URZ ;  /* 0xbb67ae85051e7890 */ /* 0x000fe2000fffe0ff */
[----:B------:R-:W-:-:S05]  /*0ee0*/  IMAD.WIDE.U32 R8, R9, -0x2daee0ad, RZ ;  /* 0xd2511f5309087825 */ /* 0x000fca00078e00ff */
[----:B------:R-:W-:Y:S01]  /*0ef0*/  LOP3.LUT R9, R70, UR30, R9, 0x96, !PT ;  /* 0x0000001e46097c12 */ /* 0x000fe2000f8e9609 */
[----:B------:R-:W-:Y:S01]  /*0f00*/  IMAD.WIDE.U32 R70, R71, -0x2daee0ad, RZ ;  /* 0xd2511f5347467825 */ /* 0x000fe200078e00ff */
[----:B------:R-:W-:-:S04]  /*0f10*/  UIADD3 UR30, UPT, UPT, UR5, 0x646e171e, URZ ;  /* 0x646e171e051e7890 */ /* 0x000fc8000fffe0ff */
        /* <DEDUP_REMOVED lines=18> */
[----:B------:R-:W-:-:S04]  /*1040*/  UIADD3 UR30, UPT, UPT, UR5, -0x24c28bd8, URZ ;  /* 0xdb3d7428051e7890 */ /* 0x000fc8000fffe0ff */
        /* <DEDUP_REMOVED lines=8> */
[----:B------:R-:W-:-:S03]  /*10d0*/  UIADD3 UR30, UPT, UPT, UR4, -0x700cb87f, URZ ;  /* 0x8ff34781041e7890 */ /* 0x000fc6000fffe0ff */
        /* <DEDUP_REMOVED lines=8> */
.L_x_3173:
[----:B0-----:R-:W-:Y:S05]  /*1160*/  BSYNC.RECONVERGENT B3 ;  /* 0x0000000000037941 */ /* 0x001fea0003800200 */
.L_x_3172:
[----:B------:R-:W-:Y:S01]  /*1170*/  I2FP.F32.U32 R9, R36 ;  /* 0x0000002400097245 */ /* 0x000fe20000201000 */
[----:B------:R-:W-:Y:S01]  /*1180*/  IMAD.MOV.U32 R70, RZ, RZ, 0x2f800000 ;  /* 0x2f800000ff467424 */ /* 0x000fe200078e00ff */
[----:B-----5:R-:W-:-:S03]  /*1190*/  SHF.L.U32 R36, R32, 0x10, RZ ;  /* 0x0000001020247819 */ /* 0x020fc600000006ff */
        /* <DEDUP_REMOVED lines=9> */
.L_x_3171:
[----:B0-----:R-:W-:Y:S05]  /*1230*/  BSYNC.RECONVERGENT B2 ;  /* 0x0000000000027941 */ /* 0x001fea0003800200 */
.L_x_3170:
        /* <DEDUP_REMOVED lines=16> */
.L_x_3181:
        /* <DEDUP_REMOVED lines=13> */
.L_x_3183:
[----:B------:R-:W-:Y:S05]  /*1410*/  BSYNC.RECONVERGENT B4 ;  /* 0x0000000000047941 */ /* 0x000fea0003800200 */
.L_x_3182:
[----:B------:R-:W-:Y:S01]  /*1420*/  LOP3.LUT R46, R50, UR5, R71, 0x96, !PT ;  /* 0x00000005322e7c12 */ /* 0x000fe2000f8e9647 */
[----:B------:R-:W-:Y:S01]  /*1430*/  IMAD.WIDE.U32 R8, R3, -0x326172a9, RZ ;  /* 0xcd9e8d5703087825 */ /* 0x000fe200078e00ff */
[----:B------:R-:W-:-:S03]  /*1440*/  UIADD3 UR30, UPT, UPT, UR4, -0x61c88647, URZ ;  /* 0x9e3779b9041e7890 */ /* 0x000fc6000fffe0ff */
[----:B------:R-:W-:Y:S01]  /*1450*/  IMAD.WIDE.U32 R46, R46, -0x326172a9, RZ ;  /* 0xcd9e8d572e2e7825 */ /* 0x000fe200078e00ff */
[----:B------:R-:W-:-:S03]  /*1460*/  LOP3.LUT R9, R6, UR4, R9, 0x96, !PT ;  /* 0x0000000406097c12 */ /* 0x000fc6000f8e9609 */
[----:B------:R-:W-:Y:S01]  /*1470*/  IMAD.MOV.U32 R37, RZ, RZ, R60 ;  /* 0x000000ffff257224 */ /* 0x000fe200078e003c */
        /* <DEDUP_REMOVED lines=42> */
.L_x_3180:
[----:B------:R-:W-:Y:S05]  /*1720*/  BSYNC.RECONVERGENT B3 ;  /* 0x0000000000037941 */ /* 0x000fea0003800200 */
.L_x_3179:
        /* <DEDUP_REMOVED lines=12> */
.L_x_3178:
[----:B------:R-:W-:Y:S05]  /*17f0*/  BSYNC.RECONVERGENT B2 ;  /* 0x0000000000027941 */ /* 0x000fea0003800200 */
.L_x_3177:
        /* <DEDUP_REMOVED lines=16> */
.L_x_3188:
        /* <DEDUP_REMOVED lines=13> */
.L_x_3190:
[----:B------:R-:W-:Y:S05]  /*19d0*/  BSYNC.RECONVERGENT B4 ;  /* 0x0000000000047941 */ /* 0x000fea0003800200 */
.L_x_3189:
        /* <DEDUP_REMOVED lines=39> */
[----:B------:R-:W-:-:S03]  /*1c50*/  UIADD3 UR30, UPT, UPT, UR4, -0x700cb87f, URZ ;  /* 0x8ff34781041e7890 */ /* 0x000fc6000fffe0ff */
[----:B------:R-:W-:Y:S01]  /*1c60*/  IMAD.WIDE.U32 R62, R62, -0x326172a9, RZ ;  /* 0xcd9e8d573e3e7825 */ /* 0x000fe200078e00ff */
[----:B------:R-:W-:-:S04]  /*1c70*/  LOP3.LUT R46, R46, UR28, R9, 0x96, !PT ;  /* 0x0000001c2e2e7c12 */ /* 0x000fc8000f8e9609 */
[----:B------:R-:W-:Y:S01]  /*1c80*/  LOP3.LUT R8, R8, UR30, R63, 0x96, !PT ;  /* 0x0000001e08087c12 */ /* 0x000fe2000f8e963f */
[----:B------:R-:W-:-:S04]  /*1c90*/  IMAD.WIDE.U32 R46, R46, -0x2daee0ad, RZ ;  /* 0xd2511f532e2e7825 */ /* 0x000fc800078e00ff */
[----:B------:R-:W-:Y:S02]  /*1ca0*/  IMAD.MOV.U32 R60, RZ, RZ, R46 ;  /* 0x000000ffff3c7224 */ /* 0x000fe400078e002e */
[----:B------:R-:W-:Y:S01]  /*1cb0*/  HFMA2 R46, -RZ, RZ, 0, 0 ;  /* 0x00000000ff2e7431 */ /* 0x000fe200000001ff */
[----:B------:R-:W-:-:S07]  /*1cc0*/  LOP3.LUT R7, R70, UR29, R47, 0x96, !PT ;  /* 0x0000001d46077c12 */ /* 0x000fce000f8e962f */
.L_x_3187:
[----:B------:R-:W-:Y:S05]  /*1cd0*/  BSYNC.RECONVERGENT B3 ;  /* 0x0000000000037941 */ /* 0x000fea0003800200 */
.L_x_3186:
        /* <DEDUP_REMOVED lines=12> */
.L_x_3185:
[----:B------:R-:W-:Y:S05]  /*1da0*/  BSYNC.RECONVERGENT B2 ;  /* 0x0000000000027941 */ /* 0x000fea0003800200 */
.L_x_3184:
        /* <DEDUP_REMOVED lines=16> */
.L_x_3195:
        /* <DEDUP_REMOVED lines=13> */
.L_x_3197:
[----:B------:R-:W-:Y:S05]  /*1f80*/  BSYNC.RECONVERGENT B4 ;  /* 0x0000000000047941 */ /* 0x000fea0003800200 */
.L_x_3196:
        /* <DEDUP_REMOVED lines=48> */
.L_x_3194:
[----:B------:R-:W-:Y:S05]  /*2290*/  BSYNC.RECONVERGENT B3 ;  /* 0x0000000000037941 */ /* 0x000fea0003800200 */
.L_x_3193:
        /* <DEDUP_REMOVED lines=12> */
.L_x_3192:
[----:B------:R-:W-:Y:S05]  /*2360*/  BSYNC.RECONVERGENT B2 ;  /* 0x0000000000027941 */ /* 0x000fea0003800200 */
.L_x_3191:
        /* <DEDUP_REMOVED lines=16> */
.L_x_3202:
        /* <DEDUP_REMOVED lines=13> */
.L_x_3204:
[----:B------:R-:W-:Y:S05]  /*2540*/  BSYNC.RECONVERGENT B4 ;  /* 0x0000000000047941 */ /* 0x000fea0003800200 */
.L_x_3203:
        /* <DEDUP_REMOVED lines=48> */
.L_x_3201:
[----:B------:R-:W-:Y:S05]  /*2850*/  BSYNC.RECONVERGENT B3 ;  /* 0x0000000000037941 */ /* 0x000fea0003800200 */
.L_x_3200:
[----:B------:R-:W-:Y:S01]  /*2860*/  I2FP.F32.U32 R9, R40 ;  /* 0x0000002800097245 */ /* 0x000fe20000201000 */
[----:B------:R-:W-:Y:S02]  /*2870*/  HFMA2 R70, -RZ, RZ, 0.1171875, 0 ;  /* 0x2f800000ff467431 */ /* 0x000fe400000001ff */
[----:B-----5:R-:W-:-:S03]  /*2880*/  IMAD.U32 R40, R34, 0x10000, RZ ;  /* 0x0001000022287824 */ /* 0x020fc600078e00ff */
        /* <DEDUP_REMOVED lines=9> */
.L_x_3199:
[----:B------:R-:W-:Y:S05]  /*2920*/  BSYNC.RECONVERGENT B2 ;  /* 0x0000000000027941 */ /* 0x000fea0003800200 */
.L_x_3198:
        /* <DEDUP_REMOVED lines=16> */
.L_x_3209:
        /* <DEDUP_REMOVED lines=13> */
.L_x_3211:
[----:B------:R-:W-:Y:S05]  /*2b00*/  BSYNC.RECONVERGENT B4 ;  /* 0x0000000000047941 */ /* 0x000fea0003800200 */
.L_x_3210:
        /* <DEDUP_REMOVED lines=48> */
.L_x_3208:
[----:B------:R-:W-:Y:S05]  /*2e10*/  BSYNC.RECONVERGENT B3 ;  /* 0x0000000000037941 */ /* 0x000fea0003800200 */
.L_x_3207:
        /* <DEDUP_REMOVED lines=12> */
.L_x_3206:
[----:B------:R-:W-:Y:S05]  /*2ee0*/  BSYNC.RECONVERGENT B2 ;  /* 0x0000000000027941 */ /* 0x000fea0003800200 */
.L_x_3205:
        /* <DEDUP_REMOVED lines=16> */
.L_x_3216:
        /* <DEDUP_REMOVED lines=13> */
.L_x_3218:
[----:B------:R-:W-:Y:S05]  /*30c0*/  BSYNC.RECONVERGENT B4 ;  /* 0x0000000000047941 */ /* 0x000fea0003800200 */
.L_x_3217:
        /* <DEDUP_REMOVED lines=48> */
.L_x_3215:
[----:B------:R-:W-:Y:S05]  /*33d0*/  BSYNC.RECONVERGENT B3 ;  /* 0x0000000000037941 */ /* 0x000fea0003800200 */
.L_x_3214:
        /* <DEDUP_REMOVED lines=12> */
.L_x_3213:
[----:B------:R-:W-:Y:S05]  /*34a0*/  BSYNC.RECONVERGENT B2 ;  /* 0x0000000000027941 */ /* 0x000fea0003800200 */
.L_x_3212:
        /* <DEDUP_REMOVED lines=16> */
.L_x_3223:
        /* <DEDUP_REMOVED lines=13> */
.L_x_3225:
[----:B------:R-:W-:Y:S05]  /*3680*/  BSYNC.RECONVERGENT B4 ;  /* 0x0000000000047941 */ /* 0x000fea0003800200 */
.L_x_3224:
        /* <DEDUP_REMOVED lines=48> */
.L_x_3222:
[----:B------:R-:W-:Y:S05]  /*3990*/  BSYNC.RECONVERGENT B3 ;  /* 0x0000000000037941 */ /* 0x000fea0003800200 */
.L_x_3221:
        /* <DEDUP_REMOVED lines=12> */
.L_x_3220:
[----:B------:R-:W-:Y:S05]  /*3a60*/  BSYNC.RECONVERGENT B2 ;  /* 0x0000000000027941 */ /* 0x000fea0003800200 */
.L_x_3219:
[----:B------:R-:W0:Y:S02]  /*3a70*/  LDC.64 R46, c[0x0][0x3a8] ;  /* 0x0000ea00ff2e7b82 */ /* 0x000e240000000a00 */
[----:B0-----:R-:W-:-:S05]  /*3a80*/  IMAD.WIDE.U32 R46, R73, 0x20, R46 ;  /* 0x00000020492e7825 */ /* 0x001fca00078e002e */
[----:B------:R1:W-:Y:S04]  /*3a90*/  STG.E.128 desc[UR6][R46.64], R36 ;  /* 0x000000242e007986 */ /* 0x0003e8000c101d06 */
[----:B------:R1:W-:Y:S01]  /*3aa0*/  STG.E.128 desc[UR6][R46.64+0x10], R40 ;  /* 0x000010282e007986 */ /* 0x0003e2000c101d06 */
[----:B------:R-:W-:Y:S05]  /*3ab0*/  @!P1 BRA `(.L_x_3169) ;  /* 0x0000000000409947 */ /* 0x000fea0003800000 */
[----:B-1----:R-:W-:Y:S01]  /*3ac0*/  SHF.L.U32 R46, R67, 0x10, RZ ;  /* 0x00000010432e7819 */ /* 0x002fe200000006ff */
        /* <DEDUP_REMOVED lines=15> */
.L_x_3169:
[----:B0-----:R-:W-:Y:S05]  /*3bc0*/  BSYNC.RECONVERGENT B0 ;  /* 0x0000000000007941 */ /* 0x001fea0003800200 */
.L_x_3168:
        /* <DEDUP_REMOVED lines=12> */
[----:B--2---:R-:W-:Y:S01]  /*3c90*/  FSEL R71, R44, RZ, !P0 ;  /* 0x000000ff2c477208 */ /* 0x004fe20004000000 */
[----:B------:R-:W-:Y:S06]  /*3ca0*/  BRA.DIV UR30, `(.L_x_3226) ;  /* 0x000000061ed07947 */ /* 0x000fec000b800000 */
[----:B------:R-:W0:Y:S01]  /*3cb0*/  SHFL.BFLY PT, R44, R71, 0x1, 0x1f ;  /* 0x0c201f00472c7f89 */ /* 0x000e2200000e0000 */
[----:B------:R-:W2:Y:S01]  /*3cc0*/  LDC R45, c[0x0][0x400] ;  /* 0x00010000ff2d7b82 */ /* 0x000ea20000000800 */
        /* <DEDUP_REMOVED lines=9> */
[----:B--2---:R-:W-:-:S04]  /*3d60*/  FMUL.FTZ R71, R44, R45 ;  /* 0x0000002d2c477220 */ /* 0x004fc80000410000 */
[--C-:B------:R-:W-:Y:S01]  /*3d70*/  FADD.FTZ R44, R36, -R71.reuse ;  /* 0x80000047242c7221 */ /* 0x100fe20000010000 */
[----:B-1----:R-:W-:-:S03]  /*3d80*/  FADD.FTZ R47, R37, -R71 ;  /* 0x80000047252f7221 */ /* 0x002fc60000010000 */
        /* <DEDUP_REMOVED lines=25> */
.L_x_3241:
[----:B-1----:R-:W-:Y:S01]  /*3f20*/  FADD.FTZ R44, R77, R44 ;  /* 0x0000002c4d2c7221 */ /* 0x002fe20000010000 */
[----:B------:R-:W-:Y:S01]  /*3f30*/  ISETP.NE.AND P0, PT, RZ, UR20, PT ;  /* 0x00000014ff007c0c */ /* 0x000fe2000bf05270 */
[----:B------:R-:W1:Y:S01]  /*3f40*/  @!P1 LDC.64 R46, c[0x0][0x3c0] ;  /* 0x0000f000ff2e9b82 */ /* 0x000e620000000a00 */
        /* <DEDUP_REMOVED lines=67> */
.L_x_3228:
[----:B------:R-:W-:Y:S05]  /*4380*/  BSYNC.RECONVERGENT B0 ;  /* 0x0000000000007941 */ /* 0x000fea0003800200 */
.L_x_3227:
[----:B-1----:R-:W1:Y:S02]  /*4390*/  LDC.64 R44, c[0x0][0x380] ;  /* 0x0000e000ff2c7b82 */ /* 0x002e640000000a00 */
[----:B-1----:R-:W-:-:S05]  /*43a0*/  IMAD R4, R44, 0x4, R4 ;  /* 0x000000042c047824 */ /* 0x002fca00078e0204 */
[----:B------:R-:W-:-:S13]  /*43b0*/  ISETP.GE.AND P0, PT, R4, R45, PT ;  /* 0x0000002d0400720c */ /* 0x000fda0003f06270 */
[----:B------:R-:W-:Y:S05]  /*43c0*/  @!P0 BRA `(.L_x_3229) ;  /* 0xffffffc400788947 */ /* 0x000fea000383ffff */
[----:B------:R-:W-:Y:S05]  /*43d0*/  BSYNC B1 ;  /* 0x0000000000017941 */ /* 0x000fea0003800000 */
.L_x_3167:
[----:B------:R-:W-:Y:S05]  /*43e0*/  EXIT ;  /* 0x000000000000794d */ /* 0x000fea0003800000 */
.L_x_3226:
[----:B-1----:R-:W-:Y:S01]  /*43f0*/  HFMA2 R47, -RZ, RZ, 0, 1.847743988037109375e-06 ;  /* 0x0000001fff2f7431 */ /* 0x002fe200000001ff */
[----:B------:R-:W-:Y:S01]  /*4400*/  BSSY B0, `(.L_x_3230) ;  /* 0x0000007000007945 */ /* 0x000fe20003800000 */
[----:B------:R-:W-:Y:S01]  /*4410*/  MOV R72, R71 ;  /* 0x0000004700487202 */ /* 0x000fe20000000f00 */
[----:B------:R-:W-:Y:S02]  /*4420*/  IMAD.MOV.U32 R70, RZ, RZ, 0x1 ;  /* 0x00000001ff467424 */ /* 0x000fe400078e00ff */
[----:B------:R-:W-:-:S07]  /*4430*/  IMAD.MOV.U32 R46, RZ, RZ, -0x1 ;  /* 0xffffffffff2e7424 */ /* 0x000fce00078e00ff */
[----:B-----5:R-:W-:Y:S05]  /*4440*/  WARPSYNC.COLLECTIVE R46, `(.L_x_3231) ;  /* 0x000000002e087348 */ /* 0x020fea0003c00000 */
[----:B------:R0:W1:Y:S02]  /*4450*/  SHFL.BFLY P3, R44, R72, R70, R47 ;  /* 0x0c000046482c7389 */ /* 0x000064000006002f */
[----:B01---5:R-:W-:Y:S05]  /*4460*/  ENDCOLLECTIVE ;  /* 0x000000000000791b */ /* 0x023fea0003800000 */
.L_x_3231:
[----:B------:R-:W-:Y:S05]  /*4470*/  BSYNC B0 ;  /* 0x0000000000007941 */ /* 0x000fea0003800000 */
.L_x_3230:
        /* <DEDUP_REMOVED lines=8> */
.L_x_3232:
[----:B------:R-:W-:Y:S02]  /*4500*/  HFMA2 R70, -RZ, RZ, 0, 2.384185791015625e-07 ;  /* 0x00000004ff467431 */ /* 0x000fe400000001ff */
[----:B------:R-:W-:-:S04]  /*4510*/  FADD.FTZ R73, R72, R44 ;  /* 0x0000002c48497221 */ /* 0x000fc80000010000 */
[----:B------:R-:W-:-:S07]  /*4520*/  IMAD.MOV.U32 R72, RZ, RZ, R73 ;  /* 0x000000ffff487224 */ /* 0x000fce00078e0049 */
[----:B------:R-:W-:Y:S05]  /*4530*/  WARPSYNC.COLLECTIVE R46, `(.L_x_3233) ;  /* 0x000000002e087348 */ /* 0x000fea0003c00000 */
[----:B------:R0:W1:Y:S02]  /*4540*/  SHFL.BFLY P3, R44, R72, R70, R47 ;  /* 0x0c000046482c7389 */ /* 0x000064000006002f */
[----:B01----:R-:W-:Y:S05]  /*4550*/  ENDCOLLECTIVE ;  /* 0x000000000000791b */ /* 0x003fea0003800000 */
.L_x_3233:
[----:B------:R-:W-:Y:S01]  /*4560*/  MOV R70, 0x8 ;  /* 0x0000000800467802 */ /* 0x000fe20000000f00 */
[----:B------:R-:W-:-:S04]  /*4570*/  FADD.FTZ R74, R73, R44 ;  /* 0x0000002c494a7221 */ /* 0x000fc80000010000 */
[----:B------:R-:W-:-:S07]  /*4580*/  IMAD.MOV.U32 R72, RZ, RZ, R74 ;  /* 0x000000ffff487224 */ /* 0x000fce00078e004a */
[----:B------:R-:W-:Y:S05]  /*4590*/  WARPSYNC.COLLECTIVE R46, `(.L_x_3234) ;  /* 0x000000002e087348 */ /* 0x000fea0003c00000 */
[----:B------:R0:W1:Y:S02]  /*45a0*/  SHFL.BFLY P3, R44, R72, R70, R47 ;  /* 0x0c000046482c7389 */ /* 0x000064000006002f */
[----:B01----:R-:W-:Y:S05]  /*45b0*/  ENDCOLLECTIVE ;  /* 0x000000000000791b */ /* 0x003fea0003800000 */
.L_x_3234:
[----:B------:R-:W-:Y:S02]  /*45c0*/  HFMA2 R70, -RZ, RZ, 0, 9.5367431640625e-07 ;  /* 0x00000010ff467431 */ /* 0x000fe400000001ff */
[----:B------:R-:W-:-:S04]  /*45d0*/  FADD.FTZ R76, R74, R44 ;  /* 0x0000002c4a4c7221 */ /* 0x000fc80000010000 */
[----:B------:R-:W-:-:S07]  /*45e0*/  IMAD.MOV.U32 R72, RZ, RZ, R76 ;  /* 0x000000ffff487224 */ /* 0x000fce00078e004c */
[----:B------:R-:W-:Y:S05]  /*45f0*/  WARPSYNC.COLLECTIVE R46, `(.L_x_3235) ;  /* 0x000000002e087348 */ /* 0x000fea0003c00000 */
[----:B------:R0:W1:Y:S02]  /*4600*/  SHFL.BFLY P3, R44, R72, R70, R47 ;  /* 0x0c000046482c7389 */ /* 0x000064000006002f */
[----:B01----:R-:W-:Y:S05]  /*4610*/  ENDCOLLECTIVE ;  /* 0x000000000000791b */ /* 0x003fea0003800000 */
.L_x_3235:
        /* <DEDUP_REMOVED lines=25> */
.L_x_3236:
[----:B------:R-:W-:Y:S02]  /*47b0*/  HFMA2 R70, -RZ, RZ, 0, 1.1920928955078125e-07 ;  /* 0x00000002ff467431 */ /* 0x000fe400000001ff */
[----:B------:R-:W-:-:S04]  /*47c0*/  FADD.FTZ R73, R72, R44 ;  /* 0x0000002c48497221 */ /* 0x000fc80000010000 */
[----:B------:R-:W-:-:S07]  /*47d0*/  IMAD.MOV.U32 R72, RZ, RZ, R73 ;  /* 0x000000ffff487224 */ /* 0x000fce00078e0049 */
[----:B------:R-:W-:Y:S05]  /*47e0*/  WARPSYNC.COLLECTIVE R46, `(.L_x_3237) ;  /* 0x000000002e087348 */ /* 0x000fea0003c00000 */
[----:B------:R0:W1:Y:S02]  /*47f0*/  SHFL.BFLY P3, R44, R72, R70, R47 ;  /* 0x0c000046482c7389 */ /* 0x000064000006002f */
[----:B01----:R-:W-:Y:S05]  /*4800*/  ENDCOLLECTIVE ;  /* 0x000000000000791b */ /* 0x003fea0003800000 */
.L_x_3237:
[----:B------:R-:W-:Y:S01]  /*4810*/  MOV R70, 0x4 ;  /* 0x0000000400467802 */ /* 0x000fe20000000f00 */
[----:B------:R-:W-:-:S04]  /*4820*/  FADD.FTZ R74, R73, R44 ;  /* 0x0000002c494a7221 */ /* 0x000fc80000010000 */
[----:B------:R-:W-:-:S07]  /*4830*/  IMAD.MOV.U32 R72, RZ, RZ, R74 ;  /* 0x000000ffff487224 */ /* 0x000fce00078e004a */
[----:B------:R-:W-:Y:S05]  /*4840*/  WARPSYNC.COLLECTIVE R46, `(.L_x_3238) ;  /* 0x000000002e087348 */ /* 0x000fea0003c00000 */
[----:B------:R0:W1:Y:S02]  /*4850*/  SHFL.BFLY P3, R44, R72, R70, R47 ;  /* 0x0c000046482c7389 */ /* 0x000064000006002f */
[----:B01----:R-:W-:Y:S05]  /*4860*/  ENDCOLLECTIVE ;  /* 0x000000000000791b */ /* 0x003fea0003800000 */
.L_x_3238:
[----:B------:R-:W-:Y:S02]  /*4870*/  IMAD.MOV.U32 R70, RZ, RZ, 0x8 ;  /* 0x00000008ff467424 */ /* 0x000fe400078e00ff */
[----:B------:R-:W-:-:S05]  /*4880*/  FADD.FTZ R76, R74, R44 ;  /* 0x0000002c4a4c7221 */ /* 0x000fca0000010000 */
[----:B------:R-:W-:-:S07]  /*4890*/  MOV R72, R76 ;  /* 0x0000004c00487202 */ /* 0x000fce0000000f00 */
[----:B------:R-:W-:Y:S05]  /*48a0*/  WARPSYNC.COLLECTIVE R46, `(.L_x_3239) ;  /* 0x000000002e087348 */ /* 0x000fea0003c00000 */
[----:B------:R0:W1:Y:S02]  /*48b0*/  SHFL.BFLY P3, R44, R72, R70, R47 ;  /* 0x0c000046482c7389 */ /* 0x000064000006002f */
[----:B01----:R-:W-:Y:S05]  /*48c0*/  ENDCOLLECTIVE ;  /* 0x000000000000791b */ /* 0x003fea0003800000 */
.L_x_3239:
[----:B------:R-:W-:Y:S02]  /*48d0*/  HFMA2 R70, -RZ, RZ, 0, 9.5367431640625e-07 ;  /* 0x00000010ff467431 */ /* 0x000fe400000001ff */
[----:B------:R-:W-:-:S05]  /*48e0*/  FADD.FTZ R77, R76, R44 ;  /* 0x0000002c4c4d7221 */ /* 0x000fca0000010000 */
[----:B------:R-:W-:-:S07]  /*48f0*/  MOV R72, R77 ;  /* 0x0000004d00487202 */ /* 0x000fce0000000f00 */
[----:B------:R-:W-:Y:S05]  /*4900*/  WARPSYNC.COLLECTIVE R46, `(.L_x_3240) ;  /* 0x000000002e087348 */ /* 0x000fea0003c00000 */
[----:B------:R0:W1:Y:S02]  /*4910*/  SHFL.BFLY P3, R44, R72, R70, R47 ;  /* 0x0c000046482c7389 */ /* 0x000064000006002f */
[----:B01----:R-:W-:Y:S05]  /*4920*/  ENDCOLLECTIVE ;  /* 0x000000000000791b */ /* 0x003fea0003800000 */
.L_x_3240:
[----:B------:R-:W-:Y:S05]  /*4930*/  BRA `(.L_x_3241) ;  /* 0xfffffff400787947 */ /* 0x000fea000383ffff */
.L_x_3242:
        /* <DEDUP_REMOVED lines=12> */
.L_x_9097:


//--------------------- .text._ZN10layer_norm13ln_fwd_kernelINS_13Kernel_traitsI13__nv_bfloat16S2_fS2_fjLj256ELj1ELj4ELj1ELj16ENS_18Kernel_traits_baseILj256ES2_S2_fS2_fjLj128EEEEELb1ELb1ELb1ELb1EEEvNS_9FwdParamsE --------------------------
	.section	.text._ZN10layer_norm13ln_fwd_kernelINS_13Kernel_traitsI13__nv_bfloat16S2_fS2_fjLj256ELj1ELj4ELj1ELj16ENS_18Kernel_traits_baseILj256ES2_S2_fS2_fjLj128EEEEELb1ELb1ELb1ELb1EEEvNS_9FwdParamsE,"ax",@progbits
	.align	128
        .global         _ZN10layer_norm13ln_fwd_kernelINS_13Kernel_traitsI13__nv_bfloat16S2_fS2_fjLj256ELj1ELj4ELj1ELj16ENS_18Kernel_traits_baseILj256ES2_S2_fS2_fjLj128EEEEELb1ELb1ELb1ELb1EEEvNS_9FwdParamsE
        .type           _ZN10layer_norm13ln_fwd_kernelINS_13Kernel_traitsI13__nv_bfloat16S2_fS2_fjLj256ELj1ELj4ELj1ELj16ENS_18Kernel_traits_baseILj256ES2_S2_fS2_fjLj128EEEEELb1ELb1ELb1ELb1EEEvNS_9FwdParamsE,@function
        .size           _ZN10layer_norm13ln_fwd_kernelINS_13Kernel_traitsI13__nv_bfloat16S2_fS2_fjLj256ELj1ELj4ELj1ELj16ENS_18Kernel_traits_baseILj256ES2_S2_fS2_fjLj128EEEEELb1ELb1ELb1ELb1EEEvNS_9FwdParamsE,(.L_x_9098 - _ZN10layer_norm13ln_fwd_kernelINS_13Kernel_traitsI13__nv_bfloat16S2_fS2_fjLj256ELj1ELj4ELj1ELj16ENS_18Kernel_traits_baseILj256ES2_S2_fS2_fjLj128EEEEELb1ELb1ELb1ELb1EEEvNS_9FwdParamsE)
        .other          _ZN10layer_norm13ln_fwd_kernelINS_13Kernel_traitsI13__nv_bfloat16S2_fS2_fjLj256ELj1ELj4ELj1ELj16ENS_18Kernel_traits_baseILj256ES2_S2_fS2_fjLj128EEEEELb1ELb1ELb1ELb1EEEvNS_9FwdParamsE,@"STO_CUDA_ENTRY STV_DEFAULT"
_ZN10layer_norm13ln_fwd_kernelINS_13Kernel_traitsI13__nv_bfloat16S2_fS2_fjLj256ELj1ELj4ELj1ELj16ENS_18Kernel_traits_baseILj256ES2_S2_fS2_fjLj128EEEEELb1ELb1ELb1ELb1EEEvNS_9FwdParamsE:
.text._ZN10layer_norm13ln_fwd_kernelINS_13Kernel_traitsI13__nv_bfloat16S2_fS2_fjLj256ELj1ELj4ELj1ELj16ENS_18Kernel_traits_baseILj256ES2_S2_fS2_fjLj128EEEEELb1ELb1ELb1ELb1EEEvNS_9FwdParamsE:
        /* <DEDUP_REMOVED lines=35> */
[----:B------:R-:W-:Y:S01]  /*0230*/  UIADD3 UR17, UPT, UPT, UR4, -0x61c88647, URZ ;  /* 0x9e3779b904117890 */ /* 0x000fe2000fffe0ff */
[----:B------:R-:W-:Y:S01]  /*0240*/  IMAD R10, R3, -0x326172a9, RZ ;  /* 0xcd9e8d57030a7824 */ /* 0x000fe200078e02ff */
[----:B------:R-:W-:-:S02]  /*0250*/  UIADD3 UR8, UPT, UPT, UR5, -0x4498517b, URZ ;  /* 0xbb67ae8505087890 */ /* 0x000fc4000fffe0ff */
[----:B------:R-:W-:Y:S02]  /*0260*/  UIADD3 UR18, UPT, UPT, UR4, 0x3c6ef372, URZ ;  /* 0x3c6ef37204127890 */ /* 0x000fe4000fffe0ff */
[----:B------:R-:W-:Y:S01]  /*0270*/  UIADD3 UR9, UPT, UPT, UR4, -0x255992d5, URZ ;  /* 0xdaa66d2b04097890 */ /* 0x000fe2000fffe0ff */
        /* <DEDUP_REMOVED lines=8> */
[----:B------:R-:W-:Y:S02]  /*0300*/  UIADD3 UR24, UPT, UPT, UR5, 0x646e171e, URZ ;  /* 0x646e171e05187890 */ /* 0x000fe4000fffe0ff */
[----:B------:R-:W-:Y:S01]  /*0310*/  UIADD3 UR25, UPT, UPT, UR4, 0x5384540f, URZ ;  /* 0x5384540f04197890 */ /* 0x000fe2000fffe0ff */
[----:B------:R-:W4:Y:S01]  /*0320*/  LDG.E.128 R20, desc[UR6][R20.64] ;  /* 0x0000000614147981 */ /* 0x000f22000c1e1d00 */
[----:B------:R-:W-:Y:S01]  /*0330*/  UIADD3 UR26, UPT, UPT, UR5, 0x1fd5c5a3, URZ ;  /* 0x1fd5c5a3051a7890 */ /* 0x000fe2000fffe0ff */
[----:B--2--5:R-:W-:Y:S01]  /*0340*/  @P1 IADD3 R8, P0, PT, R6, R5, RZ ;  /* 0x0000000506081210 */ /* 0x024fe20007f1e0ff */
[----:B------:R-:W-:Y:S02]  /*0350*/  UIADD3 UR27, UPT, UPT, UR4, -0xe443238, URZ ;  /* 0xf1bbcdc8041b7890 */ /* 0x000fe4000fffe0ff */
[----:B------:R-:W-:Y:S01]  /*0360*/  UIADD3 UR28, UPT, UPT, UR5, -0x24c28bd8, URZ ;  /* 0xdb3d7428051c7890 */ /* 0x000fe2000fffe0ff */
[----:B------:R-:W-:Y:S01]  /*0370*/  @P1 IADD3.X R9, PT, PT, RZ, R7, RZ, P0, !PT ;  /* 0x00000007ff091210 */ /* 0x000fe200007fe4ff */
[----:B------:R-:W-:-:S02]  /*0380*/  UIADD3 UR29, UPT, UPT, UR4, -0x700cb87f, URZ ;  /* 0x8ff34781041d7890 */ /* 0x000fc4000fffe0ff */
[----:B------:R-:W-:Y:S01]  /*0390*/  UIADD3 UR30, UPT, UPT, UR5, -0x695add53, URZ ;  /* 0x96a522ad051e7890 */ /* 0x000fe2000fffe0ff */
[--C-:B------:R-:W-:Y:S01]  /*03a0*/  SHF.R.U64 R4, R8, 0x2, R9.reuse ;  /* 0x0000000208047819 */ /* 0x100fe20000001209 */
[----:B------:R-:W-:Y:S01]  /*03b0*/  IMAD.HI.U32 R6, R3, -0x326172a9, RZ ;  /* 0xcd9e8d5703067827 */ /* 0x000fe200078e00ff */
[----:B------:R-:W-:Y:S01]  /*03c0*/  SHF.R.U32.HI R5, RZ, 0x2, R9 ;  /* 0x00000002ff057819 */ /* 0x000fe20000011609 */
[----:B------:R-:W0:Y:S02]  /*03d0*/  LDCU UR14, c[0x0][0x404] ;  /* 0x00008080ff0e77ac */ /* 0x000e240008000800 */
[C---:B------:R-:W-:Y:S01]  /*03e0*/  IMAD.HI.U32 R7, R4.reuse, -0x2daee0ad, RZ ;  /* 0xd2511f5304077827 */ /* 0x040fe200078e00ff */
[----:B------:R-:W-:Y:S01]  /*03f0*/  LOP3.LUT R6, R5, UR4, R6, 0x96, !PT ;  /* 0x0000000405067c12 */ /* 0x000fe2000f8e9606 */
[----:B------:R-:W1:Y:S03]  /*0400*/  LDCU.U8 UR15, c[0x0][0x410] ;  /* 0x00008200ff0f77ac */ /* 0x000e660008000000 */
[----:B------:R-:W-:Y:S01]  /*0410*/  LOP3.LUT R7, R7, UR5, RZ, 0x3c, !PT ;  /* 0x0000000507077c12 */ /* 0x000fe2000f8e3cff */
[----:B------:R-:W-:Y:S01]  /*0420*/  IMAD R24, R4, -0x2daee0ad, RZ ;  /* 0xd2511f5304187824 */ /* 0x000fe200078e02ff */
[----:B------:R-:W-:Y:S01]  /*0430*/  PRMT R44, R12, 0x7632, R44 ;  /* 0x000076320c2c7816 */ /* 0x000fe2000000002c */
[----:B------:R-:W-:Y:S01]  /*0440*/  IMAD.HI.U32 R11, R6, -0x2daee0ad, RZ ;  /* 0xd2511f53060b7827 */ /* 0x000fe200078e00ff */
[----:B------:R-:W2:Y:S03]  /*0450*/  LDCU UR16, c[0x0][0x448] ;  /* 0x00008900ff1077ac */ /* 0x000ea60008000800 */
[C---:B------:R-:W-:Y:S01]  /*0460*/  IMAD.HI.U32 R9, R7.reuse, -0x326172a9, RZ ;  /* 0xcd9e8d5707097827 */ /* 0x040fe200078e00ff */
[----:B------:R-:W-:Y:S01]  /*0470*/  LOP3.LUT R11, R24, UR8, R11, 0x96, !PT ;  /* 0x00000008180b7c12 */ /* 0x000fe2000f8e960b */
[----:B------:R-:W0:Y:S03]  /*0480*/  LDCU.64 UR10, c[0x0][0x3a0] ;  /* 0x00007400ff0a77ac */ /* 0x000e260008000a00 */
[----:B------:R-:W-:Y:S01]  /*0490*/  LOP3.LUT R9, R10, UR17, R9, 0x96, !PT ;  /* 0x000000110a097c12 */ /* 0x000fe2000f8e9609 */
[----:B------:R-:W-:Y:S01]  /*04a0*/  UIADD3 UR8, UPT, UPT, UR5, 0x76cf5d0a, URZ ;  /* 0x76cf5d0a05087890 */ /* 0x000fe2000fffe0ff */
[----:B------:R-:W-:Y:S01]  /*04b0*/  IMAD R10, R7, -0x326172a9, RZ ;  /* 0xcd9e8d57070a7824 */ /* 0x000fe200078e02ff */
[----:B------:R-:W0:Y:S01]  /*04c0*/  LDCU.64 UR12, c[0x0][0x3b0] ;  /* 0x00007600ff0c77ac */ /* 0x000e220008000a00 */
[----:B------:R-:W-:-:S02]  /*04d0*/  IMAD R25, R6, -0x2daee0ad, RZ ;  /* 0xd2511f5306197824 */ /* 0x000fc400078e02ff */
        /* <DEDUP_REMOVED lines=16> */
[----:B------:R-:W-:Y:S01]  /*05e0*/  UIADD3 UR8, UPT, UPT, UR5, -0x56f99767, URZ ;  /* 0xa906689905087890 */ /* 0x000fe2000fffe0ff */
[----:B------:R-:W-:Y:S02]  /*05f0*/  IMAD R11, R9, -0x2daee0ad, RZ ;  /* 0xd2511f53090b7824 */ /* 0x000fe400078e02ff */
[----:B------:R-:W-:-:S04]  /*0600*/  IMAD.HI.U32 R10, R6, -0x2daee0ad, RZ ;  /* 0xd2511f53060a7827 */ /* 0x000fc800078e00ff */
[----:B------:R-:W-:Y:S02]  /*0610*/  IMAD R24, R24, -0x326172a9, RZ ;  /* 0xcd9e8d5718187824 */ /* 0x000fe400078e02ff */
[----:B------:R-:W-:Y:S01]  /*0620*/  IMAD.HI.U32 R9, R7, -0x326172a9, RZ ;  /* 0xcd9e8d5707097827 */ /* 0x000fe200078e00ff */
[----:B------:R-:W-:Y:S01]  /*0630*/  LOP3.LUT R10, R11, UR8, R10, 0x96, !PT ;  /* 0x000000080b0a7c12 */ /* 0x000fe2000f8e960a */
[----:B------:R-:W-:Y:S01]  /*0640*/  BSSY B0, `(.L_x_3243) ;  /* 0x00003bf000007945 */ /* 0x000fe20003800000 */
[----:B------:R-:W-:Y:S02]  /*0650*/  LOP3.LUT R8, R8, 0x3, RZ, 0xc0, !PT ;  /* 0x0000000308087812 */ /* 0x000fe400078ec0ff */
[----:B------:R-:W-:Y:S01]  /*0660*/  LOP3.LUT R9, R24, UR22, R9, 0x96, !PT ;  /* 0x0000001618097c12 */ /* 0x000fe2000f8e9609 */
        /* <DEDUP_REMOVED lines=23> */
[----:B------:R-:W-:Y:S02]  /*07e0*/  LOP3.LUT R6, R9, UR30, R6, 0x96, !PT ;  /* 0x0000001e09067c12 */ /* 0x000fe4000f8e9606 */
[----:B------:R-:W-:Y:S01]  /*07f0*/  PRMT R9, R15, 0x7632, R9 ;  /* 0x000076320f097816 */ /* 0x000fe20000000009 */
[----:B------:R-:W-:Y:S01]  /*0800*/  IMAD.MOV.U32 R45, RZ, RZ, RZ ;  /* 0x000000ffff2d7224 */ /* 0x000fe200078e00ff */
[----:B------:R-:W-:Y:S01]  /*0810*/  LOP3.LUT R7, R10, UR29, R7, 0x96, !PT ;  /* 0x0000001d0a077c12 */ /* 0x000fe2000f8e9607 */
[----:B------:R-:W-:Y:S01]  /*0820*/  IMAD R60, R25, -0x2daee0ad, RZ ;  /* 0xd2511f53193c7824 */ /* 0x000fe200078e02ff */
[----:B------:R-:W-:Y:S01]  /*0830*/  PRMT R10, R14, 0x7632, R10 ;  /* 0x000076320e0a7816 */ /* 0x000fe2000000000a */
[----:B------:R-:W-:Y:S01]  /*0840*/  IMAD R62, R62, -0x326172a9, RZ ;  /* 0xcd9e8d573e3e7824 */ /* 0x000fe200078e02ff */
[----:B------:R-:W-:Y:S02]  /*0850*/  PRMT R11, R13, 0x7632, R11 ;  /* 0x000076320d0b7816 */ /* 0x000fe4000000000b */
        /* <DEDUP_REMOVED lines=11> */
[----:B012---:R-:W-:-:S07]  /*0910*/  SHF.L.U32 R58, R58, 0x10, RZ ;  /* 0x000000103a3a7819 */ /* 0x007fce00000006ff */
.L_x_3305:
        /* <DEDUP_REMOVED lines=57> */
.L_x_3248:
        /* <DEDUP_REMOVED lines=13> */
.L_x_3250:
[----:B------:R-:W-:Y:S05]  /*0d80*/  BSYNC.RECONVERGENT B3 ;  /* 0x0000000000037941 */ /* 0x000fea0003800200 */
.L_x_3249:
[----:B------:R-:W-:Y:S01]  /*0d90*/  IMAD.WIDE.U32 R6, R3, -0x326172a9, RZ ;  /* 0xcd9e8d5703067825 */ /* 0x000fe200078e00ff */
[----:B------:R-:W-:Y:S01]  /*0da0*/  LOP3.LUT R54, R45, UR5, R75, 0x96, !PT ;  /* 0x000000052d367c12 */ /* 0x000fe2000f8e964b */
[----:B------:R-:W-:Y:S02]  /*0db0*/  UIADD3 UR31, UPT, UPT, UR5, -0x4498517b, URZ ;  /* 0xbb67ae85051f7890 */ /* 0x000fe4000fffe0ff */
[----:B------:R-:W-:Y:S01]  /*0dc0*/  IMAD.MOV.U32 R36, RZ, RZ, R60 ;  /* 0x000000ffff247224 */ /* 0x000fe200078e003c */
[----:B------:R-:W-:Y:S01]  /*0dd0*/  LOP3.LUT R70, R5, UR4, R7, 0x96, !PT ;  /* 0x0000000405467c12 */ /* 0x000fe2000f8e9607 */
[----:B------:R-:W-:-:S04]  /*0de0*/  IMAD.WIDE.U32 R54, R54, -0x326172a9, RZ ;  /* 0xcd9e8d5736367825 */ /* 0x000fc800078e00ff */
[----:B------:R-:W-:Y:S01]  /*0df0*/  IMAD.WIDE.U32 R70, R70, -0x2daee0ad, RZ ;  /* 0xd2511f5346467825 */ /* 0x000fe200078e00ff */
[----:B------:R-:W-:-:S04]  /*0e00*/  LOP3.LUT R75, R6, UR17, R55, 0x96, !PT ;  /* 0x00000011064b7c12 */ /* 0x000fc8000f8e9637 */
[----:B------:R-:W-:Y:S01]  /*0e10*/  LOP3.LUT R6, R74, UR31, R71, 0x96, !PT ;  /* 0x0000001f4a067c12 */ /* 0x000fe2000f8e9647 */
[----:B------:R-:W-:Y:S01]  /*0e20*/  UIADD3 UR31, UPT, UPT, UR5, 0x76cf5d0a, URZ ;  /* 0x76cf5d0a051f7890 */ /* 0x000fe2000fffe0ff */
[----:B------:R-:W-:-:S04]  /*0e30*/  IMAD.WIDE.U32 R74, R75, -0x2daee0ad, RZ ;  /* 0xd2511f534b4a7825 */ /* 0x000fc800078e00ff */
[----:B------:R-:W-:Y:S01]  /*0e40*/  IMAD.WIDE.U32 R6, R6, -0x326172a9, RZ ;  /* 0xcd9e8d5706067825 */ /* 0x000fe200078e00ff */
[----:B------:R-:W-:Y:S01]  /*0e50*/  LOP3.LUT R55, R70, UR31, R75, 0x96, !PT ;  /* 0x0000001f46377c12 */ /* 0x000fe2000f8e964b */
[----:B------:R-:W-:-:S03]  /*0e60*/  UIADD3 UR31, UPT, UPT, UR4, -0x255992d5, URZ ;  /* 0xdaa66d2b041f7890 */ /* 0x000fc6000fffe0ff */
[----:B------:R-:W-:Y:S01]  /*0e70*/  LOP3.LUT R70, R54, UR18, R7, 0x96, !PT ;  /* 0x0000001236467c12 */ /* 0x000fe2000f8e9607 */
[----:B------:R-:W-:-:S04]  /*0e80*/  IMAD.WIDE.U32 R54, R55, -0x326172a9, RZ ;  /* 0xcd9e8d5737367825 */ /* 0x000fc800078e00ff */
[----:B------:R-:W-:Y:S01]  /*0e90*/  IMAD.WIDE.U32 R70, R70, -0x2daee0ad, RZ ;  /* 0xd2511f5346467825 */ /* 0x000fe200078e00ff */
[----:B------:R-:W-:Y:S01]  /*0ea0*/  LOP3.LUT R75, R6, UR31, R55, 0x96, !PT ;  /* 0x0000001f064b7c12 */ /* 0x000fe2000f8e9637 */
[----:B------:R-:W-:-:S03]  /*0eb0*/  UIADD3 UR31, UPT, UPT, UR5, -0x56f99767, URZ ;  /* 0xa9066899051f7890 */ /* 0x000fc6000fffe0ff */
        /* <DEDUP_REMOVED lines=28> */
.L_x_3247:
[----:B------:R-:W-:Y:S05]  /*1080*/  BSYNC.RECONVERGENT B2 ;  /* 0x0000000000027941 */ /* 0x000fea0003800200 */
.L_x_3246:
[----:B------:R-:W-:Y:S01]  /*1090*/  I2FP.F32.U32 R8, R36 ;  /* 0x0000002400087245 */ /* 0x000fe20000201000 */
[----:B------:R-:W-:Y:S02]  /*10a0*/  HFMA2 R55, -RZ, RZ, 0.1171875, 0 ;  /* 0x2f800000ff377431 */ /* 0x000fe400000001ff */
[----:B-----5:R-:W-:-:S03]  /*10b0*/  IMAD.U32 R36, R32, 0x10000, RZ ;  /* 0x0001000020247824 */ /* 0x020fc600078e00ff */
[----:B------:R-:W-:Y:S01]  /*10c0*/  FFMA.FTZ R8, R8, R55, 1.1641532182693481445e-10 ;  /* 0x2f00000008087423 */ /* 0x000fe20000010037 */
[----:B------:R-:W-:Y:S01]  /*10d0*/  FMUL.FTZ R36, R36, UR9 ;  /* 0x0000000924247c20 */ /* 0x000fe20008410000 */
[----:B------:R-:W-:-:S03]  /*10e0*/  SHF.L.U32 R55, R16, 0x10, RZ ;  /* 0x0000001010377819 */ /* 0x000fc600000006ff */
[----:B------:R-:W-:Y:S01]  /*10f0*/  FMUL.FTZ R36, R36, UR8 ;  /* 0x0000000824247c20 */ /* 0x000fe20008410000 */
[----:B------:R-:W-:-:S04]  /*1100*/  FSETP.GTU.FTZ.AND P2, PT, R8, UR14, PT ;  /* 0x0000000e08007c0b */ /* 0x000fc8000bf5c000 */
[----:B------:R-:W-:Y:S02]  /*1110*/  FSEL R36, R36, RZ, !P2 ;  /* 0x000000ff24247208 */ /* 0x000fe40005000000 */
[----:B------:R-:W-:-:S03]  /*1120*/  SEL R61, RZ, 0x1, P2 ;  /* 0x00000001ff3d7807 */ /* 0x000fc60001000000 */
[----:B------:R-:W-:-:S04]  /*1130*/  FMUL.FTZ R36, R36, R55 ;  /* 0x0000003724247220 */ /* 0x000fc80000410000 */
[----:B------:R-:W-:-:S07]  /*1140*/  @P0 FADD.FTZ R36, R24, R36 ;  /* 0x0000002418240221 */ /* 0x000fce0000010000 */
.L_x_3245:
[----:B------:R-:W-:Y:S05]  /*1150*/  BSYNC.RECONVERGENT B1 ;  /* 0x0000000000017941 */ /* 0x000fea0003800200 */
.L_x_3244:
        /* <DEDUP_REMOVED lines=16> */
.L_x_3255:
        /* <DEDUP_REMOVED lines=13> */
.L_x_3257:
[----:B------:R-:W-:Y:S05]  /*1330*/  BSYNC.RECONVERGENT B3 ;  /* 0x0000000000037941 */ /* 0x000fea0003800200 */
.L_x_3256:
[----:B------:R-:W-:Y:S01]  /*1340*/  IMAD.WIDE.U32 R6, R3, -0x326172a9, RZ ;  /* 0xcd9e8d5703067825 */ /* 0x000fe200078e00ff */
[----:B------:R-:W-:Y:S01]  /*1350*/  LOP3.LUT R54, R45, UR5, R71, 0x96, !PT ;  /* 0x000000052d367c12 */ /* 0x000fe2000f8e9647 */
[----:B------:R-:W-:Y:S02]  /*1360*/  UIADD3 UR31, UPT, UPT, UR5, -0x4498517b, URZ ;  /* 0xbb67ae85051f7890 */ /* 0x000fe4000fffe0ff */
[----:B------:R-:W-:Y:S01]  /*1370*/  IMAD.MOV.U32 R37, RZ, RZ, R60 ;  /* 0x000000ffff257224 */ /* 0x000fe200078e003c */
[----:B------:R-:W-:Y:S01]  /*1380*/  LOP3.LUT R62, R5, UR4, R7, 0x96, !PT ;  /* 0x00000004053e7c12 */ /* 0x000fe2000f8e9607 */
[----:B------:R-:W-:-:S04]  /*1390*/  IMAD.WIDE.U32 R54, R54, -0x326172a9, RZ ;  /* 0xcd9e8d5736367825 */ /* 0x000fc800078e00ff */
[----:B------:R-:W-:Y:S01]  /*13a0*/  IMAD.WIDE.U32 R62, R62, -0x2daee0ad, RZ ;  /* 0xd2511f533e3e7825 */ /* 0x000fe200078e00ff */
[----:B------:R-:W-:-:S03]  /*13b0*/  LOP3.LUT R71, R6, UR17, R55, 0x96, !PT ;  /* 0x0000001106477c12 */ /* 0x000fc6000f8e9637 */
[----:B------:R-:W-:Y:S01]  /*13c0*/  IMAD.MOV.U32 R8, RZ, RZ, RZ ;  /* 0x000000ffff087224 */ /* 0x000fe200078e00ff */
        /* <DEDUP_REMOVED lines=37> */
.L_x_3254:
[----:B------:R-:W-:Y:S05]  /*1620*/  BSYNC.RECONVERGENT B2 ;  /* 0x0000000000027941 */ /* 0x000fea0003800200 */
.L_x_3253:
        /* <DEDUP_REMOVED lines=12> */
.L_x_3252:
[----:B------:R-:W-:Y:S05]  /*16f0*/  BSYNC.RECONVERGENT B1 ;  /* 0x0000000000017941 */ /* 0x000fea0003800200 */
.L_x_3251:
        /* <DEDUP_REMOVED lines=16> */
.L_x_3262:
        /* <DEDUP_REMOVED lines=13> */
.L_x_3264:
[----:B------:R-:W-:Y:S05]  /*18d0*/  BSYNC.RECONVERGENT B3 ;  /* 0x0000000000037941 */ /* 0x000fea0003800200 */
.L_x_3263:
        /* <DEDUP_REMOVED lines=47> */
.L_x_3261:
[----:B------:R-:W-:Y:S05]  /*1bd0*/  BSYNC.RECONVERGENT B2 ;  /* 0x0000000000027941 */ /* 0x000fea0003800200 */
.L_x_3260:
        /* <DEDUP_REMOVED lines=12> */
.L_x_3259:
[----:B------:R-:W-:Y:S05]  /*1ca0*/  BSYNC.RECONVERGENT B1 ;  /* 0x0000000000017941 */ /* 0x000fea0003800200 */
.L_x_3258:
        /* <DEDUP_REMOVED lines=16> */
.L_x_3269:
        /* <DEDUP_REMOVED lines=13> */
.L_x_3271:
[----:B------:R-:W-:Y:S05]  /*1e80*/  BSYNC.RECONVERGENT B3 ;  /* 0x0000000000037941 */ /* 0x000fea0003800200 */
.L_x_3270:
[----:B------:R-:W-:Y:S01]  /*1e90*/  IMAD.WIDE.U32 R6, R3, -0x326172a9, RZ ;  /* 0xcd9e8d5703067825 */ /* 0x000fe200078e00ff */
[----:B------:R-:W-:Y:S01]  /*1ea0*/  LOP3.LUT R54, R45, UR5, R75, 0x96, !PT ;  /* 0x000000052d367c12 */ /* 0x000fe2000f8e964b */
[----:B------:R-:W-:Y:S02]  /*1eb0*/  UIADD3 UR31, UPT, UPT, UR5, -0x4498517b, URZ ;  /* 0xbb67ae85051f7890 */ /* 0x000fe4000fffe0ff */
[----:B------:R-:W-:Y:S01]  /*1ec0*/  HFMA2 R8, -RZ, RZ, 0, 0 ;  /* 0x00000000ff087431 */ /* 0x000fe200000001ff */
[----:B------:R-:W-:Y:S02]  /*1ed0*/  MOV R39, R60 ;  /* 0x0000003c00277202 */ /* 0x000fe40000000f00 */
        /* <DEDUP_REMOVED lines=42> */
.L_x_3268:
[----:B------:R-:W-:Y:S05]  /*2180*/  BSYNC.RECONVERGENT B2 ;  /* 0x0000000000027941 */ /* 0x000fea0003800200 */
.L_x_3267:
        /* <DEDUP_REMOVED lines=12> */
.L_x_3266:
[----:B------:R-:W-:Y:S05]  /*2250*/  BSYNC.RECONVERGENT B1 ;  /* 0x0000000000017941 */ /* 0x000fea0003800200 */
.L_x_3265:
        /* <DEDUP_REMOVED lines=16> */
.L_x_3276:
        /* <DEDUP_REMOVED lines=13> */
.L_x_3278:
[----:B------:R-:W-:Y:S05]  /*2430*/  BSYNC.RECONVERGENT B3 ;  /* 0x0000000000037941 */ /* 0x000fea0003800200 */
.L_x_3277:
[----:B------:R-:W-:Y:S01]  /*2440*/  IMAD.WIDE.U32 R6, R3, -0x326172a9, RZ ;  /* 0xcd9e8d5703067825 */ /* 0x000fe200078e00ff */
[----:B------:R-:W-:Y:S01]  /*2450*/  LOP3.LUT R54, R45, UR5, R75, 0x96, !PT ;  /* 0x000000052d367c12 */ /* 0x000fe2000f8e964b */
[----:B------:R-:W-:Y:S01]  /*2460*/  UIADD3 UR31, UPT, UPT, UR5, -0x4498517b, URZ ;  /* 0xbb67ae85051f7890 */ /* 0x000fe2000fffe0ff */
        /* <DEDUP_REMOVED lines=44> */
.L_x_3275:
[----:B------:R-:W-:Y:S05]  /*2730*/  BSYNC.RECONVERGENT B2 ;  /* 0x0000000000027941 */ /* 0x000fea0003800200 */
.L_x_3274:
[----:B------:R-:W-:Y:S01]  /*2740*/  I2FP.F32.U32 R8, R40 ;  /* 0x0000002800087245 */ /* 0x000fe20000201000 */
[----:B------:R-:W-:Y:S01]  /*2750*/  IMAD.MOV.U32 R55, RZ, RZ, 0x2f800000 ;  /* 0x2f800000ff377424 */ /* 0x000fe200078e00ff */
[----:B-----5:R-:W-:-:S03]  /*2760*/  SHF.L.U32 R40, R34, 0x10, RZ ;  /* 0x0000001022287819 */ /* 0x020fc600000006ff */
[----:B------:R-:W-:Y:S01]  /*2770*/  FFMA.FTZ R8, R8, R55, 1.1641532182693481445e-10 ;  /* 0x2f00000008087423 */ /* 0x000fe20000010037 */
[----:B------:R-:W-:Y:S02]  /*2780*/  IMAD.U32 R55, R18, 0x10000, RZ ;  /* 0x0001000012377824 */ /* 0x000fe400078e00ff */
[----:B------:R-:W-:Y:S02]  /*2790*/  FMUL.FTZ R40, R40, UR9 ;  /* 0x0000000928287c20 */ /* 0x000fe40008410000 */
[----:B------:R-:W-:Y:S02]  /*27a0*/  FSETP.GTU.FTZ.AND P2, PT, R8, UR14, PT ;  /* 0x0000000e08007c0b */ /* 0x000fe4000bf5c000 */
[----:B------:R-:W-:Y:S02]  /*27b0*/  FMUL.FTZ R40, R40, UR8 ;  /* 0x0000000828287c20 */ /* 0x000fe40008410000 */
[----:B------:R-:W-:-:S03]  /*27c0*/  SEL R66, RZ, 0x1, P2 ;  /* 0x00000001ff427807 */ /* 0x000fc60001000000 */
[----:B------:R-:W-:-:S05]  /*27d0*/  FSEL R40, R40, RZ, !P2 ;  /* 0x000000ff28287208 */ /* 0x000fca0005000000 */
[----:B------:R-:W-:-:S04]  /*27e0*/  FMUL.FTZ R40, R40, R55 ;  /* 0x0000003728287220 */ /* 0x000fc80000410000 */
[----:B------:R-:W-:-:S07]  /*27f0*/  @P0 FADD.FTZ R40, R28, R40 ;  /* 0x000000281c280221 */ /* 0x000fce0000010000 */
.L_x_3273:
[----:B------:R-:W-:Y:S05]  /*2800*/  BSYNC.RECONVERGENT B1 ;  /* 0x0000000000017941 */ /* 0x000fea0003800200 */
.L_x_3272:
        /* <DEDUP_REMOVED lines=16> */
.L_x_3283:
        /* <DEDUP_REMOVED lines=13> */
.L_x_3285:
[----:B------:R-:W-:Y:S05]  /*29e0*/  BSYNC.RECONVERGENT B3 ;  /* 0x0000000000037941 */ /* 0x000fea0003800200 */
.L_x_3284:
        /* <DEDUP_REMOVED lines=46> */
[----:B------:R-:W-:-:S07]  /*2cd0*/  MOV R60, R54 ;  /* 0x00000036003c7202 */ /* 0x000fce0000000f00 */
.L_x_3282:
[----:B------:R-:W-:Y:S05]  /*2ce0*/  BSYNC.RECONVERGENT B2 ;  /* 0x0000000000027941 */ /* 0x000fea0003800200 */
.L_x_3281:
        /* <DEDUP_REMOVED lines=12> */
.L_x_3280:
[----:B------:R-:W-:Y:S05]  /*2db0*/  BSYNC.RECONVERGENT B1 ;  /* 0x0000000000017941 */ /* 0x000fea0003800200 */
.L_x_3279:
        /* <DEDUP_REMOVED lines=16> */
.L_x_3290:
        /* <DEDUP_REMOVED lines=13> */
.L_x_3292:
[----:B------:R-:W-:Y:S05]  /*2f90*/  BSYNC.RECONVERGENT B3 ;  /* 0x0000000000037941 */ /* 0x000fea0003800200 */
.L_x_3291:
        /* <DEDUP_REMOVED lines=47> */
.L_x_3289:
[----:B------:R-:W-:Y:S05]  /*3290*/  BSYNC.RECONVERGENT B2 ;  /* 0x0000000000027941 */ /* 0x000fea0003800200 */
.L_x_3288:
        /* <DEDUP_REMOVED lines=12> */
.L_x_3287:
[----:B------:R-:W-:Y:S05]  /*3360*/  BSYNC.RECONVERGENT B1 ;  /* 0x0000000000017941 */ /* 0x000fea0003800200 */
.L_x_3286:
        /* <DEDUP_REMOVED lines=16> */
.L_x_3297:
        /* <DEDUP_REMOVED lines=13> */
.L_x_3299:
[----:B------:R-:W-:Y:S05]  /*3540*/  BSYNC.RECONVERGENT B3 ;  /* 0x0000000000037941 */ /* 0x000fea0003800200 */
.L_x_3298:
        /* <DEDUP_REMOVED lines=47> */
.L_x_3296:
[----:B------:R-:W-:Y:S05]  /*3840*/  BSYNC.RECONVERGENT B2 ;  /* 0x0000000000027941 */ /* 0x000fea0003800200 */
.L_x_3295:
        /* <DEDUP_REMOVED lines=12> */
.L_x_3294:
[----:B------:R-:W-:Y:S05]  /*3910*/  BSYNC.RECONVERGENT B1 ;  /* 0x0000000000017941 */ /* 0x000fea0003800200 */
.L_x_3293:
        /* <DEDUP_REMOVED lines=22> */
.L_x_3301:
[----:B------:R-:W-:Y:S05]  /*3a80*/  BSYNC.RECONVERGENT B1 ;  /* 0x0000000000017941 */ /* 0x000fea0003800200 */
.L_x_3300:
        /* <DEDUP_REMOVED lines=48> */
.L_x_3317:
        /* <DEDUP_REMOVED lines=19> */
[----:B------:R-:W-:Y:S02]  /*3ec0*/  VIADD R72, R72, 0xffffffff ;  /* 0xffffffff48487836 */ /* 0x000fe40000000000 */
[C---:B------:R-:W-:Y:S01]  /*3ed0*/  FADD.FTZ R36, -R71.reuse, R36 ;  /* 0x0000002447247221 */ /* 0x040fe20000010100 */
[C---:B------:R-:W-:Y:S01]  /*3ee0*/  FADD.FTZ R38, -R71.reuse, R38 ;  /* 0x0000002647267221 */ /* 0x040fe20000010100 */
[C---:B------:R-:W-:Y:S01]  /*3ef0*/  FADD.FTZ R40, -R71.reuse, R40 ;  /* 0x0000002847287221 */ /* 0x040fe20000010100 */
[----:B------:R-:W-:Y:S01]  /*3f00*/  FADD.FTZ R54, -R71, R37 ;  /* 0x0000002547367221 */ /* 0x000fe20000010100 */
[C---:B------:R-:W-:Y:S01]  /*3f10*/  FMUL.FTZ R36, R57.reuse, R36 ;  /* 0x0000002439247220 */ /* 0x040fe20000410000 */
[----:B------:R-:W-:Y:S01]  /*3f20*/  FMUL.FTZ R38, R57, R38 ;  /* 0x0000002639267220 */ /* 0x000fe20000410000 */
[----:B------:R-:W-:Y:S01]  /*3f30*/  FADD.FTZ R74, -R71, R43 ;  /* 0x0000002b474a7221 */ /* 0x000fe20000010100 */
[----:B------:R-:W-:-:S02]  /*3f40*/  IMAD R73, R72, R73, RZ ;  /* 0x0000004948497224 */ /* 0x000fc400078e02ff */
[----:B------:R-:W-:Y:S01]  /*3f50*/  FFMA.FTZ R36, R36, R53, R55 ;  /* 0x0000003524247223 */ /* 0x000fe20000010037 */
[----:B------:R-:W-:Y:S01]  /*3f60*/  SHF.L.U32 R53, R21, 0x10, RZ ;  /* 0x0000001015357819 */ /* 0x000fe200000006ff */
[----:B------:R-:W-:Y:S01]  /*3f70*/  FADD.FTZ R56, -R71, R39 ;  /* 0x0000002747387221 */ /* 0x000fe20000010100 */
[----:B------:R-:W-:Y:S01]  /*3f80*/  SHF.L.U32 R55, R13, 0x10, RZ ;  /* 0x000000100d377819 */ /* 0x000fe200000006ff */
[----:B------:R-:W-:Y:S01]  /*3f90*/  FMUL.FTZ R74, R57, R74 ;  /* 0x0000004a394a7220 */ /* 0x000fe20000410000 */
[----:B------:R-:W-:Y:S01]  /*3fa0*/  SHF.L.U32 R72, R10, 0x10, RZ ;  /* 0x000000100a487819 */ /* 0x000fe200000006ff */
[----:B------:R-:W-:Y:S02]  /*3fb0*/  IMAD.U32 R70, R48, 0x10000, RZ ;  /* 0x0001000030467824 */ /* 0x000fe400078e00ff */
[----:B------:R-:W-:Y:S01]  /*3fc0*/  FADD.FTZ R42, -R71, R42 ;  /* 0x0000002a472a7221 */ /* 0x000fe20000010100 */
[----:B------:R-:W-:Y:S01]  /*3fd0*/  FFMA.FTZ R52, R38, R53, R55 ;  /* 0x0000003526347223 */ /* 0x000fe20000010037 */
[----:B------:R-:W-:Y:S01]  /*3fe0*/  FMUL.FTZ R38, R57, R40 ;  /* 0x0000002839267220 */ /* 0x000fe20000410000 */
[----:B------:R-:W-:Y:S01]  /*3ff0*/  FADD.FTZ R40, -R71, R41 ;  /* 0x0000002947287221 */ /* 0x000fe20000010100 */
[----:B------:R-:W-:Y:S01]  /*4000*/  SHF.L.U32 R53, R22, 0x10, RZ ;  /* 0x0000001016357819 */ /* 0x000fe200000006ff */
[C---:B------:R-:W-:Y:S01]  /*4010*/  FMUL.FTZ R39, R57.reuse, R54 ;  /* 0x0000003639277220 */ /* 0x040fe20000410000 */
[----:B------:R-:W-:Y:S01]  /*4020*/  SHF.L.U32 R55, R14, 0x10, RZ ;  /* 0x000000100e377819 */ /* 0x000fe200000006ff */
[C---:B------:R-:W-:Y:S01]  /*4030*/  FMUL.FTZ R37, R57.reuse, R40 ;  /* 0x0000002839257220 */ /* 0x040fe20000410000 */
[----:B------:R-:W-:Y:S01]  /*4040*/  SHF.R.S32.HI R54, RZ, 0x1f, R73 ;  /* 0x0000001fff367819 */ /* 0x000fe20000011449 */
[----:B------:R-:W1:Y:S01]  /*4050*/  LDC.64 R40, c[0x0][0x428] ;  /* 0x00010a00ff287b82 */ /* 0x000e620000000a00 */
[----:B------:R-:W-:Y:S01]  /*4060*/  FMUL.FTZ R43, R57, R42 ;  /* 0x0000002a392b7220 */ /* 0x000fe20000410000 */
[----:B------:R-:W-:Y:S01]  /*4070*/  FFMA.FTZ R38, R38, R53, R55 ;  /* 0x0000003526267223 */ /* 0x000fe20000010037 */
[----:B------:R-:W-:Y:S01]  /*4080*/  SHF.L.U32 R53, R49, 0x10, RZ ;  /* 0x0000001031357819 */ /* 0x000fe200000006ff */
[----:B------:R-:W-:Y:S01]  /*4090*/  FFMA.FTZ R37, R37, R70, R72 ;  /* 0x0000004625257223 */ /* 0x000fe20000010048 */
[----:B------:R-:W-:Y:S01]  /*40a0*/  SHF.L.U32 R55, R9, 0x10, RZ ;  /* 0x0000001009377819 */ /* 0x000fe200000006ff */
[----:B------:R-:W-:Y:S01]  /*40b0*/  FMUL.FTZ R42, R57, R56 ;  /* 0x00000038392a7220 */ /* 0x000fe20000410000 */
[----:B------:R-:W-:Y:S01]  /*40c0*/  SHF.L.U32 R70, R23, 0x10, RZ ;  /* 0x0000001017467819 */ /* 0x000fe200000006ff */
[----:B------:R-:W-:Y:S01]  /*40d0*/  IMAD.U32 R72, R15, 0x10000, RZ ;  /* 0x000100000f487824 */ /* 0x000fe200078e00ff */
[----:B------:R-:W-:Y:S01]  /*40e0*/  LEA.HI R73, R54, R73, RZ, 0x3 ;  /* 0x0000004936497211 */ /* 0x000fe200078f18ff */
[----:B------:R-:W-:Y:S01]  /*40f0*/  FFMA.FTZ R74, R74, R53, R55 ;  /* 0x000000354a4a7223 */ /* 0x000fe20000010037 */
[----:B------:R-:W-:Y:S01]  /*4100*/  SHF.L.U32 R53, R47, 0x10, RZ ;  /* 0x000000102f357819 */ /* 0x000fe200000006ff */
[----:B------:R-:W-:Y:S01]  /*4110*/  IMAD.U32 R54, R46, 0x10000, RZ ;  /* 0x000100002e367824 */ /* 0x000fe200078e00ff */
[----:B------:R-:W-:Y:S01]  /*4120*/  SHF.L.U32 R55, R11, 0x10, RZ ;  /* 0x000000100b377819 */ /* 0x000fe200000006ff */
[----:B------:R-:W-:-:S02]  /*4130*/  IMAD.U32 R56, R44, 0x10000, RZ ;  /* 0x000100002c387824 */ /* 0x000fc400078e00ff */
[----:B------:R-:W-:Y:S01]  /*4140*/  FFMA.FTZ R43, R43, R70, R72 ;  /* 0x000000462b2b7223 */ /* 0x000fe20000010048 */
[----:B------:R-:W-:Y:S01]  /*4150*/  LEA.HI.SX32 R73, R73, R2, 0x1d ;  /* 0x0000000249497211 */ /* 0x000fe200078feaff */
[----:B------:R-:W-:Y:S01]  /*4160*/  FFMA.FTZ R55, R42, R53, R55 ;  /* 0x000000352a377223 */ /* 0x000fe20000010037 */
[----:B------:R-:W-:Y:S01]  /*4170*/  FFMA.FTZ R53, R39, R54, R56 ;  /* 0x0000003627357223 */ /* 0x000fe20000010038 */
[----:B------:R-:W-:Y:S02]  /*4180*/  F2FP.BF16.F32.PACK_AB R38, R37, R38 ;  /* 0x000000262526723e */ /* 0x000fe400000010ff */
[----:B------:R-:W-:Y:S01]  /*4190*/  F2FP.BF16.F32.PACK_AB R39, R74, R43 ;  /* 0x0000002b4a27723e */ /* 0x000fe200000010ff */
[----:B-1----:R-:W-:Y:S01]  /*41a0*/  IMAD.WIDE.U32 R40, R73, 0x10, R40 ;  /* 0x0000001049287825 */ /* 0x002fe200078e0028 */
[----:B------:R-:W-:Y:S02]  /*41b0*/  F2FP.BF16.F32.PACK_AB R37, R55, R52 ;  /* 0x000000343725723e */ /* 0x000fe400000010ff */
[----:B------:R-:W-:-:S05]  /*41c0*/  F2FP.BF16.F32.PACK_AB R36, R53, R36 ;  /* 0x000000243524723e */ /* 0x000fca00000010ff */
[----:B------:R1:W-:Y:S02]  /*41d0*/  STG.E.128 desc[UR6][R40.64], R36 ;  /* 0x0000002428007986 */ /* 0x0003e4000c101d06 */
.L_x_3304:
[----:B------:R-:W-:Y:S05]  /*41e0*/  BSYNC.RECONVERGENT B1 ;  /* 0x0000000000017941 */ /* 0x000fea0003800200 */
.L_x_3303:
[----:B-1----:R-:W1:Y:S02]  /*41f0*/  LDC.64 R36, c[0x0][0x380] ;  /* 0x0000e000ff247b82 */ /* 0x002e640000000a00 */
[----:B-1----:R-:W-:-:S04]  /*4200*/  LEA R0, R36, R0, 0x2 ;  /* 0x0000000024007211 */ /* 0x002fc800078e10ff */
[----:B------:R-:W-:-:S13]  /*4210*/  ISETP.GE.AND P0, PT, R0, R37, PT ;  /* 0x000000250000720c */ /* 0x000fda0003f06270 */
[----:B------:R-:W-:Y:S05]  /*4220*/  @!P0 BRA `(.L_x_3305) ;  /* 0xffffffc400bc8947 */ /* 0x000fea000383ffff */
[----:B------:R-:W-:Y:S05]  /*4230*/  BSYNC B0 ;  /* 0x0000000000007941 */ /* 0x000fea0003800000 */
.L_x_3243:
[----:B------:R-:W-:Y:S05]  /*4240*/  EXIT ;  /* 0x000000000000794d */ /* 0x000fea0003800000 */
.L_x_3302:
        /* <DEDUP_REMOVED lines=8> */
.L_x_3307:
[----:B------:R-:W-:Y:S05]  /*42d0*/  BSYNC B1 ;  /* 0x0000000000017941 */ /* 0x000fea0003800000 */
.L_x_3306:
        /* <DEDUP_REMOVED lines=9> */
.L_x_3308:
[----:B------:R-:W-:Y:S02]  /*4370*/  HFMA2 R56, -RZ, RZ, 0, 2.384185791015625e-07 ;  /* 0x00000004ff387431 */ /* 0x000fe400000001ff */
[----:B------:R-:W-:-:S05]  /*4380*/  FADD.FTZ R74, R70, R52 ;  /* 0x00000034464a7221 */ /* 0x000fca0000010000 */
[----:B------:R-:W-:-:S07]  /*4390*/  MOV R77, R74 ;  /* 0x0000004a004d7202 */ /* 0x000fce0000000f00 */
[----:B------:R-:W-:Y:S05]  /*43a0*/  WARPSYNC.COLLECTIVE R54, `(.L_x_3309) ;  /* 0x0000000036087348 */ /* 0x000fea0003c00000 */
[----:B------:R0:W1:Y:S02]  /*43b0*/  SHFL.BFLY P0, R52, R77, R56, R55 ;  /* 0x0c0000384d347389 */ /* 0x0000640000000037 */
[----:B01----:R-:W-:Y:S05]  /*43c0*/  ENDCOLLECTIVE ;  /* 0x000000000000791b */ /* 0x003fea0003800000 */
.L_x_3309:
[----:B------:R-:W-:Y:S01]  /*43d0*/  MOV R56, 0x8 ;  /* 0x0000000800387802 */ /* 0x000fe20000000f00 */
[----:B------:R-:W-:-:S04]  /*43e0*/  FADD.FTZ R75, R74, R52 ;  /* 0x000000344a4b7221 */ /* 0x000fc80000010000 */
[----:B------:R-:W-:-:S07]  /*43f0*/  IMAD.MOV.U32 R77, RZ, RZ, R75 ;  /* 0x000000ffff4d7224 */ /* 0x000fce00078e004b */
[----:B------:R-:W-:Y:S05]  /*4400*/  WARPSYNC.COLLECTIVE R54, `(.L_x_3310) ;  /* 0x0000000036087348 */ /* 0x000fea0003c00000 */
[----:B------:R0:W1:Y:S02]  /*4410*/  SHFL.BFLY P0, R52, R77, R56, R55 ;  /* 0x0c0000384d347389 */ /* 0x0000640000000037 */
[----:B01----:R-:W-:Y:S05]  /*4420*/  ENDCOLLECTIVE ;  /* 0x000000000000791b */ /* 0x003fea0003800000 */
.L_x_3310:
[----:B------:R-:W-:Y:S02]  /*4430*/  IMAD.MOV.U32 R56, RZ, RZ, 0x10 ;  /* 0x00000010ff387424 */ /* 0x000fe400078e00ff */
[----:B------:R-:W-:-:S05]  /*4440*/  FADD.FTZ R76, R75, R52 ;  /* 0x000000344b4c7221 */ /* 0x000fca0000010000 */
[----:B------:R-:W-:-:S07]  /*4450*/  MOV R77, R76 ;  /* 0x0000004c004d7202 */ /* 0x000fce0000000f00 */
[----:B------:R-:W-:Y:S05]  /*4460*/  WARPSYNC.COLLECTIVE R54, `(.L_x_3311) ;  /* 0x0000000036087348 */ /* 0x000fea0003c00000 */
[----:B------:R0:W1:Y:S02]  /*4470*/  SHFL.BFLY P0, R52, R77, R56, R55 ;  /* 0x0c0000384d347389 */ /* 0x0000640000000037 */
[----:B01----:R-:W-:Y:S05]  /*4480*/  ENDCOLLECTIVE ;  /* 0x000000000000791b */ /* 0x003fea0003800000 */
.L_x_3311:
        /* <DEDUP_REMOVED lines=24> */
.L_x_3312:
[----:B------:R-:W-:Y:S02]  /*4610*/  HFMA2 R56, -RZ, RZ, 0, 1.1920928955078125e-07 ;  /* 0x00000002ff387431 */ /* 0x000fe400000001ff */
[----:B------:R-:W-:-:S05]  /*4620*/  FADD.FTZ R70, R57, R52 ;  /* 0x0000003439467221 */ /* 0x000fca0000010000 */
[----:B------:R-:W-:-:S07]  /*4630*/  MOV R77, R70 ;  /* 0x00000046004d7202 */ /* 0x000fce0000000f00 */
[----:B------:R-:W-:Y:S05]  /*4640*/  WARPSYNC.COLLECTIVE R54, `(.L_x_3313) ;  /* 0x0000000036087348 */ /* 0x000fea0003c00000 */
[----:B------:R0:W1:Y:S02]  /*4650*/  SHFL.BFLY P0, R52, R77, R56, R55 ;  /* 0x0c0000384d347389 */ /* 0x0000640000000037 */
[----:B01----:R-:W-:Y:S05]  /*4660*/  ENDCOLLECTIVE ;  /* 0x000000000000791b */ /* 0x003fea0003800000 */
.L_x_3313:
[----:B------:R-:W-:Y:S01]  /*4670*/  MOV R56, 0x4 ;  /* 0x0000000400387802 */ /* 0x000fe20000000f00 */
[----:B------:R-:W-:-:S04]  /*4680*/  FADD.FTZ R74, R70, R52 ;  /* 0x00000034464a7221 */ /* 0x000fc80000010000 */
[----:B------:R-:W-:-:S07]  /*4690*/  IMAD.MOV.U32 R77, RZ, RZ, R74 ;  /* 0x000000ffff4d7224 */ /* 0x000fce00078e004a */
[----:B------:R-:W-:Y:S05]  /*46a0*/  WARPSYNC.COLLECTIVE R54, `(.L_x_3314) ;  /* 0x0000000036087348 */ /* 0x000fea0003c00000 */
[----:B------:R0:W1:Y:S02]  /*46b0*/  SHFL.BFLY P0, R52, R77, R56, R55 ;  /* 0x0c0000384d347389 */ /* 0x0000640000000037 */
[----:B01----:R-:W-:Y:S05]  /*46c0*/  ENDCOLLECTIVE ;  /* 0x000000000000791b */ /* 0x003fea0003800000 */
.L_x_3314:
[----:B------:R-:W-:Y:S02]  /*46d0*/  IMAD.MOV.U32 R56, RZ, RZ, 0x8 ;  /* 0x00000008ff387424 */ /* 0x000fe400078e00ff */
[----:B------:R-:W-:-:S05]  /*46e0*/  FADD.FTZ R75, R74, R52 ;  /* 0x000000344a4b7221 */ /* 0x000fca0000010000 */
[----:B------:R-:W-:-:S07]  /*46f0*/  MOV R77, R75 ;  /* 0x0000004b004d7202 */ /* 0x000fce0000000f00 */
[----:B------:R-:W-:Y:S05]  /*4700*/  WARPSYNC.COLLECTIVE R54, `(.L_x_3315) ;  /* 0x0000000036087348 */ /* 0x000fea0003c00000 */
[----:B------:R0:W1:Y:S02]  /*4710*/  SHFL.BFLY P0, R52, R77, R56, R55 ;  /* 0x0c0000384d347389 */ /* 0x0000640000000037 */
[----:B01----:R-:W-:Y:S05]  /*4720*/  ENDCOLLECTIVE ;  /* 0x000000000000791b */ /* 0x003fea0003800000 */
.L_x_3315:
[----:B------:R-:W-:Y:S02]  /*4730*/  HFMA2 R56, -RZ, RZ, 0, 9.5367431640625e-07 ;  /* 0x00000010ff387431 */ /* 0x000fe400000001ff */
[----:B------:R-:W-:-:S05]  /*4740*/  FADD.FTZ R76, R75, R52 ;  /* 0x000000344b4c7221 */ /* 0x000fca0000010000 */
[----:B------:R-:W-:-:S07]  /*4750*/  MOV R77, R76 ;  /* 0x0000004c004d7202 */ /* 0x000fce0000000f00 */
[----:B------:R-:W-:Y:S05]  /*4760*/  WARPSYNC.COLLECTIVE R54, `(.L_x_3316) ;  /* 0x0000000036087348 */ /* 0x000fea0003c00000 */
[----:B------:R0:W1:Y:S02]  /*4770*/  SHFL.BFLY P0, R52, R77, R56, R55 ;  /* 0x0c0000384d347389 */ /* 0x0000640000000037 */
[----:B01----:R-:W-:Y:S05]  /*4780*/  ENDCOLLECTIVE ;  /* 0x000000000000791b */ /* 0x003fea0003800000 */
.L_x_3316:
[----:B------:R-:W-:Y:S05]  /*4790*/  BRA `(.L_x_3317) ;  /* 0xfffffff4007c7947 */ /* 0x000fea000383ffff */
.L_x_3318:
        /* <DEDUP_REMOVED lines=14> */
.L_x_9098:


//--------------------- .text._ZN10layer_norm13ln_fwd_kernelINS_13Kernel_traitsIf13__nv_bfloat16fS2_fjLj256ELj1ELj4ELj1ELj16ENS_18Kernel_traits_baseILj256EfS2_fS2_fjLj128EEEEELb0ELb0ELb0ELb0EEEvNS_9FwdParamsE --------------------------
	.section	.text._ZN10layer_norm13ln_fwd_kernelINS_13Kernel_traitsIf13__nv_bfloat16fS2_fjLj256ELj1ELj4ELj1ELj16ENS_18Kernel_traits_baseILj256EfS2_fS2_fjLj128EEEEELb0ELb0ELb0ELb0EEEvNS_9FwdParamsE,"ax",@progbits
	.align	128
        .global         _ZN10layer_norm13ln_fwd_kernelINS_13Kernel_traitsIf13__nv_bfloat16fS2_fjLj256ELj1ELj4ELj1ELj16ENS_18Kernel_traits_baseILj256EfS2_fS2_fjLj128EEEEELb0ELb0ELb0ELb0EEEvNS_9FwdParamsE
        .type           _ZN10layer_norm13ln_fwd_kernelINS_13Kernel_traitsIf13__nv_bfloat16fS2_fjLj256ELj1ELj4ELj1ELj16ENS_18Kernel_traits_baseILj256EfS2_fS2_fjLj128EEEEELb0ELb0ELb0ELb0EEEvNS_9FwdParamsE,@function
        .size           _ZN10layer_norm13ln_fwd_kernelINS_13Kernel_traitsIf13__nv_bfloat16fS2_fjLj256ELj1ELj4ELj1ELj16ENS_18Kernel_traits_baseILj256EfS2_fS2_fjLj128EEEEELb0ELb0ELb0ELb0EEEvNS_9FwdParamsE,(.L_x_9099 - _ZN10layer_norm13ln_fwd_kernelINS_13Kernel_traitsIf13__nv_bfloat16fS2_fjLj256ELj1ELj4ELj1ELj16ENS_18Kernel_traits_baseILj256EfS2_fS2_fjLj128EEEEELb0ELb0ELb0ELb0EEEvNS_9FwdParamsE)
        .other          _ZN10layer_norm13ln_fwd_kernelINS_13Kernel_traitsIf13__nv_bfloat16fS2_fjLj256ELj1ELj4ELj1ELj16ENS_18Kernel_traits_baseILj256EfS2_fS2_fjLj128EEEEELb0ELb0ELb0ELb0EEEvNS_9FwdParamsE,@"STO_CUDA_ENTRY STV_DEFAULT"
_ZN10layer_norm13ln_fwd_kernelINS_13Kernel_traitsIf13__nv_bfloat16fS2_fjLj256ELj1ELj4ELj1ELj16ENS_18Kernel_traits_baseILj256EfS2_fS2_fjLj128EEEEELb0ELb0ELb0ELb0EEEvNS_9FwdParamsE:
.text._ZN10layer_norm13ln_fwd_kernelINS_13Kernel_traitsIf13__nv_bfloat16fS2_fjLj256ELj1ELj4ELj1ELj16ENS_18Kernel_traits_baseILj256EfS2_fS2_fjLj128EEEEELb0ELb0ELb0ELb0EEEvNS_9FwdParamsE:
        /* <DEDUP_REMOVED lines=31> */
.L_x_3320:
[----:B------:R-:W-:Y:S05]  /*01f0*/  BSYNC.RECONVERGENT B0 ;  /* 0x0000000000007941 */ /* 0x000fea0003800200 */
.L_x_3319:
        /* <DEDUP_REMOVED lines=11> */
.L_x_3328:
        /* <DEDUP_REMOVED lines=19> */
[----:B0-----:R-:W-:-:S05]  /*03e0*/  IMAD.WIDE.U32 R34, R0, 0x20, R34 ;  /* 0x0000002000227825 */ /* 0x001fca00078e0022 */
[----:B------:R-:W2:Y:S04]  /*03f0*/  LDG.E.128 R28, desc[UR6][R34.64] ;  /* 0x00000006221c7981 */ /* 0x000ea8000c1e1d00 */
[----:B------:R-:W3:Y:S01]  /*0400*/  LDG.E.128 R24, desc[UR6][R34.64+0x10] ;  /* 0x0000100622187981 */ /* 0x000ee2000c1e1d00 */
[C---:B-----5:R-:W-:Y:S02]  /*0410*/  SHF.L.U32 R37, R20.reuse, 0x10, RZ ;  /* 0x0000001014257819 */ /* 0x060fe400000006ff */
[----:B------:R-:W-:Y:S02]  /*0420*/  PRMT R20, R20, 0x7632, R20 ;  /* 0x0000763214147816 */ /* 0x000fe40000000014 */
[----:B------:R-:W-:Y:S02]  /*0430*/  PRMT R36, R21, 0x7632, R36 ;  /* 0x0000763215247816 */ /* 0x000fe40000000024 */
[----:B------:R-:W-:-:S02]  /*0440*/  SHF.L.U32 R20, R20, 0x10, RZ ;  /* 0x0000001014147819 */ /* 0x000fc400000006ff */
[----:B------:R-:W-:Y:S02]  /*0450*/  SHF.L.U32 R21, R21, 0x10, RZ ;  /* 0x0000001015157819 */ /* 0x000fe400000006ff */
[----:B------:R-:W-:Y:S01]  /*0460*/  SHF.L.U32 R36, R36, 0x10, RZ ;  /* 0x0000001024247819 */ /* 0x000fe200000006ff */
[-C--:B--2---:R-:W-:Y:S02]  /*0470*/  FFMA.FTZ R29, R20, R33.reuse, R29 ;  /* 0x00000021141d7223 */ /* 0x084fe4000001001d */
[-C--:B------:R-:W-:Y:S01]  /*0480*/  FFMA.FTZ R30, R21, R33.reuse, R30 ;  /* 0x00000021151e7223 */ /* 0x080fe2000001001e */
[C---:B------:R-:W-:Y:S01]  /*0490*/  PRMT R20, R22.reuse, 0x7632, R20 ;  /* 0x0000763216147816 */ /* 0x040fe20000000014 */
[-C--:B------:R-:W-:Y:S01]  /*04a0*/  FFMA.FTZ R28, R37, R33.reuse, R28 ;  /* 0x00000021251c7223 */ /* 0x080fe2000001001c */
[----:B------:R-:W-:Y:S01]  /*04b0*/  SHF.L.U32 R21, R22, 0x10, RZ ;  /* 0x0000001016157819 */ /* 0x000fe200000006ff */
[----:B------:R-:W-:Y:S01]  /*04c0*/  FFMA.FTZ R31, R36, R33, R31 ;  /* 0x00000021241f7223 */ /* 0x000fe2000001001f */
[----:B------:R-:W-:-:S02]  /*04d0*/  PRMT R22, R23, 0x7632, R22 ;  /* 0x0000763217167816 */ /* 0x000fc40000000016 */
[----:B------:R-:W-:Y:S01]  /*04e0*/  SHF.L.U32 R20, R20, 0x10, RZ ;  /* 0x0000001014147819 */ /* 0x000fe200000006ff */
[-C--:B---3--:R-:W-:Y:S01]  /*04f0*/  FFMA.FTZ R24, R21, R33.reuse, R24 ;  /* 0x0000002115187223 */ /* 0x088fe20000010018 */
[----:B------:R-:W-:Y:S02]  /*0500*/  SHF.L.U32 R23, R23, 0x10, RZ ;  /* 0x0000001017177819 */ /* 0x000fe400000006ff */
[----:B------:R-:W-:Y:S01]  /*0510*/  SHF.L.U32 R22, R22, 0x10, RZ ;  /* 0x0000001016167819 */ /* 0x000fe200000006ff */
[-C--:B------:R-:W-:Y:S02]  /*0520*/  FFMA.FTZ R25, R20, R33.reuse, R25 ;  /* 0x0000002114197223 */ /* 0x080fe40000010019 */
[-C--:B------:R-:W-:Y:S02]  /*0530*/  FFMA.FTZ R26, R23, R33.reuse, R26 ;  /* 0x00000021171a7223 */ /* 0x080fe4000001001a */
[----:B------:R-:W-:Y:S01]  /*0540*/  FFMA.FTZ R27, R22, R33, R27 ;  /* 0x00000021161b7223 */ /* 0x000fe2000001001b */
[----:B------:R-:W-:Y:S06]  /*0550*/  BRA `(.L_x_3324) ;  /* 0x0000000000507947 */ /* 0x000fec0003800000 */
.L_x_3323:
        /* <DEDUP_REMOVED lines=20> */
.L_x_3324:
[----:B------:R-:W0:Y:S02]  /*06a0*/  LDC.64 R20, c[0x0][0x3a8] ;  /* 0x0000ea00ff147b82 */ /* 0x000e240000000a00 */
[----:B0-----:R-:W-:-:S05]  /*06b0*/  IMAD.WIDE.U32 R20, R0, 0x20, R20 ;  /* 0x0000002000147825 */ /* 0x001fca00078e0014 */
[----:B------:R0:W-:Y:S04]  /*06c0*/  STG.E.128 desc[UR6][R20.64], R28 ;  /* 0x0000001c14007986 */ /* 0x0001e8000c101d06 */
[----:B------:R0:W-:Y:S02]  /*06d0*/  STG.E.128 desc[UR6][R20.64+0x10], R24 ;  /* 0x0000101814007986 */ /* 0x0001e4000c101d06 */
.L_x_3322:
[----:B------:R-:W-:Y:S05]  /*06e0*/  BSYNC.RECONVERGENT B0 ;  /* 0x0000000000007941 */ /* 0x000fea0003800200 */
.L_x_3321:
        /* <DEDUP_REMOVED lines=53> */
.L_x_3340:
        /* <DEDUP_REMOVED lines=46> */
.L_x_3327:
[----:B------:R-:W-:Y:S05]  /*0d20*/  BSYNC.RECONVERGENT B0 ;  /* 0x0000000000007941 */ /* 0x000fea0003800200 */
.L_x_3326:
[----:B01----:R-:W0:Y:S02]  /*0d30*/  LDC.64 R20, c[0x0][0x380] ;  /* 0x0000e000ff147b82 */ /* 0x003e240000000a00 */
[----:B0-----:R-:W-:-:S04]  /*0d40*/  LEA R2, R20, R2, 0x2 ;  /* 0x0000000214027211 */ /* 0x001fc800078e10ff */
[----:B------:R-:W-:-:S13]  /*0d50*/  ISETP.GE.AND P2, PT, R2, R21, PT ;  /* 0x000000150200720c */ /* 0x000fda0003f46270 */
[----:B------:R-:W-:Y:S05]  /*0d60*/  @!P2 BRA `(.L_x_3328) ;  /* 0xfffffff40050a947 */ /* 0x000fea000383ffff */
[----:B------:R-:W-:Y:S05]  /*0d70*/  EXIT ;  /* 0x000000000000794d */ /* 0x000fea0003800000 */
.L_x_3325:
        /* <DEDUP_REMOVED lines=8> */
.L_x_3330:
[----:B------:R-:W-:Y:S05]  /*0e00*/  BSYNC B0 ;  /* 0x0000000000007941 */ /* 0x000fea0003800000 */
.L_x_3329:
        /* <DEDUP_REMOVED lines=9> */
.L_x_3331:
[----:B------:R-:W-:Y:S02]  /*0ea0*/  HFMA2 R23, -RZ, RZ, 0, 2.384185791015625e-07 ;  /* 0x00000004ff177431 */ /* 0x000fe400000001ff */
[----:B------:R-:W-:-:S07]  /*0eb0*/  FADD.FTZ R36, R35, R20 ;  /* 0x0000001423247221 */ /* 0x000fce0000010000 */
[----:B------:R-:W-:Y:S05]  /*0ec0*/  WARPSYNC.COLLECTIVE R21, `(.L_x_3332) ;  /* 0x0000000015087348 */ /* 0x000fea0003c00000 */
[----:B------:R0:W1:Y:S02]  /*0ed0*/  SHFL.BFLY P5, R20, R36, R23, R22 ;  /* 0x0c00001724147389 */ /* 0x00006400000a0016 */
[----:B01----:R-:W-:Y:S05]  /*0ee0*/  ENDCOLLECTIVE ;  /* 0x000000000000791b */ /* 0x003fea0003800000 */
.L_x_3332:
[----:B------:R-:W-:Y:S02]  /*0ef0*/  HFMA2 R23, -RZ, RZ, 0, 4.76837158203125e-07 ;  /* 0x00000008ff177431 */ /* 0x000fe400000001ff */
[----:B------:R-:W-:-:S05]  /*0f00*/  FADD.FTZ R37, R36, R20 ;  /* 0x0000001424257221 */ /* 0x000fca0000010000 */
[----:B------:R-:W-:-:S07]  /*0f10*/  MOV R36, R37 ;  /* 0x0000002500247202 */ /* 0x000fce0000000f00 */
[----:B------:R-:W-:Y:S05]  /*0f20*/  WARPSYNC.COLLECTIVE R21, `(.L_x_3333) ;  /* 0x0000000015087348 */ /* 0x000fea0003c00000 */
[----:B------:R0:W1:Y:S02]  /*0f30*/  SHFL.BFLY P5, R20, R36, R23, R22 ;  /* 0x0c00001724147389 */ /* 0x00006400000a0016 */
[----:B01----:R-:W-:Y:S05]  /*0f40*/  ENDCOLLECTIVE ;  /* 0x000000000000791b */ /* 0x003fea0003800000 */
.L_x_3333:
[----:B------:R-:W-:Y:S02]  /*0f50*/  HFMA2 R23, -RZ, RZ, 0, 9.5367431640625e-07 ;  /* 0x00000010ff177431 */ /* 0x000fe400000001ff */
[----:B------:R-:W-:-:S05]  /*0f60*/  FADD.FTZ R37, R37, R20 ;  /* 0x0000001425257221 */ /* 0x000fca0000010000 */
[----:B------:R-:W-:-:S07]  /*0f70*/  MOV R36, R37 ;  /* 0x0000002500247202 */ /* 0x000fce0000000f00 */
[----:B------:R-:W-:Y:S05]  /*0f80*/  WARPSYNC.COLLECTIVE R21, `(.L_x_3334) ;  /* 0x0000000015087348 */ /* 0x000fea0003c00000 */
[----:B------:R0:W1:Y:S02]  /*0f90*/  SHFL.BFLY P5, R20, R36, R23, R22 ;  /* 0x0c00001724147389 */ /* 0x00006400000a0016 */
[----:B01----:R-:W-:Y:S05]  /*0fa0*/  ENDCOLLECTIVE ;  /* 0x000000000000791b */ /* 0x003fea0003800000 */
.L_x_3334:
        /* <DEDUP_REMOVED lines=26> */
.L_x_3335:
[----:B------:R-:W-:Y:S02]  /*1150*/  HFMA2 R23, -RZ, RZ, 0, 1.1920928955078125e-07 ;  /* 0x00000002ff177431 */ /* 0x000fe400000001ff */
[----:B------:R-:W-:-:S07]  /*1160*/  FADD.FTZ R36, R35, R20 ;  /* 0x0000001423247221 */ /* 0x000fce0000010000 */
[----:B------:R-:W-:Y:S05]  /*1170*/  WARPSYNC.COLLECTIVE R21, `(.L_x_3336) ;  /* 0x0000000015087348 */ /* 0x000fea0003c00000 */
[----:B------:R0:W1:Y:S02]  /*1180*/  SHFL.BFLY P5, R20, R36, R23, R22 ;  /* 0x0c00001724147389 */ /* 0x00006400000a0016 */
[----:B01----:R-:W-:Y:S05]  /*1190*/  ENDCOLLECTIVE ;  /* 0x000000000000791b */ /* 0x003fea0003800000 */
.L_x_3336:
[----:B------:R-:W-:Y:S02]  /*11a0*/  HFMA2 R23, -RZ, RZ, 0, 2.384185791015625e-07 ;  /* 0x00000004ff177431 */ /* 0x000fe400000001ff */
[----:B------:R-:W-:-:S05]  /*11b0*/  FADD.FTZ R37, R36, R20 ;  /* 0x0000001424257221 */ /* 0x000fca0000010000 */
[----:B------:R-:W-:-:S07]  /*11c0*/  MOV R36, R37 ;  /* 0x0000002500247202 */ /* 0x000fce0000000f00 */
[----:B------:R-:W-:Y:S05]  /*11d0*/  WARPSYNC.COLLECTIVE R21, `(.L_x_3337) ;  /* 0x0000000015087348 */ /* 0x000fea0003c00000 */
[----:B------:R0:W1:Y:S02]  /*11e0*/  SHFL.BFLY P5, R20, R36, R23, R22 ;  /* 0x0c00001724147389 */ /* 0x00006400000a0016 */
[----:B01----:R-:W-:Y:S05]  /*11f0*/  ENDCOLLECTIVE ;  /* 0x000000000000791b */ /* 0x003fea0003800000 */
.L_x_3337:
[----:B------:R-:W-:Y:S02]  /*1200*/  HFMA2 R23, -RZ, RZ, 0, 4.76837158203125e-07 ;  /* 0x00000008ff177431 */ /* 0x000fe400000001ff */
[----:B------:R-:W-:-:S05]  /*1210*/  FADD.FTZ R37, R37, R20 ;  /* 0x0000001425257221 */ /* 0x000fca0000010000 */
[----:B------:R-:W-:-:S07]  /*1220*/  MOV R36, R37 ;  /* 0x0000002500247202 */ /* 0x000fce0000000f00 */
[----:B------:R-:W-:Y:S05]  /*1230*/  WARPSYNC.COLLECTIVE R21, `(.L_x_3338) ;  /* 0x0000000015087348 */ /* 0x000fea0003c00000 */
[----:B------:R0:W1:Y:S02]  /*1240*/  SHFL.BFLY P5, R20, R36, R23, R22 ;  /* 0x0c00001724147389 */ /* 0x00006400000a0016 */
[----:B01----:R-:W-:Y:S05]  /*1250*/  ENDCOLLECTIVE ;  /* 0x000000000000791b */ /* 0x003fea0003800000 */
.L_x_3338:
[----:B------:R-:W-:Y:S02]  /*1260*/  HFMA2 R23, -RZ, RZ, 0, 9.5367431640625e-07 ;  /* 0x00000010ff177431 */ /* 0x000fe400000001ff */
[----:B------:R-:W-:-:S05]  /*1270*/  FADD.FTZ R35, R37, R20 ;  /* 0x0000001425237221 */ /* 0x000fca0000010000 */
[----:B------:R-:W-:-:S07]  /*1280*/  MOV R36, R35 ;  /* 0x0000002300247202 */ /* 0x000fce0000000f00 */
[----:B------:R-:W-:Y:S05]  /*1290*/  WARPSYNC.COLLECTIVE R21, `(.L_x_3339) ;  /* 0x0000000015087348 */ /* 0x000fea0003c00000 */
[----:B------:R0:W1:Y:S02]  /*12a0*/  SHFL.BFLY P5, R20, R36, R23, R22 ;  /* 0x0c00001724147389 */ /* 0x00006400000a0016 */
[----:B01----:R-:W-:Y:S05]  /*12b0*/  ENDCOLLECTIVE ;  /* 0x000000000000791b */ /* 0x003fea0003800000 */
.L_x_3339:
[----:B------:R-:W-:Y:S05]  /*12c0*/  BRA `(.L_x_3340) ;  /* 0xfffffff400dc7947 */ /* 0x000fea000383ffff */
.L_x_3341:
        /* <DEDUP_REMOVED lines=11> */
.L_x_9099:


//--------------------- .text._ZN10layer_norm13ln_fwd_kernelINS_13Kernel_traitsIf13__nv_bfloat16fS2_fjLj256ELj1ELj4ELj1ELj16ENS_18Kernel_traits_baseILj256EfS2_fS2_fjLj128EEEEELb0ELb0ELb0ELb1EEEvNS_9FwdParamsE --------------------------
	.section	.text._ZN10layer_norm13ln_fwd_kernelINS_13Kernel_traitsIf13__nv_bfloat16fS2_fjLj256ELj1ELj4ELj1ELj16ENS_18Kernel_traits_baseILj256EfS2_fS2_fjLj128EEEEELb0ELb0ELb0ELb1EEEvNS_9FwdParamsE,"ax",@progbits
	.align	128
        .global         _ZN10layer_norm13ln_fwd_kernelINS_13Kernel_traitsIf13__nv_bfloat16fS2_fjLj256ELj1ELj4ELj1ELj16ENS_18Kernel_traits_baseILj256EfS2_fS2_fjLj128EEEEELb0ELb0ELb0ELb1EEEvNS_9FwdParamsE
        .type           _ZN10layer_norm13ln_fwd_kernelINS_13Kernel_traitsIf13__nv_bfloat16fS2_fjLj256ELj1ELj4ELj1ELj16ENS_18Kernel_traits_baseILj256EfS2_fS2_fjLj128EEEEELb0ELb0ELb0ELb1EEEvNS_9FwdParamsE,@function
        .size           _ZN10layer_norm13ln_fwd_kernelINS_13Kernel_traitsIf13__nv_bfloat16fS2_fjLj256ELj1ELj4ELj1ELj16ENS_18Kernel_traits_baseILj256EfS2_fS2_fjLj128EEEEELb0ELb0ELb0ELb1EEEvNS_9FwdParamsE,(.L_x_9100 - _ZN10layer_norm13ln_fwd_kernelINS_13Kernel_traitsIf13__nv_bfloat16fS2_fjLj256ELj1ELj4ELj1ELj16ENS_18Kernel_traits_baseILj256EfS2_fS2_fjLj128EEEEELb0ELb0ELb0ELb1EEEvNS_9FwdParamsE)
        .other          _ZN10layer_norm13ln_fwd_kernelINS_13Kernel_traitsIf13__nv_bfloat16fS2_fjLj256ELj1ELj4ELj1ELj16ENS_18Kernel_traits_baseILj256EfS2_fS2_fjLj128EEEEELb0ELb0ELb0ELb1EEEvNS_9FwdParamsE,@"STO_CUDA_ENTRY STV_DEFAULT"
_ZN10layer_norm13ln_fwd_kernelINS_13Kernel_traitsIf13__nv_bfloat16fS2_fjLj256ELj1ELj4ELj1ELj16ENS_18Kernel_traits_baseILj256EfS2_fS2_fjLj128EEEEELb0ELb0ELb0ELb1EEEvNS_9FwdParamsE:
.text._ZN10layer_norm13ln_fwd_kernelINS_13Kernel_traitsIf13__nv_bfloat16fS2_fjLj256ELj1ELj4ELj1ELj16ENS_18Kernel_traits_baseILj256EfS2_fS2_fjLj128EEEEELb0ELb0ELb0ELb1EEEvNS_9FwdParamsE:
        /* <DEDUP_REMOVED lines=28> */
[----:B------:R-:W1:Y:S03]  /*01c0*/  LDCU.64 UR4, c[0x0][0x3a0] ;  /* 0x00007400ff0477ac */ /* 0x000e660008000a00 */
[----:B------:R0:W5:Y:S01]  /*01d0*/  LDG.E.128 R16, desc[UR6][R20.64+0x10] ;  /* 0x0000100614107981 */ /* 0x000162000c1e1d00 */
[----:B------:R-:W2:Y:S01]  /*01e0*/  LDCU.U8 UR8, c[0x0][0x410] ;  /* 0x00008200ff0877ac */ /* 0x000ea20008000000 */
[----:B-1----:R-:W-:-:S04]  /*01f0*/  UISETP.NE.U32.AND UP0, UPT, UR4, URZ, UPT ;  /* 0x000000ff0400728c */ /* 0x002fc8000bf05070 */
[----:B------:R-:W-:-:S09]  /*0200*/  UISETP.NE.AND.EX UP0, UPT, UR5, URZ, UPT, UP0 ;  /* 0x000000ff0500728c */ /* 0x000fd2000bf05300 */
[----:B0-2---:R-:W-:Y:S05]  /*0210*/  BRA.U UP0, `(.L_x_3342) ;  /* 0x00000009002c7547 */ /* 0x005fea000b800000 */
[----:B------:R-:W0:Y:S01]  /*0220*/  LDCU.64 UR4, c[0x0][0x3e0] ;  /* 0x00007c00ff0477ac */ /* 0x000e220008000a00 */
[----:B------:R-:W1:Y:S01]  /*0230*/  LDCU UR9, c[0x0][0x388] ;  /* 0x00007100ff0977ac */ /* 0x000e620008000800 */
[----:B------:R-:W2:Y:S01]  /*0240*/  LDCU UR10, c[0x0][0x448] ;  /* 0x00008900ff0a77ac */ /* 0x000ea20008000800 */
[----:B0-----:R-:W-:-:S04]  /*0250*/  ISETP.NE.U32.AND P0, PT, RZ, UR4, PT ;  /* 0x00000004ff007c0c */ /* 0x001fc8000bf05070 */
[----:B-12---:R-:W-:-:S13]  /*0260*/  ISETP.NE.AND.EX P0, PT, RZ, UR5, PT, P0 ;  /* 0x00000005ff007c0c */ /* 0x006fda000bf05300 */
.L_x_3344:
[----:B01----:R-:W0:Y:S01]  /*0270*/  @P0 LDC.64 R24, c[0x0][0x3e0] ;  /* 0x0000f800ff180b82 */ /* 0x003e220000000a00 */
        /* <DEDUP_REMOVED lines=10> */
[----:B------:R-:W-:Y:S02]  /*0320*/  HFMA2 R3, -RZ, RZ, 1.875, 0 ;  /* 0x3f800000ff037431 */ /* 0x000fe400000001ff */
[----:B--2---:R-:W-:Y:S01]  /*0330*/  IMAD.WIDE.U32 R30, R28, 0x20, R30 ;  /* 0x000000201c1e7825 */ /* 0x004fe200078e001e */
[----:B------:R-:W-:Y:S01]  /*0340*/  UMOV UR4, 0xffffffff ;  /* 0xffffffff00047882 */ /* 0x000fe20000000000 */
[----:B------:R-:W-:Y:S02]  /*0350*/  ISETP.NE.AND P1, PT, R2, RZ, PT ;  /* 0x000000ff0200720c */ /* 0x000fe40003f25270 */
[----:B---3--:R-:W-:Y:S02]  /*0360*/  @P0 SHF.L.U32 R3, R24, 0x10, RZ ;  /* 0x0000001018030819 */ /* 0x008fe400000006ff */
[C---:B----4-:R-:W-:Y:S02]  /*0370*/  PRMT R27, R20.reuse, 0x7632, R27 ;  /* 0x00007632141b7816 */ /* 0x050fe4000000001b */
[----:B------:R-:W-:-:S02]  /*0380*/  SHF.L.U32 R34, R20, 0x10, RZ ;  /* 0x0000001014227819 */ /* 0x000fc400000006ff */
[C---:B------:R-:W-:Y:S02]  /*0390*/  PRMT R32, R21.reuse, 0x7632, R32 ;  /* 0x0000763215207816 */ /* 0x040fe40000000020 */
[----:B------:R-:W-:Y:S01]  /*03a0*/  SHF.L.U32 R26, R21, 0x10, RZ ;  /* 0x00000010151a7819 */ /* 0x000fe200000006ff */
[-C--:B------:R-:W-:Y:S01]  /*03b0*/  FMUL.FTZ R24, R34, R3.reuse ;  /* 0x0000000322187220 */ /* 0x080fe20000410000 */
[----:B------:R-:W-:Y:S02]  /*03c0*/  PRMT R21, R23, 0x7632, R21 ;  /* 0x0000763217157816 */ /* 0x000fe40000000015 */
[----:B------:R-:W-:Y:S02]  /*03d0*/  SHF.L.U32 R25, R27, 0x10, RZ ;  /* 0x000000101b197819 */ /* 0x000fe400000006ff */
[C---:B------:R-:W-:Y:S02]  /*03e0*/  PRMT R36, R22.reuse, 0x7632, R36 ;  /* 0x0000763216247816 */ /* 0x040fe40000000024 */
[----:B------:R-:W-:Y:S01]  /*03f0*/  SHF.L.U32 R20, R22, 0x10, RZ ;  /* 0x0000001016147819 */ /* 0x000fe200000006ff */
[----:B------:R-:W-:Y:S01]  /*0400*/  FMUL.FTZ R25, R25, R3 ;  /* 0x0000000319197220 */ /* 0x000fe20000410000 */
[----:B------:R-:W-:Y:S01]  /*0410*/  SHF.L.U32 R34, R21, 0x10, RZ ;  /* 0x0000001015227819 */ /* 0x000fe200000006ff */
[----:B------:R-:W-:Y:S01]  /*0420*/  FADD.FTZ R21, RZ, R24 ;  /* 0x00000018ff157221 */ /* 0x000fe20000010000 */
[----:B------:R-:W-:-:S02]  /*0430*/  SHF.L.U32 R22, R23, 0x10, RZ ;  /* 0x0000001017167819 */ /* 0x000fc400000006ff */
[----:B------:R-:W-:Y:S02]  /*0440*/  SHF.L.U32 R32, R32, 0x10, RZ ;  /* 0x0000001020207819 */ /* 0x000fe400000006ff */
[----:B------:R-:W-:Y:S01]  /*0450*/  SHF.L.U32 R36, R36, 0x10, RZ ;  /* 0x0000001024247819 */ /* 0x000fe200000006ff */
[----:B------:R-:W-:Y:S01]  /*0460*/  FADD.FTZ R29, R25, R21 ;  /* 0x00000015191d7221 */ /* 0x000fe20000010000 */
[-C--:B------:R-:W-:Y:S01]  /*0470*/  FMUL.FTZ R26, R26, R3.reuse ;  /* 0x000000031a1a7220 */ /* 0x080fe20000410000 */
[-C--:B------:R-:W-:Y:S01]  /*0480*/  FMUL.FTZ R20, R20, R3.reuse ;  /* 0x0000000314147220 */ /* 0x080fe20000410000 */
[-C--:B------:R-:W-:Y:S01]  /*0490*/  FMUL.FTZ R22, R22, R3.reuse ;  /* 0x0000000316167220 */ /* 0x080fe20000410000 */
[-C--:B------:R-:W-:Y:S01]  /*04a0*/  FMUL.FTZ R27, R32, R3.reuse ;  /* 0x00000003201b7220 */ /* 0x080fe20000410000 */
[-C--:B------:R-:W-:Y:S01]  /*04b0*/  FMUL.FTZ R21, R36, R3.reuse ;  /* 0x0000000324157220 */ /* 0x080fe20000410000 */
[----:B------:R-:W-:Y:S01]  /*04c0*/  FMUL.FTZ R23, R34, R3 ;  /* 0x0000000322177220 */ /* 0x000fe20000410000 */
[----:B------:R-:W-:-:S02]  /*04d0*/  FADD.FTZ R32, R26, R29 ;  /* 0x0000001d1a207221 */ /* 0x000fc40000010000 */
        /* <DEDUP_REMOVED lines=45> */
.L_x_3360:
[----:B------:R-:W-:Y:S01]  /*07b0*/  FMUL.FTZ R3, R29, R29 ;  /* 0x0000001d1d037220 */ /* 0x000fe20000410000 */
[----:B------:R-:W-:Y:S01]  /*07c0*/  ISETP.NE.AND P2, PT, RZ, UR8, PT ;  /* 0x00000008ff007c0c */ /* 0x000fe2000bf45270 */
[----:B-1----:R-:W-:-:S03]  /*07d0*/  FADD.FTZ R32, R37, R35 ;  /* 0x0000002325207221 */ /* 0x002fc60000010000 */
        /* <DEDUP_REMOVED lines=10> */
[--C-:B------:R-:W-:Y:S01]  /*0880*/  FADD.FTZ R26, R26, -R31.reuse ;  /* 0x8000001f1a1a7221 */ /* 0x100fe20000010000 */
[----:B------:R-:W-:Y:S01]  /*0890*/  FADD.FTZ R24, R27, -R31 ;  /* 0x8000001f1b187221 */ /* 0x000fe20000010000 */
[C---:B-1----:R-:W-:Y:S01]  /*08a0*/  FMUL.FTZ R21, R3.reuse, R20 ;  /* 0x0000001403157220 */ /* 0x042fe20000410000 */
[C---:B------:R-:W-:Y:S01]  /*08b0*/  FMUL.FTZ R32, R3.reuse, R32 ;  /* 0x0000002003207220 */ /* 0x040fe20000410000 */
[C---:B------:R-:W-:Y:S01]  /*08c0*/  FMUL.FTZ R23, R3.reuse, R22 ;  /* 0x0000001603177220 */ /* 0x040fe20000410000 */
[----:B------:R-:W-:Y:S01]  /*08d0*/  FMUL.FTZ R34, R3, R34 ;  /* 0x0000002203227220 */ /* 0x000fe20000410000 */
[----:B-----5:R-:W-:Y:S01]  /*08e0*/  FFMA.FTZ R21, R16, R21, R8 ;  /* 0x0000001510157223 */ /* 0x020fe20000010008 */
[----:B------:R-:W-:Y:S01]  /*08f0*/  FFMA.FTZ R22, R17, R32, R9 ;  /* 0x0000002011167223 */ /* 0x000fe20000010009 */
[----:B------:R-:W-:Y:S01]  /*0900*/  FFMA.FTZ R23, R18, R23, R10 ;  /* 0x0000001712177223 */ /* 0x000fe2000001000a */
[----:B------:R-:W-:Y:S01]  /*0910*/  FFMA.FTZ R34, R19, R34, R11 ;  /* 0x0000002213227223 */ /* 0x000fe2000001000b */
[----:B------:R-:W-:Y:S01]  /*0920*/  FADD.FTZ R20, R25, -R31 ;  /* 0x8000001f19147221 */ /* 0x000fe20000010000 */
[----:B------:R-:W1:Y:S01]  /*0930*/  @!P1 LDC.64 R32, c[0x0][0x3c0] ;  /* 0x0000f000ff209b82 */ /* 0x000e620000000a00 */
[----:B------:R-:W-:Y:S01]  /*0940*/  F2FP.BF16.F32.PACK_AB R22, R22, R21 ;  /* 0x000000151616723e */ /* 0x000fe200000010ff */
[C---:B------:R-:W-:Y:S01]  /*0950*/  FMUL.FTZ R21, R3.reuse, R26 ;  /* 0x0000001a03157220 */ /* 0x040fe20000410000 */
[C---:B------:R-:W-:Y:S01]  /*0960*/  FMUL.FTZ R26, R3.reuse, R24 ;  /* 0x00000018031a7220 */ /* 0x040fe20000410000 */
[----:B------:R-:W-:Y:S01]  /*0970*/  F2FP.BF16.F32.PACK_AB R23, R34, R23 ;  /* 0x000000172217723e */ /* 0x000fe200000010ff */
[C---:B------:R-:W-:Y:S01]  /*0980*/  FMUL.FTZ R31, R3.reuse, R30 ;  /* 0x0000001e031f7220 */ /* 0x040fe20000410000 */
[----:B------:R-:W-:Y:S01]  /*0990*/  FMUL.FTZ R30, R3, R20 ;  /* 0x00000014031e7220 */ /* 0x000fe20000410000 */
[----:B------:R-:W-:Y:S01]  /*09a0*/  FFMA.FTZ R34, R15, R26, R7 ;  /* 0x0000001a0f227223 */ /* 0x000fe20000010007 */
[----:B------:R-:W2:Y:S01]  /*09b0*/  LDC.64 R24, c[0x0][0x428] ;  /* 0x00010a00ff187b82 */ /* 0x000ea20000000a00 */
[----:B------:R-:W-:Y:S01]  /*09c0*/  FFMA.FTZ R20, R12, R31, R4 ;  /* 0x0000001f0c147223 */ /* 0x000fe20000010004 */
[----:B------:R-:W-:Y:S01]  /*09d0*/  FFMA.FTZ R35, R13, R30, R5 ;  /* 0x0000001e0d237223 */ /* 0x000fe20000010005 */
[----:B------:R-:W-:-:S04]  /*09e0*/  FFMA.FTZ R21, R14, R21, R6 ;  /* 0x000000150e157223 */ /* 0x000fc80000010006 */
[----:B------:R-:W-:Y:S01]  /*09f0*/  F2FP.BF16.F32.PACK_AB R20, R35, R20 ;  /* 0x000000142314723e */ /* 0x000fe200000010ff */
[----:B------:R-:W3:Y:S01]  /*0a00*/  @!P1 LDC.64 R26, c[0x0][0x3c8] ;  /* 0x0000f200ff1a9b82 */ /* 0x000ee20000000a00 */
[----:B------:R-:W-:-:S07]  /*0a10*/  F2FP.BF16.F32.PACK_AB R21, R34, R21 ;  /* 0x000000152215723e */ /* 0x000fce00000010ff */
[----:B------:R-:W4:Y:S01]  /*0a20*/  LDC.64 R30, c[0x0][0x380] ;  /* 0x0000e000ff1e7b82 */ /* 0x000f220000000a00 */
[----:B-1----:R-:W-:-:S05]  /*0a30*/  @!P1 IMAD.WIDE R32, R0, 0x4, R32 ;  /* 0x0000000400209825 */ /* 0x002fca00078e0220 */
[----:B------:R1:W-:Y:S01]  /*0a40*/  @!P1 STG.E desc[UR6][R32.64], R29 ;  /* 0x0000001d20009986 */ /* 0x0003e2000c101906 */
[----:B--2---:R-:W-:-:S04]  /*0a50*/  IMAD.WIDE.U32 R24, R28, 0x10, R24 ;  /* 0x000000101c187825 */ /* 0x004fc800078e0018 */
[----:B---3--:R-:W-:-:S05]  /*0a60*/  @!P1 IMAD.WIDE R26, R0, 0x4, R26 ;  /* 0x00000004001a9825 */ /* 0x008fca00078e021a */
[----:B------:R1:W-:Y:S01]  /*0a70*/  @!P1 STG.E desc[UR6][R26.64], R3 ;  /* 0x000000031a009986 */ /* 0x0003e2000c101906 */
[----:B----4-:R-:W-:-:S03]  /*0a80*/  LEA R0, R30, R0, 0x2 ;  /* 0x000000001e007211 */ /* 0x010fc600078e10ff */
[----:B------:R1:W-:Y:S01]  /*0a90*/  STG.E.128 desc[UR6][R24.64], R20 ;  /* 0x0000001418007986 */ /* 0x0003e2000c101d06 */
[----:B------:R-:W-:-:S13]  /*0aa0*/  ISETP.GE.AND P1, PT, R0, R31, PT ;  /* 0x0000001f0000720c */ /* 0x000fda0003f26270 */
[----:B------:R-:W-:Y:S05]  /*0ab0*/  @!P1 BRA `(.L_x_3344) ;  /* 0xfffffff400ec9947 */ /* 0x000fea000383ffff */
[----:B------:R-:W-:Y:S05]  /*0ac0*/  EXIT ;  /* 0x000000000000794d */ /* 0x000fea0003800000 */
.L_x_3342:
        /* <DEDUP_REMOVED lines=8> */
.L_x_3347:
        /* <DEDUP_REMOVED lines=13> */
[----:B------:R-:W2:Y:S01]  /*0c20*/  LDG.E.128 R24, desc[UR6][R34.64+0x10] ;  /* 0x0000100622187981 */ /* 0x000ea2000c1e1d00 */
        /* <DEDUP_REMOVED lines=14> */
[----:B------:R-:W-:Y:S02]  /*0d10*/  SHF.L.U32 R33, R23, 0x10, RZ ;  /* 0x0000001017217819 */ /* 0x000fe400000006ff */
[----:B------:R-:W-:-:S02]  /*0d20*/  SHF.L.U32 R22, R22, 0x10, RZ ;  /* 0x0000001016167819 */ /* 0x000fc400000006ff */
[----:B------:R-:W-:Y:S02]  /*0d30*/  PRMT R23, R23, 0x7632, R23 ;  /* 0x0000763217177816 */ /* 0x000fe40000000017 */
[----:B------:R-:W-:Y:S01]  /*0d40*/  SHF.L.U32 R37, R37, 0x10, RZ ;  /* 0x0000001025257819 */ /* 0x000fe200000006ff */
[----:B------:R-:W-:Y:S01]  /*0d50*/  FFMA.FTZ R25, R3, R22, R25 ;  /* 0x0000001603197223 */ /* 0x000fe20000010019 */
[----:B------:R-:W-:Y:S01]  /*0d60*/  SHF.L.U32 R22, R23, 0x10, RZ ;  /* 0x0000001017167819 */ /* 0x000fe200000006ff */
[C---:B------:R-:W-:Y:S01]  /*0d70*/  FFMA.FTZ R24, R3.reuse, R32, R24 ;  /* 0x0000002003187223 */ /* 0x040fe20000010018 */
[----:B------:R-:W-:Y:S01]  /*0d80*/  FADD.FTZ R32, RZ, R28 ;  /* 0x0000001cff207221 */ /* 0x000fe20000010000 */
[C---:B------:R-:W-:Y:S01]  /*0d90*/  FFMA.FTZ R29, R3.reuse, R37, R29 ;  /* 0x00000025031d7223 */ /* 0x040fe2000001001d */
[C---:B------:R-:W-:Y:S01]  /*0da0*/  FFMA.FTZ R26, R3.reuse, R33, R26 ;  /* 0x00000021031a7223 */ /* 0x040fe2000001001a */
[----:B------:R-:W-:Y:S02]  /*0db0*/  FFMA.FTZ R27, R3, R22, R27 ;  /* 0x00000016031b7223 */ /* 0x000fe4000001001b */
        /* <DEDUP_REMOVED lines=48> */
.L_x_3372:
[----:B------:R-:W-:Y:S01]  /*10c0*/  FMUL.FTZ R3, R37, R37 ;  /* 0x0000002525037220 */ /* 0x000fe20000410000 */
[----:B------:R-:W-:Y:S01]  /*10d0*/  ISETP.NE.AND P1, PT, RZ, UR8, PT ;  /* 0x00000008ff007c0c */ /* 0x000fe2000bf25270 */
[----:B-1----:R-:W-:-:S03]  /*10e0*/  FADD.FTZ R22, R23, R35 ;  /* 0x0000002317167221 */ /* 0x002fc60000010000 */
[----:B------:R-:W-:Y:S01]  /*10f0*/  FSEL R20, R3, RZ, P1 ;  /* 0x000000ff03147208 */ /* 0x000fe20000800000 */
[----:B------:R-:W-:-:S04]  /*1100*/  FFMA.FTZ R21, R22, R21, UR10 ;  /* 0x0000000a16157e23 */ /* 0x000fc80008010015 */
[----:B------:R-:W-:Y:S01]  /*1110*/  FADD.FTZ R3, R21, R20 ;  /* 0x0000001415037221 */ /* 0x000fe20000010000 */
[----:B------:R-:W-:-:S05]  /*1120*/  FSEL R21, R37, RZ, !P1 ;  /* 0x000000ff25157208 */ /* 0x000fca0004800000 */
[----:B------:R-:W0:Y:S01]  /*1130*/  MUFU.RSQ R3, R3 ;  /* 0x0000000300037308 */ /* 0x000e220000001400 */
[--C-:B------:R-:W-:Y:S01]  /*1140*/  FADD.FTZ R24, R24, -R21.reuse ;  /* 0x8000001518187221 */ /* 0x100fe20000010000 */
[--C-:B------:R-:W-:Y:S01]  /*1150*/  FADD.FTZ R26, R26, -R21.reuse ;  /* 0x800000151a1a7221 */ /* 0x100fe20000010000 */
[--C-:B------:R-:W-:Y:S01]  /*1160*/  FADD.FTZ R22, R27, -R21.reuse ;  /* 0x800000151b167221 */ /* 0x100fe20000010000 */
[--C-:B------:R-:W-:Y:S01]  /*1170*/  FADD.FTZ R20, R25, -R21.reuse ;  /* 0x8000001519147221 */ /* 0x100fe20000010000 */
[--C-:B------:R-:W-:Y:S01]  /*1180*/  FADD.FTZ R30, R30, -R21.reuse ;  /* 0x800000151e1e7221 */ /* 0x100fe20000010000 */
[----:B------:R-:W-:Y:S01]  /*1190*/  FADD.FTZ R28, R28, -R21 ;  /* 0x800000151c1c7221 */ /* 0x000fe20000010000 */
[C---:B0-----:R-:W-:Y:S01]  /*11a0*/  FMUL.FTZ R23, R3.reuse, R24 ;  /* 0x0000001803177220 */ /* 0x041fe20000410000 */
[C---:B------:R-:W-:Y:S01]  /*11b0*/  FMUL.FTZ R25, R3.reuse, R26 ;  /* 0x0000001a03197220 */ /* 0x040fe20000410000 */
[C---:B------:R-:W-:Y:S01]  /*11c0*/  FMUL.FTZ R24, R3.reuse, R22 ;  /* 0x0000001603187220 */ /* 0x040fe20000410000 */
[----:B------:R-:W-:Y:S01]  /*11d0*/  FMUL.FTZ R20, R3, R20 ;  /* 0x0000001403147220 */ /* 0x000fe20000410000 */
[----:B-----5:R-:W-:Y:S01]  /*11e0*/  FFMA.FTZ R22, R16, R23, R8 ;  /* 0x0000001710167223 */ /* 0x020fe20000010008 */
[----:B------:R-:W-:Y:S01]  /*11f0*/  FFMA.FTZ R23, R18, R25, R10 ;  /* 0x0000001912177223 */ /* 0x000fe2000001000a */
[----:B------:R-:W-:Y:S01]  /*1200*/  FFMA.FTZ R26, R19, R24, R11 ;  /* 0x00000018131a7223 */ /* 0x000fe2000001000b */
[----:B------:R-:W-:Y:S01]  /*1210*/  FADD.FTZ R24, R31, -R21 ;  /* 0x800000151f187221 */ /* 0x000fe20000010000 */
[----:B------:R-:W-:Y:S01]  /*1220*/  FFMA.FTZ R25, R17, R20, R9 ;  /* 0x0000001411197223 */ /* 0x000fe20000010009 */
[----:B------:R-:W-:Y:S01]  /*1230*/  FADD.FTZ R20, R29, -R21 ;  /* 0x800000151d147221 */ /* 0x000fe20000010000 */
[C---:B------:R-:W-:Y:S01]  /*1240*/  FMUL.FTZ R21, R3.reuse, R30 ;  /* 0x0000001e03157220 */ /* 0x040fe20000410000 */
[----:B------:R-:W-:Y:S01]  /*1250*/  F2FP.BF16.F32.PACK_AB R23, R26, R23 ;  /* 0x000000171a17723e */ /* 0x000fe200000010ff */
[----:B------:R-:W-:Y:S01]  /*1260*/  FMUL.FTZ R26, R3, R24 ;  /* 0x00000018031a7220 */ /* 0x000fe20000410000 */
[----:B------:R-:W0:Y:S01]  /*1270*/  @!P0 LDC.64 R30, c[0x0][0x3c0] ;  /* 0x0000f000ff1e8b82 */ /* 0x000e220000000a00 */
[----:B------:R-:W-:Y:S01]  /*1280*/  F2FP.BF16.F32.PACK_AB R22, R25, R22 ;  /* 0x000000161916723e */ /* 0x000fe200000010ff */
[----:B------:R-:W-:Y:S01]  /*1290*/  FMUL.FTZ R29, R3, R28 ;  /* 0x0000001c031d7220 */ /* 0x000fe20000410000 */
[----:B------:R-:W-:Y:S01]  /*12a0*/  FFMA.FTZ R32, R15, R26, R7 ;  /* 0x0000001a0f207223 */ /* 0x000fe20000010007 */
[----:B------:R-:W-:Y:S01]  /*12b0*/  FMUL.FTZ R28, R3, R20 ;  /* 0x00000014031c7220 */ /* 0x000fe20000410000 */
[----:B------:R-:W-:Y:S01]  /*12c0*/  FFMA.FTZ R21, R14, R21, R6 ;  /* 0x000000150e157223 */ /* 0x000fe20000010006 */
[----:B------:R-:W-:-:S02]  /*12d0*/  FFMA.FTZ R20, R12, R29, R4 ;  /* 0x0000001d0c147223 */ /* 0x000fc40000010004 */
[----:B------:R-:W1:Y:S01]  /*12e0*/  @!P0 LDC.64 R26, c[0x0][0x3c8] ;  /* 0x0000f200ff1a8b82 */ /* 0x000e620000000a00 */
[----:B------:R-:W-:Y:S01]  /*12f0*/  FFMA.FTZ R33, R13, R28, R5 ;  /* 0x0000001c0d217223 */ /* 0x000fe20000010005 */
[----:B------:R-:W-:-:S04]  /*1300*/  F2FP.BF16.F32.PACK_AB R21, R32, R21 ;  /* 0x000000152015723e */ /* 0x000fc800000010ff */
[----:B------:R-:W-:Y:S02]  /*1310*/  F2FP.BF16.F32.PACK_AB R20, R33, R20 ;  /* 0x000000142114723e */ /* 0x000fe400000010ff */
        /* <DEDUP_REMOVED lines=12> */
.L_x_3345:
        /* <DEDUP_REMOVED lines=10> */
[----:B------:R-:W4:Y:S01]  /*1480*/  LDG.E.128 R24, desc[UR6][R32.64+0x10] ;  /* 0x0000100620187981 */ /* 0x000f22000c1e1d00 */
[----:B------:R-:W-:Y:S01]  /*1490*/  UMOV UR4, 0xffffffff ;  /* 0xffffffff00047882 */ /* 0x000fe20000000000 */
[----:B------:R-:W-:Y:S02]  /*14a0*/  ISETP.NE.AND P0, PT, R2, RZ, PT ;  /* 0x000000ff0200720c */ /* 0x000fe40003f05270 */
[C---:B--2---:R-:W-:Y:S02]  /*14b0*/  PRMT R3, R20.reuse, 0x7632, R3 ;  /* 0x0000763214037816 */ /* 0x044fe40000000003 */
[----:B------:R-:W-:-:S02]  /*14c0*/  SHF.L.U32 R35, R20, 0x10, RZ ;  /* 0x0000001014237819 */ /* 0x000fc400000006ff */
[----:B------:R-:W-:Y:S02]  /*14d0*/  SHF.L.U32 R34, R3, 0x10, RZ ;  /* 0x0000001003227819 */ /* 0x000fe400000006ff */
[----:B------:R-:W-:Y:S01]  /*14e0*/  SHF.L.U32 R3, R21, 0x10, RZ ;  /* 0x0000001015037819 */ /* 0x000fe200000006ff */
[----:B---3--:R-:W-:Y:S02]  /*14f0*/  FADD.FTZ R28, R28, R35 ;  /* 0x000000231c1c7221 */ /* 0x008fe40000010000 */
[----:B------:R-:W-:Y:S02]  /*1500*/  FADD.FTZ R29, R29, R34 ;  /* 0x000000221d1d7221 */ /* 0x000fe40000010000 */
[--C-:B------:R-:W-:Y:S01]  /*1510*/  FADD.FTZ R30, R30, R3.reuse ;  /* 0x000000031e1e7221 */ /* 0x100fe20000010000 */
[----:B------:R-:W-:Y:S02]  /*1520*/  PRMT R3, R21, 0x7632, R3 ;  /* 0x0000763215037816 */ /* 0x000fe40000000003 */
[----:B------:R-:W0:Y:S02]  /*1530*/  LDC.64 R20, c[0x0][0x3a8] ;  /* 0x0000ea00ff147b82 */ /* 0x000e240000000a00 */
[----:B------:R-:W-:-:S02]  /*1540*/  SHF.L.U32 R34, R3, 0x10, RZ ;  /* 0x0000001003227819 */ /* 0x000fc400000006ff */
[C---:B------:R-:W-:Y:S02]  /*1550*/  SHF.L.U32 R3, R22.reuse, 0x10, RZ ;  /* 0x0000001016037819 */ /* 0x040fe400000006ff */
[----:B------:R-:W-:Y:S01]  /*1560*/  PRMT R22, R22, 0x7632, R22 ;  /* 0x0000763216167816 */ /* 0x000fe20000000016 */
[----:B------:R-:W-:Y:S01]  /*1570*/  FADD.FTZ R31, R31, R34 ;  /* 0x000000221f1f7221 */ /* 0x000fe20000010000 */
[----:B------:R-:W-:Y:S01]  /*1580*/  FADD.FTZ R34, RZ, R28 ;  /* 0x0000001cff227221 */ /* 0x000fe20000010000 */
[----:B----4-:R-:W-:Y:S01]  /*1590*/  FADD.FTZ R24, R24, R3 ;  /* 0x0000000318187221 */ /* 0x010fe20000010000 */
[C---:B------:R-:W-:Y:S02]  /*15a0*/  SHF.L.U32 R3, R23.reuse, 0x10, RZ ;  /* 0x0000001017037819 */ /* 0x040fe400000006ff */
[----:B------:R-:W-:Y:S02]  /*15b0*/  PRMT R23, R23, 0x7632, R23 ;  /* 0x0000763217177816 */ /* 0x000fe40000000017 */
[----:B------:R-:W-:Y:S01]  /*15c0*/  SHF.L.U32 R22, R22, 0x10, RZ ;  /* 0x0000001016167819 */ /* 0x000fe200000006ff */
[----:B------:R-:W-:Y:S01]  /*15d0*/  FADD.FTZ R26, R26, R3 ;  /* 0x000000031a1a7221 */ /* 0x000fe20000010000 */
[----:B------:R-:W-:Y:S01]  /*15e0*/  SHF.L.U32 R32, R23, 0x10, RZ ;  /* 0x0000001017207819 */ /* 0x000fe200000006ff */
[----:B------:R-:W-:-:S02]  /*15f0*/  FADD.FTZ R3, R29, R34 ;  /* 0x000000221d037221 */ /* 0x000fc40000010000 */
[----:B------:R-:W-:Y:S02]  /*1600*/  FADD.FTZ R25, R25, R22 ;  /* 0x0000001619197221 */ /* 0x000fe40000010000 */
[----:B------:R-:W-:Y:S01]  /*1610*/  FADD.FTZ R27, R27, R32 ;  /* 0x000000201b1b7221 */ /* 0x000fe20000010000 */
        /* <DEDUP_REMOVED lines=47> */
.L_x_3384:
        /* <DEDUP_REMOVED lines=50> */
.L_x_3343:
[----:B------:R-:W-:Y:S01]  /*1c30*/  BSSY B0, `(.L_x_3349) ;  /* 0x0000007000007945 */ /* 0x000fe20003800000 */
[----:B------:R-:W-:Y:S02]  /*1c40*/  MOV R32, 0x1 ;  /* 0x0000000100207802 */ /* 0x000fe40000000f00 */
[----:B------:R-:W-:Y:S02]  /*1c50*/  MOV R3, 0x1f ;  /* 0x0000001f00037802 */ /* 0x000fe40000000f00 */
[----:B------:R-:W-:-:S07]  /*1c60*/  MOV R34, 0xffffffff ;  /* 0xffffffff00227802 */ /* 0x000fce0000000f00 */
[----:B-----5:R-:W-:Y:S05]  /*1c70*/  WARPSYNC.COLLECTIVE R34, `(.L_x_3350) ;  /* 0x0000000022087348 */ /* 0x020fea0003c00000 */
[----:B------:R0:W1:Y:S02]  /*1c80*/  SHFL.BFLY P2, R35, R33, R32, R3 ;  /* 0x0c00002021237389 */ /* 0x0000640000040003 */
[----:B01---5:R-:W-:Y:S05]  /*1c90*/  ENDCOLLECTIVE ;  /* 0x000000000000791b */ /* 0x023fea0003800000 */
.L_x_3350:
[----:B------:R-:W-:Y:S05]  /*1ca0*/  BSYNC B0 ;  /* 0x0000000000007941 */ /* 0x000fea0003800000 */
.L_x_3349:
        /* <DEDUP_REMOVED lines=8> */
.L_x_3351:
[----:B------:R-:W-:Y:S02]  /*1d30*/  HFMA2 R32, -RZ, RZ, 0, 2.384185791015625e-07 ;  /* 0x00000004ff207431 */ /* 0x000fe400000001ff */
[----:B------:R-:W-:-:S05]  /*1d40*/  FADD.FTZ R30, R33, R35 ;  /* 0x00000023211e7221 */ /* 0x000fca0000010000 */
[----:B------:R-:W-:-:S07]  /*1d50*/  MOV R33, R30 ;  /* 0x0000001e00217202 */ /* 0x000fce0000000f00 */
[----:B------:R-:W-:Y:S05]  /*1d60*/  WARPSYNC.COLLECTIVE R34, `(.L_x_3352) ;  /* 0x0000000022087348 */ /* 0x000fea0003c00000 */
[----:B------:R0:W1:Y:S02]  /*1d70*/  SHFL.BFLY P2, R35, R33, R32, R3 ;  /* 0x0c00002021237389 */ /* 0x0000640000040003 */
[----:B01----:R-:W-:Y:S05]  /*1d80*/  ENDCOLLECTIVE ;  /* 0x000000000000791b */ /* 0x003fea0003800000 */
.L_x_3352:
[----:B------:R-:W-:Y:S02]  /*1d90*/  HFMA2 R32, -RZ, RZ, 0, 4.76837158203125e-07 ;  /* 0x00000008ff207431 */ /* 0x000fe400000001ff */
[----:B------:R-:W-:-:S05]  /*1da0*/  FADD.FTZ R36, R30, R35 ;  /* 0x000000231e247221 */ /* 0x000fca0000010000 */
[----:B------:R-:W-:-:S07]  /*1db0*/  MOV R33, R36 ;  /* 0x0000002400217202 */ /* 0x000fce0000000f00 */
[----:B------:R-:W-:Y:S05]  /*1dc0*/  WARPSYNC.COLLECTIVE R34, `(.L_x_3353) ;  /* 0x0000000022087348 */ /* 0x000fea0003c00000 */
[----:B------:R0:W1:Y:S02]  /*1dd0*/  SHFL.BFLY P2, R35, R33, R32, R3 ;  /* 0x0c00002021237389 */ /* 0x0000640000040003 */
[----:B01----:R-:W-:Y:S05]  /*1de0*/  ENDCOLLECTIVE ;  /* 0x000000000000791b */ /* 0x003fea0003800000 */
.L_x_3353:
[----:B------:R-:W-:Y:S02]  /*1df0*/  HFMA2 R32, -RZ, RZ, 0, 9.5367431640625e-07 ;  /* 0x00000010ff207431 */ /* 0x000fe400000001ff */
[----:B------:R-:W-:-:S05]  /*1e00*/  FADD.FTZ R37, R36, R35 ;  /* 0x0000002324257221 */ /* 0x000fca0000010000 */
[----:B------:R-:W-:-:S07]  /*1e10*/  MOV R33, R37 ;  /* 0x0000002500217202 */ /* 0x000fce0000000f00 */
[----:B------:R-:W-:Y:S05]  /*1e20*/  WARPSYNC.COLLECTIVE R34, `(.L_x_3354) ;  /* 0x0000000022087348 */ /* 0x000fea0003c00000 */
[----:B------:R0:W1:Y:S02]  /*1e30*/  SHFL.BFLY P2, R35, R33, R32, R3 ;  /* 0x0c00002021237389 */ /* 0x0000640000040003 */
[----:B01----:R-:W-:Y:S05]  /*1e40*/  ENDCOLLECTIVE ;  /* 0x000000000000791b */ /* 0x003fea0003800000 */
.L_x_3354:
        /* <DEDUP_REMOVED lines=23> */
.L_x_3355:
[----:B------:R-:W-:Y:S02]  /*1fc0*/  HFMA2 R32, -RZ, RZ, 0, 1.1920928955078125e-07 ;  /* 0x00000002ff207431 */ /* 0x000fe400000001ff */
[----:B------:R-:W-:-:S05]  /*1fd0*/  FADD.FTZ R30, R33, R35 ;  /* 0x00000023211e7221 */ /* 0x000fca0000010000 */
[----:B------:R-:W-:-:S07]  /*1fe0*/  MOV R33, R30 ;  /* 0x0000001e00217202 */ /* 0x000fce0000000f00 */
[----:B------:R-:W-:Y:S05]  /*1ff0*/  WARPSYNC.COLLECTIVE R34, `(.L_x_3356) ;  /* 0x0000000022087348 */ /* 0x000fea0003c00000 */
[----:B------:R0:W1:Y:S02]  /*2000*/  SHFL.BFLY P2, R35, R33, R32, R3 ;  /* 0x0c00002021237389 */ /* 0x0000640000040003 */
[----:B01----:R-:W-:Y:S05]  /*2010*/  ENDCOLLECTIVE ;  /* 0x000000000000791b */ /* 0x003fea0003800000 */
.L_x_3356:
[----:B------:R-:W-:Y:S02]  /*2020*/  HFMA2 R32, -RZ, RZ, 0, 2.384185791015625e-07 ;  /* 0x00000004ff207431 */ /* 0x000fe400000001ff */
[----:B------:R-:W-:-:S05]  /*2030*/  FADD.FTZ R36, R30, R35 ;  /* 0x000000231e247221 */ /* 0x000fca0000010000 */
[----:B------:R-:W-:-:S07]  /*2040*/  MOV R33, R36 ;  /* 0x0000002400217202 */ /* 0x000fce0000000f00 */
[----:B------:R-:W-:Y:S05]  /*2050*/  WARPSYNC.COLLECTIVE R34, `(.L_x_3357) ;  /* 0x0000000022087348 */ /* 0x000fea0003c00000 */
[----:B------:R0:W1:Y:S02]  /*2060*/  SHFL.BFLY P2, R35, R33, R32, R3 ;  /* 0x0c00002021237389 */ /* 0x0000640000040003 */
[----:B01----:R-:W-:Y:S05]  /*2070*/  ENDCOLLECTIVE ;  /* 0x000000000000791b */ /* 0x003fea0003800000 */
.L_x_3357:
[----:B------:R-:W-:Y:S02]  /*2080*/  HFMA2 R32, -RZ, RZ, 0, 4.76837158203125e-07 ;  /* 0x00000008ff207431 */ /* 0x000fe400000001ff */
[----:B------:R-:W-:-:S05]  /*2090*/  FADD.FTZ R37, R36, R35 ;  /* 0x0000002324257221 */ /* 0x000fca0000010000 */
[----:B------:R-:W-:-:S07]  /*20a0*/  MOV R33, R37 ;  /* 0x0000002500217202 */ /* 0x000fce0000000f00 */
[----:B------:R-:W-:Y:S05]  /*20b0*/  WARPSYNC.COLLECTIVE R34, `(.L_x_3358) ;  /* 0x0000000022087348 */ /* 0x000fea0003c00000 */
[----:B------:R0:W1:Y:S02]  /*20c0*/  SHFL.BFLY P2, R35, R33, R32, R3 ;  /* 0x0c00002021237389 */ /* 0x0000640000040003 */
[----:B01----:R-:W-:Y:S05]  /*20d0*/  ENDCOLLECTIVE ;  /* 0x000000000000791b */ /* 0x003fea0003800000 */
.L_x_3358:
[----:B------:R-:W-:Y:S02]  /*20e0*/  HFMA2 R32, -RZ, RZ, 0, 9.5367431640625e-07 ;  /* 0x00000010ff207431 */ /* 0x000fe400000001ff */
[----:B------:R-:W-:-:S05]  /*20f0*/  FADD.FTZ R37, R37, R35 ;  /* 0x0000002325257221 */ /* 0x000fca0000010000 */
[----:B------:R-:W-:-:S07]  /*2100*/  MOV R33, R37 ;  /* 0x0000002500217202 */ /* 0x000fce0000000f00 */
[----:B------:R-:W-:Y:S05]  /*2110*/  WARPSYNC.COLLECTIVE R34, `(.L_x_3359) ;  /* 0x0000000022087348 */ /* 0x000fea0003c00000 */
[----:B------:R0:W1:Y:S02]  /*2120*/  SHFL.BFLY P2, R35, R33, R32, R3 ;  /* 0x0c00002021237389 */ /* 0x0000640000040003 */
[----:B01----:R-:W-:Y:S05]  /*2130*/  ENDCOLLECTIVE ;  /* 0x000000000000791b */ /* 0x003fea0003800000 */
.L_x_3359:
[----:B------:R-:W-:Y:S05]  /*2140*/  BRA `(.L_x_3360) ;  /* 0xffffffe400987947 */ /* 0x000fea000383ffff */
.L_x_3346:
[----:B------:R-:W-:Y:S01]  /*2150*/  HFMA2 R3, -RZ, RZ, 0, 1.847743988037109375e-06 ;  /* 0x0000001fff037431 */ /* 0x000fe200000001ff */
[----:B------:R-:W-:Y:S01]  /*2160*/  BSSY B0, `(.L_x_3361) ;  /* 0x0000006000007945 */ /* 0x000fe20003800000 */
[----:B------:R-:W-:Y:S02]  /*2170*/  MOV R32, 0x1 ;  /* 0x0000000100207802 */ /* 0x000fe40000000f00 */
[----:B------:R-:W-:-:S07]  /*2180*/  MOV R34, 0xffffffff ;  /* 0xffffffff00227802 */ /* 0x000fce0000000f00 */
[----:B-----5:R-:W-:Y:S05]  /*2190*/  WARPSYNC.COLLECTIVE R34, `(.L_x_3362) ;  /* 0x0000000022087348 */ /* 0x020fea0003c00000 */
[----:B------:R0:W1:Y:S02]  /*21a0*/  SHFL.BFLY P2, R35, R33, R32, R3 ;  /* 0x0c00002021237389 */ /* 0x0000640000040003 */
[----:B01---5:R-:W-:Y:S05]  /*21b0*/  ENDCOLLECTIVE ;  /* 0x000000000000791b */ /* 0x023fea0003800000 */
.L_x_3362:
[----:B------:R-:W-:Y:S05]  /*21c0*/  BSYNC B0 ;  /* 0x0000000000007941 */ /* 0x000fea0003800000 */
.L_x_3361:
        /* <DEDUP_REMOVED lines=8> */
.L_x_3363:
[----:B------:R-:W-:Y:S02]  /*2250*/  HFMA2 R32, -RZ, RZ, 0, 2.384185791015625e-07 ;  /* 0x00000004ff207431 */ /* 0x000fe400000001ff */
[----:B------:R-:W-:-:S05]  /*2260*/  FADD.FTZ R20, R33, R35 ;  /* 0x0000002321147221 */ /* 0x000fca0000010000 */
[----:B------:R-:W-:-:S07]  /*2270*/  MOV R33, R20 ;  /* 0x0000001400217202 */ /* 0x000fce0000000f00 */
[----:B------:R-:W-:Y:S05]  /*2280*/  WARPSYNC.COLLECTIVE R34, `(.L_x_3364) ;  /* 0x0000000022087348 */ /* 0x000fea0003c00000 */
[----:B------:R0:W1:Y:S02]  /*2290*/  SHFL.BFLY P2, R35, R33, R32, R3 ;  /* 0x0c00002021237389 */ /* 0x0000640000040003 */
[----:B01----:R-:W-:Y:S05]  /*22a0*/  ENDCOLLECTIVE ;  /* 0x000000000000791b */ /* 0x003fea0003800000 */
.L_x_3364:
[----:B------:R-:W-:Y:S02]  /*22b0*/  HFMA2 R32, -RZ, RZ, 0, 4.76837158203125e-07 ;  /* 0x00000008ff207431 */ /* 0x000fe400000001ff */
[----:B------:R-:W-:-:S05]  /*22c0*/  FADD.FTZ R22, R20, R35 ;  /* 0x0000002314167221 */ /* 0x000fca0000010000 */
[----:B------:R-:W-:-:S07]  /*22d0*/  MOV R33, R22 ;  /* 0x0000001600217202 */ /* 0x000fce0000000f00 */
[----:B------:R-:W-:Y:S05]  /*22e0*/  WARPSYNC.COLLECTIVE R34, `(.L_x_3365) ;  /* 0x0000000022087348 */ /* 0x000fea0003c00000 */
[----:B------:R0:W1:Y:S02]  /*22f0*/  SHFL.BFLY P2, R35, R33, R32, R3 ;  /* 0x0c00002021237389 */ /* 0x0000640000040003 */
[----:B01----:R-:W-:Y:S05]  /*2300*/  ENDCOLLECTIVE ;  /* 0x000000000000791b */ /* 0x003fea0003800000 */
.L_x_3365:
[----:B------:R-:W-:Y:S02]  /*2310*/  HFMA2 R32, -RZ, RZ, 0, 9.5367431640625e-07 ;  /* 0x00000010ff207431 */ /* 0x000fe400000001ff */
[----:B------:R-:W-:-:S05]  /*2320*/  FADD.FTZ R23, R22, R35 ;  /* 0x0000002316177221 */ /* 0x000fca0000010000 */
[----:B------:R-:W-:-:S07]  /*2330*/  MOV R33, R23 ;  /* 0x0000001700217202 */ /* 0x000fce0000000f00 */
[----:B------:R-:W-:Y:S05]  /*2340*/  WARPSYNC.COLLECTIVE R34, `(.L_x_3366) ;  /* 0x0000000022087348 */ /* 0x000fea0003c00000 */
[----:B------:R0:W1:Y:S02]  /*2350*/  SHFL.BFLY P2, R35, R33, R32, R3 ;  /* 0x0c00002021237389 */ /* 0x0000640000040003 */
[----:B01----:R-:W-:Y:S05]  /*2360*/  ENDCOLLECTIVE ;  /* 0x000000000000791b */ /* 0x003fea0003800000 */
.L_x_3366:
        /* <DEDUP_REMOVED lines=23> */
.L_x_3367:
[----:B------:R-:W-:Y:S02]  /*24e0*/  HFMA2 R32, -RZ, RZ, 0, 1.1920928955078125e-07 ;  /* 0x00000002ff207431 */ /* 0x000fe400000001ff */
[----:B------:R-:W-:-:S05]  /*24f0*/  FADD.FTZ R20, R33, R35 ;  /* 0x0000002321147221 */ /* 0x000fca0000010000 */
[----:B------:R-:W-:-:S07]  /*2500*/  MOV R33, R20 ;  /* 0x0000001400217202 */ /* 0x000fce0000000f00 */
[----:B------:R-:W-:Y:S05]  /*2510*/  WARPSYNC.COLLECTIVE R34, `(.L_x_3368) ;  /* 0x0000000022087348 */ /* 0x000fea0003c00000 */
[----:B------:R0:W1:Y:S02]  /*2520*/  SHFL.BFLY P2, R35, R33, R32, R3 ;  /* 0x0c00002021237389 */ /* 0x0000640000040003 */
[----:B01----:R-:W-:Y:S05]  /*2530*/  ENDCOLLECTIVE ;  /* 0x000000000000791b */ /* 0x003fea0003800000 */
.L_x_3368:
[----:B------:R-:W-:Y:S02]  /*2540*/  HFMA2 R32, -RZ, RZ, 0, 2.384185791015625e-07 ;  /* 0x00000004ff207431 */ /* 0x000fe400000001ff */
[----:B------:R-:W-:-:S05]  /*2550*/  FADD.FTZ R22, R20, R35 ;  /* 0x0000002314167221 */ /* 0x000fca0000010000 */
[----:B------:R-:W-:-:S07]  /*2560*/  MOV R33, R22 ;  /* 0x0000001600217202 */ /* 0x000fce0000000f00 */
[----:B------:R-:W-:Y:S05]  /*2570*/  WARPSYNC.COLLECTIVE R34, `(.L_x_3369) ;  /* 0x0000000022087348 */ /* 0x000fea0003c00000 */
[----:B------:R0:W1:Y:S02]  /*2580*/  SHFL.BFLY P2, R35, R33, R32, R3 ;  /* 0x0c00002021237389 */ /* 0x0000640000040003 */
[----:B01----:R-:W-:Y:S05]  /*2590*/  ENDCOLLECTIVE ;  /* 0x000000000000791b */ /* 0x003fea0003800000 */
.L_x_3369:
[----:B------:R-:W-:Y:S02]  /*25a0*/  HFMA2 R32, -RZ, RZ, 0, 4.76837158203125e-07 ;  /* 0x00000008ff207431 */ /* 0x000fe400000001ff */
[----:B------:R-:W-:-:S05]  /*25b0*/  FADD.FTZ R23, R22, R35 ;  /* 0x0000002316177221 */ /* 0x000fca0000010000 */
[----:B------:R-:W-:-:S07]  /*25c0*/  MOV R33, R23 ;  /* 0x0000001700217202 */ /* 0x000fce0000000f00 */
[----:B------:R-:W-:Y:S05]  /*25d0*/  WARPSYNC.COLLECTIVE R34, `(.L_x_3370) ;  /* 0x0000000022087348 */ /* 0x000fea0003c00000 */
[----:B------:R0:W1:Y:S02]  /*25e0*/  SHFL.BFLY P2, R35, R33, R32, R3 ;  /* 0x0c00002021237389 */ /* 0x0000640000040003 */
[----:B01----:R-:W-:Y:S05]  /*25f0*/  ENDCOLLECTIVE ;  /* 0x000000000000791b */ /* 0x003fea0003800000 */
.L_x_3370:
[----:B------:R-:W-:Y:S02]  /*2600*/  HFMA2 R32, -RZ, RZ, 0, 9.5367431640625e-07 ;  /* 0x00000010ff207431 */ /* 0x000fe400000001ff */
[----:B------:R-:W-:-:S05]  /*2610*/  FADD.FTZ R23, R23, R35 ;  /* 0x0000002317177221 */ /* 0x000fca0000010000 */
[----:B------:R-:W-:-:S07]  /*2620*/  MOV R33, R23 ;  /* 0x0000001700217202 */ /* 0x000fce0000000f00 */
[----:B------:R-:W-:Y:S05]  /*2630*/  WARPSYNC.COLLECTIVE R34, `(.L_x_3371) ;  /* 0x0000000022087348 */ /* 0x000fea0003c00000 */
[----:B------:R0:W1:Y:S02]  /*2640*/  SHFL.BFLY P2, R35, R33, R32, R3 ;  /* 0x0c00002021237389 */ /* 0x0000640000040003 */
[----:B01----:R-:W-:Y:S05]  /*2650*/  ENDCOLLECTIVE ;  /* 0x000000000000791b */ /* 0x003fea0003800000 */
.L_x_3371:
[----:B------:R-:W-:Y:S05]  /*2660*/  BRA `(.L_x_3372) ;  /* 0xffffffe800947947 */ /* 0x000fea000383ffff */
.L_x_3348:
[----:B------:R-:W-:Y:S01]  /*2670*/  HFMA2 R3, -RZ, RZ, 0, 1.847743988037109375e-06 ;  /* 0x0000001fff037431 */ /* 0x000fe200000001ff */
[----:B------:R-:W-:Y:S01]  /*2680*/  BSSY B0, `(.L_x_3373) ;  /* 0x0000006000007945 */ /* 0x000fe20003800000 */
[----:B------:R-:W-:Y:S02]  /*2690*/  MOV R32, 0x1 ;  /* 0x0000000100207802 */ /* 0x000fe40000000f00 */
[----:B------:R-:W-:-:S07]  /*26a0*/  MOV R34, 0xffffffff ;  /* 0xffffffff00227802 */ /* 0x000fce0000000f00 */
[----:B0----5:R-:W-:Y:S05]  /*26b0*/  WARPSYNC.COLLECTIVE R34, `(.L_x_3374) ;  /* 0x0000000022087348 */ /* 0x021fea0003c00000 */
[----:B------:R1:W2:Y:S02]  /*26c0*/  SHFL.BFLY P2, R35, R33, R32, R3 ;  /* 0x0c00002021237389 */ /* 0x0002a40000040003 */
[----:B012--5:R-:W-:Y:S05]  /*26d0*/  ENDCOLLECTIVE ;  /* 0x000000000000791b */ /* 0x027fea0003800000 */
.L_x_3374:
[----:B------:R-:W-:Y:S05]  /*26e0*/  BSYNC B0 ;  /* 0x0000000000007941 */ /* 0x000fea0003800000 */
.L_x_3373:
        /* <DEDUP_REMOVED lines=8> */
.L_x_3375:
[----:B------:R-:W-:Y:S02]  /*2770*/  HFMA2 R32, -RZ, RZ, 0, 2.384185791015625e-07 ;  /* 0x00000004ff207431 */ /* 0x000fe400000001ff */
[----:B------:R-:W-:-:S05]  /*2780*/  FADD.FTZ R20, R33, R35 ;  /* 0x0000002321147221 */ /* 0x000fca0000010000 */
[----:B------:R-:W-:-:S07]  /*2790*/  MOV R33, R20 ;  /* 0x0000001400217202 */ /* 0x000fce0000000f00 */
[----:B------:R-:W-:Y:S05]  /*27a0*/  WARPSYNC.COLLECTIVE R34, `(.L_x_3376) ;  /* 0x0000000022087348 */ /* 0x000fea0003c00000 */
[----:B------:R0:W1:Y:S02]  /*27b0*/  SHFL.BFLY P2, R35, R33, R32, R3 ;  /* 0x0c00002021237389 */ /* 0x0000640000040003 */
[----:B01----:R-:W-:Y:S05]  /*27c0*/  ENDCOLLECTIVE ;  /* 0x000000000000791b */ /* 0x003fea0003800000 */
.L_x_3376:
[----:B------:R-:W-:Y:S02]  /*27d0*/  HFMA2 R32, -RZ, RZ, 0, 4.76837158203125e-07 ;  /* 0x00000008ff207431 */ /* 0x000fe400000001ff */
[----:B------:R-:W-:-:S05]  /*27e0*/  FADD.FTZ R22, R20, R35 ;  /* 0x0000002314167221 */ /* 0x000fca0000010000 */
[----:B------:R-:W-:-:S07]  /*27f0*/  MOV R33, R22 ;  /* 0x0000001600217202 */ /* 0x000fce0000000f00 */
[----:B------:R-:W-:Y:S05]  /*2800*/  WARPSYNC.COLLECTIVE R34, `(.L_x_3377) ;  /* 0x0000000022087348 */ /* 0x000fea0003c00000 */
[----:B------:R0:W1:Y:S02]  /*2810*/  SHFL.BFLY P2, R35, R33, R32, R3 ;  /* 0x0c00002021237389 */ /* 0x0000640000040003 */
[----:B01----:R-:W-:Y:S05]  /*2820*/  ENDCOLLECTIVE ;  /* 0x000000000000791b */ /* 0x003fea0003800000 */
.L_x_3377:
[----:B------:R-:W-:Y:S02]  /*2830*/  HFMA2 R32, -RZ, RZ, 0, 9.5367431640625e-07 ;  /* 0x00000010ff207431 */ /* 0x000fe400000001ff */
[----:B------:R-:W-:-:S05]  /*2840*/  FADD.FTZ R23, R22, R35 ;  /* 0x0000002316177221 */ /* 0x000fca0000010000 */
[----:B------:R-:W-:-:S07]  /*2850*/  MOV R33, R23 ;  /* 0x0000001700217202 */ /* 0x000fce0000000f00 */
[----:B------:R-:W-:Y:S05]  /*2860*/  WARPSYNC.COLLECTIVE R34, `(.L_x_3378) ;  /* 0x0000000022087348 */ /* 0x000fea0003c00000 */
[----:B------:R0:W1:Y:S02]  /*2870*/  SHFL.BFLY P2, R35, R33, R32, R3 ;  /* 0x0c00002021237389 */ /* 0x0000640000040003 */
[----:B01----:R-:W-:Y:S05]  /*2880*/  ENDCOLLECTIVE ;  /* 0x000000000000791b */ /* 0x003fea0003800000 */
.L_x_3378:
        /* <DEDUP_REMOVED lines=23> */
.L_x_3379:
[----:B------:R-:W-:Y:S02]  /*2a00*/  HFMA2 R32, -RZ, RZ, 0, 1.1920928955078125e-07 ;  /* 0x00000002ff207431 */ /* 0x000fe400000001ff */
[----:B------:R-:W-:-:S05]  /*2a10*/  FADD.FTZ R20, R33, R35 ;  /* 0x0000002321147221 */ /* 0x000fca0000010000 */
[----:B------:R-:W-:-:S07]  /*2a20*/  MOV R33, R20 ;  /* 0x0000001400217202 */ /* 0x000fce0000000f00 */
[----:B------:R-:W-:Y:S05]  /*2a30*/  WARPSYNC.COLLECTIVE R34, `(.L_x_3380) ;  /* 0x0000000022087348 */ /* 0x000fea0003c00000 */
[----:B------:R0:W1:Y:S02]  /*2a40*/  SHFL.BFLY P2, R35, R33, R32, R3 ;  /* 0x0c00002021237389 */ /* 0x0000640000040003 */
[----:B01----:R-:W-:Y:S05]  /*2a50*/  ENDCOLLECTIVE ;  /* 0x000000000000791b */ /* 0x003fea0003800000 */
.L_x_3380:
[----:B------:R-:W-:Y:S02]  /*2a60*/  HFMA2 R32, -RZ, RZ, 0, 2.384185791015625e-07 ;  /* 0x00000004ff207431 */ /* 0x000fe400000001ff */
[----:B------:R-:W-:-:S05]  /*2a70*/  FADD.FTZ R22, R20, R35 ;  /* 0x0000002314167221 */ /* 0x000fca0000010000 */
[----:B------:R-:W-:-:S07]  /*2a80*/  MOV R33, R22 ;  /* 0x0000001600217202 */ /* 0x000fce0000000f00 */
[----:B------:R-:W-:Y:S05]  /*2a90*/  WARPSYNC.COLLECTIVE R34, `(.L_x_3381) ;  /* 0x0000000022087348 */ /* 0x000fea0003c00000 */
[----:B------:R0:W1:Y:S02]  /*2aa0*/  SHFL.BFLY P2, R35, R33, R32, R3 ;  /* 0x0c00002021237389 */ /* 0x0000640000040003 */
[----:B01----:R-:W-:Y:S05]  /*2ab0*/  ENDCOLLECTIVE ;  /* 0x000000000000791b */ /* 0x003fea0003800000 */
.L_x_3381:
[----:B------:R-:W-:Y:S02]  /*2ac0*/  HFMA2 R32, -RZ, RZ, 0, 4.76837158203125e-07 ;  /* 0x00000008ff207431 */ /* 0x000fe400000001ff */
[----:B------:R-:W-:-:S05]  /*2ad0*/  FADD.FTZ R23, R22, R35 ;  /* 0x0000002316177221 */ /* 0x000fca0000010000 */
[----:B------:R-:W-:-:S07]  /*2ae0*/  MOV R33, R23 ;  /* 0x0000001700217202 */ /* 0x000fce0000000f00 */
[----:B------:R-:W-:Y:S05]  /*2af0*/  WARPSYNC.COLLECTIVE R34, `(.L_x_3382) ;  /* 0x0000000022087348 */ /* 0x000fea0003c00000 */
[----:B------:R0:W1:Y:S02]  /*2b00*/  SHFL.BFLY P2, R35, R33, R32, R3 ;  /* 0x0c00002021237389 */ /* 0x0000640000040003 */
[----:B01----:R-:W-:Y:S05]  /*2b10*/  ENDCOLLECTIVE ;  /* 0x000000000000791b */ /* 0x003fea0003800000 */
.L_x_3382:
[----:B------:R-:W-:Y:S02]  /*2b20*/  HFMA2 R32, -RZ, RZ, 0, 9.5367431640625e-07 ;  /* 0x00000010ff207431 */ /* 0x000fe400000001ff */
[----:B------:R-:W-:-:S05]  /*2b30*/  FADD.FTZ R23, R23, R35 ;  /* 0x0000002317177221 */ /* 0x000fca0000010000 */
[----:B------:R-:W-:-:S07]  /*2b40*/  MOV R33, R23 ;  /* 0x0000001700217202 */ /* 0x000fce0000000f00 */
[----:B------:R-:W-:Y:S05]  /*2b50*/  WARPSYNC.COLLECTIVE R34, `(.L_x_3383) ;  /* 0x0000000022087348 */ /* 0x000fea0003c00000 */
[----:B------:R0:W1:Y:S02]  /*2b60*/  SHFL.BFLY P2, R35, R33, R32, R3 ;  /* 0x0c00002021237389 */ /* 0x0000640000040003 */
[----:B01----:R-:W-:Y:S05]  /*2b70*/  ENDCOLLECTIVE ;  /* 0x000000000000791b */ /* 0x003fea0003800000 */
.L_x_3383:
[----:B------:R-:W-:Y:S05]  /*2b80*/  BRA `(.L_x_3384) ;  /* 0xffffffec00607947 */ /* 0x000fea000383ffff */
.L_x_3385:
        /* <DEDUP_REMOVED lines=15> */
.L_x_9100:


//--------------------- .text._ZN10layer_norm13ln_fwd_kernelINS_13Kernel_traitsIf13__nv_bfloat16fS2_fjLj256ELj1ELj4ELj1ELj16ENS_18Kernel_traits_baseILj256EfS2_fS2_fjLj128EEEEELb0ELb0ELb1ELb0EEEvNS_9FwdParamsE --------------------------
	.section	.text._ZN10layer_norm13ln_fwd_kernelINS_13Kernel_traitsIf13__nv_bfloat16fS2_fjLj256ELj1ELj4ELj1ELj16ENS_18Kernel_traits_baseILj256EfS2_fS2_fjLj128EEEEELb0ELb0ELb1ELb0EEEvNS_9FwdParamsE,"ax",@progbits
	.align	128
        .global         _ZN10layer_norm13ln_fwd_kernelINS_13Kernel_traitsIf13__nv_bfloat16fS2_fjLj256ELj1ELj4ELj1ELj16ENS_18Kernel_traits_baseILj256EfS2_fS2_fjLj128EEEEELb0ELb0ELb1ELb0EEEvNS_9FwdParamsE
        .type           _ZN10layer_norm13ln_fwd_kernelINS_13Kernel_traitsIf13__nv_bfloat16fS2_fjLj256ELj1ELj4ELj1ELj16ENS_18Kernel_traits_baseILj256EfS2_fS2_fjLj128EEEEELb0ELb0ELb1ELb0EEEvNS_9FwdParamsE,@function
        .size           _ZN10layer_norm13ln_fwd_kernelINS_13Kernel_traitsIf13__nv_bfloat16fS2_fjLj256ELj1ELj4ELj1ELj16ENS_18Kernel_traits_baseILj256EfS2_fS2_fjLj128EEEEELb0ELb0ELb1ELb0EEEvNS_9FwdParamsE,(.L_x_9101 - _ZN10layer_norm13ln_fwd_kernelINS_13Kernel_traitsIf13__nv_bfloat16fS2_fjLj256ELj1ELj4ELj1ELj16ENS_18Kernel_traits_baseILj256EfS2_fS2_fjLj128EEEEELb0ELb0ELb1ELb0EEEvNS_9FwdParamsE)
        .other          _ZN10layer_norm13ln_fwd_kernelINS_13Kernel_traitsIf13__nv_bfloat16fS2_fjLj256ELj1ELj4ELj1ELj16ENS_18Kernel_traits_baseILj256EfS2_fS2_fjLj128EEEEELb0ELb0ELb1ELb0EEEvNS_9FwdParamsE,@"STO_CUDA_ENTRY STV_DEFAULT"
_ZN10layer_norm13ln_fwd_kernelINS_13Kernel_traitsIf13__nv_bfloat16fS2_fjLj256ELj1ELj4ELj1ELj16ENS_18Kernel_traits_baseILj256EfS2_fS2_fjLj128EEEEELb0ELb0ELb1ELb0EEEvNS_9FwdParamsE:
.text._ZN10layer_norm13ln_fwd_kernelINS_13Kernel_traitsIf13__nv_bfloat16fS2_fjLj256ELj1ELj4ELj1ELj16ENS_18Kernel_traits_baseILj256EfS2_fS2_fjLj128EEEEELb0ELb0ELb1ELb0EEEvNS_9FwdParamsE:
        /* <DEDUP_REMOVED lines=31> */
.L_x_3387:
[----:B------:R-:W-:Y:S05]  /*01f0*/  BSYNC.RECONVERGENT B0 ;  /* 0x0000000000007941 */ /* 0x000fea0003800200 */
.L_x_3386:
        /* <DEDUP_REMOVED lines=8> */
[----:B-1----:R-:W-:Y:S01]  /*0280*/  UISETP.NE.U32.AND UP0, UPT, UR4, URZ, UPT ;  /* 0x000000ff0400728c */ /* 0x002fe2000bf05070 */
[----:B------:R-:W1:Y:S03]  /*0290*/  LDCU UR12, c[0x0][0x40c] ;  /* 0x00008180ff0c77ac */ /* 0x000e660008000800 */
[----:B------:R-:W-:Y:S01]  /*02a0*/  UISETP.NE.AND.EX UP0, UPT, UR5, URZ, UPT, UP0 ;  /* 0x000000ff0500728c */ /* 0x000fe2000bf05300 */
[----:B------:R-:W0:Y:S08]  /*02b0*/  LDCU.64 UR10, c[0x0][0x390] ;  /* 0x00007200ff0a77ac */ /* 0x000e300008000a00 */
[----:B--234-:R-:W-:Y:S05]  /*02c0*/  BRA.U !UP0, `(.L_x_3388) ;  /* 0x0000000908c87547 */ /* 0x01cfea000b800000 */
.L_x_3394:
[----:B------:R-:W2:Y:S08]  /*02d0*/  LDC.64 R34, c[0x0][0x3f0] ;  /* 0x0000fc00ff227b82 */ /* 0x000eb00000000a00 */
[----:B------:R-:W3:Y:S08]  /*02e0*/  LDC R38, c[0x0][0x388] ;  /* 0x0000e200ff267b82 */ /* 0x000ef00000000800 */
[----:B------:R-:W4:Y:S01]  /*02f0*/  LDC.64 R36, c[0x0][0x3f8] ;  /* 0x0000fe00ff247b82 */ /* 0x000f220000000a00 */
[----:B--2---:R-:W-:-:S05]  /*0300*/  IMAD.WIDE R34, R3, 0x4, R34 ;  /* 0x0000000403227825 */ /* 0x004fca00078e0222 */
[----:B------:R2:W3:Y:S01]  /*0310*/  LDG.E R32, desc[UR6][R34.64] ;  /* 0x0000000622207981 */ /* 0x0004e2000c1e1900 */
[----:B------:R-:W-:Y:S01]  /*0320*/  ISETP.GT.U32.AND P2, PT, R2, -0x21, PT ;  /* 0xffffffdf0200780c */ /* 0x000fe20003f44070 */
[----:B------:R-:W-:Y:S01]  /*0330*/  BSSY.RECONVERGENT B0, `(.L_x_3389) ;  /* 0x0000039000007945 */ /* 0x000fe20003800200 */
[----:B----4-:R-:W-:Y:S01]  /*0340*/  IMAD.WIDE R36, R3, 0x4, R36 ;  /* 0x0000000403247825 */ /* 0x010fe200078e0224 */
[----:B--2---:R-:W-:-:S04]  /*0350*/  CS2R R34, SRZ ;  /* 0x0000000000227805 */ /* 0x004fc8000001ff00 */
[----:B-----5:R2:W5:Y:S01]  /*0360*/  LDG.E R33, desc[UR6][R36.64] ;  /* 0x0000000624217981 */ /* 0x020562000c1e1900 */
[----:B---3--:R-:W-:-:S13]  /*0370*/  ISETP.GE.AND P1, PT, R32, 0x1, PT ;  /* 0x000000012000780c */ /* 0x008fda0003f26270 */
[----:B------:R-:W-:Y:S02]  /*0380*/  @P1 IADD3 R39, PT, PT, R32, -0x1, RZ ;  /* 0xffffffff20271810 */ /* 0x000fe40007ffe0ff */
[----:B------:R-:W-:-:S03]  /*0390*/  @P1 MOV R35, RZ ;  /* 0x000000ff00231202 */ /* 0x000fc60000000f00 */
[-C--:B------:R-:W-:Y:S02]  /*03a0*/  @P1 IMAD R40, R39, R38.reuse, RZ ;  /* 0x0000002627281224 */ /* 0x080fe400078e02ff */
[----:B------:R-:W-:-:S03]  /*03b0*/  IMAD R39, R3, R38, RZ ;  /* 0x0000002603277224 */ /* 0x000fc600078e02ff */
[----:B------:R-:W-:-:S04]  /*03c0*/  @P1 SHF.R.S32.HI R41, RZ, 0x1f, R40 ;  /* 0x0000001fff291819 */ /* 0x000fc80000011428 */
[----:B------:R-:W-:Y:S02]  /*03d0*/  @P1 LEA.HI R41, R41, R40, RZ, 0x3 ;  /* 0x0000002829291211 */ /* 0x000fe400078f18ff */
[----:B------:R-:W-:Y:S02]  /*03e0*/  SHF.R.S32.HI R40, RZ, 0x1f, R39 ;  /* 0x0000001fff287819 */ /* 0x000fe40000011427 */
[----:B------:R-:W-:Y:S02]  /*03f0*/  @P1 LEA.HI.SX32 R34, R41, R0, 0x1d ;  /* 0x0000000029221211 */ /* 0x000fe400078feaff */
[----:B--2---:R-:W-:-:S04]  /*0400*/  LEA.HI R37, R40, R39, RZ, 0x3 ;  /* 0x0000002728257211 */ /* 0x004fc800078f18ff */
[----:B------:R-:W-:Y:S01]  /*0410*/  LEA.HI.SX32 R37, R37, R0, 0x1d ;  /* 0x0000000025257211 */ /* 0x000fe200078feaff */
[----:B0-----:R-:W-:Y:S06]  /*0420*/  @P2 BRA `(.L_x_3390) ;  /* 0x0000000000a42947 */ /* 0x001fec0003800000 */
[----:B------:R-:W2:Y:S08]  /*0430*/  @P1 LDC.64 R42, c[0x0][0x390] ;  /* 0x0000e400ff2a1b82 */ /* 0x000eb00000000a00 */
[----:B------:R-:W3:Y:S01]  /*0440*/  LDC.64 R40, c[0x0][0x3a0] ;  /* 0x0000e800ff287b82 */ /* 0x000ee20000000a00 */
[----:B--2---:R-:W-:-:S04]  /*0450*/  @P1 LEA R42, P0, R34, R42, 0x4 ;  /* 0x0000002a222a1211 */ /* 0x004fc800078020ff */
[----:B------:R-:W-:-:S03]  /*0460*/  @P1 LEA.HI.X R43, R34, R43, R35, 0x4, P0 ;  /* 0x0000002b222b1211 */ /* 0x000fc600000f2423 */
[----:B------:R-:W2:Y:S02]  /*0470*/  @P1 LDC R35, c[0x0][0x40c] ;  /* 0x00010300ff231b82 */ /* 0x000ea40000000800 */
[----:B0-----:R-:W4:Y:S01]  /*0480*/  @P1 LDG.E.128 R20, desc[UR6][R42.64] ;  /* 0x000000062a141981 */ /* 0x001f22000c1e1d00 */
[----:B---3--:R-:W-:-:S05]  /*0490*/  IMAD.WIDE.U32 R40, R37, 0x20, R40 ;  /* 0x0000002025287825 */ /* 0x008fca00078e0028 */
[----:B------:R-:W2:Y:S04]  /*04a0*/  LDG.E.128 R24, desc[UR6][R40.64] ;  /* 0x0000000628187981 */ /* 0x000ea8000c1e1d00 */
[----:B------:R0:W3:Y:S01]  /*04b0*/  LDG.E.128 R28, desc[UR6][R40.64+0x10] ;  /* 0x00001006281c7981 */ /* 0x0000e2000c1e1d00 */
[----:B------:R-:W-:-:S13]  /*04c0*/  ISETP.GT.AND P0, PT, R32, RZ, PT ;  /* 0x000000ff2000720c */ /* 0x000fda0003f04270 */
[----:B------:R-:W1:Y:S08]  /*04d0*/  @P0 LDC R39, c[0x0][0x40c] ;  /* 0x00010300ff270b82 */ /* 0x000e700000000800 */
[----:B------:R-:W3:Y:S08]  /*04e0*/  @P0 LDC R32, c[0x0][0x40c] ;  /* 0x00010300ff200b82 */ /* 0x000ef00000000800 */
[----:B------:R-:W1:Y:S08]  /*04f0*/  @P0 LDC R44, c[0x0][0x40c] ;  /* 0x00010300ff2c0b82 */ /* 0x000e700000000800 */
[----:B0-----:R-:W0:Y:S01]  /*0500*/  @P0 LDC R41, c[0x0][0x40c] ;  /* 0x00010300ff290b82 */ /* 0x001e220000000800 */
[----:B----4-:R-:W-:-:S02]  /*0510*/  @P0 PRMT R34, R20, 0x7632, R34 ;  /* 0x0000763214220816 */ /* 0x010fc40000000022 */
[----:B------:R-:W-:Y:S02]  /*0520*/  @P1 SHF.L.U32 R43, R20, 0x10, RZ ;  /* 0x00000010142b1819 */ /* 0x000fe400000006ff */
[----:B------:R-:W-:Y:S02]  /*0530*/  @P0 SHF.L.U32 R34, R34, 0x10, RZ ;  /* 0x0000001022220819 */ /* 0x000fe400000006ff */
[----:B------:R-:W-:Y:S01]  /*0540*/  @P0 PRMT R36, R21, 0x7632, R36 ;  /* 0x0000763215240816 */ /* 0x000fe20000000024 */
[----:B--2---:R-:W-:Y:S01]  /*0550*/  @P1 FFMA.FTZ R24, R43, R35, R24 ;  /* 0x000000232b181223 */ /* 0x004fe20000010018 */
[----:B------:R-:W-:Y:S01]  /*0560*/  @P0 SHF.L.U32 R45, R21, 0x10, RZ ;  /* 0x00000010152d0819 */ /* 0x000fe200000006ff */
[----:B-1----:R-:W-:Y:S01]  /*0570*/  @P0 FFMA.FTZ R25, R34, R39, R25 ;  /* 0x0000002722190223 */ /* 0x002fe20000010019 */
[----:B------:R-:W-:Y:S01]  /*0580*/  @P0 PRMT R34, R22, 0x7632, R34 ;  /* 0x0000763216220816 */ /* 0x000fe20000000022 */
[----:B------:R-:W1:Y:S01]  /*0590*/  @P0 LDC R39, c[0x0][0x40c] ;  /* 0x00010300ff270b82 */ /* 0x000e620000000800 */
[----:B------:R-:W-:-:S02]  /*05a0*/  @P0 SHF.L.U32 R36, R36, 0x10, RZ ;  /* 0x0000001024240819 */ /* 0x000fc400000006ff */
[----:B------:R-:W-:-:S03]  /*05b0*/  @P0 SHF.L.U32 R34, R34, 0x10, RZ ;  /* 0x0000001022220819 */ /* 0x000fc600000006ff */
[----:B------:R-:W-:Y:S01]  /*05c0*/  @P0 FFMA.FTZ R27, R36, R44, R27 ;  /* 0x0000002c241b0223 */ /* 0x000fe2000001001b */
[----:B------:R-:W-:Y:S01]  /*05d0*/  @P0 PRMT R36, R23, 0x7632, R36 ;  /* 0x0000763217240816 */ /* 0x000fe20000000024 */
[----:B---3--:R-:W-:Y:S01]  /*05e0*/  @P0 FFMA.FTZ R29, R34, R32, R29 ;  /* 0x00000020221d0223 */ /* 0x008fe2000001001d */
[----:B------:R-:W2:Y:S02]  /*05f0*/  @P0 LDC R43, c[0x0][0x40c] ;  /* 0x00010300ff2b0b82 */ /* 0x000ea40000000800 */
[----:B------:R-:W-:-:S06]  /*0600*/  @P0 SHF.L.U32 R36, R36, 0x10, RZ ;  /* 0x0000001024240819 */ /* 0x000fcc00000006ff */
[----:B------:R-:W3:Y:S01]  /*0610*/  LDC.64 R34, c[0x0][0x3a8] ;  /* 0x0000ea00ff227b82 */ /* 0x000ee20000000a00 */
[----:B-1----:R-:W-:-:S07]  /*0620*/  @P0 FFMA.FTZ R26, R45, R39, R26 ;  /* 0x000000272d1a0223 */ /* 0x002fce000001001a */
[----:B------:R-:W1:Y:S01]  /*0630*/  @P0 LDC R32, c[0x0][0x40c] ;  /* 0x00010300ff200b82 */ /* 0x000e620000000800 */
[----:B------:R-:W-:-:S05]  /*0640*/  @P0 SHF.L.U32 R39, R22, 0x10, RZ ;  /* 0x0000001016270819 */ /* 0x000fca00000006ff */
[----:B0-----:R-:W-:Y:S01]  /*0650*/  @P0 FFMA.FTZ R28, R39, R41, R28 ;  /* 0x00000029271c0223 */ /* 0x001fe2000001001c */
[----:B------:R-:W-:-:S05]  /*0660*/  @P0 SHF.L.U32 R39, R23, 0x10, RZ ;  /* 0x0000001017270819 */ /* 0x000fca00000006ff */
[----:B--2---:R-:W-:Y:S01]  /*0670*/  @P0 FFMA.FTZ R30, R39, R43, R30 ;  /* 0x0000002b271e0223 */ /* 0x004fe2000001001e */
[----:B---3--:R-:W-:-:S05]  /*0680*/  IMAD.WIDE.U32 R34, R37, 0x20, R34 ;  /* 0x0000002025227825 */ /* 0x008fca00078e0022 */
[----:B------:R2:W-:Y:S01]  /*0690*/  STG.E.128 desc[UR6][R34.64], R24 ;  /* 0x0000001822007986 */ /* 0x0005e2000c101d06 */
[----:B-1----:R-:W-:-:S05]  /*06a0*/  @P0 FFMA.FTZ R31, R36, R32, R31 ;  /* 0x00000020241f0223 */ /* 0x002fca000001001f */
[----:B------:R2:W-:Y:S02]  /*06b0*/  STG.E.128 desc[UR6][R34.64+0x10], R28 ;  /* 0x0000101c22007986 */ /* 0x0005e4000c101d06 */
.L_x_3390:
[----:B01----:R-:W-:Y:S05]  /*06c0*/  BSYNC.RECONVERGENT B0 ;  /* 0x0000000000007941 */ /* 0x003fea0003800200 */
.L_x_3389:
[----:B------:R-:W-:Y:S01]  /*06d0*/  FADD.FTZ R32, RZ, R24 ;  /* 0x00000018ff207221 */ /* 0x000fe20000010000 */
[----:B------:R-:W-:Y:S01]  /*06e0*/  ISETP.GE.U32.AND P3, PT, R2, -0x20, PT ;  /* 0xffffffe00200780c */ /* 0x000fe20003f66070 */
[----:B------:R-:W-:Y:S01]  /*06f0*/  UMOV UR4, 0xffffffff ;  /* 0xffffffff00047882 */ /* 0x000fe20000000000 */
[----:B------:R-:W-:Y:S01]  /*0700*/  ISETP.NE.AND P1, PT, R0, RZ, PT ;  /* 0x000000ff0000720c */ /* 0x000fe20003f25270 */
[----:B--2---:R-:W-:-:S04]  /*0710*/  FADD.FTZ R35, R25, R32 ;  /* 0x0000002019237221 */ /* 0x004fc80000010000 */
        /* <DEDUP_REMOVED lines=49> */
.L_x_3413:
[----:B------:R-:W-:Y:S01]  /*0a30*/  FMUL.FTZ R32, R39, R39 ;  /* 0x0000002727207220 */ /* 0x000fe20000410000 */
[----:B------:R-:W-:Y:S01]  /*0a40*/  ISETP.NE.AND P0, PT, RZ, UR8, PT ;  /* 0x00000008ff007c0c */ /* 0x000fe2000bf05270 */
[----:B-1----:R-:W-:Y:S01]  /*0a50*/  FADD.FTZ R40, R44, R40 ;  /* 0x000000282c287221 */ /* 0x002fe20000010000 */
[----:B------:R-:W1:Y:S01]  /*0a60*/  @!P1 LDC.64 R36, c[0x0][0x3c0] ;  /* 0x0000f000ff249b82 */ /* 0x000e620000000a00 */
[----:B------:R-:W-:Y:S01]  /*0a70*/  BSSY.RECONVERGENT B0, `(.L_x_3392) ;  /* 0x0000032000007945 */ /* 0x000fe20003800200 */
[----:B------:R-:W-:Y:S01]  /*0a80*/  FSEL R32, R32, RZ, P0 ;  /* 0x000000ff20207208 */ /* 0x000fe20000000000 */
[----:B------:R-:W-:-:S04]  /*0a90*/  FFMA.FTZ R41, R40, R41, UR9 ;  /* 0x0000000928297e23 */ /* 0x000fc80008010029 */
[----:B------:R-:W-:Y:S01]  /*0aa0*/  FADD.FTZ R41, R41, R32 ;  /* 0x0000002029297221 */ /* 0x000fe20000010000 */
[----:B------:R-:W2:Y:S05]  /*0ab0*/  @!P1 LDC.64 R34, c[0x0][0x3c8] ;  /* 0x0000f200ff229b82 */ /* 0x000eaa0000000a00 */
        /* <DEDUP_REMOVED lines=16> */
[--C-:B------:R-:W-:Y:S01]  /*0bc0*/  FADD.FTZ R40, R28, -R39.reuse ;  /* 0x800000271c287221 */ /* 0x100fe20000010000 */
[--C-:B------:R-:W-:Y:S01]  /*0bd0*/  FADD.FTZ R32, R29, -R39.reuse ;  /* 0x800000271d207221 */ /* 0x100fe20000010000 */
[----:B0-----:R-:W-:Y:S01]  /*0be0*/  FADD.FTZ R44, R31, -R39 ;  /* 0x800000271f2c7221 */ /* 0x001fe20000010000 */
[C---:B------:R-:W-:Y:S01]  /*0bf0*/  FMUL.FTZ R39, R41.reuse, R33 ;  /* 0x0000002129277220 */ /* 0x040fe20000410000 */
[C---:B------:R-:W-:Y:S01]  /*0c00*/  FMUL.FTZ R33, R41.reuse, R42 ;  /* 0x0000002a29217220 */ /* 0x040fe20000410000 */
[C---:B------:R-:W-:Y:S01]  /*0c10*/  FMUL.FTZ R37, R41.reuse, R36 ;  /* 0x0000002429257220 */ /* 0x040fe20000410000 */
[C---:B------:R-:W-:Y:S01]  /*0c20*/  FMUL.FTZ R36, R41.reuse, R38 ;  /* 0x0000002629247220 */ /* 0x040fe20000410000 */
[C---:B------:R-:W-:Y:S01]  /*0c30*/  FMUL.FTZ R38, R41.reuse, R35 ;  /* 0x0000002329267220 */ /* 0x040fe20000410000 */
[C---:B------:R-:W-:Y:S01]  /*0c40*/  FMUL.FTZ R43, R41.reuse, R40 ;  /* 0x00000028292b7220 */ /* 0x040fe20000410000 */
[C---:B------:R-:W-:Y:S01]  /*0c50*/  FMUL.FTZ R40, R41.reuse, R32 ;  /* 0x0000002029287220 */ /* 0x040fe20000410000 */
[----:B------:R-:W-:Y:S01]  /*0c60*/  FFMA.FTZ R35, R18, R33, R10 ;  /* 0x0000002112237223 */ /* 0x000fe2000001000a */
[----:B------:R-:W-:Y:S01]  /*0c70*/  FMUL.FTZ R44, R41, R44 ;  /* 0x0000002c292c7220 */ /* 0x000fe20000410000 */
[----:B------:R-:W0:Y:S01]  /*0c80*/  LDC.64 R32, c[0x0][0x428] ;  /* 0x00010a00ff207b82 */ /* 0x000e220000000a00 */
[----:B------:R-:W-:Y:S01]  /*0c90*/  SHF.R.S32.HI R41, RZ, 0x1f, R34 ;  /* 0x0000001fff297819 */ /* 0x000fe20000011422 */
[----:B------:R-:W-:Y:S01]  /*0ca0*/  FFMA.FTZ R43, R16, R43, R8 ;  /* 0x0000002b102b7223 */ /* 0x000fe20000010008 */
[----:B------:R-:W-:Y:S01]  /*0cb0*/  FFMA.FTZ R40, R17, R40, R9 ;  /* 0x0000002811287223 */ /* 0x000fe20000010009 */
[----:B------:R-:W-:Y:S01]  /*0cc0*/  FFMA.FTZ R44, R19, R44, R11 ;  /* 0x0000002c132c7223 */ /* 0x000fe2000001000b */
[----:B------:R-:W-:Y:S01]  /*0cd0*/  LEA.HI R45, R41, R34, RZ, 0x3 ;  /* 0x00000022292d7211 */ /* 0x000fe200078f18ff */
[----:B------:R-:W-:Y:S01]  /*0ce0*/  FFMA.FTZ R41, R14, R39, R6 ;  /* 0x000000270e297223 */ /* 0x000fe20000010006 */
[----:B------:R-:W-:Y:S01]  /*0cf0*/  FFMA.FTZ R38, R15, R38, R7 ;  /* 0x000000260f267223 */ /* 0x000fe20000010007 */
[----:B------:R-:W-:Y:S01]  /*0d00*/  F2FP.BF16.F32.PACK_AB R34, R40, R43 ;  /* 0x0000002b2822723e */ /* 0x000fe200000010ff */
[----:B------:R-:W-:Y:S01]  /*0d10*/  FFMA.FTZ R40, R12, R37, R4 ;  /* 0x000000250c287223 */ /* 0x000fe20000010004 */
[----:B------:R-:W-:Y:S01]  /*0d20*/  LEA.HI.SX32 R37, R45, R0, 0x1d ;  /* 0x000000002d257211 */ /* 0x000fe200078feaff */
[----:B------:R-:W-:Y:S01]  /*0d30*/  FFMA.FTZ R39, R13, R36, R5 ;  /* 0x000000240d277223 */ /* 0x000fe20000010005 */
[----:B------:R-:W-:-:S03]  /*0d40*/  F2FP.BF16.F32.PACK_AB R35, R44, R35 ;  /* 0x000000232c23723e */ /* 0x000fc600000010ff */
[----:B0-----:R-:W-:Y:S01]  /*0d50*/  IMAD.WIDE.U32 R36, R37, 0x10, R32 ;  /* 0x0000001025247825 */ /* 0x001fe200078e0020 */
[----:B------:R-:W-:Y:S02]  /*0d60*/  F2FP.BF16.F32.PACK_AB R33, R38, R41 ;  /* 0x000000292621723e */ /* 0x000fe400000010ff */
[----:B------:R-:W-:-:S05]  /*0d70*/  F2FP.BF16.F32.PACK_AB R32, R39, R40 ;  /* 0x000000282720723e */ /* 0x000fca00000010ff */
[----:B------:R1:W-:Y:S02]  /*0d80*/  STG.E.128 desc[UR6][R36.64], R32 ;  /* 0x0000002024007986 */ /* 0x0003e4000c101d06 */
.L_x_3393:
[----:B------:R-:W-:Y:S05]  /*0d90*/  BSYNC.RECONVERGENT B0 ;  /* 0x0000000000007941 */ /* 0x000fea0003800200 */
.L_x_3392:
[----:B-1----:R-:W1:Y:S02]  /*0da0*/  LDC.64 R32, c[0x0][0x380] ;  /* 0x0000e000ff207b82 */ /* 0x002e640000000a00 */
[----:B-1----:R-:W-:-:S04]  /*0db0*/  LEA R3, R32, R3, 0x2 ;  /* 0x0000000320037211 */ /* 0x002fc800078e10ff */
[----:B------:R-:W-:-:S13]  /*0dc0*/  ISETP.GE.AND P0, PT, R3, R33, PT ;  /* 0x000000210300720c */ /* 0x000fda0003f06270 */
[----:B------:R-:W-:Y:S05]  /*0dd0*/  @!P0 BRA `(.L_x_3394) ;  /* 0xfffffff4003c8947 */ /* 0x000fea000383ffff */
[----:B------:R-:W-:Y:S05]  /*0de0*/  EXIT ;  /* 0x000000000000794d */ /* 0x000fea0003800000 */
.L_x_3388:
[----:B------:R-:W2:Y:S08]  /*0df0*/  LDC.64 R30, c[0x0][0x3f0] ;  /* 0x0000fc00ff1e7b82 */ /* 0x000eb00000000a00 */
[----:B------:R-:W3:Y:S01]  /*0e00*/  LDC.64 R28, c[0x0][0x3f8] ;  /* 0x0000fe00ff1c7b82 */ /* 0x000ee20000000a00 */
[----:B--2---:R-:W-:-:S06]  /*0e10*/  IMAD.WIDE R30, R3, 0x4, R30 ;  /* 0x00000004031e7825 */ /* 0x004fcc00078e021e */
[----:B------:R-:W2:Y:S01]  /*0e20*/  LDG.E R30, desc[UR6][R30.64] ;  /* 0x000000061e1e7981 */ /* 0x000ea2000c1e1900 */
[----:B---3--:R-:W-:-:S06]  /*0e30*/  IMAD.WIDE R28, R3, 0x4, R28 ;  /* 0x00000004031c7825 */ /* 0x008fcc00078e021c */
[----:B-----5:R3:W5:Y:S01]  /*0e40*/  LDG.E R29, desc[UR6][R28.64] ;  /* 0x000000061c1d7981 */ /* 0x020762000c1e1900 */
[----:B------:R-:W-:Y:S01]  /*0e50*/  ISETP.GT.U32.AND P0, PT, R2, -0x21, PT ;  /* 0xffffffdf0200780c */ /* 0x000fe20003f04070 */
[----:B------:R-:W-:Y:S01]  /*0e60*/  BSSY.RECONVERGENT B0, `(.L_x_3395) ;  /* 0x000003c000007945 */ /* 0x000fe20003800200 */
[----:B--2---:R-:W-:-:S13]  /*0e70*/  ISETP.GE.AND P1, PT, R30, 0x1, PT ;  /* 0x000000011e00780c */ /* 0x004fda0003f26270 */
        /* <DEDUP_REMOVED lines=8> */
[----:B0--3--:R-:W-:Y:S06]  /*0f00*/  @P0 BRA `(.L_x_3396) ;  /* 0x0000000000c40947 */ /* 0x009fec0003800000 */
[----:B------:R-:W2:Y:S01]  /*0f10*/  @P1 LDC R28, c[0x0][0x40c] ;  /* 0x00010300ff1c1b82 */ /* 0x000ea20000000800 */
[----:B------:R-:W-:Y:S01]  /*0f20*/  BSSY.RECONVERGENT B1, `(.L_x_3397) ;  /* 0x000000b000017945 */ /* 0x000fe20003800200 */
[----:B0-----:R-:W-:-:S06]  /*0f30*/  HFMA2 R20, -RZ, RZ, 0, 0 ;  /* 0x00000000ff147431 */ /* 0x001fcc00000001ff */
[----:B------:R-:W0:Y:S08]  /*0f40*/  @P1 LDC R22, c[0x0][0x40c] ;  /* 0x00010300ff161b82 */ /* 0x000e300000000800 */
[----:B------:R-:W3:Y:S01]  /*0f50*/  @P1 LDC R24, c[0x0][0x40c] ;  /* 0x00010300ff181b82 */ /* 0x000ee20000000800 */
[----:B------:R-:W-:Y:S05]  /*0f60*/  @!P1 BRA `(.L_x_3398) ;  /* 0x0000000000189947 */ /* 0x000fea0003800000 */
[----:B------:R-:W-:-:S04]  /*0f70*/  LEA R26, P0, R30, UR10, 0x4 ;  /* 0x0000000a1e1a7c11 */ /* 0x000fc8000f8020ff */
[----:B------:R-:W-:-:S05]  /*0f80*/  LEA.HI.X R27, R30, UR11, R31, 0x4, P0 ;  /* 0x0000000b1e1b7c11 */ /* 0x000fca00080f241f */
[----:B------:R-:W4:Y:S04]  /*0f90*/  LDG.E.64 R38, desc[UR6][R26.64] ;  /* 0x000000061a267981 */ /* 0x000f28000c1e1b00 */
[----:B------:R0:W5:Y:S01]  /*0fa0*/  LDG.E.64 R32, desc[UR6][R26.64+0x8] ;  /* 0x000008061a207981 */ /* 0x000162000c1e1b00 */
[----:B----4-:R-:W-:-:S05]  /*0fb0*/  SHF.L.U32 R20, R38, 0x10, RZ ;  /* 0x0000001026147819 */ /* 0x010fca00000006ff */
[----:B01----:R-:W-:-:S07]  /*0fc0*/  FMUL.FTZ R20, R20, UR12 ;  /* 0x0000000c14147c20 */ /* 0x003fce0008410000 */
.L_x_3398:
[----:B-1----:R-:W-:Y:S05]  /*0fd0*/  BSYNC.RECONVERGENT B1 ;  /* 0x0000000000017941 */ /* 0x002fea0003800200 */
.L_x_3397:
[----:B------:R-:W-:Y:S01]  /*0fe0*/  @P1 PRMT R23, R38, 0x7632, R23 ;  /* 0x0000763226171816 */ /* 0x000fe20000000017 */
[----:B------:R-:W1:Y:S01]  /*0ff0*/  @P1 LDC R26, c[0x0][0x40c] ;  /* 0x00010300ff1a1b82 */ /* 0x000e620000000800 */
[----:B------:R-:W-:Y:S01]  /*1000*/  MOV R21, RZ ;  /* 0x000000ff00157202 */ /* 0x000fe20000000f00 */
[----:B------:R-:W-:Y:S01]  /*1010*/  IMAD R40, R3, UR14, RZ ;  /* 0x0000000e03287c24 */ /* 0x000fe2000f8e02ff */
[----:B------:R-:W-:Y:S02]  /*1020*/  @P1 SHF.L.U32 R23, R23, 0x10, RZ ;  /* 0x0000001017171819 */ /* 0x000fe400000006ff */
[----:B------:R-:W-:Y:S02]  /*1030*/  PRMT R34, R39, 0x7632, R34 ;  /* 0x0000763227227816 */ /* 0x000fe40000000022 */
[----:B------:R-:W-:Y:S01]  /*1040*/  MOV R25, RZ ;  /* 0x000000ff00197202 */ /* 0x000fe20000000f00 */
[----:B--2---:R-:W-:Y:S01]  /*1050*/  @P1 FMUL.FTZ R21, R23, R28 ;  /* 0x0000001c17151220 */ /* 0x004fe20000410000 */
[----:B-----5:R-:W-:Y:S01]  /*1060*/  PRMT R28, R32, 0x7632, R28 ;  /* 0x00007632201c7816 */ /* 0x020fe2000000001c */
[----:B------:R-:W2:Y:S01]  /*1070*/  @P1 LDC R27, c[0x0][0x40c] ;  /* 0x00010300ff1b1b82 */ /* 0x000ea20000000800 */
[----:B------:R-:W-:Y:S01]  /*1080*/  @P1 SHF.L.U32 R35, R34, 0x10, RZ ;  /* 0x0000001022231819 */ /* 0x000fe200000006ff */
[----:B------:R-:W-:Y:S01]  /*1090*/  HFMA2 R23, -RZ, RZ, 0, 0 ;  /* 0x00000000ff177431 */ /* 0x000fe200000001ff */
[----:B------:R-:W-:-:S02]  /*10a0*/  @P1 SHF.L.U32 R37, R28, 0x10, RZ ;  /* 0x000000101c251819 */ /* 0x000fc400000006ff */
[----:B------:R-:W-:Y:S01]  /*10b0*/  @P1 SHF.L.U32 R36, R39, 0x10, RZ ;  /* 0x0000001027241819 */ /* 0x000fe200000006ff */
[----:B0-----:R-:W-:Y:S01]  /*10c0*/  @P1 FMUL.FTZ R23, R35, R22 ;  /* 0x0000001623171220 */ /* 0x001fe20000410000 */
[----:B------:R-:W-:Y:S01]  /*10d0*/  @P1 SHF.L.U32 R35, R32, 0x10, RZ ;  /* 0x0000001020231819 */ /* 0x000fe200000006ff */
[----:B------:R-:W0:Y:S01]  /*10e0*/  LDC.64 R30, c[0x0][0x3a8] ;  /* 0x0000ea00ff1e7b82 */ /* 0x000e220000000a00 */
[----:B---3--:R-:W-:Y:S01]  /*10f0*/  @P1 FMUL.FTZ R25, R37, R24 ;  /* 0x0000001825191220 */ /* 0x008fe20000410000 */
[----:B------:R-:W-:Y:S01]  /*1100*/  SHF.R.S32.HI R37, RZ, 0x1f, R40 ;  /* 0x0000001fff257819 */ /* 0x000fe20000011428 */
[----:B------:R-:W-:Y:S01]  /*1110*/  HFMA2 R22, -RZ, RZ, 0, 0 ;  /* 0x00000000ff167431 */ /* 0x000fe200000001ff */
[----:B------:R-:W-:Y:S02]  /*1120*/  MOV R24, RZ ;  /* 0x000000ff00187202 */ /* 0x000fe40000000f00 */
[----:B------:R-:W-:Y:S01]  /*1130*/  LEA.HI R37, R37, R40, RZ, 0x3 ;  /* 0x0000002825257211 */ /* 0x000fe200078f18ff */
[----:B-1----:R-:W-:Y:S01]  /*1140*/  @P1 FMUL.FTZ R24, R35, R26 ;  /* 0x0000001a23181220 */ /* 0x002fe20000410000 */
[----:B------:R-:W1:Y:S01]  /*1150*/  @P1 LDC R34, c[0x0][0x40c] ;  /* 0x00010300ff221b82 */ /* 0x000e620000000800 */
[----:B------:R-:W-:-:S02]  /*1160*/  PRMT R35, R33, 0x7632, R35 ;  /* 0x0000763221237816 */ /* 0x000fc40000000023 */
[----:B------:R-:W-:Y:S02]  /*1170*/  LEA.HI.SX32 R41, R37, R0, 0x1d ;  /* 0x0000000025297211 */ /* 0x000fe400078feaff */
[----:B------:R-:W-:Y:S02]  /*1180*/  @P1 SHF.L.U32 R37, R33, 0x10, RZ ;  /* 0x0000001021251819 */ /* 0x000fe400000006ff */
[----:B------:R-:W-:Y:S01]  /*1190*/  @P1 SHF.L.U32 R35, R35, 0x10, RZ ;  /* 0x0000001023231819 */ /* 0x000fe200000006ff */
[----:B------:R-:W3:Y:S01]  /*11a0*/  @P1 LDC R28, c[0x0][0x40c] ;  /* 0x00010300ff1c1b82 */ /* 0x000ee20000000800 */
[----:B--2---:R-:W-:Y:S01]  /*11b0*/  @P1 FMUL.FTZ R22, R36, R27 ;  /* 0x0000001b24161220 */ /* 0x004fe20000410000 */
[----:B------:R-:W-:Y:S01]  /*11c0*/  CS2R R26, SRZ ;  /* 0x00000000001a7805 */ /* 0x000fe2000001ff00 */
[----:B0-----:R-:W-:-:S05]  /*11d0*/  IMAD.WIDE.U32 R30, R41, 0x20, R30 ;  /* 0x00000020291e7825 */ /* 0x001fca00078e001e */
[----:B------:R2:W-:Y:S01]  /*11e0*/  STG.E.128 desc[UR6][R30.64], R20 ;  /* 0x000000141e007986 */ /* 0x0005e2000c101d06 */
[----:B-1----:R-:W-:Y:S01]  /*11f0*/  @P1 FMUL.FTZ R26, R37, R34 ;  /* 0x00000022251a1220 */ /* 0x002fe20000410000 */
[----:B---3--:R-:W-:-:S05]  /*1200*/  @P1 FMUL.FTZ R27, R35, R28 ;  /* 0x0000001c231b1220 */ /* 0x008fca0000410000 */
[----:B------:R2:W-:Y:S02]  /*1210*/  STG.E.128 desc[UR6][R30.64+0x10], R24 ;  /* 0x000010181e007986 */ /* 0x0005e4000c101d06 */
.L_x_3396:
[----:B01----:R-:W-:Y:S05]  /*1220*/  BSYNC.RECONVERGENT B0 ;  /* 0x0000000000007941 */ /* 0x003fea0003800200 */
.L_x_3395:
[----:B------:R-:W-:Y:S01]  /*1230*/  FADD.FTZ R28, RZ, R20 ;  /* 0x00000014ff1c7221 */ /* 0x000fe20000010000 */
[C---:B--2---:R-:W-:Y:S01]  /*1240*/  IADD3 R30, PT, PT, R2.reuse, 0x20, RZ ;  /* 0x00000020021e7810 */ /* 0x044fe20007ffe0ff */
        /* <DEDUP_REMOVED lines=52> */
.L_x_3425:
        /* <DEDUP_REMOVED lines=17> */
[----:B-1----:R-:W-:-:S05]  /*16a0*/  FSEL R30, R30, RZ, !P2 ;  /* 0x000000ff1e1e7208 */ /* 0x002fca0005000000 */
[--C-:B------:R-:W-:Y:S01]  /*16b0*/  FADD.FTZ R34, R26, -R30.reuse ;  /* 0x8000001e1a227221 */ /* 0x100fe20000010000 */
[--C-:B------:R-:W-:Y:S01]  /*16c0*/  FADD.FTZ R36, R27, -R30.reuse ;  /* 0x8000001e1b247221 */ /* 0x100fe20000010000 */
[--C-:B------:R-:W-:Y:S01]  /*16d0*/  FADD.FTZ R35, R20, -R30.reuse ;  /* 0x8000001e14237221 */ /* 0x100fe20000010000 */
[--C-:B------:R-:W-:Y:S01]  /*16e0*/  FADD.FTZ R45, R21, -R30.reuse ;  /* 0x8000001e152d7221 */ /* 0x100fe20000010000 */
[--C-:B------:R-:W-:Y:S01]  /*16f0*/  FADD.FTZ R37, R22, -R30.reuse ;  /* 0x8000001e16257221 */ /* 0x100fe20000010000 */
[--C-:B0-----:R-:W-:Y:S01]  /*1700*/  FADD.FTZ R43, R23, -R30.reuse ;  /* 0x8000001e172b7221 */ /* 0x101fe20000010000 */
[--C-:B------:R-:W-:Y:S01]  /*1710*/  FADD.FTZ R41, R24, -R30.reuse ;  /* 0x8000001e18297221 */ /* 0x100fe20000010000 */
[----:B------:R-:W-:Y:S01]  /*1720*/  FADD.FTZ R31, R25, -R30 ;  /* 0x8000001e191f7221 */ /* 0x000fe20000010000 */
[C---:B------:R-:W-:Y:S01]  /*1730*/  FMUL.FTZ R30, R28.reuse, R34 ;  /* 0x000000221c1e7220 */ /* 0x040fe20000410000 */
[C---:B------:R-:W-:Y:S01]  /*1740*/  FMUL.FTZ R36, R28.reuse, R36 ;  /* 0x000000241c247220 */ /* 0x040fe20000410000 */
[C---:B------:R-:W-:Y:S01]  /*1750*/  FMUL.FTZ R34, R28.reuse, R45 ;  /* 0x0000002d1c227220 */ /* 0x040fe20000410000 */
[----:B------:R-:W-:Y:S01]  /*1760*/  FMUL.FTZ R40, R28, R31 ;  /* 0x0000001f1c287220 */ /* 0x000fe20000410000 */
[----:B------:R-:W-:Y:S01]  /*1770*/  FFMA.FTZ R30, R18, R30, R10 ;  /* 0x0000001e121e7223 */ /* 0x000fe2000001000a */
[----:B------:R-:W-:Y:S01]  /*1780*/  FFMA.FTZ R45, R19, R36, R11 ;  /* 0x00000024132d7223 */ /* 0x000fe2000001000b */
[C---:B------:R-:W-:Y:S01]  /*1790*/  FMUL.FTZ R35, R28.reuse, R35 ;  /* 0x000000231c237220 */ /* 0x040fe20000410000 */
[C---:B------:R-:W-:Y:S01]  /*17a0*/  FMUL.FTZ R37, R28.reuse, R37 ;  /* 0x000000251c257220 */ /* 0x040fe20000410000 */
[C---:B------:R-:W-:Y:S01]  /*17b0*/  FMUL.FTZ R36, R28.reuse, R43 ;  /* 0x0000002b1c247220 */ /* 0x040fe20000410000 */
[----:B------:R-:W-:Y:S01]  /*17c0*/  FMUL.FTZ R41, R28, R41 ;  /* 0x000000291c297220 */ /* 0x000fe20000410000 */
[----:B------:R-:W-:Y:S01]  /*17d0*/  F2FP.BF16.F32.PACK_AB R31, R45, R30 ;  /* 0x0000001e2d1f723e */ /* 0x000fe200000010ff */
[----:B------:R-:W-:Y:S01]  /*17e0*/  FFMA.FTZ R43, R17, R40, R9 ;  /* 0x00000028112b7223 */ /* 0x000fe20000010009 */
[----:B------:R-:W-:Y:S01]  /*17f0*/  IADD3 R30, PT, PT, R29, -0x1, RZ ;  /* 0xffffffff1d1e7810 */ /* 0x000fe20007ffe0ff */
[----:B------:R-:W-:Y:S01]  /*1800*/  FFMA.FTZ R42, R16, R41, R8 ;  /* 0x00000029102a7223 */ /* 0x000fe20000010008 */
[----:B------:R-:W0:Y:S01]  /*1810*/  LDC.64 R28, c[0x0][0x428] ;  /* 0x00010a00ff1c7b82 */ /* 0x000e220000000a00 */
[----:B------:R-:W-:Y:S01]  /*1820*/  FFMA.FTZ R40, R12, R35, R4 ;  /* 0x000000230c287223 */ /* 0x000fe20000010004 */
[----:B------:R-:W-:Y:S01]  /*1830*/  FFMA.FTZ R36, R15, R36, R7 ;  /* 0x000000240f247223 */ /* 0x000fe20000010007 */
[----:B------:R-:W-:-:S05]  /*1840*/  IMAD R30, R30, UR14, RZ ;  /* 0x0000000e1e1e7c24 */ /* 0x000fca000f8e02ff */
[----:B------:R-:W-:-:S04]  /*1850*/  SHF.R.S32.HI R41, RZ, 0x1f, R30 ;  /* 0x0000001fff297819 */ /* 0x000fc8000001141e */
[----:B------:R-:W-:Y:S01]  /*1860*/  LEA.HI R45, R41, R30, RZ, 0x3 ;  /* 0x0000001e292d7211 */ /* 0x000fe200078f18ff */
[----:B------:R-:W-:Y:S01]  /*1870*/  FFMA.FTZ R41, R14, R37, R6 ;  /* 0x000000250e297223 */ /* 0x000fe20000010006 */
[----:B------:R-:W-:Y:S01]  /*1880*/  FFMA.FTZ R37, R13, R34, R5 ;  /* 0x000000220d257223 */ /* 0x000fe20000010005 */
[----:B------:R-:W-:Y:S02]  /*1890*/  F2FP.BF16.F32.PACK_AB R30, R43, R42 ;  /* 0x0000002a2b1e723e */ /* 0x000fe400000010ff */
[----:B------:R-:W-:-:S05]  /*18a0*/  LEA.HI.SX32 R35, R45, R0, 0x1d ;  /* 0x000000002d237211 */ /* 0x000fca00078feaff */
[----:B0-----:R-:W-:Y:S01]  /*18b0*/  IMAD.WIDE.U32 R34, R35, 0x10, R28 ;  /* 0x0000001023227825 */ /* 0x001fe200078e001c */
[----:B------:R-:W-:Y:S02]  /*18c0*/  F2FP.BF16.F32.PACK_AB R29, R36, R41 ;  /* 0x00000029241d723e */ /* 0x000fe400000010ff */
[----:B------:R-:W-:-:S05]  /*18d0*/  F2FP.BF16.F32.PACK_AB R28, R37, R40 ;  /* 0x00000028251c723e */ /* 0x000fca00000010ff */
[----:B------:R2:W-:Y:S02]  /*18e0*/  STG.E.128 desc[UR6][R34.64], R28 ;  /* 0x0000001c22007986 */ /* 0x0005e4000c101d06 */
.L_x_3401:
[----:B------:R-:W-:Y:S05]  /*18f0*/  BSYNC.RECONVERGENT B0 ;  /* 0x0000000000007941 */ /* 0x000fea0003800200 */
.L_x_3400:
[----:B-12---:R-:W1:Y:S02]  /*1900*/  LDC.64 R28, c[0x0][0x380] ;  /* 0x0000e000ff1c7b82 */ /* 0x006e640000000a00 */
[----:B-1----:R-:W-:-:S04]  /*1910*/  LEA R3, R28, R3, 0x2 ;  /* 0x000000031c037211 */ /* 0x002fc800078e10ff */
[----:B------:R-:W-:-:S13]  /*1920*/  ISETP.GE.AND P0, PT, R3, R29, PT ;  /* 0x0000001d0300720c */ /* 0x000fda0003f06270 */
[----:B------:R-:W-:Y:S05]  /*1930*/  @!P0 BRA `(.L_x_3388) ;  /* 0xfffffff4002c8947 */ /* 0x000fea000383ffff */
[----:B------:R-:W-:Y:S05]  /*1940*/  EXIT ;  /* 0x000000000000794d */ /* 0x000fea0003800000 */
.L_x_3391:
[----:B------:R-:W-:Y:S01]  /*1950*/  HFMA2 R35, -RZ, RZ, 0, 5.9604644775390625e-08 ;  /* 0x00000001ff237431 */ /* 0x000fe200000001ff */
[----:B------:R-:W-:Y:S01]  /*1960*/  BSSY B0, `(.L_x_3402) ;  /* 0x0000006000007945 */ /* 0x000fe20003800000 */
[----:B------:R-:W-:Y:S02]  /*1970*/  MOV R34, 0x1f ;  /* 0x0000001f00227802 */ /* 0x000fe40000000f00 */
[----:B------:R-:W-:-:S07]  /*1980*/  MOV R37, 0xffffffff ;  /* 0xffffffff00257802 */ /* 0x000fce0000000f00 */
[----:B-----5:R-:W-:Y:S05]  /*1990*/  WARPSYNC.COLLECTIVE R37, `(.L_x_3403) ;  /* 0x0000000025087348 */ /* 0x020fea0003c00000 */
[----:B------:R0:W1:Y:S02]  /*19a0*/  SHFL.BFLY P0, R40, R36, R35, R34 ;  /* 0x0c00002324287389 */ /* 0x0000640000000022 */
[----:B01---5:R-:W-:Y:S05]  /*19b0*/  ENDCOLLECTIVE ;  /* 0x000000000000791b */ /* 0x023fea0003800000 */
.L_x_3403:
[----:B------:R-:W-:Y:S05]  /*19c0*/  BSYNC B0 ;  /* 0x0000000000007941 */ /* 0x000fea0003800000 */
.L_x_3402:
        /* <DEDUP_REMOVED lines=8> */
.L_x_3404:
[----:B------:R-:W-:Y:S02]  /*1a50*/  HFMA2 R35, -RZ, RZ, 0, 2.384185791015625e-07 ;  /* 0x00000004ff237431 */ /* 0x000fe400000001ff */
[----:B------:R-:W-:-:S05]  /*1a60*/  FADD.FTZ R42, R36, R40 ;  /* 0x00000028242a7221 */ /* 0x000fca0000010000 */
[----:B------:R-:W-:-:S07]  /*1a70*/  MOV R36, R42 ;  /* 0x0000002a00247202 */ /* 0x000fce0000000f00 */
[----:B------:R-:W-:Y:S05]  /*1a80*/  WARPSYNC.COLLECTIVE R37, `(.L_x_3405) ;  /* 0x0000000025087348 */ /* 0x000fea0003c00000 */
[----:B------:R0:W1:Y:S02]  /*1a90*/  SHFL.BFLY P0, R40, R36, R35, R34 ;  /* 0x0c00002324287389 */ /* 0x0000640000000022 */
[----:B01----:R-:W-:Y:S05]  /*1aa0*/  ENDCOLLECTIVE ;  /* 0x000000000000791b */ /* 0x003fea0003800000 */
.L_x_3405:
[----:B------:R-:W-:Y:S02]  /*1ab0*/  HFMA2 R35, -RZ, RZ, 0, 4.76837158203125e-07 ;  /* 0x00000008ff237431 */ /* 0x000fe400000001ff */
[----:B------:R-:W-:-:S05]  /*1ac0*/  FADD.FTZ R43, R42, R40 ;  /* 0x000000282a2b7221 */ /* 0x000fca0000010000 */
[----:B------:R-:W-:-:S07]  /*1ad0*/  MOV R36, R43 ;  /* 0x0000002b00247202 */ /* 0x000fce0000000f00 */
[----:B------:R-:W-:Y:S05]  /*1ae0*/  WARPSYNC.COLLECTIVE R37, `(.L_x_3406) ;  /* 0x0000000025087348 */ /* 0x000fea0003c00000 */
[----:B------:R0:W1:Y:S02]  /*1af0*/  SHFL.BFLY P0, R40, R36, R35, R34 ;  /* 0x0c00002324287389 */ /* 0x0000640000000022 */
[----:B01----:R-:W-:Y:S05]  /*1b00*/  ENDCOLLECTIVE ;  /* 0x000000000000791b */ /* 0x003fea0003800000 */
.L_x_3406:
[----:B------:R-:W-:Y:S02]  /*1b10*/  HFMA2 R35, -RZ, RZ, 0, 9.5367431640625e-07 ;  /* 0x00000010ff237431 */ /* 0x000fe400000001ff */
[----:B------:R-:W-:-:S05]  /*1b20*/  FADD.FTZ R44, R43, R40 ;  /* 0x000000282b2c7221 */ /* 0x000fca0000010000 */
[----:B------:R-:W-:-:S07]  /*1b30*/  MOV R36, R44 ;  /* 0x0000002c00247202 */ /* 0x000fce0000000f00 */
[----:B------:R-:W-:Y:S05]  /*1b40*/  WARPSYNC.COLLECTIVE R37, `(.L_x_3407) ;  /* 0x0000000025087348 */ /* 0x000fea0003c00000 */
[----:B------:R0:W1:Y:S02]  /*1b50*/  SHFL.BFLY P0, R40, R36, R35, R34 ;  /* 0x0c00002324287389 */ /* 0x0000640000000022 */
[----:B01----:R-:W-:Y:S05]  /*1b60*/  ENDCOLLECTIVE ;  /* 0x000000000000791b */ /* 0x003fea0003800000 */
.L_x_3407:
        /* <DEDUP_REMOVED lines=23> */
.L_x_3408:
[----:B------:R-:W-:Y:S02]  /*1ce0*/  HFMA2 R35, -RZ, RZ, 0, 1.1920928955078125e-07 ;  /* 0x00000002ff237431 */ /* 0x000fe400000001ff */
[----:B------:R-:W-:-:S05]  /*1cf0*/  FADD.FTZ R32, R36, R40 ;  /* 0x0000002824207221 */ /* 0x000fca0000010000 */
[----:B------:R-:W-:-:S07]  /*1d00*/  MOV R36, R32 ;  /* 0x0000002000247202 */ /* 0x000fce0000000f00 */
[----:B------:R-:W-:Y:S05]  /*1d10*/  WARPSYNC.COLLECTIVE R37, `(.L_x_3409) ;  /* 0x0000000025087348 */ /* 0x000fea0003c00000 */
[----:B------:R0:W1:Y:S02]  /*1d20*/  SHFL.BFLY P0, R40, R36, R35, R34 ;  /* 0x0c00002324287389 */ /* 0x0000640000000022 */
[----:B01----:R-:W-:Y:S05]  /*1d30*/  ENDCOLLECTIVE ;  /* 0x000000000000791b */ /* 0x003fea0003800000 */
.L_x_3409:
[----:B------:R-:W-:Y:S02]  /*1d40*/  HFMA2 R35, -RZ, RZ, 0, 2.384185791015625e-07 ;  /* 0x00000004ff237431 */ /* 0x000fe400000001ff */
[----:B------:R-:W-:-:S05]  /*1d50*/  FADD.FTZ R42, R32, R40 ;  /* 0x00000028202a7221 */ /* 0x000fca0000010000 */
[----:B------:R-:W-:-:S07]  /*1d60*/  MOV R36, R42 ;  /* 0x0000002a00247202 */ /* 0x000fce0000000f00 */
[----:B------:R-:W-:Y:S05]  /*1d70*/  WARPSYNC.COLLECTIVE R37, `(.L_x_3410) ;  /* 0x0000000025087348 */ /* 0x000fea0003c00000 */
[----:B------:R0:W1:Y:S02]  /*1d80*/  SHFL.BFLY P0, R40, R36, R35, R34 ;  /* 0x0c00002324287389 */ /* 0x0000640000000022 */
[----:B01----:R-:W-:Y:S05]  /*1d90*/  ENDCOLLECTIVE ;  /* 0x000000000000791b */ /* 0x003fea0003800000 */
.L_x_3410:
[----:B------:R-:W-:Y:S02]  /*1da0*/  HFMA2 R35, -RZ, RZ, 0, 4.76837158203125e-07 ;  /* 0x00000008ff237431 */ /* 0x000fe400000001ff */
[----:B------:R-:W-:-:S05]  /*1db0*/  FADD.FTZ R43, R42, R40 ;  /* 0x000000282a2b7221 */ /* 0x000fca0000010000 */
[----:B------:R-:W-:-:S07]  /*1dc0*/  MOV R36, R43 ;  /* 0x0000002b00247202 */ /* 0x000fce0000000f00 */
[----:B------:R-:W-:Y:S05]  /*1dd0*/  WARPSYNC.COLLECTIVE R37, `(.L_x_3411) ;  /* 0x0000000025087348 */ /* 0x000fea0003c00000 */
[----:B------:R0:W1:Y:S02]  /*1de0*/  SHFL.BFLY P0, R40, R36, R35, R34 ;  /* 0x0c00002324287389 */ /* 0x0000640000000022 */
[----:B01----:R-:W-:Y:S05]  /*1df0*/  ENDCOLLECTIVE ;  /* 0x000000000000791b */ /* 0x003fea0003800000 */
.L_x_3411:
[----:B------:R-:W-:Y:S02]  /*1e00*/  HFMA2 R35, -RZ, RZ, 0, 9.5367431640625e-07 ;  /* 0x00000010ff237431 */ /* 0x000fe400000001ff */
[----:B------:R-:W-:-:S05]  /*1e10*/  FADD.FTZ R44, R43, R40 ;  /* 0x000000282b2c7221 */ /* 0x000fca0000010000 */
[----:B------:R-:W-:-:S07]  /*1e20*/  MOV R36, R44 ;  /* 0x0000002c00247202 */ /* 0x000fce0000000f00 */
[----:B------:R-:W-:Y:S05]  /*1e30*/  WARPSYNC.COLLECTIVE R37, `(.L_x_3412) ;  /* 0x0000000025087348 */ /* 0x000fea0003c00000 */
[----:B------:R0:W1:Y:S02]  /*1e40*/  SHFL.BFLY P0, R40, R36, R35, R34 ;  /* 0x0c00002324287389 */ /* 0x0000640000000022 */
[----:B01----:R-:W-:Y:S05]  /*1e50*/  ENDCOLLECTIVE ;  /* 0x000000000000791b */ /* 0x003fea0003800000 */
.L_x_3412:
[----:B------:R-:W-:Y:S05]  /*1e60*/  BRA `(.L_x_3413) ;  /* 0xffffffe800f07947 */ /* 0x000fea000383ffff */
.L_x_3399:
[----:B------:R-:W-:Y:S01]  /*1e70*/  HFMA2 R34, -RZ, RZ, 0, 1.847743988037109375e-06 ;  /* 0x0000001fff227431 */ /* 0x000fe200000001ff */
[----:B------:R-:W-:Y:S01]  /*1e80*/  BSSY B0, `(.L_x_3414) ;  /* 0x0000006000007945 */ /* 0x000fe20003800000 */
[----:B------:R-:W-:Y:S02]  /*1e90*/  MOV R35, 0x1 ;  /* 0x0000000100237802 */ /* 0x000fe40000000f00 */
[----:B------:R-:W-:-:S07]  /*1ea0*/  MOV R37, 0xffffffff ;  /* 0xffffffff00257802 */ /* 0x000fce0000000f00 */
[----:B-----5:R-:W-:Y:S05]  /*1eb0*/  WARPSYNC.COLLECTIVE R37, `(.L_x_3415) ;  /* 0x0000000025087348 */ /* 0x020fea0003c00000 */
[----:B------:R0:W1:Y:S02]  /*1ec0*/  SHFL.BFLY P0, R40, R36, R35, R34 ;  /* 0x0c00002324287389 */ /* 0x0000640000000022 */
[----:B01---5:R-:W-:Y:S05]  /*1ed0*/  ENDCOLLECTIVE ;  /* 0x000000000000791b */ /* 0x023fea0003800000 */
.L_x_3415:
[----:B------:R-:W-:Y:S05]  /*1ee0*/  BSYNC B0 ;  /* 0x0000000000007941 */ /* 0x000fea0003800000 */
.L_x_3414:
        /* <DEDUP_REMOVED lines=8> */
.L_x_3416:
[----:B------:R-:W-:Y:S02]  /*1f70*/  HFMA2 R35, -RZ, RZ, 0, 2.384185791015625e-07 ;  /* 0x00000004ff237431 */ /* 0x000fe400000001ff */
[----:B------:R-:W-:-:S05]  /*1f80*/  FADD.FTZ R41, R36, R40 ;  /* 0x0000002824297221 */ /* 0x000fca0000010000 */
[----:B------:R-:W-:-:S07]  /*1f90*/  MOV R36, R41 ;  /* 0x0000002900247202 */ /* 0x000fce0000000f00 */
[----:B------:R-:W-:Y:S05]  /*1fa0*/  WARPSYNC.COLLECTIVE R37, `(.L_x_3417) ;  /* 0x0000000025087348 */ /* 0x000fea0003c00000 */
[----:B------:R0:W1:Y:S02]  /*1fb0*/  SHFL.BFLY P0, R40, R36, R35, R34 ;  /* 0x0c00002324287389 */ /* 0x0000640000000022 */
[----:B01----:R-:W-:Y:S05]  /*1fc0*/  ENDCOLLECTIVE ;  /* 0x000000000000791b */ /* 0x003fea0003800000 */
.L_x_3417:
[----:B------:R-:W-:Y:S02]  /*1fd0*/  HFMA2 R35, -RZ, RZ, 0, 4.76837158203125e-07 ;  /* 0x00000008ff237431 */ /* 0x000fe400000001ff */
[----:B------:R-:W-:-:S05]  /*1fe0*/  FADD.FTZ R42, R41, R40 ;  /* 0x00000028292a7221 */ /* 0x000fca0000010000 */
[----:B------:R-:W-:-:S07]  /*1ff0*/  MOV R36, R42 ;  /* 0x0000002a00247202 */ /* 0x000fce0000000f00 */
[----:B------:R-:W-:Y:S05]  /*2000*/  WARPSYNC.COLLECTIVE R37, `(.L_x_3418) ;  /* 0x0000000025087348 */ /* 0x000fea0003c00000 */
[----:B------:R0:W1:Y:S02]  /*2010*/  SHFL.BFLY P0, R40, R36, R35, R34 ;  /* 0x0c00002324287389 */ /* 0x0000640000000022 */
[----:B01----:R-:W-:Y:S05]  /*2020*/  ENDCOLLECTIVE ;  /* 0x000000000000791b */ /* 0x003fea0003800000 */
.L_x_3418:
[----:B------:R-:W-:Y:S02]  /*2030*/  HFMA2 R35, -RZ, RZ, 0, 9.5367431640625e-07 ;  /* 0x00000010ff237431 */ /* 0x000fe400000001ff */
[----:B------:R-:W-:-:S05]  /*2040*/  FADD.FTZ R43, R42, R40 ;  /* 0x000000282a2b7221 */ /* 0x000fca0000010000 */
[----:B------:R-:W-:-:S07]  /*2050*/  MOV R36, R43 ;  /* 0x0000002b00247202 */ /* 0x000fce0000000f00 */
[----:B------:R-:W-:Y:S05]  /*2060*/  WARPSYNC.COLLECTIVE R37, `(.L_x_3419) ;  /* 0x0000000025087348 */ /* 0x000fea0003c00000 */
[----:B------:R0:W1:Y:S02]  /*2070*/  SHFL.BFLY P0, R40, R36, R35, R34 ;  /* 0x0c00002324287389 */ /* 0x0000640000000022 */
[----:B01----:R-:W-:Y:S05]  /*2080*/  ENDCOLLECTIVE ;  /* 0x000000000000791b */ /* 0x003fea0003800000 */
.L_x_3419:
        /* <DEDUP_REMOVED lines=23> */
.L_x_3420:
[----:B------:R-:W-:Y:S02]  /*2200*/  HFMA2 R35, -RZ, RZ, 0, 1.1920928955078125e-07 ;  /* 0x00000002ff237431 */ /* 0x000fe400000001ff */
[----:B------:R-:W-:-:S05]  /*2210*/  FADD.FTZ R28, R36, R40 ;  /* 0x00000028241c7221 */ /* 0x000fca0000010000 */
[----:B------:R-:W-:-:S07]  /*2220*/  MOV R36, R28 ;  /* 0x0000001c00247202 */ /* 0x000fce0000000f00 */
[----:B------:R-:W-:Y:S05]  /*2230*/  WARPSYNC.COLLECTIVE R37, `(.L_x_3421) ;  /* 0x0000000025087348 */ /* 0x000fea0003c00000 */
[----:B------:R0:W1:Y:S02]  /*2240*/  SHFL.BFLY P0, R40, R36, R35, R34 ;  /* 0x0c00002324287389 */ /* 0x0000640000000022 */
[----:B01----:R-:W-:Y:S05]  /*2250*/  ENDCOLLECTIVE ;  /* 0x000000000000791b */ /* 0x003fea0003800000 */
.L_x_3421:
[----:B------:R-:W-:Y:S02]  /*2260*/  HFMA2 R35, -RZ, RZ, 0, 2.384185791015625e-07 ;  /* 0x00000004ff237431 */ /* 0x000fe400000001ff */
[----:B------:R-:W-:-:S05]  /*2270*/  FADD.FTZ R41, R28, R40 ;  /* 0x000000281c297221 */ /* 0x000fca0000010000 */
[----:B------:R-:W-:-:S07]  /*2280*/  MOV R36, R41 ;  /* 0x0000002900247202 */ /* 0x000fce0000000f00 */
[----:B------:R-:W-:Y:S05]  /*2290*/  WARPSYNC.COLLECTIVE R37, `(.L_x_3422) ;  /* 0x0000000025087348 */ /* 0x000fea0003c00000 */
[----:B------:R0:W1:Y:S02]  /*22a0*/  SHFL.BFLY P0, R40, R36, R35, R34 ;  /* 0x0c00002324287389 */ /* 0x0000640000000022 */
[----:B01----:R-:W-:Y:S05]  /*22b0*/  ENDCOLLECTIVE ;  /* 0x000000000000791b */ /* 0x003fea0003800000 */
.L_x_3422:
[----:B------:R-:W-:Y:S02]  /*22c0*/  HFMA2 R35, -RZ, RZ, 0, 4.76837158203125e-07 ;  /* 0x00000008ff237431 */ /* 0x000fe400000001ff */
[----:B------:R-:W-:-:S05]  /*22d0*/  FADD.FTZ R42, R41, R40 ;  /* 0x00000028292a7221 */ /* 0x000fca0000010000 */
[----:B------:R-:W-:-:S07]  /*22e0*/  MOV R36, R42 ;  /* 0x0000002a00247202 */ /* 0x000fce0000000f00 */
[----:B------:R-:W-:Y:S05]  /*22f0*/  WARPSYNC.COLLECTIVE R37, `(.L_x_3423) ;  /* 0x0000000025087348 */ /* 0x000fea0003c00000 */
[----:B------:R0:W1:Y:S02]  /*2300*/  SHFL.BFLY P0, R40, R36, R35, R34 ;  /* 0x0c00002324287389 */ /* 0x0000640000000022 */
[----:B01----:R-:W-:Y:S05]  /*2310*/  ENDCOLLECTIVE ;  /* 0x000000000000791b */ /* 0x003fea0003800000 */
.L_x_3423:
[----:B------:R-:W-:Y:S02]  /*2320*/  HFMA2 R35, -RZ, RZ, 0, 9.5367431640625e-07 ;  /* 0x00000010ff237431 */ /* 0x000fe400000001ff */
[----:B------:R-:W-:-:S05]  /*2330*/  FADD.FTZ R43, R42, R40 ;  /* 0x000000282a2b7221 */ /* 0x000fca0000010000 */
[----:B------:R-:W-:-:S07]  /*2340*/  MOV R36, R43 ;  /* 0x0000002b00247202 */ /* 0x000fce0000000f00 */
[----:B------:R-:W-:Y:S05]  /*2350*/  WARPSYNC.COLLECTIVE R37, `(.L_x_3424) ;  /* 0x0000000025087348 */ /* 0x000fea0003c00000 */
[----:B------:R0:W1:Y:S02]  /*2360*/  SHFL.BFLY P0, R40, R36, R35, R34 ;  /* 0x0c00002324287389 */ /* 0x0000640000000022 */
[----:B01----:R-:W-:Y:S05]  /*2370*/  ENDCOLLECTIVE ;  /* 0x000000000000791b */ /* 0x003fea0003800000 */
.L_x_3424:
[----:B------:R-:W-:Y:S05]  /*2380*/  BRA `(.L_x_3425) ;  /* 0xfffffff000807947 */ /* 0x000fea000383ffff */
.L_x_3426:
        /* <DEDUP_REMOVED lines=15> */
.L_x_9101:


//--------------------- .text._ZN10layer_norm13ln_fwd_kernelINS_13Kernel_traitsIf13__nv_bfloat16fS2_fjLj256ELj1ELj4ELj1ELj16ENS_18Kernel_traits_baseILj256EfS2_fS2_fjLj128EEEEELb0ELb0ELb1ELb1EEEvNS_9FwdParamsE --------------------------
	.section	.text._ZN10layer_norm13ln_fwd_kernelINS_13Kernel_traitsIf13__nv_bfloat16fS2_fjLj256ELj1ELj4ELj1ELj16ENS_18Kernel_traits_baseILj256EfS2_fS2_fjLj128EEEEELb0ELb0ELb1ELb1EEEvNS_9FwdParamsE,"ax",@progbits
	.align	128
        .global         _ZN10layer_norm13ln_fwd_kernelINS_13Kernel_traitsIf13__nv_bfloat16fS2_fjLj256ELj1ELj4ELj1ELj16ENS_18Kernel_traits_baseILj256EfS2_fS2_fjLj128EEEEELb0ELb0ELb1ELb1EEEvNS_9FwdParamsE
        .type           _ZN10layer_norm13ln_fwd_kernelINS_13Kernel_traitsIf13__nv_bfloat16fS2_fjLj256ELj1ELj4ELj1ELj16ENS_18Kernel_traits_baseILj256EfS2_fS2_fjLj128EEEEELb0ELb0ELb1ELb1EEEvNS_9FwdParamsE,@function
        .size           _ZN10layer_norm13ln_fwd_kernelINS_13Kernel_traitsIf13__nv_bfloat16fS2_fjLj256ELj1ELj4ELj1ELj16ENS_18Kernel_traits_baseILj256EfS2_fS2_fjLj128EEEEELb0ELb0ELb1ELb1EEEvNS_9FwdParamsE,(.L_x_9102 - _ZN10layer_norm13ln_fwd_kernelINS_13Kernel_traitsIf13__nv_bfloat16fS2_fjLj256ELj1ELj4ELj1ELj16ENS_18Kernel_traits_baseILj256EfS2_fS2_fjLj128EEEEELb0ELb0ELb1ELb1EEEvNS_9FwdParamsE)
        .other          _ZN10layer_norm13ln_fwd_kernelINS_13Kernel_traitsIf13__nv_bfloat16fS2_fjLj256ELj1ELj4ELj1ELj16ENS_18Kernel_traits_baseILj256EfS2_fS2_fjLj128EEEEELb0ELb0ELb1ELb1EEEvNS_9FwdParamsE,@"STO_CUDA_ENTRY STV_DEFAULT"
_ZN10layer_norm13ln_fwd_kernelINS_13Kernel_traitsIf13__nv_bfloat16fS2_fjLj256ELj1ELj4ELj1ELj16ENS_18Kernel_traits_baseILj256EfS2_fS2_fjLj128EEEEELb0ELb0ELb1ELb1EEEvNS_9FwdParamsE:
.text._ZN10layer_norm13ln_fwd_kernelINS_13Kernel_traitsIf13__nv_bfloat16fS2_fjLj256ELj1ELj4ELj1ELj16ENS_18Kernel_traits_baseILj256EfS2_fS2_fjLj128EEEEELb0ELb0ELb1ELb1EEEvNS_9FwdParamsE:
        /* <DEDUP_REMOVED lines=36> */
.L_x_3431:
[----:B0-----:R-:W0:Y:S08]  /*0240*/  LDC.64 R32, c[0x0][0x3f0] ;  /* 0x0000fc00ff207b82 */ /* 0x001e300000000a00 */
[----:B------:R-:W1:Y:S01]  /*0250*/  LDC R37, c[0x0][0x388] ;  /* 0x0000e200ff257b82 */ /* 0x000e620000000800 */
[----:B------:R-:W-:-:S07]  /*0260*/  CS2R R8, SRZ ;  /* 0x0000000000087805 */ /* 0x000fce000001ff00 */
[----:B------:R-:W2:Y:S01]  /*0270*/  LDC.64 R34, c[0x0][0x3f8] ;  /* 0x0000fe00ff227b82 */ /* 0x000ea20000000a00 */
[----:B0-----:R-:W-:-:S06]  /*0280*/  IMAD.WIDE R32, R0, 0x4, R32 ;  /* 0x0000000400207825 */ /* 0x001fcc00078e0220 */
        /* <DEDUP_REMOVED lines=12> */
[----:B0-----:R-:W-:Y:S02]  /*0350*/  @P1 LEA R38, P0, R8, R4, 0x4 ;  /* 0x0000000408261211 */ /* 0x001fe400078020ff */
[----:B------:R-:W-:Y:S02]  /*0360*/  LEA.HI R3, R10, R3, RZ, 0x3 ;  /* 0x000000030a037211 */ /* 0x000fe400078f18ff */
[----:B------:R-:W-:Y:S02]  /*0370*/  @P1 LEA.HI.X R39, R8, R5, R9, 0x4, P0 ;  /* 0x0000000508271211 */ /* 0x000fe400000f2409 */
[----:B------:R-:W-:-:S03]  /*0380*/  LEA.HI.SX32 R3, R3, R2, 0x1d ;  /* 0x0000000203037211 */ /* 0x000fc600078feaff */
[----:B------:R0:W3:Y:S02]  /*0390*/  @P1 LDG.E.128 R12, desc[UR6][R38.64] ;  /* 0x00000006260c1981 */ /* 0x0000e4000c1e1d00 */
[----:B-1----:R-:W-:-:S05]  /*03a0*/  IMAD.WIDE.U32 R40, R3, 0x20, R6 ;  /* 0x0000002003287825 */ /* 0x002fca00078e0006 */
[----:B------:R-:W4:Y:S01]  /*03b0*/  LDG.E.128 R8, desc[UR6][R40.64] ;  /* 0x0000000628087981 */ /* 0x000f22000c1e1d00 */
[----:B------:R-:W-:Y:S01]  /*03c0*/  ISETP.GT.AND P0, PT, R32, RZ, PT ;  /* 0x000000ff2000720c */ /* 0x000fe20003f04270 */
[----:B--2---:R-:W-:Y:S01]  /*03d0*/  IMAD.WIDE R34, R0, 0x4, R34 ;  /* 0x0000000400227825 */ /* 0x004fe200078e0222 */
[----:B0-----:R-:W0:Y:S01]  /*03e0*/  @P1 LDC R39, c[0x0][0x40c] ;  /* 0x00010300ff271b82 */ /* 0x001e220000000800 */
[----:B------:R-:W2:Y:S04]  /*03f0*/  LDG.E.128 R4, desc[UR6][R40.64+0x10] ;  /* 0x0000100628047981 */ /* 0x000ea8000c1e1d00 */
[----:B-----5:R1:W5:Y:S01]  /*0400*/  LDG.E R36, desc[UR6][R34.64] ;  /* 0x0000000622247981 */ /* 0x020362000c1e1900 */
[----:B------:R-:W-:-:S05]  /*0410*/  UMOV UR4, 0xffffffff ;  /* 0xffffffff00047882 */ /* 0x000fca0000000000 */
[----:B------:R-:W4:Y:S08]  /*0420*/  @P0 LDC R33, c[0x0][0x40c] ;  /* 0x00010300ff210b82 */ /* 0x000f300000000800 */
[----:B------:R-:W0:Y:S08]  /*0430*/  @P0 LDC R42, c[0x0][0x40c] ;  /* 0x00010300ff2a0b82 */ /* 0x000e300000000800 */
[----:B------:R-:W2:Y:S08]  /*0440*/  @P0 LDC R44, c[0x0][0x40c] ;  /* 0x00010300ff2c0b82 */ /* 0x000eb00000000800 */
[----:B-1----:R-:W1:Y:S08]  /*0450*/  @P0 LDC R35, c[0x0][0x40c] ;  /* 0x00010300ff230b82 */ /* 0x002e700000000800 */
[----:B------:R-:W1:Y:S08]  /*0460*/  @P0 LDC R43, c[0x0][0x40c] ;  /* 0x00010300ff2b0b82 */ /* 0x000e700000000800 */
[----:B------:R-:W1:Y:S01]  /*0470*/  @P0 LDC R41, c[0x0][0x40c] ;  /* 0x00010300ff290b82 */ /* 0x000e620000000800 */
[----:B---3--:R-:W-:-:S02]  /*0480*/  @P0 PRMT R32, R12, 0x7632, R32 ;  /* 0x000076320c200816 */ /* 0x008fc40000000020 */
[----:B------:R-:W-:Y:S02]  /*0490*/  @P1 SHF.L.U32 R45, R12, 0x10, RZ ;  /* 0x000000100c2d1819 */ /* 0x000fe400000006ff */
[----:B------:R-:W-:Y:S02]  /*04a0*/  @P0 SHF.L.U32 R32, R32, 0x10, RZ ;  /* 0x0000001020200819 */ /* 0x000fe400000006ff */
[----:B------:R-:W-:-:S03]  /*04b0*/  @P0 PRMT R38, R15, 0x7632, R38 ;  /* 0x000076320f260816 */ /* 0x000fc60000000026 */
[----:B----4-:R-:W-:Y:S01]  /*04c0*/  @P0 FFMA.FTZ R9, R32, R33, R9 ;  /* 0x0000002120090223 */ /* 0x010fe20000010009 */
[----:B------:R-:W-:Y:S01]  /*04d0*/  @P0 PRMT R32, R13, 0x7632, R32 ;  /* 0x000076320d200816 */ /* 0x000fe20000000020 */
[----:B0-----:R-:W-:Y:S01]  /*04e0*/  @P1 FFMA.FTZ R8, R45, R39, R8 ;  /* 0x000000272d081223 */ /* 0x001fe20000010008 */
[----:B------:R-:W-:Y:S02]  /*04f0*/  @P0 PRMT R33, R14, 0x7632, R33 ;  /* 0x000076320e210816 */ /* 0x000fe40000000021 */
[----:B------:R-:W-:Y:S01]  /*0500*/  @P0 SHF.L.U32 R32, R32, 0x10, RZ ;  /* 0x0000001020200819 */ /* 0x000fe200000006ff */
[----:B------:R-:W-:Y:S01]  /*0510*/  FADD.FTZ R40, RZ, R8 ;  /* 0x00000008ff287221 */ /* 0x000fe20000010000 */
[----:B------:R-:W-:Y:S02]  /*0520*/  @P0 SHF.L.U32 R34, R33, 0x10, RZ ;  /* 0x0000001021220819 */ /* 0x000fe400000006ff */
[----:B------:R-:W-:Y:S01]  /*0530*/  @P0 SHF.L.U32 R39, R13, 0x10, RZ ;  /* 0x000000100d270819 */ /* 0x000fe200000006ff */
[----:B------:R-:W-:Y:S01]  /*0540*/  @P0 FFMA.FTZ R11, R32, R42, R11 ;  /* 0x0000002a200b0223 */ /* 0x000fe2000001000b */
[----:B------:R-:W-:Y:S01]  /*0550*/  @P0 SHF.L.U32 R45, R14, 0x10, RZ ;  /* 0x000000100e2d0819 */ /* 0x000fe200000006ff */
[----:B--2---:R-:W-:Y:S01]  /*0560*/  @P0 FFMA.FTZ R5, R34, R44, R5 ;  /* 0x0000002c22050223 */ /* 0x004fe20000010005 */
[----:B------:R-:W0:Y:S01]  /*0570*/  LDC.64 R32, c[0x0][0x3a8] ;  /* 0x0000ea00ff207b82 */ /* 0x000e220000000a00 */
[----:B-1----:R-:W-:Y:S01]  /*0580*/  @P0 FFMA.FTZ R10, R39, R35, R10 ;  /* 0x00000023270a0223 */ /* 0x002fe2000001000a */
[----:B------:R-:W-:Y:S01]  /*0590*/  @P0 SHF.L.U32 R35, R15, 0x10, RZ ;  /* 0x000000100f230819 */ /* 0x000fe200000006ff */
[----:B------:R-:W-:Y:S01]  /*05a0*/  @P0 FFMA.FTZ R4, R45, R43, R4 ;  /* 0x0000002b2d040223 */ /* 0x000fe20000010004 */
[----:B------:R-:W-:-:S02]  /*05b0*/  @P0 SHF.L.U32 R38, R38, 0x10, RZ ;  /* 0x0000001026260819 */ /* 0x000fc400000006ff */
[----:B------:R-:W-:Y:S01]  /*05c0*/  ISETP.NE.AND P1, PT, R2, RZ, PT ;  /* 0x000000ff0200720c */ /* 0x000fe20003f25270 */
[----:B------:R-:W-:Y:S01]  /*05d0*/  @P0 FFMA.FTZ R6, R35, R41, R6 ;  /* 0x0000002923060223 */ /* 0x000fe20000010006 */
[----:B------:R-:W1:Y:S01]  /*05e0*/  @P0 LDC R34, c[0x0][0x40c] ;  /* 0x00010300ff220b82 */ /* 0x000e620000000800 */
[----:B0-----:R-:W-:-:S04]  /*05f0*/  IMAD.WIDE.U32 R32, R3, 0x20, R32 ;  /* 0x0000002003207825 */ /* 0x001fc800078e0020 */
[----:B------:R-:W-:Y:S01]  /*0600*/  FADD.FTZ R3, R40, R9 ;  /* 0x0000000928037221 */ /* 0x000fe20000010000 */
[----:B------:R0:W-:Y:S01]  /*0610*/  STG.E.128 desc[UR6][R32.64], R8 ;  /* 0x0000000820007986 */ /* 0x0001e2000c101d06 */
[----:B-1----:R-:W-:Y:S02]  /*0620*/  @P0 FFMA.FTZ R7, R38, R34, R7 ;  /* 0x0000002226070223 */ /* 0x002fe40000010007 */
[----:B------:R-:W-:-:S03]  /*0630*/  FADD.FTZ R34, R3, R10 ;  /* 0x0000000a03227221 */ /* 0x000fc60000010000 */
        /* <DEDUP_REMOVED lines=44> */
.L_x_3446:
        /* <DEDUP_REMOVED lines=17> */
[----:B------:R-:W-:-:S03]  /*0a10*/  IADD3 R36, PT, PT, R36, -0x1, RZ ;  /* 0xffffffff24247810 */ /* 0x000fc60007ffe0ff */
[C---:B------:R-:W-:Y:S01]  /*0a20*/  FADD.FTZ R32, -R38.reuse, R8 ;  /* 0x0000000826207221 */ /* 0x040fe20000010100 */
[----:B------:R-:W-:Y:S01]  /*0a30*/  FADD.FTZ R34, -R38, R9 ;  /* 0x0000000926227221 */ /* 0x000fe20000010100 */
[----:B------:R-:W-:Y:S01]  /*0a40*/  IMAD R37, R36, R37, RZ ;  /* 0x0000002524257224 */ /* 0x000fe200078e02ff */
[----:B------:R-:W1:Y:S01]  /*0a50*/  LDC.64 R8, c[0x0][0x428] ;  /* 0x00010a00ff087b82 */ /* 0x000e620000000a00 */
[C---:B------:R-:W-:Y:S01]  /*0a60*/  FADD.FTZ R10, -R38.reuse, R10 ;  /* 0x0000000a260a7221 */ /* 0x040fe20000010100 */
[C---:B------:R-:W-:Y:S01]  /*0a70*/  FADD.FTZ R36, -R38.reuse, R11 ;  /* 0x0000000b26247221 */ /* 0x040fe20000010100 */
[C---:B------:R-:W-:Y:S01]  /*0a80*/  FADD.FTZ R40, -R38.reuse, R4 ;  /* 0x0000000426287221 */ /* 0x040fe20000010100 */
[C---:B------:R-:W-:Y:S01]  /*0a90*/  FADD.FTZ R42, -R38.reuse, R5 ;  /* 0x00000005262a7221 */ /* 0x040fe20000010100 */
[C---:B------:R-:W-:Y:S01]  /*0aa0*/  FADD.FTZ R44, -R38.reuse, R6 ;  /* 0x00000006262c7221 */ /* 0x040fe20000010100 */
[----:B------:R-:W-:Y:S01]  /*0ab0*/  FADD.FTZ R38, -R38, R7 ;  /* 0x0000000726267221 */ /* 0x000fe20000010100 */
[C---:B------:R-:W-:Y:S01]  /*0ac0*/  FMUL.FTZ R7, R3.reuse, R10 ;  /* 0x0000000a03077220 */ /* 0x040fe20000410000 */
[----:B------:R-:W-:Y:S01]  /*0ad0*/  SHF.R.S32.HI R10, RZ, 0x1f, R37 ;  /* 0x0000001fff0a7819 */ /* 0x000fe20000011425 */
[C---:B------:R-:W-:Y:S01]  /*0ae0*/  FMUL.FTZ R5, R3.reuse, R32 ;  /* 0x0000002003057220 */ /* 0x040fe20000410000 */
[C---:B------:R-:W-:Y:S01]  /*0af0*/  FMUL.FTZ R4, R3.reuse, R34 ;  /* 0x0000002203047220 */ /* 0x040fe20000410000 */
[C---:B------:R-:W-:Y:S01]  /*0b00*/  FMUL.FTZ R6, R3.reuse, R36 ;  /* 0x0000002403067220 */ /* 0x040fe20000410000 */
[C---:B------:R-:W-:Y:S01]  /*0b10*/  FMUL.FTZ R11, R3.reuse, R40 ;  /* 0x00000028030b7220 */ /* 0x040fe20000410000 */
        /* <DEDUP_REMOVED lines=19> */
.L_x_3430:
[----:B------:R-:W-:Y:S05]  /*0c50*/  BSYNC.RECONVERGENT B0 ;  /* 0x0000000000007941 */ /* 0x000fea0003800200 */
.L_x_3429:
[----:B-1----:R-:W1:Y:S02]  /*0c60*/  LDC.64 R4, c[0x0][0x380] ;  /* 0x0000e000ff047b82 */ /* 0x002e640000000a00 */
[----:B-1----:R-:W-:-:S04]  /*0c70*/  LEA R0, R4, R0, 0x2 ;  /* 0x0000000004007211 */ /* 0x002fc800078e10ff */
[----:B------:R-:W-:-:S13]  /*0c80*/  ISETP.GE.AND P0, PT, R0, R5, PT ;  /* 0x000000050000720c */ /* 0x000fda0003f06270 */
[----:B------:R-:W-:Y:S05]  /*0c90*/  @!P0 BRA `(.L_x_3431) ;  /* 0xfffffff400688947 */ /* 0x000fea000383ffff */
[----:B------:R-:W-:Y:S05]  /*0ca0*/  EXIT ;  /* 0x000000000000794d */ /* 0x000fea0003800000 */
.L_x_3427:
        /* <DEDUP_REMOVED lines=20> */
[----:B------:R-:W3:Y:S03]  /*0df0*/  @P1 LDC R9, c[0x0][0x40c] ;  /* 0x00010300ff091b82 */ /* 0x000ee60000000800 */
[----:B------:R1:W3:Y:S01]  /*0e00*/  @P1 LDG.E.64 R36, desc[UR6][R4.64+0x8] ;  /* 0x0000080604241981 */ /* 0x0002e2000c1e1b00 */
[----:B--2---:R-:W-:-:S04]  /*0e10*/  IMAD.WIDE R34, R0, 0x4, R34 ;  /* 0x0000000400227825 */ /* 0x004fc800078e0222 */
[----:B------:R-:W2:Y:S01]  /*0e20*/  @P1 LDC R8, c[0x0][0x40c] ;  /* 0x00010300ff081b82 */ /* 0x000ea20000000800 */
[----:B-----5:R3:W5:Y:S01]  /*0e30*/  LDG.E R38, desc[UR6][R34.64] ;  /* 0x0000000622267981 */ /* 0x020762000c1e1900 */
[----:B------:R-:W-:Y:S01]  /*0e40*/  HFMA2 R7, -RZ, RZ, 0, 0 ;  /* 0x00000000ff077431 */ /* 0x000fe200000001ff */
[----:B------:R-:W-:Y:S01]  /*0e50*/  UMOV UR4, 0xffffffff ;  /* 0xffffffff00047882 */ /* 0x000fe20000000000 */
[----:B-1----:R-:W-:-:S04]  /*0e60*/  CS2R R4, SRZ ;  /* 0x0000000000047805 */ /* 0x002fc8000001ff00 */
[----:B------:R-:W1:Y:S01]  /*0e70*/  @P1 LDC R10, c[0x0][0x40c] ;  /* 0x00010300ff0a1b82 */ /* 0x000e620000000800 */
[----:B----4-:R-:W-:Y:S02]  /*0e80*/  PRMT R3, R15, 0x7632, R3 ;  /* 0x000076320f037816 */ /* 0x010fe40000000003 */
[----:B------:R-:W-:Y:S02]  /*0e90*/  @P1 PRMT R6, R14, 0x7632, R6 ;  /* 0x000076320e061816 */ /* 0x000fe40000000006 */
[----:B------:R-:W-:Y:S02]  /*0ea0*/  @P1 SHF.L.U32 R3, R3, 0x10, RZ ;  /* 0x0000001003031819 */ /* 0x000fe400000006ff */
[----:B---3--:R-:W-:Y:S02]  /*0eb0*/  PRMT R33, R36, 0x7632, R33 ;  /* 0x0000763224217816 */ /* 0x008fe40000000021 */
[----:B------:R-:W-:Y:S01]  /*0ec0*/  @P1 SHF.L.U32 R6, R6, 0x10, RZ ;  /* 0x0000001006061819 */ /* 0x000fe200000006ff */
[----:B------:R-:W-:Y:S01]  /*0ed0*/  @P1 FMUL.FTZ R7, R3, R40 ;  /* 0x0000002803071220 */ /* 0x000fe20000410000 */
[----:B------:R-:W-:Y:S01]  /*0ee0*/  @P1 SHF.L.U32 R35, R33, 0x10, RZ ;  /* 0x0000001021231819 */ /* 0x000fe200000006ff */
[----:B------:R-:W3:Y:S01]  /*0ef0*/  @P1 LDC R3, c[0x0][0x40c] ;  /* 0x00010300ff031b82 */ /* 0x000ee20000000800 */
[----:B------:R-:W-:Y:S01]  /*0f00*/  @P1 SHF.L.U32 R34, R14, 0x10, RZ ;  /* 0x000000100e221819 */ /* 0x000fe200000006ff */
[----:B------:R-:W-:Y:S01]  /*0f10*/  @P1 FMUL.FTZ R5, R6, R9 ;  /* 0x0000000906051220 */ /* 0x000fe20000410000 */
[----:B------:R-:W-:Y:S01]  /*0f20*/  @P1 SHF.L.U32 R33, R15, 0x10, RZ ;  /* 0x000000100f211819 */ /* 0x000fe200000006ff */
[----:B------:R-:W-:Y:S01]  /*0f30*/  HFMA2 R6, -RZ, RZ, 0, 0 ;  /* 0x00000000ff067431 */ /* 0x000fe200000001ff */
[----:B------:R-:W-:Y:S01]  /*0f40*/  MOV R9, RZ ;  /* 0x000000ff00097202 */ /* 0x000fe20000000f00 */
[----:B------:R-:W-:Y:S01]  /*0f50*/  @P1 FMUL.FTZ R4, R34, R11 ;  /* 0x0000000b22041220 */ /* 0x000fe20000410000 */
[----:B--2---:R-:W-:Y:S01]  /*0f60*/  @P1 FMUL.FTZ R9, R35, R8 ;  /* 0x0000000823091220 */ /* 0x004fe20000410000 */
[----:B0-----:R-:W-:Y:S01]  /*0f70*/  @P1 FMUL.FTZ R6, R33, R32 ;  /* 0x0000002021061220 */ /* 0x001fe20000410000 */
[----:B------:R-:W0:Y:S01]  /*0f80*/  @P1 LDC R34, c[0x0][0x40c] ;  /* 0x00010300ff221b82 */ /* 0x000e220000000800 */
[----:B------:R-:W-:Y:S01]  /*0f90*/  @P1 PRMT R12, R36, 0x7610, R12 ;  /* 0x00007610240c1816 */ /* 0x000fe2000000000c */
[----:B------:R-:W-:Y:S01]  /*0fa0*/  IMAD R35, R0, R39, RZ ;  /* 0x0000002700237224 */ /* 0x000fe200078e02ff */
[----:B------:R-:W-:-:S02]  /*0fb0*/  @P1 PRMT R13, R37, 0x7610, R13 ;  /* 0x00007610250d1816 */ /* 0x000fc4000000000d */
[----:B------:R-:W-:Y:S02]  /*0fc0*/  @P1 SHF.L.U32 R11, R12, 0x10, RZ ;  /* 0x000000100c0b1819 */ /* 0x000fe400000006ff */
[----:B------:R-:W-:Y:S01]  /*0fd0*/  SHF.R.S32.HI R42, RZ, 0x1f, R35 ;  /* 0x0000001fff2a7819 */ /* 0x000fe20000011423 */
[----:B------:R-:W2:Y:S01]  /*0fe0*/  LDC.64 R32, c[0x0][0x3a8] ;  /* 0x0000ea00ff207b82 */ /* 0x000ea20000000a00 */
[----:B------:R-:W-:Y:S01]  /*0ff0*/  MOV R8, RZ ;  /* 0x000000ff00087202 */ /* 0x000fe20000000f00 */
[----:B-1----:R-:W-:Y:S01]  /*1000*/  @P1 FMUL.FTZ R8, R11, R10 ;  /* 0x0000000a0b081220 */ /* 0x002fe20000410000 */
[----:B------:R-:W-:Y:S01]  /*1010*/  @P1 SHF.L.U32 R40, R13, 0x10, RZ ;  /* 0x000000100d281819 */ /* 0x000fe200000006ff */
[----:B------:R-:W-:Y:S01]  /*1020*/  HFMA2 R10, -RZ, RZ, 0, 0 ;  /* 0x00000000ff0a7431 */ /* 0x000fe200000001ff */
[----:B------:R-:W-:Y:S02]  /*1030*/  LEA.HI R35, R42, R35, RZ, 0x3 ;  /* 0x000000232a237211 */ /* 0x000fe400078f18ff */
[----:B------:R-:W-:Y:S01]  /*1040*/  PRMT R11, R37, 0x7632, R11 ;  /* 0x00007632250b7816 */ /* 0x000fe2000000000b */
[----:B---3--:R-:W-:Y:S01]  /*1050*/  @P1 FMUL.FTZ R10, R40, R3 ;  /* 0x00000003280a1220 */ /* 0x008fe20000410000 */
[----:B------:R-:W-:Y:S01]  /*1060*/  LEA.HI.SX32 R35, R35, R2, 0x1d ;  /* 0x0000000223237211 */ /* 0x000fe200078feaff */
[----:B------:R-:W-:Y:S01]  /*1070*/  FADD.FTZ R40, RZ, R4 ;  /* 0x00000004ff287221 */ /* 0x000fe20000010000 */
[----:B------:R-:W-:-:S02]  /*1080*/  @P1 SHF.L.U32 R3, R11, 0x10, RZ ;  /* 0x000000100b031819 */ /* 0x000fc400000006ff */
[----:B------:R-:W-:Y:S01]  /*1090*/  MOV R11, RZ ;  /* 0x000000ff000b7202 */ /* 0x000fe20000000f00 */
[----:B------:R-:W-:Y:S02]  /*10a0*/  FADD.FTZ R41, R40, R5 ;  /* 0x0000000528297221 */ /* 0x000fe40000010000 */
[----:B0-----:R-:W-:Y:S01]  /*10b0*/  @P1 FMUL.FTZ R11, R3, R34 ;  /* 0x00000022030b1220 */ /* 0x001fe20000410000 */
[----:B------:R-:W-:Y:S01]  /*10c0*/  ISETP.NE.AND P1, PT, R2, RZ, PT ;  /* 0x000000ff0200720c */ /* 0x000fe20003f25270 */
[----:B------:R-:W-:-:S04]  /*10d0*/  FADD.FTZ R34, R41, R6 ;  /* 0x0000000629227221 */ /* 0x000fc80000010000 */
[----:B------:R-:W-:Y:S01]  /*10e0*/  FADD.FTZ R3, R34, R7 ;  /* 0x0000000722037221 */ /* 0x000fe20000010000 */
[----:B--2---:R-:W-:-:S04]  /*10f0*/  IMAD.WIDE.U32 R32, R35, 0x20, R32 ;  /* 0x0000002023207825 */ /* 0x004fc800078e0020 */
        /* <DEDUP_REMOVED lines=20> */
[C---:B0-----:R-:W-:Y:S01]  /*1240*/  FADD.FTZ R32, -R40.reuse, R5 ;  /* 0x0000000528207221 */ /* 0x041fe20000010100 */
        /* <DEDUP_REMOVED lines=23> */
.L_x_3458:
        /* <DEDUP_REMOVED lines=28> */
[----:B------:R-:W-:Y:S01]  /*1580*/  SHF.R.S32.HI R10, RZ, 0x1f, R39 ;  /* 0x0000001fff0a7819 */ /* 0x000fe20000011427 */
[----:B------:R-:W-:Y:S01]  /*1590*/  FADD.FTZ R40, -R40, R11 ;  /* 0x0000000b28287221 */ /* 0x000fe20000010100 */
[C---:B------:R-:W-:Y:S01]  /*15a0*/  FMUL.FTZ R7, R3.reuse, R32 ;  /* 0x0000002003077220 */ /* 0x040fe20000410000 */
        /* <DEDUP_REMOVED lines=23> */
.L_x_3434:
[----:B------:R-:W-:Y:S05]  /*1720*/  BSYNC.RECONVERGENT B0 ;  /* 0x0000000000007941 */ /* 0x000fea0003800200 */
.L_x_3433:
[----:B--2---:R-:W2:Y:S02]  /*1730*/  LDC.64 R4, c[0x0][0x380] ;  /* 0x0000e000ff047b82 */ /* 0x004ea40000000a00 */
[----:B--2---:R-:W-:-:S04]  /*1740*/  LEA R0, R4, R0, 0x2 ;  /* 0x0000000004007211 */ /* 0x004fc800078e10ff */
[----:B------:R-:W-:-:S13]  /*1750*/  ISETP.GE.AND P0, PT, R0, R5, PT ;  /* 0x000000050000720c */ /* 0x000fda0003f06270 */
[----:B------:R-:W-:Y:S05]  /*1760*/  @!P0 BRA `(.L_x_3427) ;  /* 0xfffffff400508947 */ /* 0x000fea000383ffff */
[----:B------:R-:W-:Y:S05]  /*1770*/  EXIT ;  /* 0x000000000000794d */ /* 0x000fea0003800000 */
.L_x_3428:
[----:B------:R-:W-:Y:S01]  /*1780*/  HFMA2 R33, -RZ, RZ, 0, 5.9604644775390625e-08 ;  /* 0x00000001ff217431 */ /* 0x000fe200000001ff */
[----:B------:R-:W-:Y:S01]  /*1790*/  BSSY B0, `(.L_x_3435) ;  /* 0x0000006000007945 */ /* 0x000fe20003800000 */
[----:B------:R-:W-:Y:S02]  /*17a0*/  MOV R32, 0x1f ;  /* 0x0000001f00207802 */ /* 0x000fe40000000f00 */
[----:B------:R-:W-:-:S07]  /*17b0*/  MOV R3, 0xffffffff ;  /* 0xffffffff00037802 */ /* 0x000fce0000000f00 */
[----:B-----5:R-:W-:Y:S05]  /*17c0*/  WARPSYNC.COLLECTIVE R3, `(.L_x_3436) ;  /* 0x0000000003087348 */ /* 0x020fea0003c00000 */
[----:B------:R0:W1:Y:S02]  /*17d0*/  SHFL.BFLY P0, R35, R34, R33, R32 ;  /* 0x0c00002122237389 */ /* 0x0000640000000020 */
[----:B01---5:R-:W-:Y:S05]  /*17e0*/  ENDCOLLECTIVE ;  /* 0x000000000000791b */ /* 0x023fea0003800000 */
.L_x_3436:
[----:B------:R-:W-:Y:S05]  /*17f0*/  BSYNC B0 ;  /* 0x0000000000007941 */ /* 0x000fea0003800000 */
.L_x_3435:
        /* <DEDUP_REMOVED lines=8> */
.L_x_3437:
[----:B------:R-:W-:Y:S02]  /*1880*/  HFMA2 R33, -RZ, RZ, 0, 2.384185791015625e-07 ;  /* 0x00000004ff217431 */ /* 0x000fe400000001ff */
[----:B------:R-:W-:-:S05]  /*1890*/  FADD.FTZ R40, R34, R35 ;  /* 0x0000002322287221 */ /* 0x000fca0000010000 */
[----:B------:R-:W-:-:S07]  /*18a0*/  MOV R34, R40 ;  /* 0x0000002800227202 */ /* 0x000fce0000000f00 */
[----:B------:R-:W-:Y:S05]  /*18b0*/  WARPSYNC.COLLECTIVE R3, `(.L_x_3438) ;  /* 0x0000000003087348 */ /* 0x000fea0003c00000 */
[----:B------:R0:W1:Y:S02]  /*18c0*/  SHFL.BFLY P0, R35, R34, R33, R32 ;  /* 0x0c00002122237389 */ /* 0x0000640000000020 */
[----:B01----:R-:W-:Y:S05]  /*18d0*/  ENDCOLLECTIVE ;  /* 0x000000000000791b */ /* 0x003fea0003800000 */
.L_x_3438:
[----:B------:R-:W-:Y:S02]  /*18e0*/  HFMA2 R33, -RZ, RZ, 0, 4.76837158203125e-07 ;  /* 0x00000008ff217431 */ /* 0x000fe400000001ff */
[----:B------:R-:W-:-:S05]  /*18f0*/  FADD.FTZ R41, R40, R35 ;  /* 0x0000002328297221 */ /* 0x000fca0000010000 */
[----:B------:R-:W-:-:S07]  /*1900*/  MOV R34, R41 ;  /* 0x0000002900227202 */ /* 0x000fce0000000f00 */
[----:B------:R-:W-:Y:S05]  /*1910*/  WARPSYNC.COLLECTIVE R3, `(.L_x_3439) ;  /* 0x0000000003087348 */ /* 0x000fea0003c00000 */
[----:B------:R0:W1:Y:S02]  /*1920*/  SHFL.BFLY P0, R35, R34, R33, R32 ;  /* 0x0c00002122237389 */ /* 0x0000640000000020 */
[----:B01----:R-:W-:Y:S05]  /*1930*/  ENDCOLLECTIVE ;  /* 0x000000000000791b */ /* 0x003fea0003800000 */
.L_x_3439:
[----:B------:R-:W-:Y:S02]  /*1940*/  HFMA2 R33, -RZ, RZ, 0, 9.5367431640625e-07 ;  /* 0x00000010ff217431 */ /* 0x000fe400000001ff */
[----:B------:R-:W-:-:S05]  /*1950*/  FADD.FTZ R42, R41, R35 ;  /* 0x00000023292a7221 */ /* 0x000fca0000010000 */
[----:B------:R-:W-:-:S07]  /*1960*/  MOV R34, R42 ;  /* 0x0000002a00227202 */ /* 0x000fce0000000f00 */
[----:B------:R-:W-:Y:S05]  /*1970*/  WARPSYNC.COLLECTIVE R3, `(.L_x_3440) ;  /* 0x0000000003087348 */ /* 0x000fea0003c00000 */
[----:B------:R0:W1:Y:S02]  /*1980*/  SHFL.BFLY P0, R35, R34, R33, R32 ;  /* 0x0c00002122237389 */ /* 0x0000640000000020 */
[----:B01----:R-:W-:Y:S05]  /*1990*/  ENDCOLLECTIVE ;  /* 0x000000000000791b */ /* 0x003fea0003800000 */
.L_x_3440:
        /* <DEDUP_REMOVED lines=23> */
.L_x_3441:
[----:B------:R-:W-:Y:S02]  /*1b10*/  HFMA2 R33, -RZ, RZ, 0, 1.1920928955078125e-07 ;  /* 0x00000002ff217431 */ /* 0x000fe400000001ff */
[----:B------:R-:W-:-:S05]  /*1b20*/  FADD.FTZ R40, R34, R35 ;  /* 0x0000002322287221 */ /* 0x000fca0000010000 */
[----:B------:R-:W-:-:S07]  /*1b30*/  MOV R34, R40 ;  /* 0x0000002800227202 */ /* 0x000fce0000000f00 */
[----:B------:R-:W-:Y:S05]  /*1b40*/  WARPSYNC.COLLECTIVE R3, `(.L_x_3442) ;  /* 0x0000000003087348 */ /* 0x000fea0003c00000 */
[----:B------:R0:W1:Y:S02]  /*1b50*/  SHFL.BFLY P0, R35, R34, R33, R32 ;  /* 0x0c00002122237389 */ /* 0x0000640000000020 */
[----:B01----:R-:W-:Y:S05]  /*1b60*/  ENDCOLLECTIVE ;  /* 0x000000000000791b */ /* 0x003fea0003800000 */
.L_x_3442:
[----:B------:R-:W-:Y:S02]  /*1b70*/  HFMA2 R33, -RZ, RZ, 0, 2.384185791015625e-07 ;  /* 0x00000004ff217431 */ /* 0x000fe400000001ff */
[----:B------:R-:W-:-:S05]  /*1b80*/  FADD.FTZ R41, R40, R35 ;  /* 0x0000002328297221 */ /* 0x000fca0000010000 */
[----:B------:R-:W-:-:S07]  /*1b90*/  MOV R34, R41 ;  /* 0x0000002900227202 */ /* 0x000fce0000000f00 */
[----:B------:R-:W-:Y:S05]  /*1ba0*/  WARPSYNC.COLLECTIVE R3, `(.L_x_3443) ;  /* 0x0000000003087348 */ /* 0x000fea0003c00000 */
[----:B------:R0:W1:Y:S02]  /*1bb0*/  SHFL.BFLY P0, R35, R34, R33, R32 ;  /* 0x0c00002122237389 */ /* 0x0000640000000020 */
[----:B01----:R-:W-:Y:S05]  /*1bc0*/  ENDCOLLECTIVE ;  /* 0x000000000000791b */ /* 0x003fea0003800000 */
.L_x_3443:
[----:B------:R-:W-:Y:S02]  /*1bd0*/  HFMA2 R33, -RZ, RZ, 0, 4.76837158203125e-07 ;  /* 0x00000008ff217431 */ /* 0x000fe400000001ff */
[----:B------:R-:W-:-:S05]  /*1be0*/  FADD.FTZ R42, R41, R35 ;  /* 0x00000023292a7221 */ /* 0x000fca0000010000 */
[----:B------:R-:W-:-:S07]  /*1bf0*/  MOV R34, R42 ;  /* 0x0000002a00227202 */ /* 0x000fce0000000f00 */
[----:B------:R-:W-:Y:S05]  /*1c00*/  WARPSYNC.COLLECTIVE R3, `(.L_x_3444) ;  /* 0x0000000003087348 */ /* 0x000fea0003c00000 */
[----:B------:R0:W1:Y:S02]  /*1c10*/  SHFL.BFLY P0, R35, R34, R33, R32 ;  /* 0x0c00002122237389 */ /* 0x0000640000000020 */
[----:B01----:R-:W-:Y:S05]  /*1c20*/  ENDCOLLECTIVE ;  /* 0x000000000000791b */ /* 0x003fea0003800000 */
.L_x_3444:
[----:B------:R-:W-:Y:S02]  /*1c30*/  HFMA2 R33, -RZ, RZ, 0, 9.5367431640625e-07 ;  /* 0x00000010ff217431 */ /* 0x000fe400000001ff */
[----:B------:R-:W-:-:S05]  /*1c40*/  FADD.FTZ R43, R42, R35 ;  /* 0x000000232a2b7221 */ /* 0x000fca0000010000 */
[----:B------:R-:W-:-:S07]  /*1c50*/  MOV R34, R43 ;  /* 0x0000002b00227202 */ /* 0x000fce0000000f00 */
[----:B------:R-:W-:Y:S05]  /*1c60*/  WARPSYNC.COLLECTIVE R3, `(.L_x_3445) ;  /* 0x0000000003087348 */ /* 0x000fea0003c00000 */
[----:B------:R0:W1:Y:S02]  /*1c70*/  SHFL.BFLY P0, R35, R34, R33, R32 ;  /* 0x0c00002122237389 */ /* 0x0000640000000020 */
[----:B01----:R-:W-:Y:S05]  /*1c80*/  ENDCOLLECTIVE ;  /* 0x000000000000791b */ /* 0x003fea0003800000 */
.L_x_3445:
[----:B------:R-:W-:Y:S05]  /*1c90*/  BRA `(.L_x_3446) ;  /* 0xffffffec00187947 */ /* 0x000fea000383ffff */
.L_x_3432:
[----:B------:R-:W-:Y:S01]  /*1ca0*/  BSSY B0, `(.L_x_3447) ;  /* 0x0000007000007945 */ /* 0x000fe20003800000 */
[----:B0-----:R-:W-:Y:S02]  /*1cb0*/  MOV R33, 0x1 ;  /* 0x0000000100217802 */ /* 0x001fe40000000f00 */
[----:B------:R-:W-:Y:S02]  /*1cc0*/  MOV R32, 0x1f ;  /* 0x0000001f00207802 */ /* 0x000fe40000000f00 */
[----:B------:R-:W-:-:S07]  /*1cd0*/  MOV R3, 0xffffffff ;  /* 0xffffffff00037802 */ /* 0x000fce0000000f00 */
[----:B-----5:R-:W-:Y:S05]  /*1ce0*/  WARPSYNC.COLLECTIVE R3, `(.L_x_3448) ;  /* 0x0000000003087348 */ /* 0x020fea0003c00000 */
[----:B------:R0:W1:Y:S02]  /*1cf0*/  SHFL.BFLY P0, R35, R34, R33, R32 ;  /* 0x0c00002122237389 */ /* 0x0000640000000020 */
[----:B01---5:R-:W-:Y:S05]  /*1d00*/  ENDCOLLECTIVE ;  /* 0x000000000000791b */ /* 0x023fea0003800000 */
.L_x_3448:
[----:B------:R-:W-:Y:S05]  /*1d10*/  BSYNC B0 ;  /* 0x0000000000007941 */ /* 0x000fea0003800000 */
.L_x_3447:
        /* <DEDUP_REMOVED lines=8> */
.L_x_3449:
[----:B------:R-:W-:Y:S02]  /*1da0*/  HFMA2 R33, -RZ, RZ, 0, 2.384185791015625e-07 ;  /* 0x00000004ff217431 */ /* 0x000fe400000001ff */
[----:B------:R-:W-:-:S05]  /*1db0*/  FADD.FTZ R42, R34, R35 ;  /* 0x00000023222a7221 */ /* 0x000fca0000010000 */
[----:B------:R-:W-:-:S07]  /*1dc0*/  MOV R34, R42 ;  /* 0x0000002a00227202 */ /* 0x000fce0000000f00 */
[----:B------:R-:W-:Y:S05]  /*1dd0*/  WARPSYNC.COLLECTIVE R3, `(.L_x_3450) ;  /* 0x0000000003087348 */ /* 0x000fea0003c00000 */
[----:B------:R0:W1:Y:S02]  /*1de0*/  SHFL.BFLY P0, R35, R34, R33, R32 ;  /* 0x0c00002122237389 */ /* 0x0000640000000020 */
[----:B01----:R-:W-:Y:S05]  /*1df0*/  ENDCOLLECTIVE ;  /* 0x000000000000791b */ /* 0x003fea0003800000 */
.L_x_3450:
[----:B------:R-:W-:Y:S02]  /*1e00*/  HFMA2 R33, -RZ, RZ, 0, 4.76837158203125e-07 ;  /* 0x00000008ff217431 */ /* 0x000fe400000001ff */
[----:B------:R-:W-:-:S05]  /*1e10*/  FADD.FTZ R43, R42, R35 ;  /* 0x000000232a2b7221 */ /* 0x000fca0000010000 */
[----:B------:R-:W-:-:S07]  /*1e20*/  MOV R34, R43 ;  /* 0x0000002b00227202 */ /* 0x000fce0000000f00 */
[----:B------:R-:W-:Y:S05]  /*1e30*/  WARPSYNC.COLLECTIVE R3, `(.L_x_3451) ;  /* 0x0000000003087348 */ /* 0x000fea0003c00000 */
[----:B------:R0:W1:Y:S02]  /*1e40*/  SHFL.BFLY P0, R35, R34, R33, R32 ;  /* 0x0c00002122237389 */ /* 0x0000640000000020 */
[----:B01----:R-:W-:Y:S05]  /*1e50*/  ENDCOLLECTIVE ;  /* 0x000000000000791b */ /* 0x003fea0003800000 */
.L_x_3451:
[----:B------:R-:W-:Y:S02]  /*1e60*/  HFMA2 R33, -RZ, RZ, 0, 9.5367431640625e-07 ;  /* 0x00000010ff217431 */ /* 0x000fe400000001ff */
[----:B------:R-:W-:-:S05]  /*1e70*/  FADD.FTZ R44, R43, R35 ;  /* 0x000000232b2c7221 */ /* 0x000fca0000010000 */
[----:B------:R-:W-:-:S07]  /*1e80*/  MOV R34, R44 ;  /* 0x0000002c00227202 */ /* 0x000fce0000000f00 */
[----:B------:R-:W-:Y:S05]  /*1e90*/  WARPSYNC.COLLECTIVE R3, `(.L_x_3452) ;  /* 0x0000000003087348 */ /* 0x000fea0003c00000 */
[----:B------:R0:W1:Y:S02]  /*1ea0*/  SHFL.BFLY P0, R35, R34, R33, R32 ;  /* 0x0c00002122237389 */ /* 0x0000640000000020 */
[----:B01----:R-:W-:Y:S05]  /*1eb0*/  ENDCOLLECTIVE ;  /* 0x000000000000791b */ /* 0x003fea0003800000 */
.L_x_3452:
        /* <DEDUP_REMOVED lines=23> */
.L_x_3453:
[----:B------:R-:W-:Y:S02]  /*2030*/  HFMA2 R33, -RZ, RZ, 0, 1.1920928955078125e-07 ;  /* 0x00000002ff217431 */ /* 0x000fe400000001ff */
[----:B------:R-:W-:-:S05]  /*2040*/  FADD.FTZ R42, R34, R35 ;  /* 0x00000023222a7221 */ /* 0x000fca0000010000 */
[----:B------:R-:W-:-:S07]  /*2050*/  MOV R34, R42 ;  /* 0x0000002a00227202 */ /* 0x000fce0000000f00 */
[----:B------:R-:W-:Y:S05]  /*2060*/  WARPSYNC.COLLECTIVE R3, `(.L_x_3454) ;  /* 0x0000000003087348 */ /* 0x000fea0003c00000 */
[----:B------:R0:W1:Y:S02]  /*2070*/  SHFL.BFLY P0, R35, R34, R33, R32 ;  /* 0x0c00002122237389 */ /* 0x0000640000000020 */
[----:B01----:R-:W-:Y:S05]  /*2080*/  ENDCOLLECTIVE ;  /* 0x000000000000791b */ /* 0x003fea0003800000 */
.L_x_3454:
[----:B------:R-:W-:Y:S02]  /*2090*/  HFMA2 R33, -RZ, RZ, 0, 2.384185791015625e-07 ;  /* 0x00000004ff217431 */ /* 0x000fe400000001ff */
[----:B------:R-:W-:-:S05]  /*20a0*/  FADD.FTZ R43, R42, R35 ;  /* 0x000000232a2b7221 */ /* 0x000fca0000010000 */
[----:B------:R-:W-:-:S07]  /*20b0*/  MOV R34, R43 ;  /* 0x0000002b00227202 */ /* 0x000fce0000000f00 */
[----:B------:R-:W-:Y:S05]  /*20c0*/  WARPSYNC.COLLECTIVE R3, `(.L_x_3455) ;  /* 0x0000000003087348 */ /* 0x000fea0003c00000 */
[----:B------:R0:W1:Y:S02]  /*20d0*/  SHFL.BFLY P0, R35, R34, R33, R32 ;  /* 0x0c00002122237389 */ /* 0x0000640000000020 */
[----:B01----:R-:W-:Y:S05]  /*20e0*/  ENDCOLLECTIVE ;  /* 0x000000000000791b */ /* 0x003fea0003800000 */
.L_x_3455:
[----:B------:R-:W-:Y:S02]  /*20f0*/  HFMA2 R33, -RZ, RZ, 0, 4.76837158203125e-07 ;  /* 0x00000008ff217431 */ /* 0x000fe400000001ff */
[----:B------:R-:W-:-:S05]  /*2100*/  FADD.FTZ R44, R43, R35 ;  /* 0x000000232b2c7221 */ /* 0x000fca0000010000 */
[----:B------:R-:W-:-:S07]  /*2110*/  MOV R34, R44 ;  /* 0x0000002c00227202 */ /* 0x000fce0000000f00 */
[----:B------:R-:W-:Y:S05]  /*2120*/  WARPSYNC.COLLECTIVE R3, `(.L_x_3456) ;  /* 0x0000000003087348 */ /* 0x000fea0003c00000 */
[----:B------:R0:W1:Y:S02]  /*2130*/  SHFL.BFLY P0, R35, R34, R33, R32 ;  /* 0x0c00002122237389 */ /* 0x0000640000000020 */
[----:B01----:R-:W-:Y:S05]  /*2140*/  ENDCOLLECTIVE ;  /* 0x000000000000791b */ /* 0x003fea0003800000 */
.L_x_3456:
[----:B------:R-:W-:Y:S02]  /*2150*/  HFMA2 R33, -RZ, RZ, 0, 9.5367431640625e-07 ;  /* 0x00000010ff217431 */ /* 0x000fe400000001ff */
[----:B------:R-:W-:-:S05]  /*2160*/  FADD.FTZ R45, R44, R35 ;  /* 0x000000232c2d7221 */ /* 0x000fca0000010000 */
[----:B------:R-:W-:-:S07]  /*2170*/  MOV R34, R45 ;  /* 0x0000002d00227202 */ /* 0x000fce0000000f00 */
[----:B------:R-:W-:Y:S05]  /*2180*/  WARPSYNC.COLLECTIVE R3, `(.L_x_3457) ;  /* 0x0000000003087348 */ /* 0x000fea0003c00000 */
[----:B------:R0:W1:Y:S02]  /*2190*/  SHFL.BFLY P0, R35, R34, R33, R32 ;  /* 0x0c00002122237389 */ /* 0x0000640000000020 */
[----:B01----:R-:W-:Y:S05]  /*21a0*/  ENDCOLLECTIVE ;  /* 0x000000000000791b */ /* 0x003fea0003800000 */
.L_x_3457:
[----:B------:R-:W-:Y:S05]  /*21b0*/  BRA `(.L_x_3458) ;  /* 0xfffffff000807947 */ /* 0x000fea000383ffff */
.L_x_3459:
        /* <DEDUP_REMOVED lines=12> */
.L_x_9102:


//--------------------- .text._ZN10layer_norm13ln_fwd_kernelINS_13Kernel_traitsIf13__nv_bfloat16fS2_fjLj256ELj1ELj4ELj1ELj16ENS_18Kernel_traits_baseILj256EfS2_fS2_fjLj128EEEEELb0ELb1ELb0ELb0EEEvNS_9FwdParamsE --------------------------
	.section	.text._ZN10layer_norm13ln_fwd_kernelINS_13Kernel_traitsIf13__nv_bfloat16fS2_fjLj256ELj1ELj4ELj1ELj16ENS_18Kernel_traits_baseILj256EfS2_fS2_fjLj128EEEEELb0ELb1ELb0ELb0EEEvNS_9FwdParamsE,"ax",@progbits
	.align	128
        .global         _ZN10layer_norm13ln_fwd_kernelINS_13Kernel_traitsIf13__nv_bfloat16fS2_fjLj256ELj1ELj4ELj1ELj16ENS_18Kernel_traits_baseILj256EfS2_fS2_fjLj128EEEEELb0ELb1ELb0ELb0EEEvNS_9FwdParamsE
        .type           _ZN10layer_norm13ln_fwd_kernelINS_13Kernel_traitsIf13__nv_bfloat16fS2_fjLj256ELj1ELj4ELj1ELj16ENS_18Kernel_traits_baseILj256EfS2_fS2_fjLj128EEEEELb0ELb1ELb0ELb0EEEvNS_9FwdParamsE,@function
        .size           _ZN10layer_norm13ln_fwd_kernelINS_13Kernel_traitsIf13__nv_bfloat16fS2_fjLj256ELj1ELj4ELj1ELj16ENS_18Kernel_traits_baseILj256EfS2_fS2_fjLj128EEEEELb0ELb1ELb0ELb0EEEvNS_9FwdParamsE,(.L_x_9103 - _ZN10layer_norm13ln_fwd_kernelINS_13Kernel_traitsIf13__nv_bfloat16fS2_fjLj256ELj1ELj4ELj1ELj16ENS_18Kernel_traits_baseILj256EfS2_fS2_fjLj128EEEEELb0ELb1ELb0ELb0EEEvNS_9FwdParamsE)
        .other          _ZN10layer_norm13ln_fwd_kernelINS_13Kernel_traitsIf13__nv_bfloat16fS2_fjLj256ELj1ELj4ELj1ELj16ENS_18Kernel_traits_baseILj256EfS2_fS2_fjLj128EEEEELb0ELb1ELb0ELb0EEEvNS_9FwdParamsE,@"STO_CUDA_ENTRY STV_DEFAULT"
_ZN10layer_norm13ln_fwd_kernelINS_13Kernel_traitsIf13__nv_bfloat16fS2_fjLj256ELj1ELj4ELj1ELj16ENS_18Kernel_traits_baseILj256EfS2_fS2_fjLj128EEEEELb0ELb1ELb0ELb0EEEvNS_9FwdParamsE:
.text._ZN10layer_norm13ln_fwd_kernelINS_13Kernel_traitsIf13__nv_bfloat16fS2_fjLj256ELj1ELj4ELj1ELj16ENS_18Kernel_traits_baseILj256EfS2_fS2_fjLj128EEEEELb0ELb1ELb0ELb0EEEvNS_9FwdParamsE:
        /* <DEDUP_REMOVED lines=35> */
.L_x_3461:
[----:B------:R-:W-:Y:S05]  /*0230*/  BSYNC.RECONVERGENT B0 ;  /* 0x0000000000007941 */ /* 0x000fea0003800200 */
.L_x_3460:
        /* <DEDUP_REMOVED lines=11> */
.L_x_3469:
        /* <DEDUP_REMOVED lines=18> */
[----:B------:R-:W0:Y:S01]  /*0410*/  LDC.64 R32, c[0x0][0x3a0] ;  /* 0x0000e800ff207b82 */ /* 0x000e220000000a00 */
[C---:B-----5:R-:W-:Y:S02]  /*0420*/  PRMT R35, R29.reuse, 0x7632, R35 ;  /* 0x000076321d237816 */ /* 0x060fe40000000023 */
[----:B------:R-:W-:Y:S02]  /*0430*/  SHF.L.U32 R41, R29, 0x10, RZ ;  /* 0x000000101d297819 */ /* 0x000fe400000006ff */
[----:B------:R-:W-:Y:S02]  /*0440*/  PRMT R34, R28, 0x7632, R34 ;  /* 0x000076321c227816 */ /* 0x000fe40000000022 */
[----:B------:R-:W-:Y:S01]  /*0450*/  PRMT R29, R30, 0x7632, R29 ;  /* 0x000076321e1d7816 */ /* 0x000fe2000000001d */
[----:B------:R-:W-:Y:S01]  /*0460*/  FMUL.FTZ R41, R41, R36 ;  /* 0x0000002429297220 */ /* 0x000fe20000410000 */
[----:B------:R-:W-:Y:S02]  /*0470*/  SHF.L.U32 R43, R28, 0x10, RZ ;  /* 0x000000101c2b7819 */ /* 0x000fe400000006ff */
        /* <DEDUP_REMOVED lines=9> */
[----:B------:R-:W-:Y:S01]  /*0510*/  FMUL.FTZ R38, R29, R36 ;  /* 0x000000241d267220 */ /* 0x000fe20000410000 */
[----:B------:R-:W-:Y:S01]  /*0520*/  SHF.L.U32 R45, R28, 0x10, RZ ;  /* 0x000000101c2d7819 */ /* 0x000fe200000006ff */
[----:B0-----:R-:W-:-:S04]  /*0530*/  IMAD.WIDE.U32 R32, R2, 0x20, R32 ;  /* 0x0000002002207825 */ /* 0x001fc800078e0020 */
[-C--:B------:R-:W-:Y:S01]  /*0540*/  FMUL.FTZ R42, R35, R36.reuse ;  /* 0x00000024232a7220 */ /* 0x080fe20000410000 */
[-C--:B------:R-:W-:Y:S01]  /*0550*/  FMUL.FTZ R39, R39, R36.reuse ;  /* 0x0000002427277220 */ /* 0x080fe20000410000 */
[----:B------:R-:W-:Y:S01]  /*0560*/  FMUL.FTZ R36, R45, R36 ;  /* 0x000000242d247220 */ /* 0x000fe20000410000 */
[----:B------:R-:W2:Y:S04]  /*0570*/  LDG.E.128 R28, desc[UR6][R32.64] ;  /* 0x00000006201c7981 */ /* 0x000ea8000c1e1d00 */
[----:B------:R-:W3:Y:S01]  /*0580*/  LDG.E.128 R32, desc[UR6][R32.64+0x10] ;  /* 0x0000100620207981 */ /* 0x000ee2000c1e1d00 */
[----:B--2---:R-:W-:Y:S01]  /*0590*/  FFMA.FTZ R28, R8, R43, R28 ;  /* 0x0000002b081c7223 */ /* 0x004fe2000001001c */
[----:B------:R-:W-:Y:S01]  /*05a0*/  FFMA.FTZ R29, R9, R44, R29 ;  /* 0x0000002c091d7223 */ /* 0x000fe2000001001d */
[----:B------:R-:W-:Y:S01]  /*05b0*/  FFMA.FTZ R30, R10, R41, R30 ;  /* 0x000000290a1e7223 */ /* 0x000fe2000001001e */
[----:B------:R-:W-:Y:S01]  /*05c0*/  FFMA.FTZ R31, R11, R42, R31 ;  /* 0x0000002a0b1f7223 */ /* 0x000fe2000001001f */
[----:B---3--:R-:W-:Y:S01]  /*05d0*/  FFMA.FTZ R32, R4, R39, R32 ;  /* 0x0000002704207223 */ /* 0x008fe20000010020 */
[----:B------:R-:W-:Y:S01]  /*05e0*/  FFMA.FTZ R33, R5, R38, R33 ;  /* 0x0000002605217223 */ /* 0x000fe20000010021 */
[----:B------:R-:W-:Y:S01]  /*05f0*/  FFMA.FTZ R34, R6, R37, R34 ;  /* 0x0000002506227223 */ /* 0x000fe20000010022 */
[----:B------:R-:W-:Y:S01]  /*0600*/  FFMA.FTZ R35, R7, R36, R35 ;  /* 0x0000002407237223 */ /* 0x000fe20000010023 */
[----:B------:R-:W-:Y:S06]  /*0610*/  BRA `(.L_x_3465) ;  /* 0x0000000000707947 */ /* 0x000fec0003800000 */
.L_x_3464:
[----:B-----5:R-:W-:Y:S02]  /*0620*/  SHF.L.U32 R33, R28, 0x10, RZ ;  /* 0x000000101c217819 */ /* 0x020fe400000006ff */
[C---:B------:R-:W-:Y:S02]  /*0630*/  SHF.L.U32 R37, R29.reuse, 0x10, RZ ;  /* 0x000000101d257819 */ /* 0x040fe400000006ff */
[----:B------:R-:W-:Y:S02]  /*0640*/  SHF.L.U32 R39, R30, 0x10, RZ ;  /* 0x000000101e277819 */ /* 0x000fe400000006ff */
[----:B------:R-:W-:Y:S02]  /*0650*/  PRMT R32, R28, 0x7632, R32 ;  /* 0x000076321c207816 */ /* 0x000fe40000000020 */
[----:B------:R-:W-:Y:S01]  /*0660*/  PRMT R28, R29, 0x7632, R28 ;  /* 0x000076321d1c7816 */ /* 0x000fe2000000001c */
[-C--:B------:R-:W-:Y:S01]  /*0670*/  FMUL.FTZ R29, R33, R36.reuse ;  /* 0x00000024211d7220 */ /* 0x080fe20000410000 */
[----:B------:R-:W-:Y:S01]  /*0680*/  PRMT R34, R30, 0x7632, R34 ;  /* 0x000076321e227816 */ /* 0x000fe20000000022 */
[----:B------:R-:W-:Y:S01]  /*0690*/  FMUL.FTZ R33, R39, R36 ;  /* 0x0000002427217220 */ /* 0x000fe20000410000 */
[----:B------:R-:W-:-:S02]  /*06a0*/  PRMT R30, R31, 0x7632, R30 ;  /* 0x000076321f1e7816 */ /* 0x000fc4000000001e */
[----:B------:R-:W-:Y:S01]  /*06b0*/  SHF.L.U32 R41, R31, 0x10, RZ ;  /* 0x000000101f297819 */ /* 0x000fe200000006ff */
[-C--:B------:R-:W-:Y:S01]  /*06c0*/  FMUL.FTZ R31, R37, R36.reuse ;  /* 0x00000024251f7220 */ /* 0x080fe20000410000 */
        /* <DEDUP_REMOVED lines=16> */
[----:B------:R-:W-:-:S07]  /*07d0*/  FMUL.FTZ R35, R7, R36 ;  /* 0x0000002407237220 */ /* 0x000fce0000410000 */
.L_x_3465:
[----:B------:R-:W0:Y:S02]  /*07e0*/  LDC.64 R36, c[0x0][0x3a8] ;  /* 0x0000ea00ff247b82 */ /* 0x000e240000000a00 */
[----:B0-----:R-:W-:-:S05]  /*07f0*/  IMAD.WIDE.U32 R36, R2, 0x20, R36 ;  /* 0x0000002002247825 */ /* 0x001fca00078e0024 */
[----:B------:R0:W-:Y:S04]  /*0800*/  STG.E.128 desc[UR6][R36.64], R28 ;  /* 0x0000001c24007986 */ /* 0x0001e8000c101d06 */
[----:B------:R0:W-:Y:S02]  /*0810*/  STG.E.128 desc[UR6][R36.64+0x10], R32 ;  /* 0x0000102024007986 */ /* 0x0001e4000c101d06 */
.L_x_3463:
[----:B------:R-:W-:Y:S05]  /*0820*/  BSYNC.RECONVERGENT B0 ;  /* 0x0000000000007941 */ /* 0x000fea0003800200 */
.L_x_3462:
        /* <DEDUP_REMOVED lines=53> */
.L_x_3481:
        /* <DEDUP_REMOVED lines=46> */
.L_x_3468:
[----:B------:R-:W-:Y:S05]  /*0e60*/  BSYNC.RECONVERGENT B0 ;  /* 0x0000000000007941 */ /* 0x000fea0003800200 */
.L_x_3467:
[----:B01----:R-:W0:Y:S02]  /*0e70*/  LDC.64 R36, c[0x0][0x380] ;  /* 0x0000e000ff247b82 */ /* 0x003e240000000a00 */
[----:B0-----:R-:W-:-:S04]  /*0e80*/  LEA R0, R36, R0, 0x2 ;  /* 0x0000000024007211 */ /* 0x001fc800078e10ff */
[----:B------:R-:W-:-:S13]  /*0e90*/  ISETP.GE.AND P2, PT, R0, R37, PT ;  /* 0x000000250000720c */ /* 0x000fda0003f46270 */
[----:B------:R-:W-:Y:S05]  /*0ea0*/  @!P2 BRA `(.L_x_3469) ;  /* 0xfffffff40010a947 */ /* 0x000fea000383ffff */
[----:B------:R-:W-:Y:S05]  /*0eb0*/  EXIT ;  /* 0x000000000000794d */ /* 0x000fea0003800000 */
.L_x_3466:
        /* <DEDUP_REMOVED lines=8> */
.L_x_3471:
[----:B------:R-:W-:Y:S05]  /*0f40*/  BSYNC B0 ;  /* 0x0000000000007941 */ /* 0x000fea0003800000 */
.L_x_3470:
        /* <DEDUP_REMOVED lines=9> */
.L_x_3472:
[----:B------:R-:W-:Y:S02]  /*0fe0*/  HFMA2 R39, -RZ, RZ, 0, 2.384185791015625e-07 ;  /* 0x00000004ff277431 */ /* 0x000fe400000001ff */
[----:B------:R-:W-:-:S07]  /*0ff0*/  FADD.FTZ R44, R43, R36 ;  /* 0x000000242b2c7221 */ /* 0x000fce0000010000 */
[----:B------:R-:W-:Y:S05]  /*1000*/  WARPSYNC.COLLECTIVE R37, `(.L_x_3473) ;  /* 0x0000000025087348 */ /* 0x000fea0003c00000 */
[----:B------:R0:W1:Y:S02]  /*1010*/  SHFL.BFLY P5, R36, R44, R39, R38 ;  /* 0x0c0000272c247389 */ /* 0x00006400000a0026 */
[----:B01----:R-:W-:Y:S05]  /*1020*/  ENDCOLLECTIVE ;  /* 0x000000000000791b */ /* 0x003fea0003800000 */
.L_x_3473:
[----:B------:R-:W-:Y:S02]  /*1030*/  HFMA2 R39, -RZ, RZ, 0, 4.76837158203125e-07 ;  /* 0x00000008ff277431 */ /* 0x000fe400000001ff */
[----:B------:R-:W-:-:S05]  /*1040*/  FADD.FTZ R45, R44, R36 ;  /* 0x000000242c2d7221 */ /* 0x000fca0000010000 */
[----:B------:R-:W-:-:S07]  /*1050*/  MOV R44, R45 ;  /* 0x0000002d002c7202 */ /* 0x000fce0000000f00 */
[----:B------:R-:W-:Y:S05]  /*1060*/  WARPSYNC.COLLECTIVE R37, `(.L_x_3474) ;  /* 0x0000000025087348 */ /* 0x000fea0003c00000 */
[----:B------:R0:W1:Y:S02]  /*1070*/  SHFL.BFLY P5, R36, R44, R39, R38 ;  /* 0x0c0000272c247389 */ /* 0x00006400000a0026 */
[----:B01----:R-:W-:Y:S05]  /*1080*/  ENDCOLLECTIVE ;  /* 0x000000000000791b */ /* 0x003fea0003800000 */
.L_x_3474:
[----:B------:R-:W-:Y:S02]  /*1090*/  HFMA2 R39, -RZ, RZ, 0, 9.5367431640625e-07 ;  /* 0x00000010ff277431 */ /* 0x000fe400000001ff */
[----:B------:R-:W-:-:S05]  /*10a0*/  FADD.FTZ R45, R45, R36 ;  /* 0x000000242d2d7221 */ /* 0x000fca0000010000 */
[----:B------:R-:W-:-:S07]  /*10b0*/  MOV R44, R45 ;  /* 0x0000002d002c7202 */ /* 0x000fce0000000f00 */
[----:B------:R-:W-:Y:S05]  /*10c0*/  WARPSYNC.COLLECTIVE R37, `(.L_x_3475) ;  /* 0x0000000025087348 */ /* 0x000fea0003c00000 */
[----:B------:R0:W1:Y:S02]  /*10d0*/  SHFL.BFLY P5, R36, R44, R39, R38 ;  /* 0x0c0000272c247389 */ /* 0x00006400000a0026 */
[----:B01----:R-:W-:Y:S05]  /*10e0*/  ENDCOLLECTIVE ;  /* 0x000000000000791b */ /* 0x003fea0003800000 */
.L_x_3475:
        /* <DEDUP_REMOVED lines=26> */
.L_x_3476:
[----:B------:R-:W-:Y:S02]  /*1290*/  HFMA2 R39, -RZ, RZ, 0, 1.1920928955078125e-07 ;  /* 0x00000002ff277431 */ /* 0x000fe400000001ff */
[----:B------:R-:W-:-:S07]  /*12a0*/  FADD.FTZ R44, R43, R36 ;  /* 0x000000242b2c7221 */ /* 0x000fce0000010000 */
[----:B------:R-:W-:Y:S05]  /*12b0*/  WARPSYNC.COLLECTIVE R37, `(.L_x_3477) ;  /* 0x0000000025087348 */ /* 0x000fea0003c00000 */
[----:B------:R0:W1:Y:S02]  /*12c0*/  SHFL.BFLY P5, R36, R44, R39, R38 ;  /* 0x0c0000272c247389 */ /* 0x00006400000a0026 */
[----:B01----:R-:W-:Y:S05]  /*12d0*/  ENDCOLLECTIVE ;  /* 0x000000000000791b */ /* 0x003fea0003800000 */
.L_x_3477:
[----:B------:R-:W-:Y:S02]  /*12e0*/  HFMA2 R39, -RZ, RZ, 0, 2.384185791015625e-07 ;  /* 0x00000004ff277431 */ /* 0x000fe400000001ff */
[----:B------:R-:W-:-:S05]  /*12f0*/  FADD.FTZ R45, R44, R36 ;  /* 0x000000242c2d7221 */ /* 0x000fca0000010000 */
[----:B------:R-:W-:-:S07]  /*1300*/  MOV R44, R45 ;  /* 0x0000002d002c7202 */ /* 0x000fce0000000f00 */
[----:B------:R-:W-:Y:S05]  /*1310*/  WARPSYNC.COLLECTIVE R37, `(.L_x_3478) ;  /* 0x0000000025087348 */ /* 0x000fea0003c00000 */
[----:B------:R0:W1:Y:S02]  /*1320*/  SHFL.BFLY P5, R36, R44, R39, R38 ;  /* 0x0c0000272c247389 */ /* 0x00006400000a0026 */
[----:B01----:R-:W-:Y:S05]  /*1330*/  ENDCOLLECTIVE ;  /* 0x000000000000791b */ /* 0x003fea0003800000 */
.L_x_3478:
[----:B------:R-:W-:Y:S02]  /*1340*/  HFMA2 R39, -RZ, RZ, 0, 4.76837158203125e-07 ;  /* 0x00000008ff277431 */ /* 0x000fe400000001ff */
[----:B------:R-:W-:-:S05]  /*1350*/  FADD.FTZ R45, R45, R36 ;  /* 0x000000242d2d7221 */ /* 0x000fca0000010000 */
[----:B------:R-:W-:-:S07]  /*1360*/  MOV R44, R45 ;  /* 0x0000002d002c7202 */ /* 0x000fce0000000f00 */
[----:B------:R-:W-:Y:S05]  /*1370*/  WARPSYNC.COLLECTIVE R37, `(.L_x_3479) ;  /* 0x0000000025087348 */ /* 0x000fea0003c00000 */
[----:B------:R0:W1:Y:S02]  /*1380*/  SHFL.BFLY P5, R36, R44, R39, R38 ;  /* 0x0c0000272c247389 */ /* 0x00006400000a0026 */
[----:B01----:R-:W-:Y:S05]  /*1390*/  ENDCOLLECTIVE ;  /* 0x000000000000791b */ /* 0x003fea0003800000 */
.L_x_3479:
[----:B------:R-:W-:Y:S02]  /*13a0*/  HFMA2 R39, -RZ, RZ, 0, 9.5367431640625e-07 ;  /* 0x00000010ff277431 */ /* 0x000fe400000001ff */
[----:B------:R-:W-:-:S05]  /*13b0*/  FADD.FTZ R43, R45, R36 ;  /* 0x000000242d2b7221 */ /* 0x000fca0000010000 */
[----:B------:R-:W-:-:S07]  /*13c0*/  MOV R44, R43 ;  /* 0x0000002b002c7202 */ /* 0x000fce0000000f00 */
[----:B------:R-:W-:Y:S05]  /*13d0*/  WARPSYNC.COLLECTIVE R37, `(.L_x_3480) ;  /* 0x0000000025087348 */ /* 0x000fea0003c00000 */
[----:B------:R0:W1:Y:S02]  /*13e0*/  SHFL.BFLY P5, R36, R44, R39, R38 ;  /* 0x0c0000272c247389 */ /* 0x00006400000a0026 */
[----:B01----:R-:W-:Y:S05]  /*13f0*/  ENDCOLLECTIVE ;  /* 0x000000000000791b */ /* 0x003fea0003800000 */
.L_x_3480:
[----:B------:R-:W-:Y:S05]  /*1400*/  BRA `(.L_x_3481) ;  /* 0xfffffff400dc7947 */ /* 0x000fea000383ffff */
.L_x_3482:
        /* <DEDUP_REMOVED lines=15> */
.L_x_9103:


//--------------------- .text._ZN10layer_norm13ln_fwd_kernelINS_13Kernel_traitsIf13__nv_bfloat16fS2_fjLj256ELj1ELj4ELj1ELj16ENS_18Kernel_traits_baseILj256EfS2_fS2_fjLj128EEEEELb0ELb1ELb0ELb1EEEvNS_9FwdParamsE --------------------------
	.section	.text._ZN10layer_norm13ln_fwd_kernelINS_13Kernel_traitsIf13__nv_bfloat16fS2_fjLj256ELj1ELj4ELj1ELj16ENS_18Kernel_traits_baseILj256EfS2_fS2_fjLj128EEEEELb0ELb1ELb0ELb1EEEvNS_9FwdParamsE,"ax",@progbits
	.align	128
        .global         _ZN10layer_norm13ln_fwd_kernelINS_13Kernel_traitsIf13__nv_bfloat16fS2_fjLj256ELj1ELj4ELj1ELj16ENS_18Kernel_traits_baseILj256EfS2_fS2_fjLj128EEEEELb0ELb1ELb0ELb1EEEvNS_9FwdParamsE
        .type           _ZN10layer_norm13ln_fwd_kernelINS_13Kernel_traitsIf13__nv_bfloat16fS2_fjLj256ELj1ELj4ELj1ELj16ENS_18Kernel_traits_baseILj256EfS2_fS2_fjLj128EEEEELb0ELb1ELb0ELb1EEEvNS_9FwdParamsE,@function
        .size           _ZN10layer_norm13ln_fwd_kernelINS_13Kernel_traitsIf13__nv_bfloat16fS2_fjLj256ELj1ELj4ELj1ELj16ENS_18Kernel_traits_baseILj256EfS2_fS2_fjLj128EEEEELb0ELb1ELb0ELb1EEEvNS_9FwdParamsE,(.L_x_9104 - _ZN10layer_norm13ln_fwd_kernelINS_13Kernel_traitsIf13__nv_bfloat16fS2_fjLj256ELj1ELj4ELj1ELj16ENS_18Kernel_traits_baseILj256EfS2_fS2_fjLj128EEEEELb0ELb1ELb0ELb1EEEvNS_9FwdParamsE)
        .other          _ZN10layer_norm13ln_fwd_kernelINS_13Kernel_traitsIf13__nv_bfloat16fS2_fjLj256ELj1ELj4ELj1ELj16ENS_18Kernel_traits_baseILj256EfS2_fS2_fjLj128EEEEELb0ELb1ELb0ELb1EEEvNS_9FwdParamsE,@"STO_CUDA_ENTRY STV_DEFAULT"
_ZN10layer_norm13ln_fwd_kernelINS_13Kernel_traitsIf13__nv_bfloat16fS2_fjLj256ELj1ELj4ELj1ELj16ENS_18Kernel_traits_baseILj256EfS2_fS2_fjLj128EEEEELb0ELb1ELb0ELb1EEEvNS_9FwdParamsE:
.text._ZN10layer_norm13ln_fwd_kernelINS_13Kernel_traitsIf13__nv_bfloat16fS2_fjLj256ELj1ELj4ELj1ELj16ENS_18Kernel_traits_baseILj256EfS2_fS2_fjLj128EEEEELb0ELb1ELb0ELb1EEEvNS_9FwdParamsE:
        /* <DEDUP_REMOVED lines=43> */
.L_x_3485:
        /* <DEDUP_REMOVED lines=17> */
[----:B------:R-:W-:-:S02]  /*03c0*/  SHF.L.U32 R42, R29, 0x10, RZ ;  /* 0x000000101d2a7819 */ /* 0x000fc400000006ff */
[C---:B------:R-:W-:Y:S02]  /*03d0*/  SHF.L.U32 R44, R30.reuse, 0x10, RZ ;  /* 0x000000101e2c7819 */ /* 0x040fe400000006ff */
[----:B------:R-:W-:Y:S02]  /*03e0*/  PRMT R39, R29, 0x7632, R39 ;  /* 0x000076321d277816 */ /* 0x000fe40000000027 */
[----:B------:R-:W-:Y:S02]  /*03f0*/  PRMT R29, R30, 0x7632, R29 ;  /* 0x000076321e1d7816 */ /* 0x000fe4000000001d */
[C---:B------:R-:W-:Y:S01]  /*0400*/  PRMT R28, R31.reuse, 0x7632, R28 ;  /* 0x000076321f1c7816 */ /* 0x040fe2000000001c */
[-C--:B------:R-:W-:Y:S01]  /*0410*/  FMUL.FTZ R37, R40, R3.reuse ;  /* 0x0000000328257220 */ /* 0x080fe20000410000 */
[----:B------:R-:W-:Y:S01]  /*0420*/  SHF.L.U32 R38, R38, 0x10, RZ ;  /* 0x0000001026267819 */ /* 0x000fe200000006ff */
[-C--:B------:R-:W-:Y:S01]  /*0430*/  FMUL.FTZ R33, R42, R3.reuse ;  /* 0x000000032a217220 */ /* 0x080fe20000410000 */
[----:B------:R-:W-:Y:S01]  /*0440*/  SHF.L.U32 R30, R31, 0x10, RZ ;  /* 0x000000101f1e7819 */ /* 0x000fe200000006ff */
[----:B------:R-:W-:Y:S01]  /*0450*/  FMUL.FTZ R31, R44, R3 ;  /* 0x000000032c1f7220 */ /* 0x000fe20000410000 */
[----:B------:R-:W-:-:S02]  /*0460*/  SHF.L.U32 R42, R39, 0x10, RZ ;  /* 0x00000010272a7819 */ /* 0x000fc400000006ff */
[----:B------:R-:W-:Y:S02]  /*0470*/  SHF.L.U32 R40, R29, 0x10, RZ ;  /* 0x000000101d287819 */ /* 0x000fe400000006ff */
[----:B------:R-:W-:Y:S01]  /*0480*/  SHF.L.U32 R44, R28, 0x10, RZ ;  /* 0x000000101c2c7819 */ /* 0x000fe200000006ff */
[----:B------:R-:W-:Y:S01]  /*0490*/  FMUL.FTZ R28, R38, R3 ;  /* 0x00000003261c7220 */ /* 0x000fe20000410000 */
[----:B-----5:R-:W-:Y:S01]  /*04a0*/  FMUL.FTZ R32, R20, R37 ;  /* 0x0000002514207220 */ /* 0x020fe20000410000 */
[----:B------:R-:W-:Y:S01]  /*04b0*/  FMUL.FTZ R29, R30, R3 ;  /* 0x000000031e1d7220 */ /* 0x000fe20000410000 */
[----:B--2---:R-:W-:-:S04]  /*04c0*/  IMAD.WIDE.U32 R38, R36, 0x20, R34 ;  /* 0x0000002024267825 */ /* 0x004fc800078e0022 */
        /* <DEDUP_REMOVED lines=11> */
[----:B------:R-:W-:-:S02]  /*0580*/  FADD.FTZ R3, R33, R3 ;  /* 0x0000000321037221 */ /* 0x000fc40000010000 */
[----:B------:R0:W-:Y:S02]  /*0590*/  STG.E.128 desc[UR6][R38.64], R32 ;  /* 0x0000002026007986 */ /* 0x0001e4000c101d06 */
        /* <DEDUP_REMOVED lines=45> */
.L_x_3501:
        /* <DEDUP_REMOVED lines=50> */
.L_x_3483:
        /* <DEDUP_REMOVED lines=8> */
.L_x_3488:
[----:B0-----:R-:W0:Y:S01]  /*0c10*/  LDC.64 R32, c[0x0][0x390] ;  /* 0x0000e400ff207b82 */ /* 0x001e220000000a00 */
        /* <DEDUP_REMOVED lines=11> */
[----:B------:R-:W2:Y:S01]  /*0cd0*/  LDG.E.128 R28, desc[UR6][R38.64] ;  /* 0x00000006261c7981 */ /* 0x000ea2000c1e1d00 */
[C---:B---3--:R-:W-:Y:S02]  /*0ce0*/  PRMT R41, R32.reuse, 0x7632, R41 ;  /* 0x0000763220297816 */ /* 0x048fe40000000029 */
[----:B0-----:R-:W-:Y:S02]  /*0cf0*/  SHF.L.U32 R45, R32, 0x10, RZ ;  /* 0x00000010202d7819 */ /* 0x001fe400000006ff */
[----:B------:R-:W-:Y:S02]  /*0d00*/  PRMT R37, R33, 0x7632, R37 ;  /* 0x0000763221257816 */ /* 0x000fe40000000025 */
[C---:B------:R-:W-:Y:S02]  /*0d10*/  PRMT R3, R34.reuse, 0x7632, R3 ;  /* 0x0000763222037816 */ /* 0x040fe40000000003 */
[----:B------:R-:W-:Y:S02]  /*0d20*/  PRMT R32, R35, 0x7632, R32 ;  /* 0x0000763223207816 */ /* 0x000fe40000000020 */
[----:B------:R-:W-:-:S02]  /*0d30*/  SHF.L.U32 R42, R34, 0x10, RZ ;  /* 0x00000010222a7819 */ /* 0x000fc400000006ff */
[----:B----4-:R-:W-:Y:S02]  /*0d40*/  SHF.L.U32 R40, R40, 0x10, RZ ;  /* 0x0000001028287819 */ /* 0x010fe400000006ff */
[----:B------:R-:W-:Y:S02]  /*0d50*/  SHF.L.U32 R43, R33, 0x10, RZ ;  /* 0x00000010212b7819 */ /* 0x000fe400000006ff */
        /* <DEDUP_REMOVED lines=11> */
[C---:B------:R-:W-:Y:S01]  /*0e10*/  FMUL.FTZ R42, R40.reuse, R35 ;  /* 0x00000023282a7220 */ /* 0x040fe20000410000 */
[----:B------:R-:W-:Y:S02]  /*0e20*/  FMUL.FTZ R40, R40, R32 ;  /* 0x0000002028287220 */ /* 0x000fe40000410000 */
[----:B------:R0:W3:Y:S02]  /*0e30*/  LDG.E.128 R32, desc[UR6][R38.64+0x10] ;  /* 0x0000100626207981 */ /* 0x0000e4000c1e1d00 */
[----:B0-----:R-:W0:Y:S01]  /*0e40*/  LDC.64 R38, c[0x0][0x3a8] ;  /* 0x0000ea00ff267b82 */ /* 0x001e220000000a00 */
[----:B--2--5:R-:W-:Y:S01]  /*0e50*/  FFMA.FTZ R28, R20, R45, R28 ;  /* 0x0000002d141c7223 */ /* 0x024fe2000001001c */
[----:B------:R-:W-:Y:S01]  /*0e60*/  FFMA.FTZ R31, R23, R44, R31 ;  /* 0x0000002c171f7223 */ /* 0x000fe2000001001f */
[----:B------:R-:W-:-:S02]  /*0e70*/  FFMA.FTZ R29, R21, R41, R29 ;  /* 0x00000029151d7223 */ /* 0x000fc4000001001d */
[----:B------:R-:W-:Y:S01]  /*0e80*/  FADD.FTZ R44, RZ, R28 ;  /* 0x0000001cff2c7221 */ /* 0x000fe20000010000 */
[----:B------:R-:W-:Y:S01]  /*0e90*/  FFMA.FTZ R30, R22, R43, R30 ;  /* 0x0000002b161e7223 */ /* 0x000fe2000001001e */
[----:B0-----:R-:W-:-:S05]  /*0ea0*/  IMAD.WIDE.U32 R38, R36, 0x20, R38 ;  /* 0x0000002024267825 */ /* 0x001fca00078e0026 */
[----:B------:R0:W-:Y:S01]  /*0eb0*/  STG.E.128 desc[UR6][R38.64], R28 ;  /* 0x0000001c26007986 */ /* 0x0001e2000c101d06 */
[----:B------:R-:W-:Y:S01]  /*0ec0*/  UMOV UR4, 0xffffffff ;  /* 0xffffffff00047882 */ /* 0x000fe20000000000 */
[----:B------:R-:W-:Y:S01]  /*0ed0*/  ISETP.NE.AND P0, PT, R2, RZ, PT ;  /* 0x000000ff0200720c */ /* 0x000fe20003f05270 */
[----:B---3--:R-:W-:Y:S01]  /*0ee0*/  FFMA.FTZ R32, R24, R37, R32 ;  /* 0x0000002518207223 */ /* 0x008fe20000010020 */
        /* <DEDUP_REMOVED lines=49> */
.L_x_3513:
        /* <DEDUP_REMOVED lines=14> */
[C---:B-1----:R-:W-:Y:S01]  /*12e0*/  FMUL.FTZ R33, R3.reuse, R32 ;  /* 0x0000002003217220 */ /* 0x042fe20000410000 */
[C---:B------:R-:W-:Y:S01]  /*12f0*/  FMUL.FTZ R35, R3.reuse, R34 ;  /* 0x0000002203237220 */ /* 0x040fe20000410000 */
[C---:B------:R-:W-:Y:S01]  /*1300*/  FMUL.FTZ R42, R3.reuse, R42 ;  /* 0x0000002a032a7220 */ /* 0x040fe20000410000 */
[----:B------:R-:W-:Y:S01]  /*1310*/  FMUL.FTZ R40, R3, R40 ;  /* 0x0000002803287220 */ /* 0x000fe20000410000 */
[----:B------:R-:W-:Y:S01]  /*1320*/  FADD.FTZ R34, R31, -R39 ;  /* 0x800000271f227221 */ /* 0x000fe20000010000 */
[----:B------:R-:W-:Y:S01]  /*1330*/  FFMA.FTZ R33, R16, R33, R8 ;  /* 0x0000002110217223 */ /* 0x000fe20000010008 */
[----:B------:R-:W-:Y:S01]  /*1340*/  FFMA.FTZ R35, R18, R35, R10 ;  /* 0x0000002312237223 */ /* 0x000fe2000001000a */
[----:B------:R-:W-:Y:S01]  /*1350*/  FFMA.FTZ R42, R19, R42, R11 ;  /* 0x0000002a132a7223 */ /* 0x000fe2000001000b */
[----:B------:R-:W-:Y:S01]  /*1360*/  FFMA.FTZ R40, R17, R40, R9 ;  /* 0x0000002811287223 */ /* 0x000fe20000010009 */
[C---:B------:R-:W-:Y:S01]  /*1370*/  FMUL.FTZ R34, R3.reuse, R34 ;  /* 0x0000002203227220 */ /* 0x040fe20000410000 */
[----:B------:R-:W-:Y:S01]  /*1380*/  FADD.FTZ R32, R30, -R39 ;  /* 0x800000271e207221 */ /* 0x000fe20000010000 */
[----:B------:R-:W-:Y:S01]  /*1390*/  FMUL.FTZ R39, R3, R38 ;  /* 0x0000002603277220 */ /* 0x000fe20000410000 */
[----:B------:R-:W-:Y:S01]  /*13a0*/  F2FP.BF16.F32.PACK_AB R31, R42, R35 ;  /* 0x000000232a1f723e */ /* 0x000fe200000010ff */
[----:B------:R-:W-:Y:S01]  /*13b0*/  FFMA.FTZ R42, R15, R34, R7 ;  /* 0x000000220f2a7223 */ /* 0x000fe20000010007 */
[----:B------:R-:W-:Y:S01]  /*13c0*/  F2FP.BF16.F32.PACK_AB R30, R40, R33 ;  /* 0x00000021281e723e */ /* 0x000fe200000010ff */
[C---:B------:R-:W-:Y:S01]  /*13d0*/  FMUL.FTZ R29, R3.reuse, R32 ;  /* 0x00000020031d7220 */ /* 0x040fe20000410000 */
[----:B------:R-:W1:Y:S01]  /*13e0*/  @!P0 LDC.64 R40, c[0x0][0x3c0] ;  /* 0x0000f000ff288b82 */ /* 0x000e620000000a00 */
[----:B------:R-:W-:Y:S01]  /*13f0*/  FMUL.FTZ R38, R3, R28 ;  /* 0x0000001c03267220 */ /* 0x000fe20000410000 */
[----:B------:R-:W-:Y:S01]  /*1400*/  FFMA.FTZ R28, R12, R39, R4 ;  /* 0x000000270c1c7223 */ /* 0x000fe20000010004 */
[----:B------:R-:W-:-:S02]  /*1410*/  FFMA.FTZ R29, R14, R29, R6 ;  /* 0x0000001d0e1d7223 */ /* 0x000fc40000010006 */
[----:B------:R-:W-:-:S03]  /*1420*/  FFMA.FTZ R43, R13, R38, R5 ;  /* 0x000000260d2b7223 */ /* 0x000fc60000010005 */
[----:B------:R-:W2:Y:S01]  /*1430*/  @!P0 LDC.64 R34, c[0x0][0x3c8] ;  /* 0x0000f200ff228b82 */ /* 0x000ea20000000a00 */
[----:B------:R-:W-:Y:S02]  /*1440*/  F2FP.BF16.F32.PACK_AB R29, R42, R29 ;  /* 0x0000001d2a1d723e */ /* 0x000fe400000010ff */
[----:B------:R-:W-:-:S05]  /*1450*/  F2FP.BF16.F32.PACK_AB R28, R43, R28 ;  /* 0x0000001c2b1c723e */ /* 0x000fca00000010ff */
        /* <DEDUP_REMOVED lines=12> */
.L_x_3486:
        /* <DEDUP_REMOVED lines=17> */
[----:B---3-5:R-:W-:Y:S02]  /*1630*/  FFMA.FTZ R36, R20, R43, R36 ;  /* 0x0000002b14247223 */ /* 0x028fe40000010024 */
[----:B------:R-:W-:Y:S02]  /*1640*/  FFMA.FTZ R37, R21, R42, R37 ;  /* 0x0000002a15257223 */ /* 0x000fe40000010025 */
[----:B------:R-:W-:Y:S01]  /*1650*/  FFMA.FTZ R38, R22, R3, R38 ;  /* 0x0000000316267223 */ /* 0x000fe20000010026 */
[----:B------:R-:W-:Y:S02]  /*1660*/  PRMT R3, R29, 0x7632, R3 ;  /* 0x000076321d037816 */ /* 0x000fe40000000003 */
[----:B------:R-:W0:Y:S02]  /*1670*/  LDC.64 R28, c[0x0][0x3a8] ;  /* 0x0000ea00ff1c7b82 */ /* 0x000e240000000a00 */
[----:B------:R-:W-:-:S02]  /*1680*/  SHF.L.U32 R42, R3, 0x10, RZ ;  /* 0x00000010032a7819 */ /* 0x000fc400000006ff */
[C---:B------:R-:W-:Y:S02]  /*1690*/  SHF.L.U32 R3, R30.reuse, 0x10, RZ ;  /* 0x000000101e037819 */ /* 0x040fe400000006ff */
[----:B------:R-:W-:Y:S01]  /*16a0*/  PRMT R30, R30, 0x7632, R30 ;  /* 0x000076321e1e7816 */ /* 0x000fe2000000001e */
[----:B------:R-:W-:Y:S01]  /*16b0*/  FFMA.FTZ R39, R23, R42, R39 ;  /* 0x0000002a17277223 */ /* 0x000fe20000010027 */
[----:B------:R-:W-:Y:S01]  /*16c0*/  FADD.FTZ R42, RZ, R36 ;  /* 0x00000024ff2a7221 */ /* 0x000fe20000010000 */
[----:B----4-:R-:W-:Y:S01]  /*16d0*/  FFMA.FTZ R32, R24, R3, R32 ;  /* 0x0000000318207223 */ /* 0x010fe20000010020 */
[C---:B------:R-:W-:Y:S02]  /*16e0*/  SHF.L.U32 R3, R31.reuse, 0x10, RZ ;  /* 0x000000101f037819 */ /* 0x040fe400000006ff */
[----:B------:R-:W-:Y:S02]  /*16f0*/  PRMT R31, R31, 0x7632, R31 ;  /* 0x000076321f1f7816 */ /* 0x000fe4000000001f */
[----:B------:R-:W-:Y:S01]  /*1700*/  SHF.L.U32 R30, R30, 0x10, RZ ;  /* 0x000000101e1e7819 */ /* 0x000fe200000006ff */
[----:B------:R-:W-:Y:S01]  /*1710*/  FFMA.FTZ R34, R26, R3, R34 ;  /* 0x000000031a227223 */ /* 0x000fe20000010022 */
[----:B------:R-:W-:Y:S01]  /*1720*/  SHF.L.U32 R40, R31, 0x10, RZ ;  /* 0x000000101f287819 */ /* 0x000fe200000006ff */
[----:B------:R-:W-:-:S02]  /*1730*/  FADD.FTZ R3, R37, R42 ;  /* 0x0000002a25037221 */ /* 0x000fc40000010000 */
[----:B------:R-:W-:Y:S02]  /*1740*/  FFMA.FTZ R33, R25, R30, R33 ;  /* 0x0000001e19217223 */ /* 0x000fe40000010021 */
[----:B------:R-:W-:Y:S01]  /*1750*/  FFMA.FTZ R35, R27, R40, R35 ;  /* 0x000000281b237223 */ /* 0x000fe20000010023 */
        /* <DEDUP_REMOVED lines=47> */
.L_x_3525:
        /* <DEDUP_REMOVED lines=50> */
.L_x_3484:
[----:B------:R-:W-:Y:S01]  /*1d70*/  BSSY B0, `(.L_x_3490) ;  /* 0x0000007000007945 */ /* 0x000fe20003800000 */
[----:B------:R-:W-:Y:S02]  /*1d80*/  MOV R40, 0x1 ;  /* 0x0000000100287802 */ /* 0x000fe40000000f00 */
[----:B------:R-:W-:Y:S02]  /*1d90*/  MOV R3, 0x1f ;  /* 0x0000001f00037802 */ /* 0x000fe40000000f00 */
[----:B------:R-:W-:-:S07]  /*1da0*/  MOV R42, 0xffffffff ;  /* 0xffffffff002a7802 */ /* 0x000fce0000000f00 */
[----:B------:R-:W-:Y:S05]  /*1db0*/  WARPSYNC.COLLECTIVE R42, `(.L_x_3491) ;  /* 0x000000002a087348 */ /* 0x000fea0003c00000 */
[----:B------:R0:W1:Y:S02]  /*1dc0*/  SHFL.BFLY P2, R43, R41, R40, R3 ;  /* 0x0c000028292b7389 */ /* 0x0000640000040003 */
[----:B01----:R-:W-:Y:S05]  /*1dd0*/  ENDCOLLECTIVE ;  /* 0x000000000000791b */ /* 0x003fea0003800000 */
.L_x_3491:
[----:B------:R-:W-:Y:S05]  /*1de0*/  BSYNC B0 ;  /* 0x0000000000007941 */ /* 0x000fea0003800000 */
.L_x_3490:
        /* <DEDUP_REMOVED lines=8> */
.L_x_3492:
[----:B------:R-:W-:Y:S02]  /*1e70*/  HFMA2 R40, -RZ, RZ, 0, 2.384185791015625e-07 ;  /* 0x00000004ff287431 */ /* 0x000fe400000001ff */
[----:B------:R-:W-:-:S05]  /*1e80*/  FADD.FTZ R38, R41, R43 ;  /* 0x0000002b29267221 */ /* 0x000fca0000010000 */
[----:B------:R-:W-:-:S07]  /*1e90*/  MOV R41, R38 ;  /* 0x0000002600297202 */ /* 0x000fce0000000f00 */
[----:B------:R-:W-:Y:S05]  /*1ea0*/  WARPSYNC.COLLECTIVE R42, `(.L_x_3493) ;  /* 0x000000002a087348 */ /* 0x000fea0003c00000 */
[----:B------:R0:W1:Y:S02]  /*1eb0*/  SHFL.BFLY P2, R43, R41, R40, R3 ;  /* 0x0c000028292b7389 */ /* 0x0000640000040003 */
[----:B01----:R-:W-:Y:S05]  /*1ec0*/  ENDCOLLECTIVE ;  /* 0x000000000000791b */ /* 0x003fea0003800000 */
.L_x_3493:
[----:B------:R-:W-:Y:S02]  /*1ed0*/  HFMA2 R40, -RZ, RZ, 0, 4.76837158203125e-07 ;  /* 0x00000008ff287431 */ /* 0x000fe400000001ff */
[----:B------:R-:W-:-:S05]  /*1ee0*/  FADD.FTZ R44, R38, R43 ;  /* 0x0000002b262c7221 */ /* 0x000fca0000010000 */
[----:B------:R-:W-:-:S07]  /*1ef0*/  MOV R41, R44 ;  /* 0x0000002c00297202 */ /* 0x000fce0000000f00 */
[----:B------:R-:W-:Y:S05]  /*1f00*/  WARPSYNC.COLLECTIVE R42, `(.L_x_3494) ;  /* 0x000000002a087348 */ /* 0x000fea0003c00000 */
[----:B------:R0:W1:Y:S02]  /*1f10*/  SHFL.BFLY P2, R43, R41, R40, R3 ;  /* 0x0c000028292b7389 */ /* 0x0000640000040003 */
[----:B01----:R-:W-:Y:S05]  /*1f20*/  ENDCOLLECTIVE ;  /* 0x000000000000791b */ /* 0x003fea0003800000 */
.L_x_3494:
[----:B------:R-:W-:Y:S02]  /*1f30*/  HFMA2 R40, -RZ, RZ, 0, 9.5367431640625e-07 ;  /* 0x00000010ff287431 */ /* 0x000fe400000001ff */
[----:B------:R-:W-:-:S05]  /*1f40*/  FADD.FTZ R45, R44, R43 ;  /* 0x0000002b2c2d7221 */ /* 0x000fca0000010000 */
[----:B------:R-:W-:-:S07]  /*1f50*/  MOV R41, R45 ;  /* 0x0000002d00297202 */ /* 0x000fce0000000f00 */
[----:B------:R-:W-:Y:S05]  /*1f60*/  WARPSYNC.COLLECTIVE R42, `(.L_x_3495) ;  /* 0x000000002a087348 */ /* 0x000fea0003c00000 */
[----:B------:R0:W1:Y:S02]  /*1f70*/  SHFL.BFLY P2, R43, R41, R40, R3 ;  /* 0x0c000028292b7389 */ /* 0x0000640000040003 */
[----:B01----:R-:W-:Y:S05]  /*1f80*/  ENDCOLLECTIVE ;  /* 0x000000000000791b */ /* 0x003fea0003800000 */
.L_x_3495:
        /* <DEDUP_REMOVED lines=23> */
.L_x_3496:
[----:B------:R-:W-:Y:S02]  /*2100*/  HFMA2 R40, -RZ, RZ, 0, 1.1920928955078125e-07 ;  /* 0x00000002ff287431 */ /* 0x000fe400000001ff */
[----:B------:R-:W-:-:S05]  /*2110*/  FADD.FTZ R38, R41, R43 ;  /* 0x0000002b29267221 */ /* 0x000fca0000010000 */
[----:B------:R-:W-:-:S07]  /*2120*/  MOV R41, R38 ;  /* 0x0000002600297202 */ /* 0x000fce0000000f00 */
[----:B------:R-:W-:Y:S05]  /*2130*/  WARPSYNC.COLLECTIVE R42, `(.L_x_3497) ;  /* 0x000000002a087348 */ /* 0x000fea0003c00000 */
[----:B------:R0:W1:Y:S02]  /*2140*/  SHFL.BFLY P2, R43, R41, R40, R3 ;  /* 0x0c000028292b7389 */ /* 0x0000640000040003 */
[----:B01----:R-:W-:Y:S05]  /*2150*/  ENDCOLLECTIVE ;  /* 0x000000000000791b */ /* 0x003fea0003800000 */
.L_x_3497:
[----:B------:R-:W-:Y:S02]  /*2160*/  HFMA2 R40, -RZ, RZ, 0, 2.384185791015625e-07 ;  /* 0x00000004ff287431 */ /* 0x000fe400000001ff */
[----:B------:R-:W-:-:S05]  /*2170*/  FADD.FTZ R44, R38, R43 ;  /* 0x0000002b262c7221 */ /* 0x000fca0000010000 */
[----:B------:R-:W-:-:S07]  /*2180*/  MOV R41, R44 ;  /* 0x0000002c00297202 */ /* 0x000fce0000000f00 */
[----:B------:R-:W-:Y:S05]  /*2190*/  WARPSYNC.COLLECTIVE R42, `(.L_x_3498) ;  /* 0x000000002a087348 */ /* 0x000fea0003c00000 */
[----:B------:R0:W1:Y:S02]  /*21a0*/  SHFL.BFLY P2, R43, R41, R40, R3 ;  /* 0x0c000028292b7389 */ /* 0x0000640000040003 */
[----:B01----:R-:W-:Y:S05]  /*21b0*/  ENDCOLLECTIVE ;  /* 0x000000000000791b */ /* 0x003fea0003800000 */
.L_x_3498:
[----:B------:R-:W-:Y:S02]  /*21c0*/  HFMA2 R40, -RZ, RZ, 0, 4.76837158203125e-07 ;  /* 0x00000008ff287431 */ /* 0x000fe400000001ff */
[----:B------:R-:W-:-:S05]  /*21d0*/  FADD.FTZ R45, R44, R43 ;  /* 0x0000002b2c2d7221 */ /* 0x000fca0000010000 */
[----:B------:R-:W-:-:S07]  /*21e0*/  MOV R41, R45 ;  /* 0x0000002d00297202 */ /* 0x000fce0000000f00 */
[----:B------:R-:W-:Y:S05]  /*21f0*/  WARPSYNC.COLLECTIVE R42, `(.L_x_3499) ;  /* 0x000000002a087348 */ /* 0x000fea0003c00000 */
[----:B------:R0:W1:Y:S02]  /*2200*/  SHFL.BFLY P2, R43, R41, R40, R3 ;  /* 0x0c000028292b7389 */ /* 0x0000640000040003 */
[----:B01----:R-:W-:Y:S05]  /*2210*/  ENDCOLLECTIVE ;  /* 0x000000000000791b */ /* 0x003fea0003800000 */
.L_x_3499:
[----:B------:R-:W-:Y:S02]  /*2220*/  HFMA2 R40, -RZ, RZ, 0, 9.5367431640625e-07 ;  /* 0x00000010ff287431 */ /* 0x000fe400000001ff */
[----:B------:R-:W-:-:S05]  /*2230*/  FADD.FTZ R45, R45, R43 ;  /* 0x0000002b2d2d7221 */ /* 0x000fca0000010000 */
[----:B------:R-:W-:-:S07]  /*2240*/  MOV R41, R45 ;  /* 0x0000002d00297202 */ /* 0x000fce0000000f00 */
[----:B------:R-:W-:Y:S05]  /*2250*/  WARPSYNC.COLLECTIVE R42, `(.L_x_3500) ;  /* 0x000000002a087348 */ /* 0x000fea0003c00000 */
[----:B------:R0:W1:Y:S02]  /*2260*/  SHFL.BFLY P2, R43, R41, R40, R3 ;  /* 0x0c000028292b7389 */ /* 0x0000640000040003 */
[----:B01----:R-:W-:Y:S05]  /*2270*/  ENDCOLLECTIVE ;  /* 0x000000000000791b */ /* 0x003fea0003800000 */
.L_x_3500:
[----:B------:R-:W-:Y:S05]  /*2280*/  BRA `(.L_x_3501) ;  /* 0xffffffe400787947 */ /* 0x000fea000383ffff */
.L_x_3487:
[----:B------:R-:W-:Y:S01]  /*2290*/  HFMA2 R3, -RZ, RZ, 0, 1.847743988037109375e-06 ;  /* 0x0000001fff037431 */ /* 0x000fe200000001ff */
[----:B------:R-:W-:Y:S01]  /*22a0*/  BSSY B0, `(.L_x_3502) ;  /* 0x0000006000007945 */ /* 0x000fe20003800000 */
[----:B------:R-:W-:Y:S02]  /*22b0*/  MOV R40, 0x1 ;  /* 0x0000000100287802 */ /* 0x000fe40000000f00 */
[----:B------:R-:W-:-:S07]  /*22c0*/  MOV R42, 0xffffffff ;  /* 0xffffffff002a7802 */ /* 0x000fce0000000f00 */
[----:B------:R-:W-:Y:S05]  /*22d0*/  WARPSYNC.COLLECTIVE R42, `(.L_x_3503) ;  /* 0x000000002a087348 */ /* 0x000fea0003c00000 */
[----:B------:R0:W1:Y:S02]  /*22e0*/  SHFL.BFLY P2, R43, R41, R40, R3 ;  /* 0x0c000028292b7389 */ /* 0x0000640000040003 */
[----:B01----:R-:W-:Y:S05]  /*22f0*/  ENDCOLLECTIVE ;  /* 0x000000000000791b */ /* 0x003fea0003800000 */
.L_x_3503:
[----:B------:R-:W-:Y:S05]  /*2300*/  BSYNC B0 ;  /* 0x0000000000007941 */ /* 0x000fea0003800000 */
.L_x_3502:
        /* <DEDUP_REMOVED lines=8> */
.L_x_3504:
[----:B------:R-:W-:Y:S02]  /*2390*/  HFMA2 R40, -RZ, RZ, 0, 2.384185791015625e-07 ;  /* 0x00000004ff287431 */ /* 0x000fe400000001ff */
[----:B------:R-:W-:-:S05]  /*23a0*/  FADD.FTZ R38, R41, R43 ;  /* 0x0000002b29267221 */ /* 0x000fca0000010000 */
[----:B------:R-:W-:-:S07]  /*23b0*/  MOV R41, R38 ;  /* 0x0000002600297202 */ /* 0x000fce0000000f00 */
[----:B------:R-:W-:Y:S05]  /*23c0*/  WARPSYNC.COLLECTIVE R42, `(.L_x_3505) ;  /* 0x000000002a087348 */ /* 0x000fea0003c00000 */
[----:B------:R0:W1:Y:S02]  /*23d0*/  SHFL.BFLY P2, R43, R41, R40, R3 ;  /* 0x0c000028292b7389 */ /* 0x0000640000040003 */
[----:B01----:R-:W-:Y:S05]  /*23e0*/  ENDCOLLECTIVE ;  /* 0x000000000000791b */ /* 0x003fea0003800000 */
.L_x_3505:
[----:B------:R-:W-:Y:S02]  /*23f0*/  HFMA2 R40, -RZ, RZ, 0, 4.76837158203125e-07 ;  /* 0x00000008ff287431 */ /* 0x000fe400000001ff */
[----:B------:R-:W-:-:S05]  /*2400*/  FADD.FTZ R44, R38, R43 ;  /* 0x0000002b262c7221 */ /* 0x000fca0000010000 */
[----:B------:R-:W-:-:S07]  /*2410*/  MOV R41, R44 ;  /* 0x0000002c00297202 */ /* 0x000fce0000000f00 */
[----:B------:R-:W-:Y:S05]  /*2420*/  WARPSYNC.COLLECTIVE R42, `(.L_x_3506) ;  /* 0x000000002a087348 */ /* 0x000fea0003c00000 */
[----:B------:R0:W1:Y:S02]  /*2430*/  SHFL.BFLY P2, R43, R41, R40, R3 ;  /* 0x0c000028292b7389 */ /* 0x0000640000040003 */
[----:B01----:R-:W-:Y:S05]  /*2440*/  ENDCOLLECTIVE ;  /* 0x000000000000791b */ /* 0x003fea0003800000 */
.L_x_3506:
[----:B------:R-:W-:Y:S02]  /*2450*/  HFMA2 R40, -RZ, RZ, 0, 9.5367431640625e-07 ;  /* 0x00000010ff287431 */ /* 0x000fe400000001ff */
[----:B------:R-:W-:-:S05]  /*2460*/  FADD.FTZ R45, R44, R43 ;  /* 0x0000002b2c2d7221 */ /* 0x000fca0000010000 */
[----:B------:R-:W-:-:S07]  /*2470*/  MOV R41, R45 ;  /* 0x0000002d00297202 */ /* 0x000fce0000000f00 */
[----:B------:R-:W-:Y:S05]  /*2480*/  WARPSYNC.COLLECTIVE R42, `(.L_x_3507) ;  /* 0x000000002a087348 */ /* 0x000fea0003c00000 */
[----:B------:R0:W1:Y:S02]  /*2490*/  SHFL.BFLY P2, R43, R41, R40, R3 ;  /* 0x0c000028292b7389 */ /* 0x0000640000040003 */
[----:B01----:R-:W-:Y:S05]  /*24a0*/  ENDCOLLECTIVE ;  /* 0x000000000000791b */ /* 0x003fea0003800000 */
.L_x_3507:
        /* <DEDUP_REMOVED lines=23> */
.L_x_3508:
[----:B------:R-:W-:Y:S02]  /*2620*/  HFMA2 R40, -RZ, RZ, 0, 1.1920928955078125e-07 ;  /* 0x00000002ff287431 */ /* 0x000fe400000001ff */
[----:B------:R-:W-:-:S05]  /*2630*/  FADD.FTZ R38, R41, R43 ;  /* 0x0000002b29267221 */ /* 0x000fca0000010000 */
[----:B------:R-:W-:-:S07]  /*2640*/  MOV R41, R38 ;  /* 0x0000002600297202 */ /* 0x000fce0000000f00 */
[----:B------:R-:W-:Y:S05]  /*2650*/  WARPSYNC.COLLECTIVE R42, `(.L_x_3509) ;  /* 0x000000002a087348 */ /* 0x000fea0003c00000 */
[----:B------:R0:W1:Y:S02]  /*2660*/  SHFL.BFLY P2, R43, R41, R40, R3 ;  /* 0x0c000028292b7389 */ /* 0x0000640000040003 */
[----:B01----:R-:W-:Y:S05]  /*2670*/  ENDCOLLECTIVE ;  /* 0x000000000000791b */ /* 0x003fea0003800000 */
.L_x_3509:
[----:B------:R-:W-:Y:S02]  /*2680*/  HFMA2 R40, -RZ, RZ, 0, 2.384185791015625e-07 ;  /* 0x00000004ff287431 */ /* 0x000fe400000001ff */
[----:B------:R-:W-:-:S05]  /*2690*/  FADD.FTZ R44, R38, R43 ;  /* 0x0000002b262c7221 */ /* 0x000fca0000010000 */
[----:B------:R-:W-:-:S07]  /*26a0*/  MOV R41, R44 ;  /* 0x0000002c00297202 */ /* 0x000fce0000000f00 */
[----:B------:R-:W-:Y:S05]  /*26b0*/  WARPSYNC.COLLECTIVE R42, `(.L_x_3510) ;  /* 0x000000002a087348 */ /* 0x000fea0003c00000 */
[----:B------:R0:W1:Y:S02]  /*26c0*/  SHFL.BFLY P2, R43, R41, R40, R3 ;  /* 0x0c000028292b7389 */ /* 0x0000640000040003 */
[----:B01----:R-:W-:Y:S05]  /*26d0*/  ENDCOLLECTIVE ;  /* 0x000000000000791b */ /* 0x003fea0003800000 */
.L_x_3510:
[----:B------:R-:W-:Y:S02]  /*26e0*/  HFMA2 R40, -RZ, RZ, 0, 4.76837158203125e-07 ;  /* 0x00000008ff287431 */ /* 0x000fe400000001ff */
[----:B------:R-:W-:-:S05]  /*26f0*/  FADD.FTZ R45, R44, R43 ;  /* 0x0000002b2c2d7221 */ /* 0x000fca0000010000 */
[----:B------:R-:W-:-:S07]  /*2700*/  MOV R41, R45 ;  /* 0x0000002d00297202 */ /* 0x000fce0000000f00 */
[----:B------:R-:W-:Y:S05]  /*2710*/  WARPSYNC.COLLECTIVE R42, `(.L_x_3511) ;  /* 0x000000002a087348 */ /* 0x000fea0003c00000 */
[----:B------:R0:W1:Y:S02]  /*2720*/  SHFL.BFLY P2, R43, R41, R40, R3 ;  /* 0x0c000028292b7389 */ /* 0x0000640000040003 */
[----:B01----:R-:W-:Y:S05]  /*2730*/  ENDCOLLECTIVE ;  /* 0x000000000000791b */ /* 0x003fea0003800000 */
.L_x_3511:
[----:B------:R-:W-:Y:S02]  /*2740*/  HFMA2 R40, -RZ, RZ, 0, 9.5367431640625e-07 ;  /* 0x00000010ff287431 */ /* 0x000fe400000001ff */
[----:B------:R-:W-:-:S05]  /*2750*/  FADD.FTZ R45, R45, R43 ;  /* 0x0000002b2d2d7221 */ /* 0x000fca0000010000 */
[----:B------:R-:W-:-:S07]  /*2760*/  MOV R41, R45 ;  /* 0x0000002d00297202 */ /* 0x000fce0000000f00 */
[----:B------:R-:W-:Y:S05]  /*2770*/  WARPSYNC.COLLECTIVE R42, `(.L_x_3512) ;  /* 0x000000002a087348 */ /* 0x000fea0003c00000 */
[----:B------:R0:W1:Y:S02]  /*2780*/  SHFL.BFLY P2, R43, R41, R40, R3 ;  /* 0x0c000028292b7389 */ /* 0x0000640000040003 */
[----:B01----:R-:W-:Y:S05]  /*2790*/  ENDCOLLECTIVE ;  /* 0x000000000000791b */ /* 0x003fea0003800000 */
.L_x_3512:
[----:B------:R-:W-:Y:S05]  /*27a0*/  BRA `(.L_x_3513) ;  /* 0xffffffe800947947 */ /* 0x000fea000383ffff */
.L_x_3489:
[----:B------:R-:W-:Y:S01]  /*27b0*/  HFMA2 R3, -RZ, RZ, 0, 1.847743988037109375e-06 ;  /* 0x0000001fff037431 */ /* 0x000fe200000001ff */
[----:B------:R-:W-:Y:S01]  /*27c0*/  BSSY B0, `(.L_x_3514) ;  /* 0x0000006000007945 */ /* 0x000fe20003800000 */
[----:B------:R-:W-:Y:S02]  /*27d0*/  MOV R40, 0x1 ;  /* 0x0000000100287802 */ /* 0x000fe40000000f00 */
[----:B------:R-:W-:-:S07]  /*27e0*/  MOV R42, 0xffffffff ;  /* 0xffffffff002a7802 */ /* 0x000fce0000000f00 */
[----:B0-----:R-:W-:Y:S05]  /*27f0*/  WARPSYNC.COLLECTIVE R42, `(.L_x_3515) ;  /* 0x000000002a087348 */ /* 0x001fea0003c00000 */
[----:B------:R1:W2:Y:S02]  /*2800*/  SHFL.BFLY P2, R43, R41, R40, R3 ;  /* 0x0c000028292b7389 */ /* 0x0002a40000040003 */
[----:B012---:R-:W-:Y:S05]  /*2810*/  ENDCOLLECTIVE ;  /* 0x000000000000791b */ /* 0x007fea0003800000 */
.L_x_3515:
[----:B------:R-:W-:Y:S05]  /*2820*/  BSYNC B0 ;  /* 0x0000000000007941 */ /* 0x000fea0003800000 */
.L_x_3514:
        /* <DEDUP_REMOVED lines=8> */
.L_x_3516:
[----:B------:R-:W-:Y:S02]  /*28b0*/  HFMA2 R40, -RZ, RZ, 0, 2.384185791015625e-07 ;  /* 0x00000004ff287431 */ /* 0x000fe400000001ff */
[----:B------:R-:W-:-:S05]  /*28c0*/  FADD.FTZ R28, R41, R43 ;  /* 0x0000002b291c7221 */ /* 0x000fca0000010000 */
[----:B------:R-:W-:-:S07]  /*28d0*/  MOV R41, R28 ;  /* 0x0000001c00297202 */ /* 0x000fce0000000f00 */
[----:B------:R-:W-:Y:S05]  /*28e0*/  WARPSYNC.COLLECTIVE R42, `(.L_x_3517) ;  /* 0x000000002a087348 */ /* 0x000fea0003c00000 */
[----:B------:R0:W1:Y:S02]  /*28f0*/  SHFL.BFLY P2, R43, R41, R40, R3 ;  /* 0x0c000028292b7389 */ /* 0x0000640000040003 */
[----:B01----:R-:W-:Y:S05]  /*2900*/  ENDCOLLECTIVE ;  /* 0x000000000000791b */ /* 0x003fea0003800000 */
.L_x_3517:
[----:B------:R-:W-:Y:S02]  /*2910*/  HFMA2 R40, -RZ, RZ, 0, 4.76837158203125e-07 ;  /* 0x00000008ff287431 */ /* 0x000fe400000001ff */
[----:B------:R-:W-:-:S05]  /*2920*/  FADD.FTZ R30, R28, R43 ;  /* 0x0000002b1c1e7221 */ /* 0x000fca0000010000 */
[----:B------:R-:W-:-:S07]  /*2930*/  MOV R41, R30 ;  /* 0x0000001e00297202 */ /* 0x000fce0000000f00 */
[----:B------:R-:W-:Y:S05]  /*2940*/  WARPSYNC.COLLECTIVE R42, `(.L_x_3518) ;  /* 0x000000002a087348 */ /* 0x000fea0003c00000 */
[----:B------:R0:W1:Y:S02]  /*2950*/  SHFL.BFLY P2, R43, R41, R40, R3 ;  /* 0x0c000028292b7389 */ /* 0x0000640000040003 */
[----:B01----:R-:W-:Y:S05]  /*2960*/  ENDCOLLECTIVE ;  /* 0x000000000000791b */ /* 0x003fea0003800000 */
.L_x_3518:
[----:B------:R-:W-:Y:S02]  /*2970*/  HFMA2 R40, -RZ, RZ, 0, 9.5367431640625e-07 ;  /* 0x00000010ff287431 */ /* 0x000fe400000001ff */
[----:B------:R-:W-:-:S05]  /*2980*/  FADD.FTZ R31, R30, R43 ;  /* 0x0000002b1e1f7221 */ /* 0x000fca0000010000 */
[----:B------:R-:W-:-:S07]  /*2990*/  MOV R41, R31 ;  /* 0x0000001f00297202 */ /* 0x000fce0000000f00 */
[----:B------:R-:W-:Y:S05]  /*29a0*/  WARPSYNC.COLLECTIVE R42, `(.L_x_3519) ;  /* 0x000000002a087348 */ /* 0x000fea0003c00000 */
[----:B------:R0:W1:Y:S02]  /*29b0*/  SHFL.BFLY P2, R43, R41, R40, R3 ;  /* 0x0c000028292b7389 */ /* 0x0000640000040003 */
[----:B01----:R-:W-:Y:S05]  /*29c0*/  ENDCOLLECTIVE ;  /* 0x000000000000791b */ /* 0x003fea0003800000 */
.L_x_3519:
        /* <DEDUP_REMOVED lines=23> */
.L_x_3520:
[----:B------:R-:W-:Y:S02]  /*2b40*/  HFMA2 R40, -RZ, RZ, 0, 1.1920928955078125e-07 ;  /* 0x00000002ff287431 */ /* 0x000fe400000001ff */
[----:B------:R-:W-:-:S05]  /*2b50*/  FADD.FTZ R28, R41, R43 ;  /* 0x0000002b291c7221 */ /* 0x000fca0000010000 */
[----:B------:R-:W-:-:S07]  /*2b60*/  MOV R41, R28 ;  /* 0x0000001c00297202 */ /* 0x000fce0000000f00 */
[----:B------:R-:W-:Y:S05]  /*2b70*/  WARPSYNC.COLLECTIVE R42, `(.L_x_3521) ;  /* 0x000000002a087348 */ /* 0x000fea0003c00000 */
[----:B------:R0:W1:Y:S02]  /*2b80*/  SHFL.BFLY P2, R43, R41, R40, R3 ;  /* 0x0c000028292b7389 */ /* 0x0000640000040003 */
[----:B01----:R-:W-:Y:S05]  /*2b90*/  ENDCOLLECTIVE ;  /* 0x000000000000791b */ /* 0x003fea0003800000 */
.L_x_3521:
[----:B------:R-:W-:Y:S02]  /*2ba0*/  HFMA2 R40, -RZ, RZ, 0, 2.384185791015625e-07 ;  /* 0x00000004ff287431 */ /* 0x000fe400000001ff */
[----:B------:R-:W-:-:S05]  /*2bb0*/  FADD.FTZ R30, R28, R43 ;  /* 0x0000002b1c1e7221 */ /* 0x000fca0000010000 */
[----:B------:R-:W-:-:S07]  /*2bc0*/  MOV R41, R30 ;  /* 0x0000001e00297202 */ /* 0x000fce0000000f00 */
[----:B------:R-:W-:Y:S05]  /*2bd0*/  WARPSYNC.COLLECTIVE R42, `(.L_x_3522) ;  /* 0x000000002a087348 */ /* 0x000fea0003c00000 */
[----:B------:R0:W1:Y:S02]  /*2be0*/  SHFL.BFLY P2, R43, R41, R40, R3 ;  /* 0x0c000028292b7389 */ /* 0x0000640000040003 */
[----:B01----:R-:W-:Y:S05]  /*2bf0*/  ENDCOLLECTIVE ;  /* 0x000000000000791b */ /* 0x003fea0003800000 */
.L_x_3522:
[----:B------:R-:W-:Y:S02]  /*2c00*/  HFMA2 R40, -RZ, RZ, 0, 4.76837158203125e-07 ;  /* 0x00000008ff287431 */ /* 0x000fe400000001ff */
[----:B------:R-:W-:-:S05]  /*2c10*/  FADD.FTZ R31, R30, R43 ;  /* 0x0000002b1e1f7221 */ /* 0x000fca0000010000 */
[----:B------:R-:W-:-:S07]  /*2c20*/  MOV R41, R31 ;  /* 0x0000001f00297202 */ /* 0x000fce0000000f00 */
[----:B------:R-:W-:Y:S05]  /*2c30*/  WARPSYNC.COLLECTIVE R42, `(.L_x_3523) ;  /* 0x000000002a087348 */ /* 0x000fea0003c00000 */
[----:B------:R0:W1:Y:S02]  /*2c40*/  SHFL.BFLY P2, R43, R41, R40, R3 ;  /* 0x0c000028292b7389 */ /* 0x0000640000040003 */
[----:B01----:R-:W-:Y:S05]  /*2c50*/  ENDCOLLECTIVE ;  /* 0x000000000000791b */ /* 0x003fea0003800000 */
.L_x_3523:
[----:B------:R-:W-:Y:S02]  /*2c60*/  HFMA2 R40, -RZ, RZ, 0, 9.5367431640625e-07 ;  /* 0x00000010ff287431 */ /* 0x000fe400000001ff */
[----:B------:R-:W-:-:S05]  /*2c70*/  FADD.FTZ R31, R31, R43 ;  /* 0x0000002b1f1f7221 */ /* 0x000fca0000010000 */
[----:B------:R-:W-:-:S07]  /*2c80*/  MOV R41, R31 ;  /* 0x0000001f00297202 */ /* 0x000fce0000000f00 */
[----:B------:R-:W-:Y:S05]  /*2c90*/  WARPSYNC.COLLECTIVE R42, `(.L_x_3524) ;  /* 0x000000002a087348 */ /* 0x000fea0003c00000 */
[----:B------:R0:W1:Y:S02]  /*2ca0*/  SHFL.BFLY P2, R43, R41, R40, R3 ;  /* 0x0c000028292b7389 */ /* 0x0000640000040003 */
[----:B01----:R-:W-:Y:S05]  /*2cb0*/  ENDCOLLECTIVE ;  /* 0x000000000000791b */ /* 0x003fea0003800000 */
.L_x_3524:
[----:B------:R-:W-:Y:S05]  /*2cc0*/  BRA `(.L_x_3525) ;  /* 0xffffffec00607947 */ /* 0x000fea000383ffff */
.L_x_3526:
        /* <DEDUP_REMOVED lines=11> */
.L_x_9104:


//--------------------- .text._ZN10layer_norm13ln_fwd_kernelINS_13Kernel_traitsIf13__nv_bfloat16fS2_fjLj256ELj1ELj4ELj1ELj16ENS_18Kernel_traits_baseILj256EfS2_fS2_fjLj128EEEEELb0ELb1ELb1ELb0EEEvNS_9FwdParamsE --------------------------
	.section	.text._ZN10layer_norm13ln_fwd_kernelINS_13Kernel_traitsIf13__nv_bfloat16fS2_fjLj256ELj1ELj4ELj1ELj16ENS_18Kernel_traits_baseILj256EfS2_fS2_fjLj128EEEEELb0ELb1ELb1ELb0EEEvNS_9FwdParamsE,"ax",@progbits
	.align	128
        .global         _ZN10layer_norm13ln_fwd_kernelINS_13Kernel_traitsIf13__nv_bfloat16fS2_fjLj256ELj1ELj4ELj1ELj16ENS_18Kernel_traits_baseILj256EfS2_fS2_fjLj128EEEEELb0ELb1ELb1ELb0EEEvNS_9FwdParamsE
        .type           _ZN10layer_norm13ln_fwd_kernelINS_13Kernel_traitsIf13__nv_bfloat16fS2_fjLj256ELj1ELj4ELj1ELj16ENS_18Kernel_traits_baseILj256EfS2_fS2_fjLj128EEEEELb0ELb1ELb1ELb0EEEvNS_9FwdParamsE,@function
        .size           _ZN10layer_norm13ln_fwd_kernelINS_13Kernel_traitsIf13__nv_bfloat16fS2_fjLj256ELj1ELj4ELj1ELj16ENS_18Kernel_traits_baseILj256EfS2_fS2_fjLj128EEEEELb0ELb1ELb1ELb0EEEvNS_9FwdParamsE,(.L_x_9105 - _ZN10layer_norm13ln_fwd_kernelINS_13Kernel_traitsIf13__nv_bfloat16fS2_fjLj256ELj1ELj4ELj1ELj16ENS_18Kernel_traits_baseILj256EfS2_fS2_fjLj128EEEEELb0ELb1ELb1ELb0EEEvNS_9FwdParamsE)
        .other          _ZN10layer_norm13ln_fwd_kernelINS_13Kernel_traitsIf13__nv_bfloat16fS2_fjLj256ELj1ELj4ELj1ELj16ENS_18Kernel_traits_baseILj256EfS2_fS2_fjLj128EEEEELb0ELb1ELb1ELb0EEEvNS_9FwdParamsE,@"STO_CUDA_ENTRY STV_DEFAULT"
_ZN10layer_norm13ln_fwd_kernelINS_13Kernel_traitsIf13__nv_bfloat16fS2_fjLj256ELj1ELj4ELj1ELj16ENS_18Kernel_traits_baseILj256EfS2_fS2_fjLj128EEEEELb0ELb1ELb1ELb0EEEvNS_9FwdParamsE:
.text._ZN10layer_norm13ln_fwd_kernelINS_13Kernel_traitsIf13__nv_bfloat16fS2_fjLj256ELj1ELj4ELj1ELj16ENS_18Kernel_traits_baseILj256EfS2_fS2_fjLj128EEEEELb0ELb1ELb1ELb0EEEvNS_9FwdParamsE:
        /* <DEDUP_REMOVED lines=35> */
.L_x_3528:
[----:B------:R-:W-:Y:S05]  /*0230*/  BSYNC.RECONVERGENT B0 ;  /* 0x0000000000007941 */ /* 0x000fea0003800200 */
.L_x_3527:
        /* <DEDUP_REMOVED lines=13> */
.L_x_3535:
        /* <DEDUP_REMOVED lines=18> */
[-C--:B------:R-:W-:Y:S02]  /*0430*/  @P1 LEA.HI.SX32 R49, R49, R0.reuse, 0x1d ;  /* 0x0000000031311211 */ /* 0x080fe400078feaff */
[----:B--2---:R-:W-:Y:S02]  /*0440*/  LEA.HI R45, R48, R47, RZ, 0x3 ;  /* 0x0000002f302d7211 */ /* 0x004fe400078f18ff */
[----:B------:R-:W-:Y:S02]  /*0450*/  @P1 MOV R42, R49 ;  /* 0x00000031002a1202 */ /* 0x000fe40000000f00 */
[----:B------:R-:W-:Y:S01]  /*0460*/  LEA.HI.SX32 R45, R45, R0, 0x1d ;  /* 0x000000002d2d7211 */ /* 0x000fe200078feaff */
[----:B0-----:R-:W-:Y:S06]  /*0470*/  @P2 BRA `(.L_x_3531) ;  /* 0x0000000000c42947 */ /* 0x001fec0003800000 */
[----:B------:R-:W2:Y:S08]  /*0480*/  @P1 LDC.64 R50, c[0x0][0x390] ;  /* 0x0000e400ff321b82 */ /* 0x000eb00000000a00 */
[----:B------:R-:W3:Y:S01]  /*0490*/  LDC.64 R48, c[0x0][0x3a0] ;  /* 0x0000e800ff307b82 */ /* 0x000ee20000000a00 */
[----:B--2---:R-:W-:-:S04]  /*04a0*/  @P1 LEA R50, P0, R42, R50, 0x4 ;  /* 0x000000322a321211 */ /* 0x004fc800078020ff */
[----:B------:R-:W-:-:S05]  /*04b0*/  @P1 LEA.HI.X R51, R42, R51, R43, 0x4, P0 ;  /* 0x000000332a331211 */ /* 0x000fca00000f242b */
[----:B0-----:R-:W2:Y:S01]  /*04c0*/  @P1 LDG.E.128 R28, desc[UR6][R50.64] ;  /* 0x00000006321c1981 */ /* 0x001ea2000c1e1d00 */
[----:B---3--:R-:W-:-:S05]  /*04d0*/  IMAD.WIDE.U32 R48, R45, 0x20, R48 ;  /* 0x000000202d307825 */ /* 0x008fca00078e0030 */
[----:B------:R-:W3:Y:S04]  /*04e0*/  LDG.E.128 R32, desc[UR6][R48.64] ;  /* 0x0000000630207981 */ /* 0x000ee8000c1e1d00 */
[----:B------:R0:W4:Y:S01]  /*04f0*/  LDG.E.128 R36, desc[UR6][R48.64+0x10] ;  /* 0x0000100630247981 */ /* 0x000122000c1e1d00 */
[----:B------:R-:W-:Y:S01]  /*0500*/  ISETP.GT.AND P0, PT, R40, RZ, PT ;  /* 0x000000ff2800720c */ /* 0x000fe20003f04270 */
[----:B0-----:R-:W0:-:S12]  /*0510*/  @P1 LDC R48, c[0x0][0x40c] ;  /* 0x00010300ff301b82 */ /* 0x001e180000000800 */
[----:B------:R-:W1:Y:S08]  /*0520*/  @P0 LDC R47, c[0x0][0x40c] ;  /* 0x00010300ff2f0b82 */ /* 0x000e700000000800 */
[----:B------:R-:W0:Y:S08]  /*0530*/  @P0 LDC R53, c[0x0][0x40c] ;  /* 0x00010300ff350b82 */ /* 0x000e300000000800 */
[----:B------:R-:W3:Y:S08]  /*0540*/  @P0 LDC R43, c[0x0][0x40c] ;  /* 0x00010300ff2b0b82 */ /* 0x000ef00000000800 */
[----:B------:R-:W3:Y:S01]  /*0550*/  @P0 LDC R42, c[0x0][0x40c] ;  /* 0x00010300ff2a0b82 */ /* 0x000ee20000000800 */
[----:B--2---:R-:W-:-:S02]  /*0560*/  @P0 PRMT R40, R28, 0x7632, R40 ;  /* 0x000076321c280816 */ /* 0x004fc40000000028 */
[----:B------:R-:W-:Y:S02]  /*0570*/  @P0 PRMT R44, R29, 0x7632, R44 ;  /* 0x000076321d2c0816 */ /* 0x000fe4000000002c */
[----:B------:R-:W-:Y:S02]  /*0580*/  @P0 SHF.L.U32 R40, R40, 0x10, RZ ;  /* 0x0000001028280819 */ /* 0x000fe400000006ff */
[----:B------:R-:W-:Y:S02]  /*0590*/  @P0 SHF.L.U32 R44, R44, 0x10, RZ ;  /* 0x000000102c2c0819 */ /* 0x000fe400000006ff */
[----:B------:R-:W-:Y:S01]  /*05a0*/  @P0 SHF.L.U32 R49, R30, 0x10, RZ ;  /* 0x000000101e310819 */ /* 0x000fe200000006ff */
[----:B-1----:R-:W-:Y:S01]  /*05b0*/  @P0 FMUL.FTZ R40, R40, R47 ;  /* 0x0000002f28280220 */ /* 0x002fe20000410000 */
[----:B------:R-:W-:Y:S01]  /*05c0*/  @P0 PRMT R47, R30, 0x7632, R47 ;  /* 0x000076321e2f0816 */ /* 0x000fe2000000002f */
[----:B0-----:R-:W-:Y:S02]  /*05d0*/  @P0 FMUL.FTZ R44, R44, R53 ;  /* 0x000000352c2c0220 */ /* 0x001fe40000410000 */
[----:B---3--:R-:W-:Y:S01]  /*05e0*/  @P0 FFMA.FTZ R33, R21, R40, R33 ;  /* 0x0000002815210223 */ /* 0x008fe20000010021 */
[----:B------:R-:W-:Y:S01]  /*05f0*/  @P0 SHF.L.U32 R47, R47, 0x10, RZ ;  /* 0x000000102f2f0819 */ /* 0x000fe200000006ff */
[----:B------:R-:W0:Y:S01]  /*0600*/  @P0 LDC R40, c[0x0][0x40c] ;  /* 0x00010300ff280b82 */ /* 0x000e220000000800 */
[----:B------:R-:W-:Y:S01]  /*0610*/  @P0 FFMA.FTZ R35, R23, R44, R35 ;  /* 0x0000002c17230223 */ /* 0x000fe20000010023 */
[----:B------:R-:W-:-:S02]  /*0620*/  @P0 SHF.L.U32 R44, R29, 0x10, RZ ;  /* 0x000000101d2c0819 */ /* 0x000fc400000006ff */
[----:B------:R-:W-:-:S03]  /*0630*/  @P0 FMUL.FTZ R50, R47, R42 ;  /* 0x0000002a2f320220 */ /* 0x000fc60000410000 */
[----:B------:R-:W-:Y:S01]  /*0640*/  @P0 FMUL.FTZ R43, R44, R43 ;  /* 0x0000002b2c2b0220 */ /* 0x000fe20000410000 */
[----:B------:R-:W1:Y:S01]  /*0650*/  @P0 LDC R47, c[0x0][0x40c] ;  /* 0x00010300ff2f0b82 */ /* 0x000e620000000800 */
[----:B----4-:R-:W-:Y:S02]  /*0660*/  @P0 FFMA.FTZ R37, R25, R50, R37 ;  /* 0x0000003219250223 */ /* 0x010fe40000010025 */
[----:B------:R-:W-:-:S05]  /*0670*/  @P0 FFMA.FTZ R34, R22, R43, R34 ;  /* 0x0000002b16220223 */ /* 0x000fca0000010022 */
[----:B------:R-:W2:Y:S08]  /*0680*/  @P0 LDC R44, c[0x0][0x40c] ;  /* 0x00010300ff2c0b82 */ /* 0x000eb00000000800 */
[----:B------:R-:W3:Y:S01]  /*0690*/  LDC.64 R42, c[0x0][0x3a8] ;  /* 0x0000ea00ff2a7b82 */ /* 0x000ee20000000a00 */
[----:B0-----:R-:W-:Y:S01]  /*06a0*/  @P0 FMUL.FTZ R49, R49, R40 ;  /* 0x0000002831310220 */ /* 0x001fe20000410000 */
[----:B------:R-:W-:-:S03]  /*06b0*/  @P0 PRMT R40, R31, 0x7632, R40 ;  /* 0x000076321f280816 */ /* 0x000fc60000000028 */
[----:B------:R-:W-:Y:S01]  /*06c0*/  @P0 FFMA.FTZ R36, R24, R49, R36 ;  /* 0x0000003118240223 */ /* 0x000fe20000010024 */
[----:B------:R-:W-:Y:S02]  /*06d0*/  @P0 SHF.L.U32 R51, R40, 0x10, RZ ;  /* 0x0000001028330819 */ /* 0x000fe400000006ff */
[----:B------:R-:W-:Y:S02]  /*06e0*/  @P1 SHF.L.U32 R49, R28, 0x10, RZ ;  /* 0x000000101c311819 */ /* 0x000fe400000006ff */
[----:B------:R-:W-:-:S03]  /*06f0*/  @P0 SHF.L.U32 R40, R31, 0x10, RZ ;  /* 0x000000101f280819 */ /* 0x000fc600000006ff */
[----:B------:R-:W-:Y:S02]  /*0700*/  @P1 FMUL.FTZ R49, R49, R48 ;  /* 0x0000003031311220 */ /* 0x000fe40000410000 */
[----:B-1----:R-:W-:Y:S01]  /*0710*/  @P0 FMUL.FTZ R47, R40, R47 ;  /* 0x0000002f282f0220 */ /* 0x002fe20000410000 */
[----:B--2---:R-:W-:Y:S01]  /*0720*/  @P0 FMUL.FTZ R44, R51, R44 ;  /* 0x0000002c332c0220 */ /* 0x004fe20000410000 */
[----:B------:R-:W-:Y:S02]  /*0730*/  @P1 FFMA.FTZ R32, R20, R49, R32 ;  /* 0x0000003114201223 */ /* 0x000fe40000010020 */
[----:B------:R-:W-:Y:S01]  /*0740*/  @P0 FFMA.FTZ R38, R26, R47, R38 ;  /* 0x0000002f1a260223 */ /* 0x000fe20000010026 */
[----:B------:R-:W-:Y:S01]  /*0750*/  @P0 FFMA.FTZ R39, R27, R44, R39 ;  /* 0x0000002c1b270223 */ /* 0x000fe20000010027 */
[----:B---3--:R-:W-:-:S05]  /*0760*/  IMAD.WIDE.U32 R42, R45, 0x20, R42 ;  /* 0x000000202d2a7825 */ /* 0x008fca00078e002a */
[----:B------:R2:W-:Y:S04]  /*0770*/  STG.E.128 desc[UR6][R42.64], R32 ;  /* 0x000000202a007986 */ /* 0x0005e8000c101d06 */
[----:B------:R2:W-:Y:S02]  /*0780*/  STG.E.128 desc[UR6][R42.64+0x10], R36 ;  /* 0x000010242a007986 */ /* 0x0005e4000c101d06 */
.L_x_3531:
[----:B01----:R-:W-:Y:S05]  /*0790*/  BSYNC.RECONVERGENT B0 ;  /* 0x0000000000007941 */ /* 0x003fea0003800200 */
.L_x_3530:
        /* <DEDUP_REMOVED lines=54> */
.L_x_3554:
        /* <DEDUP_REMOVED lines=21> */
[--C-:B------:R-:W-:Y:S01]  /*0c50*/  FADD.FTZ R43, R34, -R47.reuse ;  /* 0x8000002f222b7221 */ /* 0x100fe20000010000 */
[--C-:B------:R-:W-:Y:S01]  /*0c60*/  FADD.FTZ R45, R35, -R47.reuse ;  /* 0x8000002f232d7221 */ /* 0x100fe20000010000 */
[----:B------:R-:W-:Y:S02]  /*0c70*/  IMAD R46, R41, R46, RZ ;  /* 0x0000002e292e7224 */ /* 0x000fe400078e02ff */
[--C-:B------:R-:W-:Y:S01]  /*0c80*/  FADD.FTZ R42, R36, -R47.reuse ;  /* 0x8000002f242a7221 */ /* 0x100fe20000010000 */
[--C-:B------:R-:W-:Y:S01]  /*0c90*/  FADD.FTZ R50, R38, -R47.reuse ;  /* 0x8000002f26327221 */ /* 0x100fe20000010000 */
[----:B------:R-:W-:Y:S01]  /*0ca0*/  FMUL.FTZ R41, R49, R40 ;  /* 0x0000002831297220 */ /* 0x000fe20000410000 */
        /* <DEDUP_REMOVED lines=8> */
[----:B------:R-:W-:Y:S01]  /*0d30*/  FMUL.FTZ R52, R49, R52 ;  /* 0x0000003431347220 */ /* 0x000fe20000410000 */
[----:B------:R-:W-:Y:S01]  /*0d40*/  FFMA.FTZ R49, R16, R43, R8 ;  /* 0x0000002b10317223 */ /* 0x000fe20000010008 */
[----:B------:R-:W-:Y:S01]  /*0d50*/  FFMA.FTZ R43, R18, R45, R10 ;  /* 0x0000002d122b7223 */ /* 0x000fe2000001000a */
[----:B------:R-:W-:Y:S01]  /*0d60*/  FFMA.FTZ R42, R17, R42, R9 ;  /* 0x0000002a112a7223 */ /* 0x000fe20000010009 */
[----:B------:R-:W0:Y:S01]  /*0d70*/  LDC.64 R44, c[0x0][0x428] ;  /* 0x00010a00ff2c7b82 */ /* 0x000e220000000a00 */
[----:B------:R-:W-:Y:S01]  /*0d80*/  FFMA.FTZ R52, R19, R52, R11 ;  /* 0x0000003413347223 */ /* 0x000fe2000001000b */
[----:B------:R-:W-:-:S02]  /*0d90*/  FFMA.FTZ R48, R15, R48, R7 ;  /* 0x000000300f307223 */ /* 0x000fc40000010007 */
[----:B------:R-:W-:Y:S02]  /*0da0*/  F2FP.BF16.F32.PACK_AB R42, R42, R49 ;  /* 0x000000312a2a723e */ /* 0x000fe400000010ff */
[----:B------:R-:W-:Y:S02]  /*0db0*/  SHF.R.S32.HI R49, RZ, 0x1f, R46 ;  /* 0x0000001fff317819 */ /* 0x000fe4000001142e */
[----:B------:R-:W-:Y:S02]  /*0dc0*/  F2FP.BF16.F32.PACK_AB R43, R52, R43 ;  /* 0x0000002b342b723e */ /* 0x000fe400000010ff */
[----:B------:R-:W-:Y:S01]  /*0dd0*/  LEA.HI R49, R49, R46, RZ, 0x3 ;  /* 0x0000002e31317211 */ /* 0x000fe200078f18ff */
[----:B------:R-:W-:Y:S01]  /*0de0*/  FFMA.FTZ R46, R12, R41, R4 ;  /* 0x000000290c2e7223 */ /* 0x000fe20000010004 */
[----:B------:R-:W-:Y:S01]  /*0df0*/  FFMA.FTZ R41, R14, R47, R6 ;  /* 0x0000002f0e297223 */ /* 0x000fe20000010006 */
[----:B------:R-:W-:Y:S01]  /*0e00*/  FFMA.FTZ R47, R13, R40, R5 ;  /* 0x000000280d2f7223 */ /* 0x000fe20000010005 */
[----:B------:R-:W-:-:S03]  /*0e10*/  LEA.HI.SX32 R49, R49, R0, 0x1d ;  /* 0x0000000031317211 */ /* 0x000fc600078feaff */
[----:B------:R-:W-:Y:S02]  /*0e20*/  F2FP.BF16.F32.PACK_AB R41, R48, R41 ;  /* 0x000000293029723e */ /* 0x000fe400000010ff */
[----:B------:R-:W-:Y:S01]  /*0e30*/  F2FP.BF16.F32.PACK_AB R40, R47, R46 ;  /* 0x0000002e2f28723e */ /* 0x000fe200000010ff */
[----:B0-----:R-:W-:-:S05]  /*0e40*/  IMAD.WIDE.U32 R44, R49, 0x10, R44 ;  /* 0x00000010312c7825 */ /* 0x001fca00078e002c */
[----:B------:R1:W-:Y:S02]  /*0e50*/  STG.E.128 desc[UR6][R44.64], R40 ;  /* 0x000000282c007986 */ /* 0x0003e4000c101d06 */
.L_x_3534:
[----:B------:R-:W-:Y:S05]  /*0e60*/  BSYNC.RECONVERGENT B0 ;  /* 0x0000000000007941 */ /* 0x000fea0003800200 */
.L_x_3533:
[----:B-1----:R-:W1:Y:S02]  /*0e70*/  LDC.64 R40, c[0x0][0x380] ;  /* 0x0000e000ff287b82 */ /* 0x002e640000000a00 */
[----:B-1----:R-:W-:-:S04]  /*0e80*/  LEA R3, R40, R3, 0x2 ;  /* 0x0000000328037211 */ /* 0x002fc800078e10ff */
[----:B------:R-:W-:-:S13]  /*0e90*/  ISETP.GE.AND P0, PT, R3, R41, PT ;  /* 0x000000290300720c */ /* 0x000fda0003f06270 */
[----:B------:R-:W-:Y:S05]  /*0ea0*/  @!P0 BRA `(.L_x_3535) ;  /* 0xfffffff400188947 */ /* 0x000fea000383ffff */
[----:B------:R-:W-:Y:S05]  /*0eb0*/  EXIT ;  /* 0x000000000000794d */ /* 0x000fea0003800000 */
.L_x_3529:
        /* <DEDUP_REMOVED lines=20> */
[----:B0-----:R-:W-:Y:S02]  /*1000*/  HFMA2 R28, -RZ, RZ, 0, 0 ;  /* 0x00000000ff1c7431 */ /* 0x001fe400000001ff */
[----:B------:R-:W-:-:S04]  /*1010*/  IMAD R42, R3, UR14, RZ ;  /* 0x0000000e032a7c24 */ /* 0x000fc8000f8e02ff */
[----:B------:R-:W0:Y:S08]  /*1020*/  @P1 LDC R31, c[0x0][0x40c] ;  /* 0x00010300ff1f1b82 */ /* 0x000e300000000800 */
[----:B------:R-:W3:Y:S08]  /*1030*/  @P1 LDC R30, c[0x0][0x40c] ;  /* 0x00010300ff1e1b82 */ /* 0x000ef00000000800 */
[----:B------:R-:W4:Y:S08]  /*1040*/  @P1 LDC R43, c[0x0][0x40c] ;  /* 0x00010300ff2b1b82 */ /* 0x000f300000000800 */
[----:B------:R-:W0:Y:S08]  /*1050*/  @P1 LDC R36, c[0x0][0x40c] ;  /* 0x00010300ff241b82 */ /* 0x000e300000000800 */
[----:B------:R-:W0:Y:S01]  /*1060*/  @P1 LDC R29, c[0x0][0x40c] ;  /* 0x00010300ff1d1b82 */ /* 0x000e220000000800 */
[----:B------:R-:W-:Y:S05]  /*1070*/  @!P1 BRA `(.L_x_3539) ;  /* 0x00000000001c9947 */ /* 0x000fea0003800000 */
[----:B------:R-:W-:-:S04]  /*1080*/  LEA R32, P0, R38, UR10, 0x4 ;  /* 0x0000000a26207c11 */ /* 0x000fc8000f8020ff */
[----:B------:R-:W-:-:S05]  /*1090*/  LEA.HI.X R33, R38, UR11, R39, 0x4, P0 ;  /* 0x0000000b26217c11 */ /* 0x000fca00080f2427 */
[----:B------:R-:W2:Y:S04]  /*10a0*/  LDG.E.64 R46, desc[UR6][R32.64] ;  /* 0x00000006202e7981 */ /* 0x000ea8000c1e1b00 */
[----:B------:R0:W5:Y:S01]  /*10b0*/  LDG.E.64 R40, desc[UR6][R32.64+0x8] ;  /* 0x0000080620287981 */ /* 0x000162000c1e1b00 */
[----:B--2---:R-:W-:-:S05]  /*10c0*/  SHF.L.U32 R28, R46, 0x10, RZ ;  /* 0x000000102e1c7819 */ /* 0x004fca00000006ff */
[----:B-1----:R-:W-:-:S04]  /*10d0*/  FMUL.FTZ R35, R28, UR12 ;  /* 0x0000000c1c237c20 */ /* 0x002fc80008410000 */
[----:B0-----:R-:W-:-:S07]  /*10e0*/  FMUL.FTZ R28, R20, R35 ;  /* 0x00000023141c7220 */ /* 0x001fce0000410000 */
.L_x_3539:
[----:B-1----:R-:W-:Y:S05]  /*10f0*/  BSYNC.RECONVERGENT B1 ;  /* 0x0000000000017941 */ /* 0x002fea0003800200 */
.L_x_3538:
[----:B------:R-:W-:Y:S01]  /*1100*/  @P1 PRMT R33, R46, 0x7632, R33 ;  /* 0x000076322e211816 */ /* 0x000fe20000000021 */
[----:B------:R-:W1:Y:S01]  /*1110*/  @P1 LDC R32, c[0x0][0x40c] ;  /* 0x00010300ff201b82 */ /* 0x000e620000000800 */
[--C-:B------:R-:W-:Y:S02]  /*1120*/  SHF.R.S32.HI R35, RZ, 0x1f, R42.reuse ;  /* 0x0000001fff237819 */ /* 0x100fe4000001142a */
[----:B------:R-:W-:Y:S02]  /*1130*/  @P1 SHF.L.U32 R34, R33, 0x10, RZ ;  /* 0x0000001021221819 */ /* 0x000fe400000006ff */
[----:B------:R-:W-:Y:S02]  /*1140*/  LEA.HI R33, R35, R42, RZ, 0x3 ;  /* 0x0000002a23217211 */ /* 0x000fe400078f18ff */
[C---:B------:R-:W-:Y:S01]  /*1150*/  PRMT R35, R47.reuse, 0x7632, R35 ;  /* 0x000076322f237816 */ /* 0x040fe20000000023 */
[----:B------:R-:W1:Y:S01]  /*1160*/  LDC.64 R38, c[0x0][0x3a8] ;  /* 0x0000ea00ff267b82 */ /* 0x000e620000000a00 */
[----:B------:R-:W-:Y:S01]  /*1170*/  @P1 SHF.L.U32 R44, R47, 0x10, RZ ;  /* 0x000000102f2c1819 */ /* 0x000fe200000006ff */
[----:B--2---:R-:W-:Y:S01]  /*1180*/  @P1 FMUL.FTZ R34, R34, R45 ;  /* 0x0000002d22221220 */ /* 0x004fe20000410000 */
[----:B-----5:R-:W-:-:S02]  /*1190*/  PRMT R42, R40, 0x7632, R42 ;  /* 0x00007632282a7816 */ /* 0x020fc4000000002a */
[----:B------:R-:W-:Y:S01]  /*11a0*/  @P1 SHF.L.U32 R45, R35, 0x10, RZ ;  /* 0x00000010232d1819 */ /* 0x000fe200000006ff */
[----:B0-----:R-:W-:Y:S01]  /*11b0*/  @P1 FMUL.FTZ R35, R44, R31 ;  /* 0x0000001f2c231220 */ /* 0x001fe20000410000 */
[----:B------:R-:W-:Y:S02]  /*11c0*/  @P1 SHF.L.U32 R31, R42, 0x10, RZ ;  /* 0x000000102a1f1819 */ /* 0x000fe400000006ff */
[----:B------:R-:W-:Y:S01]  /*11d0*/  @P1 SHF.L.U32 R44, R40, 0x10, RZ ;  /* 0x00000010282c1819 */ /* 0x000fe200000006ff */
[----:B---3--:R-:W-:Y:S01]  /*11e0*/  @P1 FMUL.FTZ R42, R45, R30 ;  /* 0x0000001e2d2a1220 */ /* 0x008fe20000410000 */
[----:B------:R-:W-:Y:S01]  /*11f0*/  PRMT R30, R41, 0x7632, R30 ;  /* 0x00007632291e7816 */ /* 0x000fe2000000001e */
[----:B------:R-:W-:Y:S01]  /*1200*/  @P1 FMUL.FTZ R36, R31, R36 ;  /* 0x000000241f241220 */ /* 0x000fe20000410000 */
[----:B------:R-:W-:Y:S01]  /*1210*/  @P1 SHF.L.U32 R48, R41, 0x10, RZ ;  /* 0x0000001029301819 */ /* 0x000fe200000006ff */
[----:B----4-:R-:W-:Y:S01]  /*1220*/  @P1 FMUL.FTZ R43, R44, R43 ;  /* 0x0000002b2c2b1220 */ /* 0x010fe20000410000 */
[----:B------:R-:W-:-:S02]  /*1230*/  @P1 SHF.L.U32 R49, R30, 0x10, RZ ;  /* 0x000000101e311819 */ /* 0x000fc400000006ff */
[----:B------:R-:W-:Y:S01]  /*1240*/  CS2R R30, SRZ ;  /* 0x00000000001e7805 */ /* 0x000fe2000001ff00 */
[----:B------:R-:W-:Y:S01]  /*1250*/  @P1 FMUL.FTZ R45, R48, R29 ;  /* 0x0000001d302d1220 */ /* 0x000fe20000410000 */
[----:B------:R-:W-:Y:S01]  /*1260*/  MOV R29, RZ ;  /* 0x000000ff001d7202 */ /* 0x000fe20000000f00 */
[----:B-1----:R-:W-:Y:S01]  /*1270*/  @P1 FMUL.FTZ R44, R49, R32 ;  /* 0x00000020312c1220 */ /* 0x002fe20000410000 */
[----:B------:R-:W-:Y:S01]  /*1280*/  LEA.HI.SX32 R49, R33, R0, 0x1d ;  /* 0x0000000021317211 */ /* 0x000fe200078feaff */
[----:B------:R-:W-:Y:S01]  /*1290*/  @P1 FMUL.FTZ R29, R21, R34 ;  /* 0x00000022151d1220 */ /* 0x000fe20000410000 */
[----:B------:R-:W-:Y:S01]  /*12a0*/  @P1 FMUL.FTZ R30, R22, R35 ;  /* 0x00000023161e1220 */ /* 0x000fe20000410000 */
[----:B------:R-:W-:Y:S02]  /*12b0*/  CS2R R32, SRZ ;  /* 0x0000000000207805 */ /* 0x000fe4000001ff00 */
[----:B------:R-:W-:Y:S01]  /*12c0*/  CS2R R34, SRZ ;  /* 0x0000000000227805 */ /* 0x000fe2000001ff00 */
[----:B------:R-:W-:Y:S01]  /*12d0*/  @P1 FMUL.FTZ R31, R23, R42 ;  /* 0x0000002a171f1220 */ /* 0x000fe20000410000 */
[----:B------:R-:W-:-:S04]  /*12e0*/  IMAD.WIDE.U32 R38, R49, 0x20, R38 ;  /* 0x0000002031267825 */ /* 0x000fc800078e0026 */
[----:B------:R-:W-:Y:S01]  /*12f0*/  @P1 FMUL.FTZ R32, R24, R43 ;  /* 0x0000002b18201220 */ /* 0x000fe20000410000 */
[----:B------:R-:W-:Y:S01]  /*1300*/  @P1 FMUL.FTZ R33, R25, R36 ;  /* 0x0000002419211220 */ /* 0x000fe20000410000 */
[----:B------:R-:W-:Y:S01]  /*1310*/  @P1 FMUL.FTZ R34, R26, R45 ;  /* 0x0000002d1a221220 */ /* 0x000fe20000410000 */
[----:B------:R-:W-:Y:S01]  /*1320*/  @P1 FMUL.FTZ R35, R27, R44 ;  /* 0x0000002c1b231220 */ /* 0x000fe20000410000 */
[----:B------:R2:W-:Y:S04]  /*1330*/  STG.E.128 desc[UR6][R38.64], R28 ;  /* 0x0000001c26007986 */ /* 0x0005e8000c101d06 */
[----:B------:R2:W-:Y:S02]  /*1340*/  STG.E.128 desc[UR6][R38.64+0x10], R32 ;  /* 0x0000102026007986 */ /* 0x0005e4000c101d06 */
.L_x_3537:
[----:B01----:R-:W-:Y:S05]  /*1350*/  BSYNC.RECONVERGENT B0 ;  /* 0x0000000000007941 */ /* 0x003fea0003800200 */
.L_x_3536:
        /* <DEDUP_REMOVED lines=54> */
.L_x_3566:
        /* <DEDUP_REMOVED lines=17> */
[----:B-1----:R-:W-:Y:S02]  /*17d0*/  FSEL R38, R38, RZ, !P2 ;  /* 0x000000ff26267208 */ /* 0x002fe40005000000 */
[----:B------:R-:W-:-:S03]  /*17e0*/  IADD3 R37, PT, PT, R37, -0x1, RZ ;  /* 0xffffffff25257810 */ /* 0x000fc60007ffe0ff */
        /* <DEDUP_REMOVED lines=18> */
[----:B------:R-:W0:Y:S01]  /*1910*/  LDC.64 R42, c[0x0][0x428] ;  /* 0x00010a00ff2a7b82 */ /* 0x000e220000000a00 */
[----:B------:R-:W-:-:S02]  /*1920*/  IMAD R37, R37, UR14, RZ ;  /* 0x0000000e25257c24 */ /* 0x000fc4000f8e02ff */
[----:B------:R-:W-:Y:S01]  /*1930*/  FFMA.FTZ R39, R18, R39, R10 ;  /* 0x0000002712277223 */ /* 0x000fe2000001000a */
[----:B------:R-:W-:Y:S01]  /*1940*/  FFMA.FTZ R50, R19, R50, R11 ;  /* 0x0000003213327223 */ /* 0x000fe2000001000b */
[----:B------:R-:W-:Y:S01]  /*1950*/  F2FP.BF16.F32.PACK_AB R38, R51, R36 ;  /* 0x000000243326723e */ /* 0x000fe200000010ff */
[----:B------:R-:W-:Y:S01]  /*1960*/  FFMA.FTZ R48, R15, R48, R7 ;  /* 0x000000300f307223 */ /* 0x000fe20000010007 */
        /* <DEDUP_REMOVED lines=11> */
.L_x_3542:
[----:B------:R-:W-:Y:S05]  /*1a20*/  BSYNC.RECONVERGENT B0 ;  /* 0x0000000000007941 */ /* 0x000fea0003800200 */
.L_x_3541:
[----:B-12---:R-:W1:Y:S02]  /*1a30*/  LDC.64 R36, c[0x0][0x380] ;  /* 0x0000e000ff247b82 */ /* 0x006e640000000a00 */
[----:B-1----:R-:W-:-:S04]  /*1a40*/  LEA R3, R36, R3, 0x2 ;  /* 0x0000000324037211 */ /* 0x002fc800078e10ff */
[----:B------:R-:W-:-:S13]  /*1a50*/  ISETP.GE.AND P0, PT, R3, R37, PT ;  /* 0x000000250300720c */ /* 0x000fda0003f06270 */
[----:B------:R-:W-:Y:S05]  /*1a60*/  @!P0 BRA `(.L_x_3529) ;  /* 0xfffffff400148947 */ /* 0x000fea000383ffff */
[----:B------:R-:W-:Y:S05]  /*1a70*/  EXIT ;  /* 0x000000000000794d */ /* 0x000fea0003800000 */
.L_x_3532:
[----:B------:R-:W-:Y:S01]  /*1a80*/  HFMA2 R43, -RZ, RZ, 0, 5.9604644775390625e-08 ;  /* 0x00000001ff2b7431 */ /* 0x000fe200000001ff */
[----:B------:R-:W-:Y:S01]  /*1a90*/  BSSY B0, `(.L_x_3543) ;  /* 0x0000006000007945 */ /* 0x000fe20003800000 */
[----:B------:R-:W-:Y:S02]  /*1aa0*/  MOV R42, 0x1f ;  /* 0x0000001f002a7802 */ /* 0x000fe40000000f00 */
[----:B------:R-:W-:-:S07]  /*1ab0*/  MOV R45, 0xffffffff ;  /* 0xffffffff002d7802 */ /* 0x000fce0000000f00 */
[----:B-----5:R-:W-:Y:S05]  /*1ac0*/  WARPSYNC.COLLECTIVE R45, `(.L_x_3544) ;  /* 0x000000002d087348 */ /* 0x020fea0003c00000 */
[----:B------:R0:W1:Y:S02]  /*1ad0*/  SHFL.BFLY P0, R48, R44, R43, R42 ;  /* 0x0c00002b2c307389 */ /* 0x000064000000002a */
[----:B01---5:R-:W-:Y:S05]  /*1ae0*/  ENDCOLLECTIVE ;  /* 0x000000000000791b */ /* 0x023fea0003800000 */
.L_x_3544:
[----:B------:R-:W-:Y:S05]  /*1af0*/  BSYNC B0 ;  /* 0x0000000000007941 */ /* 0x000fea0003800000 */
.L_x_3543:
        /* <DEDUP_REMOVED lines=8> */
.L_x_3545:
[----:B------:R-:W-:Y:S02]  /*1b80*/  HFMA2 R43, -RZ, RZ, 0, 2.384185791015625e-07 ;  /* 0x00000004ff2b7431 */ /* 0x000fe400000001ff */
[----:B------:R-:W-:-:S05]  /*1b90*/  FADD.FTZ R50, R44, R48 ;  /* 0x000000302c327221 */ /* 0x000fca0000010000 */
[----:B------:R-:W-:-:S07]  /*1ba0*/  MOV R44, R50 ;  /* 0x00000032002c7202 */ /* 0x000fce0000000f00 */
[----:B------:R-:W-:Y:S05]  /*1bb0*/  WARPSYNC.COLLECTIVE R45, `(.L_x_3546) ;  /* 0x000000002d087348 */ /* 0x000fea0003c00000 */
[----:B------:R0:W1:Y:S02]  /*1bc0*/  SHFL.BFLY P0, R48, R44, R43, R42 ;  /* 0x0c00002b2c307389 */ /* 0x000064000000002a */
[----:B01----:R-:W-:Y:S05]  /*1bd0*/  ENDCOLLECTIVE ;  /* 0x000000000000791b */ /* 0x003fea0003800000 */
.L_x_3546:
[----:B------:R-:W-:Y:S02]  /*1be0*/  HFMA2 R43, -RZ, RZ, 0, 4.76837158203125e-07 ;  /* 0x00000008ff2b7431 */ /* 0x000fe400000001ff */
[----:B------:R-:W-:-:S05]  /*1bf0*/  FADD.FTZ R51, R50, R48 ;  /* 0x0000003032337221 */ /* 0x000fca0000010000 */
[----:B------:R-:W-:-:S07]  /*1c00*/  MOV R44, R51 ;  /* 0x00000033002c7202 */ /* 0x000fce0000000f00 */
[----:B------:R-:W-:Y:S05]  /*1c10*/  WARPSYNC.COLLECTIVE R45, `(.L_x_3547) ;  /* 0x000000002d087348 */ /* 0x000fea0003c00000 */
[----:B------:R0:W1:Y:S02]  /*1c20*/  SHFL.BFLY P0, R48, R44, R43, R42 ;  /* 0x0c00002b2c307389 */ /* 0x000064000000002a */
[----:B01----:R-:W-:Y:S05]  /*1c30*/  ENDCOLLECTIVE ;  /* 0x000000000000791b */ /* 0x003fea0003800000 */
.L_x_3547:
[----:B------:R-:W-:Y:S02]  /*1c40*/  HFMA2 R43, -RZ, RZ, 0, 9.5367431640625e-07 ;  /* 0x00000010ff2b7431 */ /* 0x000fe400000001ff */
[----:B------:R-:W-:-:S05]  /*1c50*/  FADD.FTZ R52, R51, R48 ;  /* 0x0000003033347221 */ /* 0x000fca0000010000 */
[----:B------:R-:W-:-:S07]  /*1c60*/  MOV R44, R52 ;  /* 0x00000034002c7202 */ /* 0x000fce0000000f00 */
[----:B------:R-:W-:Y:S05]  /*1c70*/  WARPSYNC.COLLECTIVE R45, `(.L_x_3548) ;  /* 0x000000002d087348 */ /* 0x000fea0003c00000 */
[----:B------:R0:W1:Y:S02]  /*1c80*/  SHFL.BFLY P0, R48, R44, R43, R42 ;  /* 0x0c00002b2c307389 */ /* 0x000064000000002a */
[----:B01----:R-:W-:Y:S05]  /*1c90*/  ENDCOLLECTIVE ;  /* 0x000000000000791b */ /* 0x003fea0003800000 */
.L_x_3548:
        /* <DEDUP_REMOVED lines=23> */
.L_x_3549:
[----:B------:R-:W-:Y:S02]  /*1e10*/  HFMA2 R43, -RZ, RZ, 0, 1.1920928955078125e-07 ;  /* 0x00000002ff2b7431 */ /* 0x000fe400000001ff */
[----:B------:R-:W-:-:S05]  /*1e20*/  FADD.FTZ R40, R44, R48 ;  /* 0x000000302c287221 */ /* 0x000fca0000010000 */
[----:B------:R-:W-:-:S07]  /*1e30*/  MOV R44, R40 ;  /* 0x00000028002c7202 */ /* 0x000fce0000000f00 */
[----:B------:R-:W-:Y:S05]  /*1e40*/  WARPSYNC.COLLECTIVE R45, `(.L_x_3550) ;  /* 0x000000002d087348 */ /* 0x000fea0003c00000 */
[----:B------:R0:W1:Y:S02]  /*1e50*/  SHFL.BFLY P0, R48, R44, R43, R42 ;  /* 0x0c00002b2c307389 */ /* 0x000064000000002a */
[----:B01----:R-:W-:Y:S05]  /*1e60*/  ENDCOLLECTIVE ;  /* 0x000000000000791b */ /* 0x003fea0003800000 */
.L_x_3550:
[----:B------:R-:W-:Y:S02]  /*1e70*/  HFMA2 R43, -RZ, RZ, 0, 2.384185791015625e-07 ;  /* 0x00000004ff2b7431 */ /* 0x000fe400000001ff */
[----:B------:R-:W-:-:S05]  /*1e80*/  FADD.FTZ R50, R40, R48 ;  /* 0x0000003028327221 */ /* 0x000fca0000010000 */
[----:B------:R-:W-:-:S07]  /*1e90*/  MOV R44, R50 ;  /* 0x00000032002c7202 */ /* 0x000fce0000000f00 */
[----:B------:R-:W-:Y:S05]  /*1ea0*/  WARPSYNC.COLLECTIVE R45, `(.L_x_3551) ;  /* 0x000000002d087348 */ /* 0x000fea0003c00000 */
[----:B------:R0:W1:Y:S02]  /*1eb0*/  SHFL.BFLY P0, R48, R44, R43, R42 ;  /* 0x0c00002b2c307389 */ /* 0x000064000000002a */
[----:B01----:R-:W-:Y:S05]  /*1ec0*/  ENDCOLLECTIVE ;  /* 0x000000000000791b */ /* 0x003fea0003800000 */
.L_x_3551:
[----:B------:R-:W-:Y:S02]  /*1ed0*/  HFMA2 R43, -RZ, RZ, 0, 4.76837158203125e-07 ;  /* 0x00000008ff2b7431 */ /* 0x000fe400000001ff */
[----:B------:R-:W-:-:S05]  /*1ee0*/  FADD.FTZ R51, R50, R48 ;  /* 0x0000003032337221 */ /* 0x000fca0000010000 */
[----:B------:R-:W-:-:S07]  /*1ef0*/  MOV R44, R51 ;  /* 0x00000033002c7202 */ /* 0x000fce0000000f00 */
[----:B------:R-:W-:Y:S05]  /*1f00*/  WARPSYNC.COLLECTIVE R45, `(.L_x_3552) ;  /* 0x000000002d087348 */ /* 0x000fea0003c00000 */
[----:B------:R0:W1:Y:S02]  /*1f10*/  SHFL.BFLY P0, R48, R44, R43, R42 ;  /* 0x0c00002b2c307389 */ /* 0x000064000000002a */
[----:B01----:R-:W-:Y:S05]  /*1f20*/  ENDCOLLECTIVE ;  /* 0x000000000000791b */ /* 0x003fea0003800000 */
.L_x_3552:
[----:B------:R-:W-:Y:S02]  /*1f30*/  HFMA2 R43, -RZ, RZ, 0, 9.5367431640625e-07 ;  /* 0x00000010ff2b7431 */ /* 0x000fe400000001ff */
[----:B------:R-:W-:-:S05]  /*1f40*/  FADD.FTZ R52, R51, R48 ;  /* 0x0000003033347221 */ /* 0x000fca0000010000 */
[----:B------:R-:W-:-:S07]  /*1f50*/  MOV R44, R52 ;  /* 0x00000034002c7202 */ /* 0x000fce0000000f00 */
[----:B------:R-:W-:Y:S05]  /*1f60*/  WARPSYNC.COLLECTIVE R45, `(.L_x_3553) ;  /* 0x000000002d087348 */ /* 0x000fea0003c00000 */
[----:B------:R0:W1:Y:S02]  /*1f70*/  SHFL.BFLY P0, R48, R44, R43, R42 ;  /* 0x0c00002b2c307389 */ /* 0x000064000000002a */
[----:B01----:R-:W-:Y:S05]  /*1f80*/  ENDCOLLECTIVE ;  /* 0x000000000000791b */ /* 0x003fea0003800000 */
.L_x_3553:
[----:B------:R-:W-:Y:S05]  /*1f90*/  BRA `(.L_x_3554) ;  /* 0xffffffe800d87947 */ /* 0x000fea000383ffff */
.L_x_3540:
[----:B------:R-:W-:Y:S01]  /*1fa0*/  HFMA2 R42, -RZ, RZ, 0, 1.847743988037109375e-06 ;  /* 0x0000001fff2a7431 */ /* 0x000fe200000001ff */
[----:B------:R-:W-:Y:S01]  /*1fb0*/  BSSY B0, `(.L_x_3555) ;  /* 0x0000006000007945 */ /* 0x000fe20003800000 */
[----:B------:R-:W-:Y:S02]  /*1fc0*/  MOV R43, 0x1 ;  /* 0x00000001002b7802 */ /* 0x000fe40000000f00 */
[----:B------:R-:W-:-:S07]  /*1fd0*/  MOV R45, 0xffffffff ;  /* 0xffffffff002d7802 */ /* 0x000fce0000000f00 */
[----:B-----5:R-:W-:Y:S05]  /*1fe0*/  WARPSYNC.COLLECTIVE R45, `(.L_x_3556) ;  /* 0x000000002d087348 */ /* 0x020fea0003c00000 */
[----:B------:R0:W1:Y:S02]  /*1ff0*/  SHFL.BFLY P0, R48, R44, R43, R42 ;  /* 0x0c00002b2c307389 */ /* 0x000064000000002a */
[----:B01---5:R-:W-:Y:S05]  /*2000*/  ENDCOLLECTIVE ;  /* 0x000000000000791b */ /* 0x023fea0003800000 */
.L_x_3556:
[----:B------:R-:W-:Y:S05]  /*2010*/  BSYNC B0 ;  /* 0x0000000000007941 */ /* 0x000fea0003800000 */
.L_x_3555:
        /* <DEDUP_REMOVED lines=8> */
.L_x_3557:
[----:B------:R-:W-:Y:S02]  /*20a0*/  HFMA2 R43, -RZ, RZ, 0, 2.384185791015625e-07 ;  /* 0x00000004ff2b7431 */ /* 0x000fe400000001ff */
[----:B------:R-:W-:-:S05]  /*20b0*/  FADD.FTZ R49, R44, R48 ;  /* 0x000000302c317221 */ /* 0x000fca0000010000 */
[----:B------:R-:W-:-:S07]  /*20c0*/  MOV R44, R49 ;  /* 0x00000031002c7202 */ /* 0x000fce0000000f00 */
[----:B------:R-:W-:Y:S05]  /*20d0*/  WARPSYNC.COLLECTIVE R45, `(.L_x_3558) ;  /* 0x000000002d087348 */ /* 0x000fea0003c00000 */
[----:B------:R0:W1:Y:S02]  /*20e0*/  SHFL.BFLY P0, R48, R44, R43, R42 ;  /* 0x0c00002b2c307389 */ /* 0x000064000000002a */
[----:B01----:R-:W-:Y:S05]  /*20f0*/  ENDCOLLECTIVE ;  /* 0x000000000000791b */ /* 0x003fea0003800000 */
.L_x_3558:
[----:B------:R-:W-:Y:S02]  /*2100*/  HFMA2 R43, -RZ, RZ, 0, 4.76837158203125e-07 ;  /* 0x00000008ff2b7431 */ /* 0x000fe400000001ff */
[----:B------:R-:W-:-:S05]  /*2110*/  FADD.FTZ R50, R49, R48 ;  /* 0x0000003031327221 */ /* 0x000fca0000010000 */
[----:B------:R-:W-:-:S07]  /*2120*/  MOV R44, R50 ;  /* 0x00000032002c7202 */ /* 0x000fce0000000f00 */
[----:B------:R-:W-:Y:S05]  /*2130*/  WARPSYNC.COLLECTIVE R45, `(.L_x_3559) ;  /* 0x000000002d087348 */ /* 0x000fea0003c00000 */
[----:B------:R0:W1:Y:S02]  /*2140*/  SHFL.BFLY P0, R48, R44, R43, R42 ;  /* 0x0c00002b2c307389 */ /* 0x000064000000002a */
[----:B01----:R-:W-:Y:S05]  /*2150*/  ENDCOLLECTIVE ;  /* 0x000000000000791b */ /* 0x003fea0003800000 */
.L_x_3559:
[----:B------:R-:W-:Y:S02]  /*2160*/  HFMA2 R43, -RZ, RZ, 0, 9.5367431640625e-07 ;  /* 0x00000010ff2b7431 */ /* 0x000fe400000001ff */
[----:B------:R-:W-:-:S05]  /*2170*/  FADD.FTZ R51, R50, R48 ;  /* 0x0000003032337221 */ /* 0x000fca0000010000 */
[----:B------:R-:W-:-:S07]  /*2180*/  MOV R44, R51 ;  /* 0x00000033002c7202 */ /* 0x000fce0000000f00 */
[----:B------:R-:W-:Y:S05]  /*2190*/  WARPSYNC.COLLECTIVE R45, `(.L_x_3560) ;  /* 0x000000002d087348 */ /* 0x000fea0003c00000 */
[----:B------:R0:W1:Y:S02]  /*21a0*/  SHFL.BFLY P0, R48, R44, R43, R42 ;  /* 0x0c00002b2c307389 */ /* 0x000064000000002a */
[----:B01----:R-:W-:Y:S05]  /*21b0*/  ENDCOLLECTIVE ;  /* 0x000000000000791b */ /* 0x003fea0003800000 */
.L_x_3560:
        /* <DEDUP_REMOVED lines=23> */
.L_x_3561:
[----:B------:R-:W-:Y:S02]  /*2330*/  HFMA2 R43, -RZ, RZ, 0, 1.1920928955078125e-07 ;  /* 0x00000002ff2b7431 */ /* 0x000fe400000001ff */
[----:B------:R-:W-:-:S05]  /*2340*/  FADD.FTZ R36, R44, R48 ;  /* 0x000000302c247221 */ /* 0x000fca0000010000 */
[----:B------:R-:W-:-:S07]  /*2350*/  MOV R44, R36 ;  /* 0x00000024002c7202 */ /* 0x000fce0000000f00 */
[----:B------:R-:W-:Y:S05]  /*2360*/  WARPSYNC.COLLECTIVE R45, `(.L_x_3562) ;  /* 0x000000002d087348 */ /* 0x000fea0003c00000 */
[----:B------:R0:W1:Y:S02]  /*2370*/  SHFL.BFLY P0, R48, R44, R43, R42 ;  /* 0x0c00002b2c307389 */ /* 0x000064000000002a */
[----:B01----:R-:W-:Y:S05]  /*2380*/  ENDCOLLECTIVE ;  /* 0x000000000000791b */ /* 0x003fea0003800000 */
.L_x_3562:
[----:B------:R-:W-:Y:S02]  /*2390*/  HFMA2 R43, -RZ, RZ, 0, 2.384185791015625e-07 ;  /* 0x00000004ff2b7431 */ /* 0x000fe400000001ff */
[----:B------:R-:W-:-:S05]  /*23a0*/  FADD.FTZ R49, R36, R48 ;  /* 0x0000003024317221 */ /* 0x000fca0000010000 */
[----:B------:R-:W-:-:S07]  /*23b0*/  MOV R44, R49 ;  /* 0x00000031002c7202 */ /* 0x000fce0000000f00 */
[----:B------:R-:W-:Y:S05]  /*23c0*/  WARPSYNC.COLLECTIVE R45, `(.L_x_3563) ;  /* 0x000000002d087348 */ /* 0x000fea0003c00000 */
[----:B------:R0:W1:Y:S02]  /*23d0*/  SHFL.BFLY P0, R48, R44, R43, R42 ;  /* 0x0c00002b2c307389 */ /* 0x000064000000002a */
[----:B01----:R-:W-:Y:S05]  /*23e0*/  ENDCOLLECTIVE ;  /* 0x000000000000791b */ /* 0x003fea0003800000 */
.L_x_3563:
[----:B------:R-:W-:Y:S02]  /*23f0*/  HFMA2 R43, -RZ, RZ, 0, 4.76837158203125e-07 ;  /* 0x00000008ff2b7431 */ /* 0x000fe400000001ff */
[----:B------:R-:W-:-:S05]  /*2400*/  FADD.FTZ R50, R49, R48 ;  /* 0x0000003031327221 */ /* 0x000fca0000010000 */
[----:B------:R-:W-:-:S07]  /*2410*/  MOV R44, R50 ;  /* 0x00000032002c7202 */ /* 0x000fce0000000f00 */
[----:B------:R-:W-:Y:S05]  /*2420*/  WARPSYNC.COLLECTIVE R45, `(.L_x_3564) ;  /* 0x000000002d087348 */ /* 0x000fea0003c00000 */
[----:B------:R0:W1:Y:S02]  /*2430*/  SHFL.BFLY P0, R48, R44, R43, R42 ;  /* 0x0c00002b2c307389 */ /* 0x000064000000002a */
[----:B01----:R-:W-:Y:S05]  /*2440*/  ENDCOLLECTIVE ;  /* 0x000000000000791b */ /* 0x003fea0003800000 */
.L_x_3564:
[----:B------:R-:W-:Y:S02]  /*2450*/  HFMA2 R43, -RZ, RZ, 0, 9.5367431640625e-07 ;  /* 0x00000010ff2b7431 */ /* 0x000fe400000001ff */
[----:B------:R-:W-:-:S05]  /*2460*/  FADD.FTZ R51, R50, R48 ;  /* 0x0000003032337221 */ /* 0x000fca0000010000 */
[----:B------:R-:W-:-:S07]  /*2470*/  MOV R44, R51 ;  /* 0x00000033002c7202 */ /* 0x000fce0000000f00 */
[----:B------:R-:W-:Y:S05]  /*2480*/  WARPSYNC.COLLECTIVE R45, `(.L_x_3565) ;  /* 0x000000002d087348 */ /* 0x000fea0003c00000 */
[----:B------:R0:W1:Y:S02]  /*2490*/  SHFL.BFLY P0, R48, R44, R43, R42 ;  /* 0x0c00002b2c307389 */ /* 0x000064000000002a */
[----:B01----:R-:W-:Y:S05]  /*24a0*/  ENDCOLLECTIVE ;  /* 0x000000000000791b */ /* 0x003fea0003800000 */
.L_x_3565:
[----:B------:R-:W-:Y:S05]  /*24b0*/  BRA `(.L_x_3566) ;  /* 0xfffffff000807947 */ /* 0x000fea000383ffff */
.L_x_3567:
        /* <DEDUP_REMOVED lines=12> */
.L_x_9105:


//--------------------- .text._ZN10layer_norm13ln_fwd_kernelINS_13Kernel_traitsIf13__nv_bfloat16fS2_fjLj256ELj1ELj4ELj1ELj16ENS_18Kernel_traits_baseILj256EfS2_fS2_fjLj128EEEEELb0ELb1ELb1ELb1EEEvNS_9FwdParamsE --------------------------
	.section	.text._ZN10layer_norm13ln_fwd_kernelINS_13Kernel_traitsIf13__nv_bfloat16fS2_fjLj256ELj1ELj4ELj1ELj16ENS_18Kernel_traits_baseILj256EfS2_fS2_fjLj128EEEEELb0ELb1ELb1ELb1EEEvNS_9FwdParamsE,"ax",@progbits
	.align	128
        .global         _ZN10layer_norm13ln_fwd_kernelINS_13Kernel_traitsIf13__nv_bfloat16fS2_fjLj256ELj1ELj4ELj1ELj16ENS_18Kernel_traits_baseILj256EfS2_fS2_fjLj128EEEEELb0ELb1ELb1ELb1EEEvNS_9FwdParamsE
        .type           _ZN10layer_norm13ln_fwd_kernelINS_13Kernel_traitsIf13__nv_bfloat16fS2_fjLj256ELj1ELj4ELj1ELj16ENS_18Kernel_traits_baseILj256EfS2_fS2_fjLj128EEEEELb0ELb1ELb1ELb1EEEvNS_9FwdParamsE,@function
        .size           _ZN10layer_norm13ln_fwd_kernelINS_13Kernel_traitsIf13__nv_bfloat16fS2_fjLj256ELj1ELj4ELj1ELj16ENS_18Kernel_traits_baseILj256EfS2_fS2_fjLj128EEEEELb0ELb1ELb1ELb1EEEvNS_9FwdParamsE,(.L_x_9106 - _ZN10layer_norm13ln_fwd_kernelINS_13Kernel_traitsIf13__nv_bfloat16fS2_fjLj256ELj1ELj4ELj1ELj16ENS_18Kernel_traits_baseILj256EfS2_fS2_fjLj128EEEEELb0ELb1ELb1ELb1EEEvNS_9FwdParamsE)
        .other          _ZN10layer_norm13ln_fwd_kernelINS_13Kernel_traitsIf13__nv_bfloat16fS2_fjLj256ELj1ELj4ELj1ELj16ENS_18Kernel_traits_baseILj256EfS2_fS2_fjLj128EEEEELb0ELb1ELb1ELb1EEEvNS_9FwdParamsE,@"STO_CUDA_ENTRY STV_DEFAULT"
_ZN10layer_norm13ln_fwd_kernelINS_13Kernel_traitsIf13__nv_bfloat16fS2_fjLj256ELj1ELj4ELj1ELj16ENS_18Kernel_traits_baseILj256EfS2_fS2_fjLj128EEEEELb0ELb1ELb1ELb1EEEvNS_9FwdParamsE:
.text._ZN10layer_norm13ln_fwd_kernelINS_13Kernel_traitsIf13__nv_bfloat16fS2_fjLj256ELj1ELj4ELj1ELj16ENS_18Kernel_traits_baseILj256EfS2_fS2_fjLj128EEEEELb0ELb1ELb1ELb1EEEvNS_9FwdParamsE:
        /* <DEDUP_REMOVED lines=40> */
.L_x_3572:
[----:B0-----:R-:W0:Y:S08]  /*0280*/  LDC.64 R40, c[0x0][0x3f0] ;  /* 0x0000fc00ff287b82 */ /* 0x001e300000000a00 */
[----:B------:R-:W1:Y:S01]  /*0290*/  LDC R45, c[0x0][0x388] ;  /* 0x0000e200ff2d7b82 */ /* 0x000e620000000800 */
[----:B------:R-:W-:-:S07]  /*02a0*/  CS2R R8, SRZ ;  /* 0x0000000000087805 */ /* 0x000fce000001ff00 */
[----:B------:R-:W2:Y:S01]  /*02b0*/  LDC.64 R46, c[0x0][0x3f8] ;  /* 0x0000fe00ff2e7b82 */ /* 0x000ea20000000a00 */
[----:B0-----:R-:W-:-:S06]  /*02c0*/  IMAD.WIDE R40, R0, 0x4, R40 ;  /* 0x0000000400287825 */ /* 0x001fcc00078e0228 */
[----:B------:R-:W3:Y:S02]  /*02d0*/  LDG.E R40, desc[UR6][R40.64] ;  /* 0x0000000628287981 */ /* 0x000ee4000c1e1900 */
[----:B---3--:R-:W-:-:S13]  /*02e0*/  ISETP.GE.AND P1, PT, R40, 0x1, PT ;  /* 0x000000012800780c */ /* 0x008fda0003f26270 */
[----:B------:R-:W0:Y:S01]  /*02f0*/  @P1 LDC.64 R4, c[0x0][0x390] ;  /* 0x0000e400ff041b82 */ /* 0x000e220000000a00 */
[----:B------:R-:W-:Y:S02]  /*0300*/  @P1 IADD3 R6, PT, PT, R40, -0x1, RZ ;  /* 0xffffffff28061810 */ /* 0x000fe40007ffe0ff */
[----:B------:R-:W-:-:S03]  /*0310*/  @P1 MOV R9, RZ ;  /* 0x000000ff00091202 */ /* 0x000fc60000000f00 */
[----:B-1----:R-:W-:Y:S02]  /*0320*/  @P1 IMAD R6, R6, R45, RZ ;  /* 0x0000002d06061224 */ /* 0x002fe400078e02ff */
[----:B------:R-:W1:Y:S03]  /*0330*/  @P1 LDC R41, c[0x0][0x40c] ;  /* 0x00010300ff291b82 */ /* 0x000e660000000800 */
[----:B------:R-:W-:-:S04]  /*0340*/  @P1 SHF.R.S32.HI R3, RZ, 0x1f, R6 ;  /* 0x0000001fff031819 */ /* 0x000fc80000011406 */
[----:B------:R-:W-:Y:S02]  /*0350*/  @P1 LEA.HI R3, R3, R6, RZ, 0x3 ;  /* 0x0000000603031211 */ /* 0x000fe400078f18ff */
[----:B------:R-:W3:Y:S02]  /*0360*/  LDC.64 R6, c[0x0][0x3a0] ;  /* 0x0000e800ff067b82 */ /* 0x000ee40000000a00 */
[----:B------:R-:W-:Y:S01]  /*0370*/  @P1 LEA.HI.SX32 R8, R3, R2, 0x1d ;  /* 0x0000000203081211 */ /* 0x000fe200078feaff */
[----:B------:R-:W-:-:S03]  /*0380*/  IMAD R3, R0, R45, RZ ;  /* 0x0000002d00037224 */ /* 0x000fc600078e02ff */
[C---:B0-----:R-:W-:Y:S02]  /*0390*/  @P1 LEA R42, P0, R8.reuse, R4, 0x4 ;  /* 0x00000004082a1211 */ /* 0x041fe400078020ff */
        /* <DEDUP_REMOVED lines=9> */
[----:B--2---:R-:W-:-:S05]  /*0430*/  IMAD.WIDE R46, R0, 0x4, R46 ;  /* 0x00000004002e7825 */ /* 0x004fca00078e022e */
[----:B-----5:R2:W5:Y:S01]  /*0440*/  LDG.E R44, desc[UR6][R46.64] ;  /* 0x000000062e2c7981 */ /* 0x020562000c1e1900 */
[----:B------:R-:W-:-:S06]  /*0450*/  UMOV UR4, 0xffffffff ;  /* 0xffffffff00047882 */ /* 0x000fcc0000000000 */
[----:B------:R-:W1:Y:S08]  /*0460*/  @P0 LDC R51, c[0x0][0x40c] ;  /* 0x00010300ff330b82 */ /* 0x000e700000000800 */
[----:B0-----:R-:W0:Y:S08]  /*0470*/  @P0 LDC R43, c[0x0][0x40c] ;  /* 0x00010300ff2b0b82 */ /* 0x001e300000000800 */
[----:B------:R-:W0:Y:S08]  /*0480*/  @P0 LDC R40, c[0x0][0x40c] ;  /* 0x00010300ff280b82 */ /* 0x000e300000000800 */
[----:B------:R-:W3:Y:S01]  /*0490*/  @P0 LDC R53, c[0x0][0x40c] ;  /* 0x00010300ff350b82 */ /* 0x000ee20000000800 */
[----:B----4-:R-:W-:-:S02]  /*04a0*/  @P0 PRMT R42, R12, 0x7632, R42 ;  /* 0x000076320c2a0816 */ /* 0x010fc4000000002a */
[----:B--2---:R-:W-:Y:S02]  /*04b0*/  @P0 PRMT R46, R14, 0x7632, R46 ;  /* 0x000076320e2e0816 */ /* 0x004fe4000000002e */
        /* <DEDUP_REMOVED lines=8> */
[----:B------:R-:W-:Y:S01]  /*0540*/  @P1 FMUL.FTZ R49, R46, R41 ;  /* 0x000000292e311220 */ /* 0x000fe20000410000 */
[----:B------:R-:W0:Y:S01]  /*0550*/  @P0 LDC R47, c[0x0][0x40c] ;  /* 0x00010300ff2f0b82 */ /* 0x000e220000000800 */
[----:B------:R-:W-:Y:S01]  /*0560*/  @P0 SHF.L.U32 R48, R48, 0x10, RZ ;  /* 0x0000001030300819 */ /* 0x000fe200000006ff */
[----:B------:R-:W-:Y:S01]  /*0570*/  @P0 FFMA.FTZ R5, R17, R50, R5 ;  /* 0x0000003211050223 */ /* 0x000fe20000010005 */
[----:B------:R-:W-:Y:S01]  /*0580*/  @P0 FMUL.FTZ R43, R42, R43 ;  /* 0x0000002b2a2b0220 */ /* 0x000fe20000410000 */
[----:B------:R-:W-:Y:S01]  /*0590*/  @P1 FFMA.FTZ R8, R20, R49, R8 ;  /* 0x0000003114081223 */ /* 0x000fe20000010008 */
[----:B------:R-:W-:Y:S01]  /*05a0*/  @P0 SHF.L.U32 R49, R15, 0x10, RZ ;  /* 0x000000100f310819 */ /* 0x000fe200000006ff */
[----:B------:R-:W-:Y:S01]  /*05b0*/  @P0 FMUL.FTZ R48, R48, R53 ;  /* 0x0000003530300220 */ /* 0x000fe20000410000 */
[----:B------:R-:W-:Y:S01]  /*05c0*/  @P0 FFMA.FTZ R10, R22, R43, R10 ;  /* 0x0000002b160a0223 */ /* 0x000fe2000001000a */
[----:B------:R-:W1:Y:S01]  /*05d0*/  @P0 LDC R42, c[0x0][0x40c] ;  /* 0x00010300ff2a0b82 */ /* 0x000e620000000800 */
[----:B------:R-:W-:Y:S01]  /*05e0*/  @P0 SHF.L.U32 R43, R14, 0x10, RZ ;  /* 0x000000100e2b0819 */ /* 0x000fe200000006ff */
[----:B------:R-:W-:Y:S01]  /*05f0*/  @P0 FFMA.FTZ R11, R23, R48, R11 ;  /* 0x00000030170b0223 */ /* 0x000fe2000001000b */
[----:B------:R-:W-:-:S02]  /*0600*/  @P0 PRMT R48, R15, 0x7632, R48 ;  /* 0x000076320f300816 */ /* 0x000fc40000000030 */
[----:B------:R-:W-:Y:S02]  /*0610*/  ISETP.NE.AND P1, PT, R2, RZ, PT ;  /* 0x000000ff0200720c */ /* 0x000fe40003f25270 */
[----:B------:R-:W-:Y:S01]  /*0620*/  @P0 SHF.L.U32 R48, R48, 0x10, RZ ;  /* 0x0000001030300819 */ /* 0x000fe200000006ff */
[----:B------:R-:W2:Y:S08]  /*0630*/  @P0 LDC R46, c[0x0][0x40c] ;  /* 0x00010300ff2e0b82 */ /* 0x000eb00000000800 */
[----:B------:R-:W3:Y:S01]  /*0640*/  LDC.64 R40, c[0x0][0x3a8] ;  /* 0x0000ea00ff287b82 */ /* 0x000ee20000000a00 */
[----:B0-----:R-:W-:-:S04]  /*0650*/  @P0 FMUL.FTZ R48, R48, R47 ;  /* 0x0000002f30300220 */ /* 0x001fc80000410000 */
[----:B------:R-:W-:Y:S01]  /*0660*/  @P0 FFMA.FTZ R7, R19, R48, R7 ;  /* 0x0000003013070223 */ /* 0x000fe20000010007 */
[----:B-1----:R-:W-:Y:S01]  /*0670*/  @P0 FMUL.FTZ R43, R43, R42 ;  /* 0x0000002a2b2b0220 */ /* 0x002fe20000410000 */
[----:B------:R-:W-:-:S03]  /*0680*/  FADD.FTZ R42, RZ, R8 ;  /* 0x00000008ff2a7221 */ /* 0x000fc60000010000 */
[----:B------:R-:W-:Y:S01]  /*0690*/  @P0 FFMA.FTZ R4, R16, R43, R4 ;  /* 0x0000002b10040223 */ /* 0x000fe20000010004 */
[----:B--2---:R-:W-:-:S04]  /*06a0*/  @P0 FMUL.FTZ R49, R49, R46 ;  /* 0x0000002e31310220 */ /* 0x004fc80000410000 */
[----:B------:R-:W-:Y:S01]  /*06b0*/  @P0 FFMA.FTZ R6, R18, R49, R6 ;  /* 0x0000003112060223 */ /* 0x000fe20000010006 */
[----:B---3--:R-:W-:-:S04]  /*06c0*/  IMAD.WIDE.U32 R40, R3, 0x20, R40 ;  /* 0x0000002003287825 */ /* 0x008fc800078e0028 */
        /* <DEDUP_REMOVED lines=47> */
.L_x_3587:
        /* <DEDUP_REMOVED lines=53> */
.L_x_3571:
[----:B------:R-:W-:Y:S05]  /*0d10*/  BSYNC.RECONVERGENT B0 ;  /* 0x0000000000007941 */ /* 0x000fea0003800200 */
.L_x_3570:
[----:B-1----:R-:W1:Y:S02]  /*0d20*/  LDC.64 R4, c[0x0][0x380] ;  /* 0x0000e000ff047b82 */ /* 0x002e640000000a00 */
[----:B-1----:R-:W-:-:S04]  /*0d30*/  LEA R0, R4, R0, 0x2 ;  /* 0x0000000004007211 */ /* 0x002fc800078e10ff */
[----:B------:R-:W-:-:S13]  /*0d40*/  ISETP.GE.AND P0, PT, R0, R5, PT ;  /* 0x000000050000720c */ /* 0x000fda0003f06270 */
[----:B------:R-:W-:Y:S05]  /*0d50*/  @!P0 BRA `(.L_x_3572) ;  /* 0xfffffff400488947 */ /* 0x000fea000383ffff */
[----:B------:R-:W-:Y:S05]  /*0d60*/  EXIT ;  /* 0x000000000000794d */ /* 0x000fea0003800000 */
.L_x_3568:
        /* <DEDUP_REMOVED lines=20> */
[----:B------:R-:W1:Y:S03]  /*0eb0*/  @P1 LDC R6, c[0x0][0x40c] ;  /* 0x00010300ff061b82 */ /* 0x000e660000000800 */
[----:B------:R3:W4:Y:S01]  /*0ec0*/  @P1 LDG.E.64 R44, desc[UR6][R10.64+0x8] ;  /* 0x000008060a2c1981 */ /* 0x000722000c1e1b00 */
[----:B--2---:R-:W-:-:S04]  /*0ed0*/  IMAD.WIDE R8, R0, 0x4, R8 ;  /* 0x0000000400087825 */ /* 0x004fc800078e0208 */
[----:B------:R-:W2:Y:S01]  /*0ee0*/  @P1 LDC R43, c[0x0][0x40c] ;  /* 0x00010300ff2b1b82 */ /* 0x000ea20000000800 */
[----:B-----5:R1:W5:Y:S01]  /*0ef0*/  LDG.E R46, desc[UR6][R8.64] ;  /* 0x00000006082e7981 */ /* 0x020362000c1e1900 */
[----:B------:R-:W-:-:S06]  /*0f00*/  UMOV UR4, 0xffffffff ;  /* 0xffffffff00047882 */ /* 0x000fcc0000000000 */
[----:B------:R-:W2:Y:S08]  /*0f10*/  @P1 LDC R5, c[0x0][0x40c] ;  /* 0x00010300ff051b82 */ /* 0x000eb00000000800 */
[----:B---3--:R-:W3:Y:S01]  /*0f20*/  @P1 LDC R11, c[0x0][0x40c] ;  /* 0x00010300ff0b1b82 */ /* 0x008ee20000000800 */
[C---:B----4-:R-:W-:Y:S02]  /*0f30*/  @P1 SHF.L.U32 R7, R14.reuse, 0x10, RZ ;  /* 0x000000100e071819 */ /* 0x050fe400000006ff */
[----:B------:R-:W-:-:S02]  /*0f40*/  @P1 PRMT R4, R14, 0x7632, R4 ;  /* 0x000076320e041816 */ /* 0x000fc40000000004 */
[----:B------:R-:W-:Y:S01]  /*0f50*/  @P1 PRMT R12, R44, 0x7610, R12 ;  /* 0x000076102c0c1816 */ /* 0x000fe2000000000c */
[----:B-1----:R-:W-:Y:S01]  /*0f60*/  @P1 FMUL.FTZ R7, R7, R6 ;  /* 0x0000000607071220 */ /* 0x002fe20000410000 */
[----:B------:R-:W-:Y:S02]  /*0f70*/  @P1 SHF.L.U32 R4, R4, 0x10, RZ ;  /* 0x0000001004041819 */ /* 0x000fe400000006ff */
[----:B------:R-:W-:Y:S02]  /*0f80*/  @P1 SHF.L.U32 R8, R12, 0x10, RZ ;  /* 0x000000100c081819 */ /* 0x000fe400000006ff */
[C---:B------:R-:W-:Y:S01]  /*0f90*/  PRMT R6, R15.reuse, 0x7632, R6 ;  /* 0x000076320f067816 */ /* 0x040fe20000000006 */
[----:B------:R-:W-:Y:S01]  /*0fa0*/  @P1 FMUL.FTZ R10, R4, R41 ;  /* 0x00000029040a1220 */ /* 0x000fe20000410000 */
[----:B------:R-:W-:Y:S01]  /*0fb0*/  @P1 SHF.L.U32 R9, R15, 0x10, RZ ;  /* 0x000000100f091819 */ /* 0x000fe200000006ff */
[----:B0-----:R-:W-:Y:S01]  /*0fc0*/  @P1 FMUL.FTZ R41, R8, R3 ;  /* 0x0000000308291220 */ /* 0x001fe20000410000 */
[----:B------:R-:W-:Y:S01]  /*0fd0*/  PRMT R4, R44, 0x7632, R4 ;  /* 0x000076322c047816 */ /* 0x000fe20000000004 */
[----:B------:R-:W0:Y:S01]  /*0fe0*/  @P1 LDC R3, c[0x0][0x40c] ;  /* 0x00010300ff031b82 */ /* 0x000e220000000800 */
[----:B------:R-:W-:Y:S01]  /*0ff0*/  @P1 SHF.L.U32 R6, R6, 0x10, RZ ;  /* 0x0000001006061819 */ /* 0x000fe200000006ff */
[----:B------:R-:W-:Y:S01]  /*1000*/  @P1 FMUL.FTZ R9, R9, R40 ;  /* 0x0000002809091220 */ /* 0x000fe20000410000 */
[----:B------:R-:W-:Y:S01]  /*1010*/  @P1 SHF.L.U32 R42, R4, 0x10, RZ ;  /* 0x00000010042a1819 */ /* 0x000fe200000006ff */
[----:B------:R-:W-:-:S02]  /*1020*/  HFMA2 R4, -RZ, RZ, 0, 0 ;  /* 0x00000000ff047431 */ /* 0x000fc400000001ff */
[----:B------:R-:W-:Y:S01]  /*1030*/  @P1 FMUL.FTZ R4, R20, R7 ;  /* 0x0000000714041220 */ /* 0x000fe20000410000 */
[----:B--2---:R-:W-:Y:S01]  /*1040*/  @P1 FMUL.FTZ R40, R6, R43 ;  /* 0x0000002b06281220 */ /* 0x004fe20000410000 */
[----:B------:R-:W-:Y:S01]  /*1050*/  MOV R7, RZ ;  /* 0x000000ff00077202 */ /* 0x000fe20000000f00 */
[----:B------:R-:W-:Y:S01]  /*1060*/  @P1 FMUL.FTZ R42, R42, R5 ;  /* 0x000000052a2a1220 */ /* 0x000fe20000410000 */
[----:B------:R-:W-:Y:S01]  /*1070*/  HFMA2 R8, -RZ, RZ, 0, 0 ;  /* 0x00000000ff087431 */ /* 0x000fe200000001ff */
[----:B------:R-:W-:Y:S01]  /*1080*/  MOV R5, RZ ;  /* 0x000000ff00057202 */ /* 0x000fe20000000f00 */
[----:B------:R-:W-:Y:S01]  /*1090*/  @P1 FMUL.FTZ R7, R23, R40 ;  /* 0x0000002817071220 */ /* 0x000fe20000410000 */
[----:B------:R-:W-:Y:S01]  /*10a0*/  @P1 FMUL.FTZ R8, R16, R41 ;  /* 0x0000002910081220 */ /* 0x000fe20000410000 */
[----:B------:R-:W-:Y:S01]  /*10b0*/  @P1 FMUL.FTZ R5, R21, R10 ;  /* 0x0000000a15051220 */ /* 0x000fe20000410000 */
[----:B------:R-:W1:Y:S01]  /*10c0*/  LDC.64 R40, c[0x0][0x3a8] ;  /* 0x0000ea00ff287b82 */ /* 0x000e620000000a00 */
[----:B------:R-:W-:-:S02]  /*10d0*/  IMAD R10, R0, R47, RZ ;  /* 0x0000002f000a7224 */ /* 0x000fc400078e02ff */
[----:B------:R-:W-:Y:S01]  /*10e0*/  HFMA2 R6, -RZ, RZ, 0, 0 ;  /* 0x00000000ff067431 */ /* 0x000fe200000001ff */
[----:B------:R-:W-:Y:S01]  /*10f0*/  @P1 PRMT R13, R45, 0x7610, R13 ;  /* 0x000076102d0d1816 */ /* 0x000fe2000000000d */
[----:B------:R-:W-:Y:S01]  /*1100*/  @P1 FMUL.FTZ R6, R22, R9 ;  /* 0x0000000916061220 */ /* 0x000fe20000410000 */
[----:B------:R-:W-:Y:S01]  /*1110*/  MOV R9, RZ ;  /* 0x000000ff00097202 */ /* 0x000fe20000000f00 */
[----:B------:R-:W-:Y:S01]  /*1120*/  @P1 FMUL.FTZ R9, R17, R42 ;  /* 0x0000002a11091220 */ /* 0x000fe20000410000 */
[----:B------:R-:W-:Y:S01]  /*1130*/  SHF.R.S32.HI R43, RZ, 0x1f, R10 ;  /* 0x0000001fff2b7819 */ /* 0x000fe2000001140a */
[----:B------:R-:W-:Y:S01]  /*1140*/  FADD.FTZ R48, RZ, R4 ;  /* 0x00000004ff307221 */ /* 0x000fe20000010000 */
[----:B------:R-:W-:Y:S02]  /*1150*/  @P1 SHF.L.U32 R42, R13, 0x10, RZ ;  /* 0x000000100d2a1819 */ /* 0x000fe400000006ff */
[----:B------:R-:W-:Y:S02]  /*1160*/  LEA.HI R43, R43, R10, RZ, 0x3 ;  /* 0x0000000a2b2b7211 */ /* 0x000fe400078f18ff */
[----:B------:R-:W-:Y:S01]  /*1170*/  PRMT R10, R45, 0x7632, R10 ;  /* 0x000076322d0a7816 */ /* 0x000fe2000000000a */
[----:B0-----:R-:W-:Y:S01]  /*1180*/  @P1 FMUL.FTZ R3, R42, R3 ;  /* 0x000000032a031220 */ /* 0x001fe20000410000 */
[----:B------:R-:W-:-:S02]  /*1190*/  LEA.HI.SX32 R43, R43, R2, 0x1d ;  /* 0x000000022b2b7211 */ /* 0x000fc400078feaff */
[----:B------:R-:W-:Y:S01]  /*11a0*/  @P1 SHF.L.U32 R42, R10, 0x10, RZ ;  /* 0x000000100a2a1819 */ /* 0x000fe200000006ff */
[----:B------:R-:W-:Y:S02]  /*11b0*/  HFMA2 R10, -RZ, RZ, 0, 0 ;  /* 0x00000000ff0a7431 */ /* 0x000fe400000001ff */
[----:B------:R-:W-:Y:S01]  /*11c0*/  @P1 FMUL.FTZ R10, R18, R3 ;  /* 0x00000003120a1220 */ /* 0x000fe20000410000 */
[----:B------:R-:W-:Y:S01]  /*11d0*/  FADD.FTZ R3, R48, R5 ;  /* 0x0000000530037221 */ /* 0x000fe20000010000 */
[----:B---3--:R-:W-:Y:S01]  /*11e0*/  @P1 FMUL.FTZ R42, R42, R11 ;  /* 0x0000000b2a2a1220 */ /* 0x008fe20000410000 */
[----:B------:R-:W-:Y:S01]  /*11f0*/  MOV R11, RZ ;  /* 0x000000ff000b7202 */ /* 0x000fe20000000f00 */
[----:B-1----:R-:W-:-:S04]  /*1200*/  IMAD.WIDE.U32 R40, R43, 0x20, R40 ;  /* 0x000000202b287825 */ /* 0x002fc800078e0028 */
[----:B------:R-:W-:Y:S01]  /*1210*/  @P1 FMUL.FTZ R11, R19, R42 ;  /* 0x0000002a130b1220 */ /* 0x000fe20000410000 */
[----:B------:R-:W-:Y:S01]  /*1220*/  FADD.FTZ R42, R3, R6 ;  /* 0x00000006032a7221 */ /* 0x000fe20000010000 */
[----:B------:R-:W-:Y:S01]  /*1230*/  ISETP.NE.AND P1, PT, R2, RZ, PT ;  /* 0x000000ff0200720c */ /* 0x000fe20003f25270 */
[----:B------:R0:W-:Y:S02]  /*1240*/  STG.E.128 desc[UR6][R40.64], R4 ;  /* 0x0000000428007986 */ /* 0x0001e4000c101d06 */
        /* <DEDUP_REMOVED lines=44> */
.L_x_3599:
        /* <DEDUP_REMOVED lines=54> */
.L_x_3575:
[----:B------:R-:W-:Y:S05]  /*1870*/  BSYNC.RECONVERGENT B0 ;  /* 0x0000000000007941 */ /* 0x000fea0003800200 */
.L_x_3574:
[----:B--2---:R-:W2:Y:S02]  /*1880*/  LDC.64 R4, c[0x0][0x380] ;  /* 0x0000e000ff047b82 */ /* 0x004ea40000000a00 */
[----:B--2---:R-:W-:-:S04]  /*1890*/  LEA R0, R4, R0, 0x2 ;  /* 0x0000000004007211 */ /* 0x004fc800078e10ff */
[----:B------:R-:W-:-:S13]  /*18a0*/  ISETP.GE.AND P0, PT, R0, R5, PT ;  /* 0x000000050000720c */ /* 0x000fda0003f06270 */
[----:B------:R-:W-:Y:S05]  /*18b0*/  @!P0 BRA `(.L_x_3568) ;  /* 0xfffffff4002c8947 */ /* 0x000fea000383ffff */
[----:B------:R-:W-:Y:S05]  /*18c0*/  EXIT ;  /* 0x000000000000794d */ /* 0x000fea0003800000 */
.L_x_3569:
[----:B0-----:R-:W-:Y:S01]  /*18d0*/  HFMA2 R41, -RZ, RZ, 0, 5.9604644775390625e-08 ;  /* 0x00000001ff297431 */ /* 0x001fe200000001ff */
[----:B------:R-:W-:Y:S01]  /*18e0*/  BSSY B0, `(.L_x_3576) ;  /* 0x0000006000007945 */ /* 0x000fe20003800000 */
[----:B------:R-:W-:Y:S02]  /*18f0*/  MOV R40, 0x1f ;  /* 0x0000001f00287802 */ /* 0x000fe40000000f00 */
[----:B------:R-:W-:-:S07]  /*1900*/  MOV R3, 0xffffffff ;  /* 0xffffffff00037802 */ /* 0x000fce0000000f00 */
[----:B-----5:R-:W-:Y:S05]  /*1910*/  WARPSYNC.COLLECTIVE R3, `(.L_x_3577) ;  /* 0x0000000003087348 */ /* 0x020fea0003c00000 */
[----:B------:R0:W1:Y:S02]  /*1920*/  SHFL.BFLY P0, R43, R42, R41, R40 ;  /* 0x0c0000292a2b7389 */ /* 0x0000640000000028 */
[----:B01---5:R-:W-:Y:S05]  /*1930*/  ENDCOLLECTIVE ;  /* 0x000000000000791b */ /* 0x023fea0003800000 */
.L_x_3577:
[----:B------:R-:W-:Y:S05]  /*1940*/  BSYNC B0 ;  /* 0x0000000000007941 */ /* 0x000fea0003800000 */
.L_x_3576:
        /* <DEDUP_REMOVED lines=8> */
.L_x_3578:
[----:B------:R-:W-:Y:S02]  /*19d0*/  HFMA2 R41, -RZ, RZ, 0, 2.384185791015625e-07 ;  /* 0x00000004ff297431 */ /* 0x000fe400000001ff */
[----:B------:R-:W-:-:S05]  /*19e0*/  FADD.FTZ R48, R42, R43 ;  /* 0x0000002b2a307221 */ /* 0x000fca0000010000 */
[----:B------:R-:W-:-:S07]  /*19f0*/  MOV R42, R48 ;  /* 0x00000030002a7202 */ /* 0x000fce0000000f00 */
[----:B------:R-:W-:Y:S05]  /*1a00*/  WARPSYNC.COLLECTIVE R3, `(.L_x_3579) ;  /* 0x0000000003087348 */ /* 0x000fea0003c00000 */
[----:B------:R0:W1:Y:S02]  /*1a10*/  SHFL.BFLY P0, R43, R42, R41, R40 ;  /* 0x0c0000292a2b7389 */ /* 0x0000640000000028 */
[----:B01----:R-:W-:Y:S05]  /*1a20*/  ENDCOLLECTIVE ;  /* 0x000000000000791b */ /* 0x003fea0003800000 */
.L_x_3579:
[----:B------:R-:W-:Y:S02]  /*1a30*/  HFMA2 R41, -RZ, RZ, 0, 4.76837158203125e-07 ;  /* 0x00000008ff297431 */ /* 0x000fe400000001ff */
[----:B------:R-:W-:-:S05]  /*1a40*/  FADD.FTZ R49, R48, R43 ;  /* 0x0000002b30317221 */ /* 0x000fca0000010000 */
[----:B------:R-:W-:-:S07]  /*1a50*/  MOV R42, R49 ;  /* 0x00000031002a7202 */ /* 0x000fce0000000f00 */
[----:B------:R-:W-:Y:S05]  /*1a60*/  WARPSYNC.COLLECTIVE R3, `(.L_x_3580) ;  /* 0x0000000003087348 */ /* 0x000fea0003c00000 */
[----:B------:R0:W1:Y:S02]  /*1a70*/  SHFL.BFLY P0, R43, R42, R41, R40 ;  /* 0x0c0000292a2b7389 */ /* 0x0000640000000028 */
[----:B01----:R-:W-:Y:S05]  /*1a80*/  ENDCOLLECTIVE ;  /* 0x000000000000791b */ /* 0x003fea0003800000 */
.L_x_3580:
[----:B------:R-:W-:Y:S02]  /*1a90*/  HFMA2 R41, -RZ, RZ, 0, 9.5367431640625e-07 ;  /* 0x00000010ff297431 */ /* 0x000fe400000001ff */
[----:B------:R-:W-:-:S05]  /*1aa0*/  FADD.FTZ R50, R49, R43 ;  /* 0x0000002b31327221 */ /* 0x000fca0000010000 */
[----:B------:R-:W-:-:S07]  /*1ab0*/  MOV R42, R50 ;  /* 0x00000032002a7202 */ /* 0x000fce0000000f00 */
[----:B------:R-:W-:Y:S05]  /*1ac0*/  WARPSYNC.COLLECTIVE R3, `(.L_x_3581) ;  /* 0x0000000003087348 */ /* 0x000fea0003c00000 */
[----:B------:R0:W1:Y:S02]  /*1ad0*/  SHFL.BFLY P0, R43, R42, R41, R40 ;  /* 0x0c0000292a2b7389 */ /* 0x0000640000000028 */
[----:B01----:R-:W-:Y:S05]  /*1ae0*/  ENDCOLLECTIVE ;  /* 0x000000000000791b */ /* 0x003fea0003800000 */
.L_x_3581:
        /* <DEDUP_REMOVED lines=23> */
.L_x_3582:
[----:B------:R-:W-:Y:S02]  /*1c60*/  HFMA2 R41, -RZ, RZ, 0, 1.1920928955078125e-07 ;  /* 0x00000002ff297431 */ /* 0x000fe400000001ff */
[----:B------:R-:W-:-:S05]  /*1c70*/  FADD.FTZ R48, R42, R43 ;  /* 0x0000002b2a307221 */ /* 0x000fca0000010000 */
[----:B------:R-:W-:-:S07]  /*1c80*/  MOV R42, R48 ;  /* 0x00000030002a7202 */ /* 0x000fce0000000f00 */
[----:B------:R-:W-:Y:S05]  /*1c90*/  WARPSYNC.COLLECTIVE R3, `(.L_x_3583) ;  /* 0x0000000003087348 */ /* 0x000fea0003c00000 */
[----:B------:R0:W1:Y:S02]  /*1ca0*/  SHFL.BFLY P0, R43, R42, R41, R40 ;  /* 0x0c0000292a2b7389 */ /* 0x0000640000000028 */
[----:B01----:R-:W-:Y:S05]  /*1cb0*/  ENDCOLLECTIVE ;  /* 0x000000000000791b */ /* 0x003fea0003800000 */
.L_x_3583:
[----:B------:R-:W-:Y:S02]  /*1cc0*/  HFMA2 R41, -RZ, RZ, 0, 2.384185791015625e-07 ;  /* 0x00000004ff297431 */ /* 0x000fe400000001ff */
[----:B------:R-:W-:-:S05]  /*1cd0*/  FADD.FTZ R49, R48, R43 ;  /* 0x0000002b30317221 */ /* 0x000fca0000010000 */
[----:B------:R-:W-:-:S07]  /*1ce0*/  MOV R42, R49 ;  /* 0x00000031002a7202 */ /* 0x000fce0000000f00 */
[----:B------:R-:W-:Y:S05]  /*1cf0*/  WARPSYNC.COLLECTIVE R3, `(.L_x_3584) ;  /* 0x0000000003087348 */ /* 0x000fea0003c00000 */
[----:B------:R0:W1:Y:S02]  /*1d00*/  SHFL.BFLY P0, R43, R42, R41, R40 ;  /* 0x0c0000292a2b7389 */ /* 0x0000640000000028 */
[----:B01----:R-:W-:Y:S05]  /*1d10*/  ENDCOLLECTIVE ;  /* 0x000000000000791b */ /* 0x003fea0003800000 */
.L_x_3584:
[----:B------:R-:W-:Y:S02]  /*1d20*/  HFMA2 R41, -RZ, RZ, 0, 4.76837158203125e-07 ;  /* 0x00000008ff297431 */ /* 0x000fe400000001ff */
[----:B------:R-:W-:-:S05]  /*1d30*/  FADD.FTZ R50, R49, R43 ;  /* 0x0000002b31327221 */ /* 0x000fca0000010000 */
[----:B------:R-:W-:-:S07]  /*1d40*/  MOV R42, R50 ;  /* 0x00000032002a7202 */ /* 0x000fce0000000f00 */
[----:B------:R-:W-:Y:S05]  /*1d50*/  WARPSYNC.COLLECTIVE R3, `(.L_x_3585) ;  /* 0x0000000003087348 */ /* 0x000fea0003c00000 */
[----:B------:R0:W1:Y:S02]  /*1d60*/  SHFL.BFLY P0, R43, R42, R41, R40 ;  /* 0x0c0000292a2b7389 */ /* 0x0000640000000028 */
[----:B01----:R-:W-:Y:S05]  /*1d70*/  ENDCOLLECTIVE ;  /* 0x000000000000791b */ /* 0x003fea0003800000 */
.L_x_3585:
[----:B------:R-:W-:Y:S02]  /*1d80*/  HFMA2 R41, -RZ, RZ, 0, 9.5367431640625e-07 ;  /* 0x00000010ff297431 */ /* 0x000fe400000001ff */
[----:B------:R-:W-:-:S05]  /*1d90*/  FADD.FTZ R51, R50, R43 ;  /* 0x0000002b32337221 */ /* 0x000fca0000010000 */
[----:B------:R-:W-:-:S07]  /*1da0*/  MOV R42, R51 ;  /* 0x00000033002a7202 */ /* 0x000fce0000000f00 */
[----:B------:R-:W-:Y:S05]  /*1db0*/  WARPSYNC.COLLECTIVE R3, `(.L_x_3586) ;  /* 0x0000000003087348 */ /* 0x000fea0003c00000 */
[----:B------:R0:W1:Y:S02]  /*1dc0*/  SHFL.BFLY P0, R43, R42, R41, R40 ;  /* 0x0c0000292a2b7389 */ /* 0x0000640000000028 */
[----:B01----:R-:W-:Y:S05]  /*1dd0*/  ENDCOLLECTIVE ;  /* 0x000000000000791b */ /* 0x003fea0003800000 */
.L_x_3586:
[----:B------:R-:W-:Y:S05]  /*1de0*/  BRA `(.L_x_3587) ;  /* 0xffffffe800f47947 */ /* 0x000fea000383ffff */
.L_x_3573:
[----:B------:R-:W-:Y:S01]  /*1df0*/  BSSY B0, `(.L_x_3588) ;  /* 0x0000007000007945 */ /* 0x000fe20003800000 */
[----:B0-----:R-:W-:Y:S02]  /*1e00*/  MOV R41, 0x1 ;  /* 0x0000000100297802 */ /* 0x001fe40000000f00 */
[----:B------:R-:W-:Y:S02]  /*1e10*/  MOV R40, 0x1f ;  /* 0x0000001f00287802 */ /* 0x000fe40000000f00 */
[----:B------:R-:W-:-:S07]  /*1e20*/  MOV R3, 0xffffffff ;  /* 0xffffffff00037802 */ /* 0x000fce0000000f00 */
[----:B-----5:R-:W-:Y:S05]  /*1e30*/  WARPSYNC.COLLECTIVE R3, `(.L_x_3589) ;  /* 0x0000000003087348 */ /* 0x020fea0003c00000 */
[----:B------:R0:W1:Y:S02]  /*1e40*/  SHFL.BFLY P0, R43, R42, R41, R40 ;  /* 0x0c0000292a2b7389 */ /* 0x0000640000000028 */
[----:B01---5:R-:W-:Y:S05]  /*1e50*/  ENDCOLLECTIVE ;  /* 0x000000000000791b */ /* 0x023fea0003800000 */
.L_x_3589:
[----:B------:R-:W-:Y:S05]  /*1e60*/  BSYNC B0 ;  /* 0x0000000000007941 */ /* 0x000fea0003800000 */
.L_x_3588:
        /* <DEDUP_REMOVED lines=8> */
.L_x_3590:
[----:B------:R-:W-:Y:S02]  /*1ef0*/  HFMA2 R41, -RZ, RZ, 0, 2.384185791015625e-07 ;  /* 0x00000004ff297431 */ /* 0x000fe400000001ff */
[----:B------:R-:W-:-:S05]  /*1f00*/  FADD.FTZ R50, R42, R43 ;  /* 0x0000002b2a327221 */ /* 0x000fca0000010000 */
[----:B------:R-:W-:-:S07]  /*1f10*/  MOV R42, R50 ;  /* 0x00000032002a7202 */ /* 0x000fce0000000f00 */
[----:B------:R-:W-:Y:S05]  /*1f20*/  WARPSYNC.COLLECTIVE R3, `(.L_x_3591) ;  /* 0x0000000003087348 */ /* 0x000fea0003c00000 */
[----:B------:R0:W1:Y:S02]  /*1f30*/  SHFL.BFLY P0, R43, R42, R41, R40 ;  /* 0x0c0000292a2b7389 */ /* 0x0000640000000028 */
[----:B01----:R-:W-:Y:S05]  /*1f40*/  ENDCOLLECTIVE ;  /* 0x000000000000791b */ /* 0x003fea0003800000 */
.L_x_3591:
[----:B------:R-:W-:Y:S02]  /*1f50*/  HFMA2 R41, -RZ, RZ, 0, 4.76837158203125e-07 ;  /* 0x00000008ff297431 */ /* 0x000fe400000001ff */
[----:B------:R-:W-:-:S05]  /*1f60*/  FADD.FTZ R51, R50, R43 ;  /* 0x0000002b32337221 */ /* 0x000fca0000010000 */
[----:B------:R-:W-:-:S07]  /*1f70*/  MOV R42, R51 ;  /* 0x00000033002a7202 */ /* 0x000fce0000000f00 */
[----:B------:R-:W-:Y:S05]  /*1f80*/  WARPSYNC.COLLECTIVE R3, `(.L_x_3592) ;  /* 0x0000000003087348 */ /* 0x000fea0003c00000 */
[----:B------:R0:W1:Y:S02]  /*1f90*/  SHFL.BFLY P0, R43, R42, R41, R40 ;  /* 0x0c0000292a2b7389 */ /* 0x0000640000000028 */
[----:B01----:R-:W-:Y:S05]  /*1fa0*/  ENDCOLLECTIVE ;  /* 0x000000000000791b */ /* 0x003fea0003800000 */
.L_x_3592:
[----:B------:R-:W-:Y:S02]  /*1fb0*/  HFMA2 R41, -RZ, RZ, 0, 9.5367431640625e-07 ;  /* 0x00000010ff297431 */ /* 0x000fe400000001ff */
[----:B------:R-:W-:-:S05]  /*1fc0*/  FADD.FTZ R52, R51, R43 ;  /* 0x0000002b33347221 */ /* 0x000fca0000010000 */
[----:B------:R-:W-:-:S07]  /*1fd0*/  MOV R42, R52 ;  /* 0x00000034002a7202 */ /* 0x000fce0000000f00 */
[----:B------:R-:W-:Y:S05]  /*1fe0*/  WARPSYNC.COLLECTIVE R3, `(.L_x_3593) ;  /* 0x0000000003087348 */ /* 0x000fea0003c00000 */
[----:B------:R0:W1:Y:S02]  /*1ff0*/  SHFL.BFLY P0, R43, R42, R41, R40 ;  /* 0x0c0000292a2b7389 */ /* 0x0000640000000028 */
[----:B01----:R-:W-:Y:S05]  /*2000*/  ENDCOLLECTIVE ;  /* 0x000000000000791b */ /* 0x003fea0003800000 */
.L_x_3593:
        /* <DEDUP_REMOVED lines=23> */
.L_x_3594:
[----:B------:R-:W-:Y:S02]  /*2180*/  HFMA2 R41, -RZ, RZ, 0, 1.1920928955078125e-07 ;  /* 0x00000002ff297431 */ /* 0x000fe400000001ff */
[----:B------:R-:W-:-:S05]  /*2190*/  FADD.FTZ R50, R42, R43 ;  /* 0x0000002b2a327221 */ /* 0x000fca0000010000 */
[----:B------:R-:W-:-:S07]  /*21a0*/  MOV R42, R50 ;  /* 0x00000032002a7202 */ /* 0x000fce0000000f00 */
[----:B------:R-:W-:Y:S05]  /*21b0*/  WARPSYNC.COLLECTIVE R3, `(.L_x_3595) ;  /* 0x0000000003087348 */ /* 0x000fea0003c00000 */
[----:B------:R0:W1:Y:S02]  /*21c0*/  SHFL.BFLY P0, R43, R42, R41, R40 ;  /* 0x0c0000292a2b7389 */ /* 0x0000640000000028 */
[----:B01----:R-:W-:Y:S05]  /*21d0*/  ENDCOLLECTIVE ;  /* 0x000000000000791b */ /* 0x003fea0003800000 */
.L_x_3595:
[----:B------:R-:W-:Y:S02]  /*21e0*/  HFMA2 R41, -RZ, RZ, 0, 2.384185791015625e-07 ;  /* 0x00000004ff297431 */ /* 0x000fe400000001ff */
[----:B------:R-:W-:-:S05]  /*21f0*/  FADD.FTZ R51, R50, R43 ;  /* 0x0000002b32337221 */ /* 0x000fca0000010000 */
[----:B------:R-:W-:-:S07]  /*2200*/  MOV R42, R51 ;  /* 0x00000033002a7202 */ /* 0x000fce0000000f00 */
[----:B------:R-:W-:Y:S05]  /*2210*/  WARPSYNC.COLLECTIVE R3, `(.L_x_3596) ;  /* 0x0000000003087348 */ /* 0x000fea0003c00000 */
[----:B------:R0:W1:Y:S02]  /*2220*/  SHFL.BFLY P0, R43, R42, R41, R40 ;  /* 0x0c0000292a2b7389 */ /* 0x0000640000000028 */
[----:B01----:R-:W-:Y:S05]  /*2230*/  ENDCOLLECTIVE ;  /* 0x000000000000791b */ /* 0x003fea0003800000 */
.L_x_3596:
[----:B------:R-:W-:Y:S02]  /*2240*/  HFMA2 R41, -RZ, RZ, 0, 4.76837158203125e-07 ;  /* 0x00000008ff297431 */ /* 0x000fe400000001ff */
[----:B------:R-:W-:-:S05]  /*2250*/  FADD.FTZ R52, R51, R43 ;  /* 0x0000002b33347221 */ /* 0x000fca0000010000 */
[----:B------:R-:W-:-:S07]  /*2260*/  MOV R42, R52 ;  /* 0x00000034002a7202 */ /* 0x000fce0000000f00 */
[----:B------:R-:W-:Y:S05]  /*2270*/  WARPSYNC.COLLECTIVE R3, `(.L_x_3597) ;  /* 0x0000000003087348 */ /* 0x000fea0003c00000 */
[----:B------:R0:W1:Y:S02]  /*2280*/  SHFL.BFLY P0, R43, R42, R41, R40 ;  /* 0x0c0000292a2b7389 */ /* 0x0000640000000028 */
[----:B01----:R-:W-:Y:S05]  /*2290*/  ENDCOLLECTIVE ;  /* 0x000000000000791b */ /* 0x003fea0003800000 */
.L_x_3597:
[----:B------:R-:W-:Y:S02]  /*22a0*/  HFMA2 R41, -RZ, RZ, 0, 9.5367431640625e-07 ;  /* 0x00000010ff297431 */ /* 0x000fe400000001ff */
[----:B------:R-:W-:-:S05]  /*22b0*/  FADD.FTZ R53, R52, R43 ;  /* 0x0000002b34357221 */ /* 0x000fca0000010000 */
[----:B------:R-:W-:-:S07]  /*22c0*/  MOV R42, R53 ;  /* 0x00000035002a7202 */ /* 0x000fce0000000f00 */
[----:B------:R-:W-:Y:S05]  /*22d0*/  WARPSYNC.COLLECTIVE R3, `(.L_x_3598) ;  /* 0x0000000003087348 */ /* 0x000fea0003c00000 */
[----:B------:R0:W1:Y:S02]  /*22e0*/  SHFL.BFLY P0, R43, R42, R41, R40 ;  /* 0x0c0000292a2b7389 */ /* 0x0000640000000028 */
[----:B01----:R-:W-:Y:S05]  /*22f0*/  ENDCOLLECTIVE ;  /* 0x000000000000791b */ /* 0x003fea0003800000 */
.L_x_3598:
[----:B------:R-:W-:Y:S05]  /*2300*/  BRA `(.L_x_3599) ;  /* 0xfffffff000807947 */ /* 0x000fea000383ffff */
.L_x_3600:
        /* <DEDUP_REMOVED lines=15> */
.L_x_9106:


//--------------------- .text._ZN10layer_norm13ln_fwd_kernelINS_13Kernel_traitsIf13__nv_bfloat16fS2_fjLj256ELj1ELj4ELj1ELj16ENS_18Kernel_traits_baseILj256EfS2_fS2_fjLj128EEEEELb1ELb0ELb0ELb0EEEvNS_9FwdParamsE --------------------------
	.section	.text._ZN10layer_norm13ln_fwd_kernelINS_13Kernel_traitsIf13__nv_bfloat16fS2_fjLj256ELj1ELj4ELj1ELj16ENS_18Kernel_traits_baseILj256EfS2_fS2_fjLj128EEEEELb1ELb0ELb0ELb0EEEvNS_9FwdParamsE,"ax",@progbits
	.align	128
        .global         _ZN10layer_norm13ln_fwd_kernelINS_13Kernel_traitsIf13__nv_bfloat16fS2_fjLj256ELj1ELj4ELj1ELj16ENS_18Kernel_traits_baseILj256EfS2_fS2_fjLj128EEEEELb1ELb0ELb0ELb0EEEvNS_9FwdParamsE
        .type           _ZN10layer_norm13ln_fwd_kernelINS_13Kernel_traitsIf13__nv_bfloat16fS2_fjLj256ELj1ELj4ELj1ELj16ENS_18Kernel_traits_baseILj256EfS2_fS2_fjLj128EEEEELb1ELb0ELb0ELb0EEEvNS_9FwdParamsE,@function
        .size           _ZN10layer_norm13ln_fwd_kernelINS_13Kernel_traitsIf13__nv_bfloat16fS2_fjLj256ELj1ELj4ELj1ELj16ENS_18Kernel_traits_baseILj256EfS2_fS2_fjLj128EEEEELb1ELb0ELb0ELb0EEEvNS_9FwdParamsE,(.L_x_9107 - _ZN10layer_norm13ln_fwd_kernelINS_13Kernel_traitsIf13__nv_bfloat16fS2_fjLj256ELj1ELj4ELj1ELj16ENS_18Kernel_traits_baseILj256EfS2_fS2_fjLj128EEEEELb1ELb0ELb0ELb0EEEvNS_9FwdParamsE)
        .other          _ZN10layer_norm13ln_fwd_kernelINS_13Kernel_traitsIf13__nv_bfloat16fS2_fjLj256ELj1ELj4ELj1ELj16ENS_18Kernel_traits_baseILj256EfS2_fS2_fjLj128EEEEELb1ELb0ELb0ELb0EEEvNS_9FwdParamsE,@"STO_CUDA_ENTRY STV_DEFAULT"
_ZN10layer_norm13ln_fwd_kernelINS_13Kernel_traitsIf13__nv_bfloat16fS2_fjLj256ELj1ELj4ELj1ELj16ENS_18Kernel_traits_baseILj256EfS2_fS2_fjLj128EEEEELb1ELb0ELb0ELb0EEEvNS_9FwdParamsE:
.text._ZN10layer_norm13ln_fwd_kernelINS_13Kernel_traitsIf13__nv_bfloat16fS2_fjLj256ELj1ELj4ELj1ELj16ENS_18Kernel_traits_baseILj256EfS2_fS2_fjLj128EEEEELb1ELb0ELb0ELb0EEEvNS_9FwdParamsE:
        /* <DEDUP_REMOVED lines=51> */
.L_x_3602:
[----:B------:R-:W-:Y:S05]  /*0330*/  BSYNC.RECONVERGENT B0 ;  /* 0x0000000000007941 */ /* 0x000fea0003800200 */
.L_x_3601:
        /* <DEDUP_REMOVED lines=19> */
[----:B0-----:R-:W-:Y:S01]  /*0470*/  SHF.R.U32.HI R3, RZ, 0x2, R49 ;  /* 0x00000002ff037819 */ /* 0x001fe20000011631 */
[----:B------:R-:W0:Y:S01]  /*0480*/  LDCU.64 UR10, c[0x0][0x3e0] ;  /* 0x00007c00ff0a77ac */ /* 0x000e220008000a00 */
[----:B------:R-:W-:Y:S01]  /*0490*/  BSSY B1, `(.L_x_3603) ;  /* 0x000035b000017945 */ /* 0x000fe20003800000 */
[----:B------:R-:W-:Y:S01]  /*04a0*/  IMAD.HI.U32 R2, R4, -0x2daee0ad, RZ ;  /* 0xd2511f5304027827 */ /* 0x000fe200078e00ff */
        /* <DEDUP_REMOVED lines=9> */
[----:B------:R-:W-:Y:S01]  /*0540*/  IMAD.HI.U32 R24, R2, -0x326172a9, RZ ;  /* 0xcd9e8d5702187827 */ /* 0x000fe200078e00ff */
        /* <DEDUP_REMOVED lines=57> */
.L_x_3649:
        /* <DEDUP_REMOVED lines=38> */
.L_x_3608:
        /* <DEDUP_REMOVED lines=13> */
.L_x_3610:
[----:B------:R-:W-:Y:S05]  /*0c10*/  BSYNC.RECONVERGENT B3 ;  /* 0x0000000000037941 */ /* 0x000fea0003800200 */
.L_x_3609:
        /* <DEDUP_REMOVED lines=40> */
[----:B------:R-:W-:Y:S02]  /*0ea0*/  IMAD.MOV.U32 R0, RZ, RZ, R34 ;  /* 0x000000ffff007224 */ /* 0x000fe400078e0022 */
[----:B------:R-:W-:-:S07]  /*0eb0*/  HFMA2 R34, -RZ, RZ, 0, 0 ;  /* 0x00000000ff227431 */ /* 0x000fce00000001ff */
.L_x_3607:
[----:B------:R-:W-:Y:S05]  /*0ec0*/  BSYNC.RECONVERGENT B2 ;  /* 0x0000000000027941 */ /* 0x000fea0003800200 */
.L_x_3606:
        /* <DEDUP_REMOVED lines=26> */
.L_x_3613:
        /* <DEDUP_REMOVED lines=13> */
.L_x_3615:
[----:B------:R-:W-:Y:S05]  /*1140*/  BSYNC.RECONVERGENT B3 ;  /* 0x0000000000037941 */ /* 0x000fea0003800200 */
.L_x_3614:
        /* <DEDUP_REMOVED lines=42> */
.L_x_3612:
[----:B------:R-:W-:Y:S05]  /*13f0*/  BSYNC.RECONVERGENT B2 ;  /* 0x0000000000027941 */ /* 0x000fea0003800200 */
.L_x_3611:
        /* <DEDUP_REMOVED lines=22> */
.L_x_3618:
        /* <DEDUP_REMOVED lines=13> */
.L_x_3620:
[----:B------:R-:W-:Y:S05]  /*1630*/  BSYNC.RECONVERGENT B3 ;  /* 0x0000000000037941 */ /* 0x000fea0003800200 */
.L_x_3619:
        /* <DEDUP_REMOVED lines=40> */
[----:B------:R-:W-:Y:S01]  /*18c0*/  IMAD.MOV.U32 R35, RZ, RZ, R0 ;  /* 0x000000ffff237224 */ /* 0x000fe200078e0000 */
[----:B------:R-:W-:-:S07]  /*18d0*/  MOV R0, R34 ;  /* 0x0000002200007202 */ /* 0x000fce0000000f00 */
.L_x_3617:
[----:B------:R-:W-:Y:S05]  /*18e0*/  BSYNC.RECONVERGENT B2 ;  /* 0x0000000000027941 */ /* 0x000fea0003800200 */
.L_x_3616:
        /* <DEDUP_REMOVED lines=8> */
[----:B------:R-:W-:-:S03]  /*1970*/  FMUL.FTZ R35, R35, R52 ;  /* 0x0000003423237220 */ /* 0x000fc60000410000 */
[----:B------:R-:W-:Y:S02]  /*1980*/  P2R R56, PR, RZ, 0x8 ;  /* 0x00000008ff387803 */ /* 0x000fe40000000000 */
[----:B------:R-:W-:Y:S02]  /*1990*/  FSEL R34, R35, RZ, !P3 ;  /* 0x000000ff23227208 */ /* 0x000fe40005800000 */
[----:B------:R-:W-:Y:S02]  /*19a0*/  PRMT R35, R37, 0x7632, R35 ;  /* 0x0000763225237816 */ /* 0x000fe40000000023 */
        /* <DEDUP_REMOVED lines=11> */
.L_x_3623:
        /* <DEDUP_REMOVED lines=13> */
.L_x_3625:
[----:B------:R-:W-:Y:S05]  /*1b30*/  BSYNC.RECONVERGENT B3 ;  /* 0x0000000000037941 */ /* 0x000fea0003800200 */
.L_x_3624:
        /* <DEDUP_REMOVED lines=39> */
[----:B------:R-:W-:Y:S02]  /*1db0*/  LOP3.LUT R47, R42, UR32, R37, 0x96, !PT ;  /* 0x000000202a2f7c12 */ /* 0x000fe4000f8e9625 */
[----:B------:R-:W-:Y:S01]  /*1dc0*/  MOV R37, R0 ;  /* 0x0000000000257202 */ /* 0x000fe20000000f00 */
[----:B------:R-:W-:-:S07]  /*1dd0*/  IMAD.MOV.U32 R0, RZ, RZ, R36 ;  /* 0x000000ffff007224 */ /* 0x000fce00078e0024 */
.L_x_3622:
[----:B------:R-:W-:Y:S05]  /*1de0*/  BSYNC.RECONVERGENT B2 ;  /* 0x0000000000027941 */ /* 0x000fea0003800200 */
.L_x_3621:
        /* <DEDUP_REMOVED lines=21> */
.L_x_3628:
        /* <DEDUP_REMOVED lines=13> */
.L_x_3630:
[----:B------:R-:W-:Y:S05]  /*2010*/  BSYNC.RECONVERGENT B3 ;  /* 0x0000000000037941 */ /* 0x000fea0003800200 */
.L_x_3629:
        /* <DEDUP_REMOVED lines=42> */
.L_x_3627:
[----:B------:R-:W-:Y:S05]  /*22c0*/  BSYNC.RECONVERGENT B2 ;  /* 0x0000000000027941 */ /* 0x000fea0003800200 */
.L_x_3626:
        /* <DEDUP_REMOVED lines=22> */
.L_x_3633:
        /* <DEDUP_REMOVED lines=13> */
.L_x_3635:
[----:B------:R-:W-:Y:S05]  /*2500*/  BSYNC.RECONVERGENT B3 ;  /* 0x0000000000037941 */ /* 0x000fea0003800200 */
.L_x_3634:
        /* <DEDUP_REMOVED lines=42> */
.L_x_3632:
[----:B------:R-:W-:Y:S05]  /*27b0*/  BSYNC.RECONVERGENT B2 ;  /* 0x0000000000027941 */ /* 0x000fea0003800200 */
.L_x_3631:
        /* <DEDUP_REMOVED lines=21> */
.L_x_3638:
        /* <DEDUP_REMOVED lines=13> */
.L_x_3640:
[----:B------:R-:W-:Y:S05]  /*29e0*/  BSYNC.RECONVERGENT B3 ;  /* 0x0000000000037941 */ /* 0x000fea0003800200 */
.L_x_3639:
        /* <DEDUP_REMOVED lines=40> */
[----:B------:R-:W-:Y:S02]  /*2c70*/  LOP3.LUT R47, R48, UR32, R43, 0x96, !PT ;  /* 0x00000020302f7c12 */ /* 0x000fe4000f8e962b */
[----:B------:R-:W-:-:S07]  /*2c80*/  MOV R0, R42 ;  /* 0x0000002a00007202 */ /* 0x000fce0000000f00 */
.L_x_3637:
[----:B------:R-:W-:Y:S05]  /*2c90*/  BSYNC.RECONVERGENT B2 ;  /* 0x0000000000027941 */ /* 0x000fea0003800200 */
.L_x_3636:
        /* <DEDUP_REMOVED lines=22> */
.L_x_3643:
        /* <DEDUP_REMOVED lines=15> */
.L_x_3645:
[----:B------:R-:W-:Y:S05]  /*2ef0*/  BSYNC.RECONVERGENT B3 ;  /* 0x0000000000037941 */ /* 0x000fea0003800200 */
.L_x_3644:
        /* <DEDUP_REMOVED lines=42> */
.L_x_3642:
[----:B------:R-:W-:Y:S05]  /*31a0*/  BSYNC.RECONVERGENT B2 ;  /* 0x0000000000027941 */ /* 0x000fea0003800200 */
.L_x_3641:
[----:B------:R-:W-:Y:S02]  /*31b0*/  I2FP.F32.U32 R51, R42 ;  /* 0x0000002a00337245 */ /* 0x000fe40000201000 */
[----:B------:R-:W0:Y:S01]  /*31c0*/  LDC.64 R42, c[0x0][0x3a8] ;  /* 0x0000ea00ff2a7b82 */ /* 0x000e220000000a00 */
[----:B------:R-:W-:Y:S02]  /*31d0*/  ISETP.NE.AND P6, PT, R55, RZ, PT ;  /* 0x000000ff3700720c */ /* 0x000fe40003fc5270 */
[----:B------:R-:W-:Y:S01]  /*31e0*/  FFMA.FTZ R54, R51, R54, 1.1641532182693481445e-10 ;  /* 0x2f00000033367423 */ /* 0x000fe20000010036 */
[----:B------:R-:W-:Y:S02]  /*31f0*/  SEL R55, RZ, 0x1000000, P2 ;  /* 0x01000000ff377807 */ /* 0x000fe40001000000 */
[----:B------:R-:W-:Y:S01]  /*3200*/  ISETP.NE.AND P2, PT, R56, RZ, PT ;  /* 0x000000ff3800720c */ /* 0x000fe20003f45270 */
[----:B------:R-:W-:Y:S01]  /*3210*/  IMAD.U32 R56, R39, 0x10000, RZ ;  /* 0x0001000027387824 */ /* 0x000fe200078e00ff */
[----:B------:R-:W1:Y:S01]  /*3220*/  LDC.64 R50, c[0x0][0x3b0] ;  /* 0x0000ec00ff327b82 */ /* 0x000e620000000a00 */
[----:B------:R-:W-:-:S02]  /*3230*/  SEL R49, RZ, 0x10000, P5 ;  /* 0x00010000ff317807 */ /* 0x000fc40002800000 */
[----:B------:R-:W-:Y:S01]  /*3240*/  ISETP.NE.AND P5, PT, R57, RZ, PT ;  /* 0x000000ff3900720c */ /* 0x000fe20003fa5270 */
[----:B------:R-:W-:Y:S01]  /*3250*/  FMUL.FTZ R41, R56, R41 ;  /* 0x0000002938297220 */ /* 0x000fe20000410000 */
[----:B------:R-:W-:Y:S02]  /*3260*/  SEL R39, RZ, 0x10000, P2 ;  /* 0x00010000ff277807 */ /* 0x000fe40001000000 */
[----:B------:R-:W-:Y:S01]  /*3270*/  FSETP.GTU.FTZ.AND P2, PT, R54, R53, PT ;  /* 0x000000353600720b */ /* 0x000fe20003f5c000 */
[----:B------:R-:W-:Y:S01]  /*3280*/  FMUL.FTZ R41, R41, R52 ;  /* 0x0000003429297220 */ /* 0x000fe20000410000 */
[----:B------:R-:W-:Y:S02]  /*3290*/  SEL R54, RZ, 0x100, P5 ;  /* 0x00000100ff367807 */ /* 0x000fe40002800000 */
[----:B------:R-:W-:Y:S02]  /*32a0*/  SEL R56, RZ, 0x100, P4 ;  /* 0x00000100ff387807 */ /* 0x000fe40002000000 */
[----:B------:R-:W-:-:S02]  /*32b0*/  SEL R53, RZ, 0x1000000, P2 ;  /* 0x01000000ff357807 */ /* 0x000fc40001000000 */
[----:B------:R-:W-:Y:S01]  /*32c0*/  LOP3.LUT R55, R54, R55, R39, 0xfe, !PT ;  /* 0x0000003736377212 */ /* 0x000fe200078efe27 */
[----:B0-----:R-:W-:Y:S01]  /*32d0*/  IMAD.WIDE.U32 R42, R40, 0x20, R42 ;  /* 0x00000020282a7825 */ /* 0x001fe200078e002a */
[----:B------:R-:W-:Y:S02]  /*32e0*/  FSEL R39, R41, RZ, !P2 ;  /* 0x000000ff29277208 */ /* 0x000fe40005000000 */
[----:B------:R-:W-:Y:S02]  /*32f0*/  SEL R52, RZ, 0x1, P6 ;  /* 0x00000001ff347807 */ /* 0x000fe40003000000 */
[----:B------:R-:W-:Y:S01]  /*3300*/  LOP3.LUT R54, R56, R53, R49, 0xfe, !PT ;  /* 0x0000003538367212 */ /* 0x000fe200078efe31 */
[----:B------:R-:W-:Y:S01]  /*3310*/  @P1 FADD.FTZ R39, R31, R39 ;  /* 0x000000271f271221 */ /* 0x000fe20000010000 */
[----:B------:R-:W-:Y:S01]  /*3320*/  SEL R41, RZ, 0x1, P3 ;  /* 0x00000001ff297807 */ /* 0x000fe20001800000 */
[----:B-1----:R-:W-:Y:S01]  /*3330*/  IMAD.WIDE.U32 R50, R40, 0x8, R50 ;  /* 0x0000000828327825 */ /* 0x002fe200078e0032 */
[----:B------:R-:W-:Y:S01]  /*3340*/  LOP3.LUT R52, R55, R52, RZ, 0xfc, !PT ;  /* 0x0000003437347212 */ /* 0x000fe200078efcff */
[----:B------:R0:W-:Y:S01]  /*3350*/  STG.E.128 desc[UR8][R42.64], R32 ;  /* 0x000000202a007986 */ /* 0x0001e2000c101d08 */
[----:B------:R-:W-:-:S03]  /*3360*/  LOP3.LUT R53, R54, R41, RZ, 0xfc, !PT ;  /* 0x0000002936357212 */ /* 0x000fc600078efcff */
[----:B------:R0:W-:Y:S04]  /*3370*/  STG.E.128 desc[UR8][R42.64+0x10], R36 ;  /* 0x000010242a007986 */ /* 0x0001e8000c101d08 */
[----:B------:R0:W-:Y:S02]  /*3380*/  STG.E.64 desc[UR8][R50.64], R52 ;  /* 0x0000003432007986 */ /* 0x0001e4000c101b08 */
.L_x_3605:
[----:B------:R-:W-:Y:S05]  /*3390*/  BSYNC.RECONVERGENT B0 ;  /* 0x0000000000007941 */ /* 0x000fea0003800200 */
.L_x_3604:
        /* <DEDUP_REMOVED lines=53> */
.L_x_3661:
[----:B------:R-:W-:Y:S01]  /*36f0*/  FMUL.FTZ R41, R49, R49 ;  /* 0x0000003131297220 */ /* 0x000fe20000410000 */
[----:B------:R-:W-:Y:S01]  /*3700*/  PLOP3.LUT P1, PT, PT, PT, UP1, 0x40, 0x4 ;  /* 0x000000000004781c */ /* 0x000fe20003f2e818 */
[----:B-1----:R-:W-:Y:S01]  /*3710*/  FADD.FTZ R53, R51, R54 ;  /* 0x0000003633357221 */ /* 0x002fe20000010000 */
[----:B------:R-:W1:Y:S01]  /*3720*/  @!P2 LDC.64 R42, c[0x0][0x3c8] ;  /* 0x0000f200ff2aab82 */ /* 0x000e620000000a00 */
[----:B------:R-:W-:Y:S01]  /*3730*/  BSSY.RECONVERGENT B0, `(.L_x_3647) ;  /* 0x000002c000007945 */ /* 0x000fe20003800200 */
[----:B------:R-:W-:Y:S01]  /*3740*/  FSEL R41, R41, RZ, !P1 ;  /* 0x000000ff29297208 */ /* 0x000fe20004800000 */
[----:B------:R-:W-:-:S04]  /*3750*/  FFMA.FTZ R52, R53, R52, UR14 ;  /* 0x0000000e35347e23 */ /* 0x000fc80008010034 */
[----:B------:R-:W-:Y:S01]  /*3760*/  FADD.FTZ R41, R52, R41 ;  /* 0x0000002934297221 */ /* 0x000fe20000010000 */
[----:B0-----:R-:W0:Y:S05]  /*3770*/  @!P2 LDC.64 R50, c[0x0][0x3c0] ;  /* 0x0000f000ff32ab82 */ /* 0x001e2a0000000a00 */
[----:B------:R-:W2:Y:S01]  /*3780*/  MUFU.RSQ R41, R41 ;  /* 0x0000002900297308 */ /* 0x000ea20000001400 */
[----:B-1----:R-:W-:-:S04]  /*3790*/  @!P2 IMAD.WIDE R42, R5, 0x4, R42 ;  /* 0x00000004052aa825 */ /* 0x002fc800078e022a */
[----:B0-----:R-:W-:-:S05]  /*37a0*/  @!P2 IMAD.WIDE R50, R5, 0x4, R50 ;  /* 0x000000040532a825 */ /* 0x001fca00078e0232 */
[----:B------:R0:W-:Y:S04]  /*37b0*/  @!P2 STG.E desc[UR8][R50.64], R49 ;  /* 0x000000313200a986 */ /* 0x0001e8000c101908 */
[----:B--2---:R0:W-:Y:S01]  /*37c0*/  @!P2 STG.E desc[UR8][R42.64], R41 ;  /* 0x000000292a00a986 */ /* 0x0041e2000c101908 */
[----:B------:R-:W-:Y:S05]  /*37d0*/  @P0 BRA `(.L_x_3648) ;  /* 0x0000000000840947 */ /* 0x000fea0003800000 */
[----:B------:R-:W-:Y:S01]  /*37e0*/  PLOP3.LUT P0, PT, PT, PT, UP1, 0x40, 0x4 ;  /* 0x000000000004781c */ /* 0x000fe20003f0e818 */
[----:B0-----:R-:W0:Y:S03]  /*37f0*/  LDC.64 R50, c[0x0][0x428] ;  /* 0x00010a00ff327b82 */ /* 0x001e260000000a00 */
[----:B------:R-:W-:-:S05]  /*3800*/  FSEL R49, R49, RZ, P0 ;  /* 0x000000ff31317208 */ /* 0x000fca0000000000 */
[--C-:B------:R-:W-:Y:S01]  /*3810*/  FADD.FTZ R42, R32, -R49.reuse ;  /* 0x80000031202a7221 */ /* 0x100fe20000010000 */
        /* <DEDUP_REMOVED lines=29> */
.L_x_3648:
[----:B------:R-:W-:Y:S05]  /*39f0*/  BSYNC.RECONVERGENT B0 ;  /* 0x0000000000007941 */ /* 0x000fea0003800200 */
.L_x_3647:
[----:B01----:R-:W0:Y:S02]  /*3a00*/  LDC.64 R40, c[0x0][0x380] ;  /* 0x0000e000ff287b82 */ /* 0x003e240000000a00 */
[----:B0-----:R-:W-:-:S04]  /*3a10*/  LEA R5, R40, R5, 0x2 ;  /* 0x0000000528057211 */ /* 0x001fc800078e10ff */
[----:B------:R-:W-:-:S13]  /*3a20*/  ISETP.GE.AND P0, PT, R5, R41, PT ;  /* 0x000000290500720c */ /* 0x000fda0003f06270 */
[----:B------:R-:W-:Y:S05]  /*3a30*/  @!P0 BRA `(.L_x_3649) ;  /* 0xffffffcc00a88947 */ /* 0x000fea000383ffff */
[----:B------:R-:W-:Y:S05]  /*3a40*/  BSYNC B1 ;  /* 0x0000000000017941 */ /* 0x000fea0003800000 */
.L_x_3603:
[----:B------:R-:W-:Y:S05]  /*3a50*/  EXIT ;  /* 0x000000000000794d */ /* 0x000fea0003800000 */
.L_x_3646:
        /* <DEDUP_REMOVED lines=8> */
.L_x_3651:
[----:B------:R-:W-:Y:S05]  /*3ae0*/  BSYNC B0 ;  /* 0x0000000000007941 */ /* 0x000fea0003800000 */
.L_x_3650:
        /* <DEDUP_REMOVED lines=9> */
.L_x_3652:
[----:B------:R-:W-:Y:S01]  /*3b80*/  IMAD.MOV.U32 R57, RZ, RZ, 0x4 ;  /* 0x00000004ff397424 */ /* 0x000fe200078e00ff */
[----:B------:R-:W-:-:S05]  /*3b90*/  MOV R50, R54 ;  /* 0x0000003600327202 */ /* 0x000fca0000000f00 */
[----:B------:R-:W-:-:S05]  /*3ba0*/  FADD.FTZ R50, R43, R50 ;  /* 0x000000322b327221 */ /* 0x000fca0000010000 */
[----:B------:R-:W-:-:S07]  /*3bb0*/  MOV R56, R50 ;  /* 0x0000003200387202 */ /* 0x000fce0000000f00 */
[----:B------:R-:W-:Y:S05]  /*3bc0*/  WARPSYNC.COLLECTIVE R55, `(.L_x_3653) ;  /* 0x0000000037087348 */ /* 0x000fea0003c00000 */
[----:B------:R0:W1:Y:S02]  /*3bd0*/  SHFL.BFLY P3, R54, R56, R57, R58 ;  /* 0x0c00003938367389 */ /* 0x000064000006003a */
[----:B01----:R-:W-:Y:S05]  /*3be0*/  ENDCOLLECTIVE ;  /* 0x000000000000791b */ /* 0x003fea0003800000 */
.L_x_3653:
[----:B------:R-:W-:Y:S01]  /*3bf0*/  IMAD.MOV.U32 R57, RZ, RZ, 0x8 ;  /* 0x00000008ff397424 */ /* 0x000fe200078e00ff */
[----:B------:R-:W-:-:S05]  /*3c00*/  MOV R41, R54 ;  /* 0x0000003600297202 */ /* 0x000fca0000000f00 */
[----:B------:R-:W-:-:S05]  /*3c10*/  FADD.FTZ R51, R50, R41 ;  /* 0x0000002932337221 */ /* 0x000fca0000010000 */
[----:B------:R-:W-:-:S07]  /*3c20*/  MOV R56, R51 ;  /* 0x0000003300387202 */ /* 0x000fce0000000f00 */
[----:B------:R-:W-:Y:S05]  /*3c30*/  WARPSYNC.COLLECTIVE R55, `(.L_x_3654) ;  /* 0x0000000037087348 */ /* 0x000fea0003c00000 */
[----:B------:R0:W1:Y:S02]  /*3c40*/  SHFL.BFLY P3, R54, R56, R57, R58 ;  /* 0x0c00003938367389 */ /* 0x000064000006003a */
[----:B01----:R-:W-:Y:S05]  /*3c50*/  ENDCOLLECTIVE ;  /* 0x000000000000791b */ /* 0x003fea0003800000 */
.L_x_3654:
        /* <DEDUP_REMOVED lines=8> */
.L_x_3655:
[----:B------:R-:W-:Y:S02]  /*3ce0*/  HFMA2 R57, -RZ, RZ, 0, 5.9604644775390625e-08 ;  /* 0x00000001ff397431 */ /* 0x000fe400000001ff */
        /* <DEDUP_REMOVED lines=24> */
.L_x_3656:
[----:B------:R-:W-:Y:S02]  /*3e70*/  HFMA2 R57, -RZ, RZ, 0, 1.1920928955078125e-07 ;  /* 0x00000002ff397431 */ /* 0x000fe400000001ff */
[----:B------:R-:W-:-:S04]  /*3e80*/  IMAD.MOV.U32 R42, RZ, RZ, R54 ;  /* 0x000000ffff2a7224 */ /* 0x000fc800078e0036 */
[----:B------:R-:W-:-:S05]  /*3e90*/  FADD.FTZ R42, R41, R42 ;  /* 0x0000002a292a7221 */ /* 0x000fca0000010000 */
[----:B------:R-:W-:-:S07]  /*3ea0*/  MOV R56, R42 ;  /* 0x0000002a00387202 */ /* 0x000fce0000000f00 */
[----:B------:R-:W-:Y:S05]  /*3eb0*/  WARPSYNC.COLLECTIVE R55, `(.L_x_3657) ;  /* 0x0000000037087348 */ /* 0x000fea0003c00000 */
[----:B------:R0:W1:Y:S02]  /*3ec0*/  SHFL.BFLY P3, R54, R56, R57, R58 ;  /* 0x0c00003938367389 */ /* 0x000064000006003a */
[----:B01----:R-:W-:Y:S05]  /*3ed0*/  ENDCOLLECTIVE ;  /* 0x000000000000791b */ /* 0x003fea0003800000 */
.L_x_3657:
[----:B------:R-:W-:Y:S02]  /*3ee0*/  HFMA2 R57, -RZ, RZ, 0, 2.384185791015625e-07 ;  /* 0x00000004ff397431 */ /* 0x000fe400000001ff */
[----:B------:R-:W-:-:S04]  /*3ef0*/  IMAD.MOV.U32 R43, RZ, RZ, R54 ;  /* 0x000000ffff2b7224 */ /* 0x000fc800078e0036 */
[----:B------:R-:W-:-:S05]  /*3f00*/  FADD.FTZ R43, R42, R43 ;  /* 0x0000002b2a2b7221 */ /* 0x000fca0000010000 */
[----:B------:R-:W-:-:S07]  /*3f10*/  MOV R56, R43 ;  /* 0x0000002b00387202 */ /* 0x000fce0000000f00 */
[----:B------:R-:W-:Y:S05]  /*3f20*/  WARPSYNC.COLLECTIVE R55, `(.L_x_3658) ;  /* 0x0000000037087348 */ /* 0x000fea0003c00000 */
[----:B------:R0:W1:Y:S02]  /*3f30*/  SHFL.BFLY P3, R54, R56, R57, R58 ;  /* 0x0c00003938367389 */ /* 0x000064000006003a */
[----:B01----:R-:W-:Y:S05]  /*3f40*/  ENDCOLLECTIVE ;  /* 0x000000000000791b */ /* 0x003fea0003800000 */
.L_x_3658:
[----:B------:R-:W-:Y:S02]  /*3f50*/  HFMA2 R57, -RZ, RZ, 0, 4.76837158203125e-07 ;  /* 0x00000008ff397431 */ /* 0x000fe400000001ff */
[----:B------:R-:W-:-:S04]  /*3f60*/  IMAD.MOV.U32 R50, RZ, RZ, R54 ;  /* 0x000000ffff327224 */ /* 0x000fc800078e0036 */
[----:B------:R-:W-:-:S05]  /*3f70*/  FADD.FTZ R50, R43, R50 ;  /* 0x000000322b327221 */ /* 0x000fca0000010000 */
[----:B------:R-:W-:-:S07]  /*3f80*/  MOV R56, R50 ;  /* 0x0000003200387202 */ /* 0x000fce0000000f00 */
[----:B------:R-:W-:Y:S05]  /*3f90*/  WARPSYNC.COLLECTIVE R55, `(.L_x_3659) ;  /* 0x0000000037087348 */ /* 0x000fea0003c00000 */
[----:B------:R0:W1:Y:S02]  /*3fa0*/  SHFL.BFLY P3, R54, R56, R57, R58 ;  /* 0x0c00003938367389 */ /* 0x000064000006003a */
[----:B01----:R-:W-:Y:S05]  /*3fb0*/  ENDCOLLECTIVE ;  /* 0x000000000000791b */ /* 0x003fea0003800000 */
.L_x_3659:
[----:B------:R-:W-:Y:S02]  /*3fc0*/  HFMA2 R57, -RZ, RZ, 0, 9.5367431640625e-07 ;  /* 0x00000010ff397431 */ /* 0x000fe400000001ff */
[----:B------:R-:W-:-:S04]  /*3fd0*/  IMAD.MOV.U32 R51, RZ, RZ, R54 ;  /* 0x000000ffff337224 */ /* 0x000fc800078e0036 */
[----:B------:R-:W-:-:S05]  /*3fe0*/  FADD.FTZ R51, R50, R51 ;  /* 0x0000003332337221 */ /* 0x000fca0000010000 */
[----:B------:R-:W-:-:S07]  /*3ff0*/  MOV R56, R51 ;  /* 0x0000003300387202 */ /* 0x000fce0000000f00 */
[----:B------:R-:W-:Y:S05]  /*4000*/  WARPSYNC.COLLECTIVE R55, `(.L_x_3660) ;  /* 0x0000000037087348 */ /* 0x000fea0003c00000 */
[----:B------:R0:W1:Y:S02]  /*4010*/  SHFL.BFLY P3, R54, R56, R57, R58 ;  /* 0x0c00003938367389 */ /* 0x000064000006003a */
[----:B01----:R-:W-:Y:S05]  /*4020*/  ENDCOLLECTIVE ;  /* 0x000000000000791b */ /* 0x003fea0003800000 */
.L_x_3660:
[----:B------:R-:W-:Y:S05]  /*4030*/  BRA `(.L_x_3661) ;  /* 0xfffffff400ac7947 */ /* 0x000fea000383ffff */
.L_x_3662:
        /* <DEDUP_REMOVED lines=12> */
.L_x_9107:


//--------------------- .text._ZN10layer_norm13ln_fwd_kernelINS_13Kernel_traitsIf13__nv_bfloat16fS2_fjLj256ELj1ELj4ELj1ELj16ENS_18Kernel_traits_baseILj256EfS2_fS2_fjLj128EEEEELb1ELb0ELb0ELb1EEEvNS_9FwdParamsE --------------------------
	.section	.text._ZN10layer_norm13ln_fwd_kernelINS_13Kernel_traitsIf13__nv_bfloat16fS2_fjLj256ELj1ELj4ELj1ELj16ENS_18Kernel_traits_baseILj256EfS2_fS2_fjLj128EEEEELb1ELb0ELb0ELb1EEEvNS_9FwdParamsE,"ax",@progbits
	.align	128
        .global         _ZN10layer_norm13ln_fwd_kernelINS_13Kernel_traitsIf13__nv_bfloat16fS2_fjLj256ELj1ELj4ELj1ELj16ENS_18Kernel_traits_baseILj256EfS2_fS2_fjLj128EEEEELb1ELb0ELb0ELb1EEEvNS_9FwdParamsE
        .type           _ZN10layer_norm13ln_fwd_kernelINS_13Kernel_traitsIf13__nv_bfloat16fS2_fjLj256ELj1ELj4ELj1ELj16ENS_18Kernel_traits_baseILj256EfS2_fS2_fjLj128EEEEELb1ELb0ELb0ELb1EEEvNS_9FwdParamsE,@function
        .size           _ZN10layer_norm13ln_fwd_kernelINS_13Kernel_traitsIf13__nv_bfloat16fS2_fjLj256ELj1ELj4ELj1ELj16ENS_18Kernel_traits_baseILj256EfS2_fS2_fjLj128EEEEELb1ELb0ELb0ELb1EEEvNS_9FwdParamsE,(.L_x_9108 - _ZN10layer_norm13ln_fwd_kernelINS_13Kernel_traitsIf13__nv_bfloat16fS2_fjLj256ELj1ELj4ELj1ELj16ENS_18Kernel_traits_baseILj256EfS2_fS2_fjLj128EEEEELb1ELb0ELb0ELb1EEEvNS_9FwdParamsE)
        .other          _ZN10layer_norm13ln_fwd_kernelINS_13Kernel_traitsIf13__nv_bfloat16fS2_fjLj256ELj1ELj4ELj1ELj16ENS_18Kernel_traits_baseILj256EfS2_fS2_fjLj128EEEEELb1ELb0ELb0ELb1EEEvNS_9FwdParamsE,@"STO_CUDA_ENTRY STV_DEFAULT"
_ZN10layer_norm13ln_fwd_kernelINS_13Kernel_traitsIf13__nv_bfloat16fS2_fjLj256ELj1ELj4ELj1ELj16ENS_18Kernel_traits_baseILj256EfS2_fS2_fjLj128EEEEELb1ELb0ELb0ELb1EEEvNS_9FwdParamsE:
.text._ZN10layer_norm13ln_fwd_kernelINS_13Kernel_traitsIf13__nv_bfloat16fS2_fjLj256ELj1ELj4ELj1ELj16ENS_18Kernel_traits_baseILj256EfS2_fS2_fjLj128EEEEELb1ELb0ELb0ELb1EEEvNS_9FwdParamsE:
[----:B------:R-:W-:Y:S01]  /*0000*/  LDC R1, c[0x0][0x37c] ;  /* 0x0000df00ff017b82 */ /* 0x000fe20000000800 */
[----:B------:R-:W0:Y:S01]  /*0010*/  LDCU.U8 UR4, c[0x0][0x464] ;  /* 0x00008c80ff0477ac */ /* 0x000e220008000000 */
[----:B------:R-:W1:Y:S01]  /*0020*/  S2R R10, SR_TID.X ;  /* 0x00000000000a7919 */ /* 0x000e620000002100 */
[----:B------:R-:W2:Y:S01]  /*0030*/  LDCU.64 UR6, c[0x0][0x450] ;  /* 0x00008a00ff0677ac */ /* 0x000ea20008000a00 */
[----:B------:R-:W3:Y:S04]  /*0040*/  LDCU.64 UR8, c[0x0][0x358] ;  /* 0x00006b00ff0877ac */ /* 0x000ee80008000a00 */
[----:B------:R-:W4:Y:S01]  /*0050*/  LDC R13, c[0x0][0x45c] ;  /* 0x00011700ff0d7b82 */ /* 0x000f220000000800 */
[----:B------:R-:W4:Y:S01]  /*0060*/  LDCU UR10, c[0x0][0x384] ;  /* 0x00007080ff0a77ac */ /* 0x000f220008000800 */
[----:B0-----:R-:W-:Y:S01]  /*0070*/  ISETP.NE.AND P1, PT, RZ, UR4, PT ;  /* 0x00000004ff007c0c */ /* 0x001fe2000bf25270 */
[----:B------:R-:W0:Y:S01]  /*0080*/  LDCU.64 UR4, c[0x0][0x438] ;  /* 0x00008700ff0477ac */ /* 0x000e220008000a00 */
[----:B--2---:R-:W-:Y:S01]  /*0090*/  MOV R2, UR6 ;  /* 0x0000000600027c02 */ /* 0x004fe20008000f00 */
[----:B------:R-:W-:Y:S01]  /*00a0*/  IMAD.U32 R3, RZ, RZ, UR7 ;  /* 0x00000007ff037e24 */ /* 0x000fe2000f8e00ff */
[----:B------:R-:W-:-:S02]  /*00b0*/  CS2R R32, SRZ ;  /* 0x0000000000207805 */ /* 0x000fc4000001ff00 */
[----:B------:R-:W-:Y:S02]  /*00c0*/  CS2R R34, SRZ ;  /* 0x0000000000227805 */ /* 0x000fe4000001ff00 */
[----:B------:R-:W-:Y:S02]  /*00d0*/  CS2R R28, SRZ ;  /* 0x00000000001c7805 */ /* 0x000fe4000001ff00 */
[----:B------:R-:W-:-:S03]  /*00e0*/  CS2R R30, SRZ ;  /* 0x00000000001e7805 */ /* 0x000fc6000001ff00 */
[----:B---3--:R-:W2:Y:S01]  /*00f0*/  @P1 LDG.E.64 R2, desc[UR8][R2.64] ;  /* 0x0000000802021981 */ /* 0x008ea2000c1e1b00 */
[----:B------:R-:W3:Y:S01]  /*0100*/  LDC R8, c[0x0][0x458] ;  /* 0x00011600ff087b82 */ /* 0x000ee20000000800 */
[----:B-1----:R-:W-:Y:S02]  /*0110*/  LOP3.LUT R44, R10, 0x1f, RZ, 0xc0, !PT ;  /* 0x0000001f0a2c7812 */ /* 0x002fe400078ec0ff */
[----:B------:R-:W-:Y:S02]  /*0120*/  SHF.R.U32.HI R0, RZ, 0x5, R10 ;  /* 0x00000005ff007819 */ /* 0x000fe4000001160a */
[----:B0-----:R-:W-:Y:S02]  /*0130*/  ISETP.NE.U32.AND P0, PT, RZ, UR4, PT ;  /* 0x00000004ff007c0c */ /* 0x001fe4000bf05070 */
[----:B----4-:R-:W-:Y:S02]  /*0140*/  @P1 MOV R9, R13 ;  /* 0x0000000d00091202 */ /* 0x010fe40000000f00 */
[----:B------:R-:W-:-:S13]  /*0150*/  ISETP.NE.AND.EX P0, PT, RZ, UR5, PT, P0 ;  /* 0x00000005ff007c0c */ /* 0x000fda000bf05300 */
[----:B------:R-:W0:Y:S01]  /*0160*/  @P0 LDC.64 R6, c[0x0][0x438] ;  /* 0x00010e00ff060b82 */ /* 0x000e220000000a00 */
[----:B---3--:R1:W5:Y:S07]  /*0170*/  @P1 LDG.E.64 R4, desc[UR8][R8.64] ;  /* 0x0000000808041981 */ /* 0x00836e000c1e1b00 */
[----:B------:R-:W3:Y:S08]  /*0180*/  S2UR UR5, SR_CTAID.X ;  /* 0x00000000000579c3 */ /* 0x000ef00000002500 */
[----:B------:R-:W1:Y:S01]  /*0190*/  LDC R11, c[0x0][0x360] ;  /* 0x0000d800ff0b7b82 */ /* 0x000e620000000800 */
[----:B0-----:R-:W-:-:S05]  /*01a0*/  @P0 IMAD.WIDE.U32 R6, R44, 0x20, R6 ;  /* 0x000000202c060825 */ /* 0x001fca00078e0006 */
[----:B------:R0:W5:Y:S01]  /*01b0*/  @P0 LDG.E.128 R32, desc[UR8][R6.64] ;  /* 0x0000000806200981 */ /* 0x000162000c1e1d00 */
[----:B---3--:R-:W-:-:S03]  /*01c0*/  USHF.L.U32 UR4, UR5, 0x2, URZ ;  /* 0x0000000205047899 */ /* 0x008fc600080006ff */
[----:B------:R0:W5:Y:S03]  /*01d0*/  @P0 LDG.E.128 R28, desc[UR8][R6.64+0x10] ;  /* 0x00001008061c0981 */ /* 0x000166000c1e1d00 */
[----:B------:R-:W-:Y:S01]  /*01e0*/  LOP3.LUT R0, R0, UR4, RZ, 0xfc, !PT ;  /* 0x0000000400007c12 */ /* 0x000fe2000f8efcff */
[----:B-1----:R-:W-:-:S03]  /*01f0*/  IMAD R9, R11, UR5, R10 ;  /* 0x000000050b097c24 */ /* 0x002fc6000f8e020a */
[----:B------:R-:W-:Y:S02]  /*0200*/  ISETP.GE.AND P2, PT, R0, UR10, PT ;  /* 0x0000000a00007c0c */ /* 0x000fe4000bf46270 */
[----:B--2---:R-:W-:Y:S02]  /*0210*/  @P1 R2UR UR6, R2 ;  /* 0x00000000020612ca */ /* 0x004fe400000e0000 */
[----:B------:R-:W-:-:S09]  /*0220*/  @P1 R2UR UR7, R3 ;  /* 0x00000000030712ca */ /* 0x000fd200000e0000 */
[----:B0-----:R-:W-:Y:S06]  /*0230*/  @P2 EXIT ;  /* 0x000000000000294d */ /* 0x001fec0003800000 */
[----:B------:R-:W0:Y:S08]  /*0240*/  @P1 LDC R3, c[0x0][0x460] ;  /* 0x00011800ff031b82 */ /* 0x000e300000000800 */
[----:B------:R-:W1:Y:S01]  /*0250*/  LDC.64 R6, c[0x0][0x3d0] ;  /* 0x0000f400ff067b82 */ /* 0x000e620000000a00 */
[----:B------:R-:W-:Y:S01]  /*0260*/  MOV R2, R9 ;  /* 0x0000000900027202 */ /* 0x000fe20000000f00 */
[----:B------:R-:W-:-:S02]  /*0270*/  UIADD3 UR17, UPT, UPT, UR7, -0x4498517b, URZ ;  /* 0xbb67ae8507117890 */ /* 0x000fc4000fffe0ff */
[----:B------:R-:W-:Y:S02]  /*0280*/  UIADD3 UR16, UPT, UPT, UR6, -0x61c88647, URZ ;  /* 0x9e3779b906107890 */ /* 0x000fe4000fffe0ff */
[----:B------:R-:W-:Y:S02]  /*0290*/  UIADD3 UR18, UPT, UPT, UR6, 0x3c6ef372, URZ ;  /* 0x3c6ef37206127890 */ /* 0x000fe4000fffe0ff */
[----:B------:R-:W-:Y:S02]  /*02a0*/  UIADD3 UR19, UPT, UPT, UR7, 0x76cf5d0a, URZ ;  /* 0x76cf5d0a07137890 */ /* 0x000fe4000fffe0ff */
[----:B------:R-:W-:Y:S02]  /*02b0*/  UIADD3 UR21, UPT, UPT, UR7, 0x32370b8f, URZ ;  /* 0x32370b8f07157890 */ /* 0x000fe4000fffe0ff */
[----:B------:R-:W-:Y:S02]  /*02c0*/  UIADD3 UR20, UPT, UPT, UR6, -0x255992d5, URZ ;  /* 0xdaa66d2b06147890 */ /* 0x000fe4000fffe0ff */
[----:B------:R-:W-:Y:S01]  /*02d0*/  UIADD3 UR22, UPT, UPT, UR6, 0x78dde6e4, URZ ;  /* 0x78dde6e406167890 */ /* 0x000fe2000fffe0ff */
[----:B0----5:R-:W-:Y:S01]  /*02e0*/  @P1 IADD3 R8, P0, PT, R4, R3, RZ ;  /* 0x0000000304081210 */ /* 0x021fe20007f1e0ff */
[----:B------:R-:W-:-:S02]  /*02f0*/  UIADD3 UR23, UPT, UPT, UR7, -0x126145ec, URZ ;  /* 0xed9eba1407177890 */ /* 0x000fc4000fffe0ff */
[----:B------:R-:W-:Y:S02]  /*0300*/  UIADD3 UR25, UPT, UPT, UR7, -0x56f99767, URZ ;  /* 0xa906689907197890 */ /* 0x000fe4000fffe0ff */
[----:B------:R-:W-:Y:S01]  /*0310*/  @P1 IMAD.X R13, RZ, RZ, R5, P0 ;  /* 0x000000ffff0d1224 */ /* 0x000fe200000e0605 */
[----:B------:R-:W-:Y:S01]  /*0320*/  UIADD3 UR24, UPT, UPT, UR6, 0x1715609d, URZ ;  /* 0x1715609d06187890 */ /* 0x000fe2000fffe0ff */
[----:B-1----:R-:W-:Y:S01]  /*0330*/  IMAD.WIDE.U32 R6, R44, 0x20, R6 ;  /* 0x000000202c067825 */ /* 0x002fe200078e0006 */
[----:B------:R-:W-:Y:S02]  /*0340*/  UIADD3 UR26, UPT, UPT, UR6, -0x4ab325aa, URZ ;  /* 0xb54cda56061a7890 */ /* 0x000fe4000fffe0ff */
[--C-:B------:R-:W-:Y:S01]  /*0350*/  SHF.R.U64 R3, R8, 0x2, R13.reuse ;  /* 0x0000000208037819 */ /* 0x100fe2000000120d */
[----:B------:R-:W-:Y:S01]  /*0360*/  UIADD3 UR27, UPT, UPT, UR7, 0x646e171e, URZ ;  /* 0x646e171e071b7890 */ /* 0x000fe2000fffe0ff */
[----:B------:R-:W-:Y:S01]  /*0370*/  IMAD.HI.U32 R5, R2, -0x326172a9, RZ ;  /* 0xcd9e8d5702057827 */ /* 0x000fe200078e00ff */
[----:B------:R-:W-:Y:S01]  /*0380*/  SHF.R.U32.HI R4, RZ, 0x2, R13 ;  /* 0x00000002ff047819 */ /* 0x000fe2000001160d */
[----:B------:R-:W5:Y:S01]  /*0390*/  LDG.E.128 R24, desc[UR8][R6.64] ;  /* 0x0000000806187981 */ /* 0x000f62000c1e1d00 */
[----:B------:R-:W-:Y:S01]  /*03a0*/  UIADD3 UR29, UPT, UPT, UR7, 0x1fd5c5a3, URZ ;  /* 0x1fd5c5a3071d7890 */ /* 0x000fe2000fffe0ff */
[C---:B------:R-:W-:Y:S01]  /*03b0*/  IMAD.HI.U32 R9, R3.reuse, -0x2daee0ad, RZ ;  /* 0xd2511f5303097827 */ /* 0x040fe200078e00ff */
[----:B------:R-:W-:Y:S01]  /*03c0*/  LOP3.LUT R5, R4, UR6, R5, 0x96, !PT ;  /* 0x0000000604057c12 */ /* 0x000fe2000f8e9605 */
[----:B------:R0:W5:Y:S01]  /*03d0*/  LDG.E.128 R20, desc[UR8][R6.64+0x10] ;  /* 0x0000100806147981 */ /* 0x000162000c1e1d00 */
[----:B------:R-:W-:Y:S01]  /*03e0*/  UIADD3 UR28, UPT, UPT, UR6, 0x5384540f, URZ ;  /* 0x5384540f061c7890 */ /* 0x000fe2000fffe0ff */
[----:B------:R-:W-:Y:S01]  /*03f0*/  IMAD R11, R3, -0x2daee0ad, RZ ;  /* 0xd2511f53030b7824 */ /* 0x000fe200078e02ff */
[----:B------:R-:W-:Y:S01]  /*0400*/  LOP3.LUT R9, R9, UR7, RZ, 0x3c, !PT ;  /* 0x0000000709097c12 */ /* 0x000fe2000f8e3cff */
[----:B------:R-:W-:Y:S01]  /*0410*/  IMAD.HI.U32 R10, R5, -0x2daee0ad, RZ ;  /* 0xd2511f53050a7827 */ /* 0x000fe200078e00ff */
[----:B------:R-:W1:Y:S01]  /*0420*/  LDCU.64 UR10, c[0x0][0x3e0] ;  /* 0x00007c00ff0a77ac */ /* 0x000e620008000a00 */
[----:B------:R-:W-:Y:S02]  /*0430*/  BSSY B0, `(.L_x_3663) ;  /* 0x0000354000007945 */ /* 0x000fe40003800000 */
[----:B------:R-:W-:Y:S01]  /*0440*/  IMAD R12, R9, -0x326172a9, RZ ;  /* 0xcd9e8d57090c7824 */ /* 0x000fe200078e02ff */
[----:B------:R-:W-:Y:S01]  /*0450*/  LOP3.LUT R10, R11, UR17, R10, 0x96, !PT ;  /* 0x000000110b0a7c12 */ /* 0x000fe2000f8e960a */
[----:B0-----:R-:W-:Y:S01]  /*0460*/  IMAD R7, R2, -0x326172a9, RZ ;  /* 0xcd9e8d5702077824 */ /* 0x001fe200078e02ff */
[----:B------:R-:W-:Y:S01]  /*0470*/  UIADD3 UR30, UPT, UPT, UR6, -0xe443238, URZ ;  /* 0xf1bbcdc8061e7890 */ /* 0x000fe2000fffe0ff */
[----:B------:R-:W-:Y:S01]  /*0480*/  IMAD.HI.U32 R6, R9, -0x326172a9, RZ ;  /* 0xcd9e8d5709067827 */ /* 0x000fe200078e00ff */
[----:B------:R-:W-:Y:S01]  /*0490*/  UIADD3 UR31, UPT, UPT, UR7, -0x24c28bd8, URZ ;  /* 0xdb3d7428071f7890 */ /* 0x000fe2000fffe0ff */
[----:B------:R-:W0:Y:S02]  /*04a0*/  LDCU.U8 UR4, c[0x0][0x410] ;  /* 0x00008200ff0477ac */ /* 0x000e240008000000 */
[----:B------:R-:W-:Y:S01]  /*04b0*/  IMAD R14, R5, -0x2daee0ad, RZ ;  /* 0xd2511f53050e7824 */ /* 0x000fe200078e02ff */
[----:B------:R-:W-:Y:S01]  /*04c0*/  LOP3.LUT R6, R7, UR16, R6, 0x96, !PT ;  /* 0x0000001007067c12 */ /* 0x000fe2000f8e9606 */
[----:B------:R-:W-:Y:S01]  /*04d0*/  IMAD.HI.U32 R7, R10, -0x326172a9, RZ ;  /* 0xcd9e8d570a077827 */ /* 0x000fe200078e00ff */
[----:B------:R-:W-:-:S02]  /*04e0*/  UIADD3 UR33, UPT, UPT, UR7, -0x695add53, URZ ;  /* 0x96a522ad07217890 */ /* 0x000fc4000fffe0ff */
[----:B------:R-:W-:Y:S01]  /*04f0*/  UIADD3 UR32, UPT, UPT, UR6, -0x700cb87f, URZ ;  /* 0x8ff3478106207890 */ /* 0x000fe2000fffe0ff */
[----:B------:R-:W-:Y:S01]  /*0500*/  IMAD.HI.U32 R5, R6, -0x2daee0ad, RZ ;  /* 0xd2511f5306057827 */ /* 0x000fe200078e00ff */
[----:B------:R-:W-:Y:S01]  /*0510*/  LOP3.LUT R7, R12, UR18, R7, 0x96, !PT ;  /* 0x000000120c077c12 */ /* 0x000fe2000f8e9607 */
[----:B-1----:R-:W-:Y:S02]  /*0520*/  UISETP.NE.U32.AND UP0, UPT, UR10, URZ, UPT ;  /* 0x000000ff0a00728c */ /* 0x002fe4000bf05070 */
[----:B------:R-:W-:Y:S01]  /*0530*/  IMAD R12, R6, -0x2daee0ad, RZ ;  /* 0xd2511f53060c7824 */ /* 0x000fe200078e02ff */
[----:B------:R-:W-:Y:S01]  /*0540*/  LOP3.LUT R5, R14, UR19, R5, 0x96, !PT ;  /* 0x000000130e057c12 */ /* 0x000fe2000f8e9605 */
[----:B------:R-:W-:Y:S01]  /*0550*/  IMAD.HI.U32 R11, R7, -0x2daee0ad, RZ ;  /* 0xd2511f53070b7827 */ /* 0x000fe200078e00ff */
[----:B------:R-:W1:Y:S03]  /*0560*/  LDCU UR14, c[0x0][0x388] ;  /* 0x00007100ff0e77ac */ /* 0x000e660008000800 */
[----:B------:R-:W-:Y:S01]  /*0570*/  IMAD R9, R10, -0x326172a9, RZ ;  /* 0xcd9e8d570a097824 */ /* 0x000fe200078e02ff */
[----:B------:R-:W-:Y:S01]  /*0580*/  LOP3.LUT R11, R12, UR21, R11, 0x96, !PT ;  /* 0x000000150c0b7c12 */ /* 0x000fe2000f8e960b */
[C---:B------:R-:W-:Y:S01]  /*0590*/  IMAD.HI.U32 R6, R5.reuse, -0x326172a9, RZ ;  /* 0xcd9e8d5705067827 */ /* 0x040fe200078e00ff */
[----:B------:R-:W2:Y:S03]  /*05a0*/  LDCU UR15, c[0x0][0x448] ;  /* 0x00008900ff0f77ac */ /* 0x000ea60008000800 */
[----:B------:R-:W-:Y:S01]  /*05b0*/  IMAD R10, R5, -0x326172a9, RZ ;  /* 0xcd9e8d57050a7824 */ /* 0x000fe200078e02ff */
[----:B------:R-:W-:Y:S01]  /*05c0*/  LOP3.LUT R6, R9, UR20, R6, 0x96, !PT ;  /* 0x0000001409067c12 */ /* 0x000fe2000f8e9606 */
[----:B------:R-:W-:Y:S01]  /*05d0*/  IMAD.HI.U32 R5, R11, -0x326172a9, RZ ;  /* 0xcd9e8d570b057827 */ /* 0x000fe200078e00ff */
[----:B------:R-:W3:Y:S03]  /*05e0*/  LDCU.64 UR12, c[0x0][0x3a0] ;  /* 0x00007400ff0c77ac */ /* 0x000ee60008000a00 */
[----:B------:R-:W-:Y:S01]  /*05f0*/  IMAD R12, R7, -0x2daee0ad, RZ ;  /* 0xd2511f53070c7824 */ /* 0x000fe200078e02ff */
[----:B------:R-:W-:Y:S01]  /*0600*/  LOP3.LUT R5, R10, UR22, R5, 0x96, !PT ;  /* 0x000000160a057c12 */ /* 0x000fe2000f8e9605 */
[----:B------:R-:W-:Y:S01]  /*0610*/  IMAD.HI.U32 R7, R6, -0x2daee0ad, RZ ;  /* 0xd2511f5306077827 */ /* 0x000fe200078e00ff */
[----:B------:R-:W-:-:S02]  /*0620*/  UISETP.NE.AND.EX UP0, UPT, UR11, URZ, UPT, UP0 ;  /* 0x000000ff0b00728c */ /* 0x000fc4000bf05300 */
[----:B0-----:R-:W-:Y:S01]  /*0630*/  UISETP.NE.AND UP1, UPT, UR4, URZ, UPT ;  /* 0x000000ff0400728c */ /* 0x001fe2000bf25270 */
        /* <DEDUP_REMOVED lines=32> */
[----:B------:R-:W-:Y:S01]  /*0840*/  IMAD R41, R12, -0x2daee0ad, RZ ;  /* 0xd2511f530c297824 */ /* 0x000fe200078e02ff */
[----:B------:R-:W-:Y:S01]  /*0850*/  LOP3.LUT R7, R8, 0x3, RZ, 0xc0, !PT ;  /* 0x0000000308077812 */ /* 0x000fe200078ec0ff */
[----:B-123--:R-:W-:-:S07]  /*0860*/  IMAD R42, R14, -0x326172a9, RZ ;  /* 0xcd9e8d570e2a7824 */ /* 0x00efce00078e02ff */
.L_x_3705:
        /* <DEDUP_REMOVED lines=12> */
[----:B-1----:R-:W-:-:S04]  /*0930*/  @P1 IMAD.WIDE R48, R0, R49, UR4 ;  /* 0x0000000400301e25 */ /* 0x002fc8000f8e0231 */
[C---:B0-----:R-:W-:Y:S02]  /*0940*/  IMAD.WIDE.U32 R10, R43.reuse, 0x10, R10 ;  /* 0x000000102b0a7825 */ /* 0x041fe400078e000a */
[----:B------:R-:W3:Y:S04]  /*0950*/  @P2 LDG.E.U16 R48, desc[UR8][R48.64] ;  /* 0x0000000830302981 */ /* 0x000ee8000c1e1500 */
[----:B-----5:R0:W5:Y:S01]  /*0960*/  LDG.E.128 R36, desc[UR8][R10.64] ;  /* 0x000000080a247981 */ /* 0x020162000c1e1d00 */
[----:B--2---:R-:W-:-:S05]  /*0970*/  @P0 IMAD.WIDE.U32 R8, R43, 0x20, R8 ;  /* 0x000000202b080825 */ /* 0x004fca00078e0008 */
[----:B------:R0:W5:Y:S04]  /*0980*/  @P0 LDG.E.128 R16, desc[UR8][R8.64] ;  /* 0x0000000808100981 */ /* 0x000168000c1e1d00 */
[----:B------:R0:W5:Y:S01]  /*0990*/  @P0 LDG.E.128 R12, desc[UR8][R8.64+0x10] ;  /* 0x00001008080c0981 */ /* 0x000162000c1e1d00 */
[----:B------:R-:W-:Y:S02]  /*09a0*/  ISETP.NE.AND P1, PT, R7, 0x1, PT ;  /* 0x000000010700780c */ /* 0x000fe40003f25270 */
[----:B------:R-:W-:Y:S01]  /*09b0*/  PLOP3.LUT P2, PT, PT, PT, UP0, 0x80, 0x8 ;  /* 0x000000000008781c */ /* 0x000fe20003f4f008 */
[----:B------:R-:W-:Y:S01]  /*09c0*/  BSSY.RECONVERGENT B1, `(.L_x_3664) ;  /* 0x0000047000017945 */ /* 0x000fe20003800200 */
[----:B------:R-:W-:Y:S01]  /*09d0*/  IMAD.MOV.U32 R47, RZ, RZ, 0x3f800000 ;  /* 0x3f800000ff2f7424 */ /* 0x000fe200078e00ff */
[----:B------:R-:W-:Y:S01]  /*09e0*/  MOV R46, R42 ;  /* 0x0000002a002e7202 */ /* 0x000fe20000000f00 */
[----:B------:R-:W-:-:S09]  /*09f0*/  IMAD.MOV.U32 R45, RZ, RZ, 0x2 ;  /* 0x00000002ff2d7424 */ /* 0x000fd200078e00ff */
        /* <DEDUP_REMOVED lines=10> */
.L_x_3666:
        /* <DEDUP_REMOVED lines=13> */
.L_x_3668:
[----:B------:R-:W-:Y:S05]  /*0b70*/  BSYNC.RECONVERGENT B2 ;  /* 0x0000000000027941 */ /* 0x000fea0003800200 */
.L_x_3667:
[----:B------:R-:W-:Y:S01]  /*0b80*/  IMAD.WIDE.U32 R6, R2, -0x326172a9, RZ ;  /* 0xcd9e8d5702067825 */ /* 0x000fe200078e00ff */
[----:B------:R-:W-:-:S03]  /*0b90*/  LOP3.LUT R8, R40, UR7, R11, 0x96, !PT ;  /* 0x0000000728087c12 */ /* 0x000fc6000f8e960b */
[----:B------:R-:W-:Y:S01]  /*0ba0*/  IMAD.MOV.U32 R46, RZ, RZ, R41 ;  /* 0x000000ffff2e7224 */ /* 0x000fe200078e0029 */
        /* <DEDUP_REMOVED lines=40> */
.L_x_3665:
[----:B------:R-:W-:Y:S05]  /*0e30*/  BSYNC.RECONVERGENT B1 ;  /* 0x0000000000017941 */ /* 0x000fea0003800200 */
.L_x_3664:
[----:B------:R-:W0:Y:S01]  /*0e40*/  LDC R48, c[0x0][0x408] ;  /* 0x00010200ff307b82 */ /* 0x000e220000000800 */
[----:B------:R-:W-:Y:S01]  /*0e50*/  I2FP.F32.U32 R7, R46 ;  /* 0x0000002e00077245 */ /* 0x000fe20000201000 */
[----:B------:R-:W-:Y:S02]  /*0e60*/  HFMA2 R50, -RZ, RZ, 0.1171875, 0 ;  /* 0x2f800000ff327431 */ /* 0x000fe400000001ff */
[C---:B-----5:R-:W-:Y:S01]  /*0e70*/  IMAD.U32 R8, R36.reuse, 0x10000, RZ ;  /* 0x0001000024087824 */ /* 0x060fe200078e00ff */
[----:B------:R-:W-:Y:S01]  /*0e80*/  ISETP.NE.AND P1, PT, R45, 0x1, PT ;  /* 0x000000012d00780c */ /* 0x000fe20003f25270 */
[----:B------:R-:W-:Y:S01]  /*0e90*/  BSSY.RECONVERGENT B1, `(.L_x_3669) ;  /* 0x000004e000017945 */ /* 0x000fe20003800200 */
[----:B------:R-:W-:Y:S01]  /*0ea0*/  PRMT R36, R36, 0x7632, R36 ;  /* 0x0000763224247816 */ /* 0x000fe20000000024 */
[----:B------:R-:W-:Y:S01]  /*0eb0*/  FFMA.FTZ R10, R7, R50, 1.1641532182693481445e-10 ;  /* 0x2f000000070a7423 */ /* 0x000fe20000010032 */
        /* <DEDUP_REMOVED lines=18> */
.L_x_3671:
        /* <DEDUP_REMOVED lines=13> */
.L_x_3673:
[----:B------:R-:W-:Y:S05]  /*10b0*/  BSYNC.RECONVERGENT B2 ;  /* 0x0000000000027941 */ /* 0x000fea0003800200 */
.L_x_3672:
        /* <DEDUP_REMOVED lines=35> */
[----:B------:R-:W-:Y:S02]  /*12f0*/  LOP3.LUT R10, R10, UR30, R7, 0x96, !PT ;  /* 0x0000001e0a0a7c12 */ /* 0x000fe4000f8e9607 */
[----:B------:R-:W-:Y:S01]  /*1300*/  MOV R7, R41 ;  /* 0x0000002900077202 */ /* 0x000fe20000000f00 */
[----:B------:R-:W-:Y:S01]  /*1310*/  IMAD.MOV.U32 R42, RZ, RZ, R54 ;  /* 0x000000ffff2a7224 */ /* 0x000fe200078e0036 */
[----:B------:R-:W-:Y:S01]  /*1320*/  LOP3.LUT R6, R6, UR32, R55, 0x96, !PT ;  /* 0x0000002006067c12 */ /* 0x000fe2000f8e9637 */
[----:B------:R-:W-:-:S04]  /*1330*/  IMAD.WIDE.U32 R10, R10, -0x2daee0ad, RZ ;  /* 0xd2511f530a0a7825 */ /* 0x000fc800078e00ff */
[----:B------:R-:W-:Y:S02]  /*1340*/  IMAD.MOV.U32 R41, RZ, RZ, R10 ;  /* 0x000000ffff297224 */ /* 0x000fe400078e000a */
[----:B------:R-:W-:Y:S01]  /*1350*/  HFMA2 R10, -RZ, RZ, 0, 0 ;  /* 0x00000000ff0a7431 */ /* 0x000fe200000001ff */
[----:B------:R-:W-:-:S07]  /*1360*/  LOP3.LUT R5, R52, UR33, R11, 0x96, !PT ;  /* 0x0000002134057c12 */ /* 0x000fce000f8e960b */
.L_x_3670:
[----:B------:R-:W-:Y:S05]  /*1370*/  BSYNC.RECONVERGENT B1 ;  /* 0x0000000000017941 */ /* 0x000fea0003800200 */
.L_x_3669:
        /* <DEDUP_REMOVED lines=22> */
.L_x_3676:
        /* <DEDUP_REMOVED lines=13> */
.L_x_3678:
[----:B------:R-:W-:Y:S05]  /*15b0*/  BSYNC.RECONVERGENT B2 ;  /* 0x0000000000027941 */ /* 0x000fea0003800200 */
.L_x_3677:
        /* <DEDUP_REMOVED lines=40> */
[----:B------:R-:W-:Y:S01]  /*1840*/  IMAD.MOV.U32 R41, RZ, RZ, R10 ;  /* 0x000000ffff297224 */ /* 0x000fe200078e000a */
[----:B------:R-:W-:Y:S01]  /*1850*/  LOP3.LUT R5, R52, UR33, R11, 0x96, !PT ;  /* 0x0000002134057c12 */ /* 0x000fe2000f8e960b */
[----:B------:R-:W-:-:S07]  /*1860*/  HFMA2 R11, -RZ, RZ, 0, 0 ;  /* 0x00000000ff0b7431 */ /* 0x000fce00000001ff */
.L_x_3675:
[----:B------:R-:W-:Y:S05]  /*1870*/  BSYNC.RECONVERGENT B1 ;  /* 0x0000000000017941 */ /* 0x000fea0003800200 */
.L_x_3674:
        /* <DEDUP_REMOVED lines=22> */
.L_x_3681:
        /* <DEDUP_REMOVED lines=13> */
.L_x_3683:
[----:B------:R-:W-:Y:S05]  /*1ab0*/  BSYNC.RECONVERGENT B2 ;  /* 0x0000000000027941 */ /* 0x000fea0003800200 */
.L_x_3682:
        /* <DEDUP_REMOVED lines=43> */
.L_x_3680:
[----:B------:R-:W-:Y:S05]  /*1d70*/  BSYNC.RECONVERGENT B1 ;  /* 0x0000000000017941 */ /* 0x000fea0003800200 */
.L_x_3679:
        /* <DEDUP_REMOVED lines=21> */
.L_x_3686:
        /* <DEDUP_REMOVED lines=13> */
.L_x_3688:
[----:B------:R-:W-:Y:S05]  /*1fa0*/  BSYNC.RECONVERGENT B2 ;  /* 0x0000000000027941 */ /* 0x000fea0003800200 */
.L_x_3687:
        /* <DEDUP_REMOVED lines=36> */
[----:B------:R-:W-:-:S03]  /*21f0*/  MOV R7, R41 ;  /* 0x0000002900077202 */ /* 0x000fc60000000f00 */
[----:B------:R-:W-:Y:S01]  /*2200*/  IMAD.MOV.U32 R42, RZ, RZ, R36 ;  /* 0x000000ffff2a7224 */ /* 0x000fe200078e0024 */
[----:B------:R-:W-:Y:S01]  /*2210*/  LOP3.LUT R6, R6, UR32, R37, 0x96, !PT ;  /* 0x0000002006067c12 */ /* 0x000fe2000f8e9625 */
[----:B------:R-:W-:-:S04]  /*2220*/  IMAD.WIDE.U32 R36, R5, -0x2daee0ad, RZ ;  /* 0xd2511f5305247825 */ /* 0x000fc800078e00ff */
[----:B------:R-:W-:Y:S01]  /*2230*/  IMAD.MOV.U32 R41, RZ, RZ, R36 ;  /* 0x000000ffff297224 */ /* 0x000fe200078e0024 */
[----:B------:R-:W-:Y:S01]  /*2240*/  LOP3.LUT R5, R52, UR33, R37, 0x96, !PT ;  /* 0x0000002134057c12 */ /* 0x000fe2000f8e9625 */
[----:B------:R-:W-:-:S07]  /*2250*/  HFMA2 R37, -RZ, RZ, 0, 0 ;  /* 0x00000000ff257431 */ /* 0x000fce00000001ff */
.L_x_3685:
[----:B------:R-:W-:Y:S05]  /*2260*/  BSYNC.RECONVERGENT B1 ;  /* 0x0000000000017941 */ /* 0x000fea0003800200 */
.L_x_3684:
        /* <DEDUP_REMOVED lines=22> */
.L_x_3691:
        /* <DEDUP_REMOVED lines=13> */
.L_x_3693:
[----:B------:R-:W-:Y:S05]  /*24a0*/  BSYNC.RECONVERGENT B2 ;  /* 0x0000000000027941 */ /* 0x000fea0003800200 */
.L_x_3692:
        /* <DEDUP_REMOVED lines=35> */
[----:B------:R-:W-:Y:S02]  /*26e0*/  LOP3.LUT R52, R52, UR30, R7, 0x96, !PT ;  /* 0x0000001e34347c12 */ /* 0x000fe4000f8e9607 */
[----:B------:R-:W-:-:S03]  /*26f0*/  MOV R7, R41 ;  /* 0x0000002900077202 */ /* 0x000fc60000000f00 */
[----:B------:R-:W-:-:S04]  /*2700*/  IMAD.WIDE.U32 R52, R52, -0x2daee0ad, RZ ;  /* 0xd2511f5334347825 */ /* 0x000fc800078e00ff */
[----:B------:R-:W-:Y:S01]  /*2710*/  IMAD.MOV.U32 R41, RZ, RZ, R52 ;  /* 0x000000ffff297224 */ /* 0x000fe200078e0034 */
[----:B------:R-:W-:Y:S01]  /*2720*/  LOP3.LUT R5, R54, UR33, R53, 0x96, !PT ;  /* 0x0000002136057c12 */ /* 0x000fe2000f8e9635 */
[----:B------:R-:W-:-:S05]  /*2730*/  IMAD.WIDE.U32 R54, R55, -0x326172a9, RZ ;  /* 0xcd9e8d5737367825 */ /* 0x000fca00078e00ff */
[----:B------:R-:W-:Y:S02]  /*2740*/  LOP3.LUT R6, R6, UR32, R55, 0x96, !PT ;  /* 0x0000002006067c12 */ /* 0x000fe4000f8e9637 */
[----:B------:R-:W-:-:S07]  /*2750*/  MOV R42, R54 ;  /* 0x00000036002a7202 */ /* 0x000fce0000000f00 */
.L_x_3690:
[----:B------:R-:W-:Y:S05]  /*2760*/  BSYNC.RECONVERGENT B1 ;  /* 0x0000000000017941 */ /* 0x000fea0003800200 */
.L_x_3689:
[----:B------:R-:W-:Y:S01]  /*2770*/  I2FP.F32.U32 R7, R7 ;  /* 0x0000000700077245 */ /* 0x000fe20000201000 */
[----:B------:R-:W-:Y:S01]  /*2780*/  BSSY.RECONVERGENT B1, `(.L_x_3694) ;  /* 0x000004d000017945 */ /* 0x000fe20003800200 */
[----:B------:R-:W-:Y:S02]  /*2790*/  SHF.L.U32 R38, R38, 0x10, RZ ;  /* 0x0000001026267819 */ /* 0x000fe400000006ff */
[----:B------:R-:W-:Y:S01]  /*27a0*/  ISETP.NE.AND P5, PT, R51, 0x1, PT ;  /* 0x000000013300780c */ /* 0x000fe20003fa5270 */
[----:B------:R-:W-:Y:S02]  /*27b0*/  FFMA.FTZ R52, R7, R50, 1.1641532182693481445e-10 ;  /* 0x2f00000007347423 */ /* 0x000fe40000010032 */
[----:B------:R-:W-:-:S03]  /*27c0*/  FMUL.FTZ R7, R38, R47 ;  /* 0x0000002f26077220 */ /* 0x000fc60000410000 */
[----:B------:R-:W-:Y:S01]  /*27d0*/  FSETP.GTU.FTZ.AND P4, PT, R52, R49, PT ;  /* 0x000000313400720b */ /* 0x000fe20003f9c000 */
[----:B------:R-:W-:Y:S01]  /*27e0*/  FMUL.FTZ R7, R7, R48 ;  /* 0x0000003007077220 */ /* 0x000fe20000410000 */
[----:B------:R-:W-:-:S04]  /*27f0*/  IMAD.MOV.U32 R52, RZ, RZ, 0x2 ;  /* 0x00000002ff347424 */ /* 0x000fc800078e00ff */
        /* <DEDUP_REMOVED lines=12> */
.L_x_3696:
        /* <DEDUP_REMOVED lines=13> */
.L_x_3698:
[----:B------:R-:W-:Y:S05]  /*2990*/  BSYNC.RECONVERGENT B2 ;  /* 0x0000000000027941 */ /* 0x000fea0003800200 */
.L_x_3697:
        /* <DEDUP_REMOVED lines=39> */
[----:B------:R-:W-:-:S04]  /*2c10*/  IMAD.WIDE.U32 R54, R55, -0x326172a9, RZ ;  /* 0xcd9e8d5737367825 */ /* 0x000fc800078e00ff */
[----:B------:R-:W-:Y:S01]  /*2c20*/  HFMA2 R52, -RZ, RZ, 0, 0 ;  /* 0x00000000ff347431 */ /* 0x000fe200000001ff */
[----:B------:R-:W-:Y:S02]  /*2c30*/  LOP3.LUT R6, R6, UR32, R55, 0x96, !PT ;  /* 0x0000002006067c12 */ /* 0x000fe4000f8e9637 */
[----:B------:R-:W-:-:S07]  /*2c40*/  MOV R42, R54 ;  /* 0x00000036002a7202 */ /* 0x000fce0000000f00 */
.L_x_3695:
[----:B------:R-:W-:Y:S05]  /*2c50*/  BSYNC.RECONVERGENT B1 ;  /* 0x0000000000017941 */ /* 0x000fea0003800200 */
.L_x_3694:
        /* <DEDUP_REMOVED lines=22> */
.L_x_3701:
        /* <DEDUP_REMOVED lines=15> */
.L_x_3703:
[----:B------:R-:W-:Y:S05]  /*2eb0*/  BSYNC.RECONVERGENT B2 ;  /* 0x0000000000027941 */ /* 0x000fea0003800200 */
.L_x_3702:
        /* <DEDUP_REMOVED lines=43> */
.L_x_3700:
[----:B------:R-:W-:Y:S05]  /*3170*/  BSYNC.RECONVERGENT B1 ;  /* 0x0000000000017941 */ /* 0x000fea0003800200 */
.L_x_3699:
        /* <DEDUP_REMOVED lines=77> */
.L_x_3717:
        /* <DEDUP_REMOVED lines=29> */
[----:B------:R-:W-:Y:S01]  /*3820*/  FFMA.FTZ R48, R24, R9, R32 ;  /* 0x0000000918307223 */ /* 0x000fe20000010020 */
[C---:B------:R-:W-:Y:S01]  /*3830*/  FMUL.FTZ R49, R45.reuse, R36 ;  /* 0x000000242d317220 */ /* 0x040fe20000410000 */
[----:B------:R-:W-:Y:S01]  /*3840*/  FFMA.FTZ R9, R26, R37, R34 ;  /* 0x000000251a097223 */ /* 0x000fe20000010022 */
[----:B------:R-:W2:Y:S01]  /*3850*/  LDC.64 R38, c[0x0][0x428] ;  /* 0x00010a00ff267b82 */ /* 0x000ea20000000a00 */
[C---:B------:R-:W-:Y:S01]  /*3860*/  FMUL.FTZ R50, R45.reuse, R50 ;  /* 0x000000322d327220 */ /* 0x040fe20000410000 */
[----:B------:R-:W-:Y:S01]  /*3870*/  FMUL.FTZ R8, R45, R8 ;  /* 0x000000082d087220 */ /* 0x000fe20000410000 */
[----:B------:R-:W-:-:S02]  /*3880*/  FFMA.FTZ R51, R20, R49, R28 ;  /* 0x0000003114337223 */ /* 0x000fc4000001001c */
[----:B------:R-:W-:Y:S01]  /*3890*/  FFMA.FTZ R52, R21, R50, R29 ;  /* 0x0000003215347223 */ /* 0x000fe2000001001d */
[----:B------:R-:W-:Y:S01]  /*38a0*/  FFMA.FTZ R50, R27, R10, R35 ;  /* 0x0000000a1b327223 */ /* 0x000fe20000010023 */
[----:B------:R-:W-:Y:S01]  /*38b0*/  FFMA.FTZ R49, R25, R8, R33 ;  /* 0x0000000819317223 */ /* 0x000fe20000010021 */
[----:B------:R-:W3:Y:S02]  /*38c0*/  LDC.64 R36, c[0x0][0x380] ;  /* 0x0000e000ff247b82 */ /* 0x000ee40000000a00 */
[----:B------:R-:W-:Y:S02]  /*38d0*/  F2FP.BF16.F32.PACK_AB R10, R52, R51 ;  /* 0x00000033340a723e */ /* 0x000fe400000010ff */
[----:B------:R-:W-:Y:S02]  /*38e0*/  F2FP.BF16.F32.PACK_AB R9, R50, R9 ;  /* 0x000000093209723e */ /* 0x000fe400000010ff */
        /* <DEDUP_REMOVED lines=9> */
.L_x_3663:
[----:B------:R-:W-:Y:S05]  /*3980*/  EXIT ;  /* 0x000000000000794d */ /* 0x000fea0003800000 */
.L_x_3704:
[----:B------:R-:W-:Y:S01]  /*3990*/  HFMA2 R50, -RZ, RZ, 0, 5.9604644775390625e-08 ;  /* 0x00000001ff327431 */ /* 0x000fe200000001ff */
[----:B------:R-:W-:Y:S01]  /*39a0*/  BSSY B1, `(.L_x_3706) ;  /* 0x0000006000017945 */ /* 0x000fe20003800000 */
[----:B0-----:R-:W-:Y:S01]  /*39b0*/  MOV R47, 0x1f ;  /* 0x0000001f002f7802 */ /* 0x001fe20000000f00 */
[----:B------:R-:W-:-:S07]  /*39c0*/  IMAD.MOV.U32 R46, RZ, RZ, -0x1 ;  /* 0xffffffffff2e7424 */ /* 0x000fce00078e00ff */
[----:B------:R-:W-:Y:S05]  /*39d0*/  WARPSYNC.COLLECTIVE R46, `(.L_x_3707) ;  /* 0x000000002e087348 */ /* 0x000fea0003c00000 */
[----:B------:R0:W1:Y:S02]  /*39e0*/  SHFL.BFLY P1, R45, R51, R50, R47 ;  /* 0x0c000032332d7389 */ /* 0x000064000002002f */
[----:B01----:R-:W-:Y:S05]  /*39f0*/  ENDCOLLECTIVE ;  /* 0x000000000000791b */ /* 0x003fea0003800000 */
.L_x_3707:
[----:B------:R-:W-:Y:S05]  /*3a00*/  BSYNC B1 ;  /* 0x0000000000017941 */ /* 0x000fea0003800000 */
.L_x_3706:
        /* <DEDUP_REMOVED lines=9> */
.L_x_3708:
[----:B------:R-:W-:Y:S02]  /*3aa0*/  IMAD.MOV.U32 R50, RZ, RZ, 0x4 ;  /* 0x00000004ff327424 */ /* 0x000fe400078e00ff */
[----:B------:R-:W-:-:S05]  /*3ab0*/  FADD.FTZ R53, R52, R45 ;  /* 0x0000002d34357221 */ /* 0x000fca0000010000 */
[----:B------:R-:W-:-:S07]  /*3ac0*/  MOV R51, R53 ;  /* 0x0000003500337202 */ /* 0x000fce0000000f00 */
[----:B------:R-:W-:Y:S05]  /*3ad0*/  WARPSYNC.COLLECTIVE R46, `(.L_x_3709) ;  /* 0x000000002e087348 */ /* 0x000fea0003c00000 */
[----:B------:R0:W1:Y:S02]  /*3ae0*/  SHFL.BFLY P1, R45, R51, R50, R47 ;  /* 0x0c000032332d7389 */ /* 0x000064000002002f */
[----:B01----:R-:W-:Y:S05]  /*3af0*/  ENDCOLLECTIVE ;  /* 0x000000000000791b */ /* 0x003fea0003800000 */
.L_x_3709:
[----:B------:R-:W-:Y:S02]  /*3b00*/  HFMA2 R50, -RZ, RZ, 0, 4.76837158203125e-07 ;  /* 0x00000008ff327431 */ /* 0x000fe400000001ff */
[----:B------:R-:W-:-:S05]  /*3b10*/  FADD.FTZ R54, R53, R45 ;  /* 0x0000002d35367221 */ /* 0x000fca0000010000 */
[----:B------:R-:W-:-:S07]  /*3b20*/  MOV R51, R54 ;  /* 0x0000003600337202 */ /* 0x000fce0000000f00 */
[----:B------:R-:W-:Y:S05]  /*3b30*/  WARPSYNC.COLLECTIVE R46, `(.L_x_3710) ;  /* 0x000000002e087348 */ /* 0x000fea0003c00000 */
[----:B------:R0:W1:Y:S02]  /*3b40*/  SHFL.BFLY P1, R45, R51, R50, R47 ;  /* 0x0c000032332d7389 */ /* 0x000064000002002f */
[----:B01----:R-:W-:Y:S05]  /*3b50*/  ENDCOLLECTIVE ;  /* 0x000000000000791b */ /* 0x003fea0003800000 */
.L_x_3710:
[----:B------:R-:W-:Y:S01]  /*3b60*/  MOV R50, 0x10 ;  /* 0x0000001000327802 */ /* 0x000fe20000000f00 */
[----:B------:R-:W-:-:S04]  /*3b70*/  FADD.FTZ R55, R54, R45 ;  /* 0x0000002d36377221 */ /* 0x000fc80000010000 */
[----:B------:R-:W-:-:S07]  /*3b80*/  IMAD.MOV.U32 R51, RZ, RZ, R55 ;  /* 0x000000ffff337224 */ /* 0x000fce00078e0037 */
[----:B------:R-:W-:Y:S05]  /*3b90*/  WARPSYNC.COLLECTIVE R46, `(.L_x_3711) ;  /* 0x000000002e087348 */ /* 0x000fea0003c00000 */
[----:B------:R0:W1:Y:S02]  /*3ba0*/  SHFL.BFLY P1, R45, R51, R50, R47 ;  /* 0x0c000032332d7389 */ /* 0x000064000002002f */
[----:B01----:R-:W-:Y:S05]  /*3bb0*/  ENDCOLLECTIVE ;  /* 0x000000000000791b */ /* 0x003fea0003800000 */
.L_x_3711:
        /* <DEDUP_REMOVED lines=23> */
.L_x_3712:
[----:B------:R-:W-:Y:S02]  /*3d30*/  HFMA2 R50, -RZ, RZ, 0, 1.1920928955078125e-07 ;  /* 0x00000002ff327431 */ /* 0x000fe400000001ff */
[----:B------:R-:W-:-:S05]  /*3d40*/  FADD.FTZ R52, R51, R45 ;  /* 0x0000002d33347221 */ /* 0x000fca0000010000 */
[----:B------:R-:W-:-:S07]  /*3d50*/  MOV R51, R52 ;  /* 0x0000003400337202 */ /* 0x000fce0000000f00 */
[----:B------:R-:W-:Y:S05]  /*3d60*/  WARPSYNC.COLLECTIVE R46, `(.L_x_3713) ;  /* 0x000000002e087348 */ /* 0x000fea0003c00000 */
[----:B------:R0:W1:Y:S02]  /*3d70*/  SHFL.BFLY P1, R45, R51, R50, R47 ;  /* 0x0c000032332d7389 */ /* 0x000064000002002f */
[----:B01----:R-:W-:Y:S05]  /*3d80*/  ENDCOLLECTIVE ;  /* 0x000000000000791b */ /* 0x003fea0003800000 */
.L_x_3713:
[----:B------:R-:W-:Y:S01]  /*3d90*/  MOV R50, 0x4 ;  /* 0x0000000400327802 */ /* 0x000fe20000000f00 */
[----:B------:R-:W-:-:S04]  /*3da0*/  FADD.FTZ R53, R52, R45 ;  /* 0x0000002d34357221 */ /* 0x000fc80000010000 */
[----:B------:R-:W-:-:S07]  /*3db0*/  IMAD.MOV.U32 R51, RZ, RZ, R53 ;  /* 0x000000ffff337224 */ /* 0x000fce00078e0035 */
[----:B------:R-:W-:Y:S05]  /*3dc0*/  WARPSYNC.COLLECTIVE R46, `(.L_x_3714) ;  /* 0x000000002e087348 */ /* 0x000fea0003c00000 */
[----:B------:R0:W1:Y:S02]  /*3dd0*/  SHFL.BFLY P1, R45, R51, R50, R47 ;  /* 0x0c000032332d7389 */ /* 0x000064000002002f */
[----:B01----:R-:W-:Y:S05]  /*3de0*/  ENDCOLLECTIVE ;  /* 0x000000000000791b */ /* 0x003fea0003800000 */
.L_x_3714:
[----:B------:R-:W-:Y:S02]  /*3df0*/  IMAD.MOV.U32 R50, RZ, RZ, 0x8 ;  /* 0x00000008ff327424 */ /* 0x000fe400078e00ff */
[----:B------:R-:W-:-:S05]  /*3e00*/  FADD.FTZ R54, R53, R45 ;  /* 0x0000002d35367221 */ /* 0x000fca0000010000 */
[----:B------:R-:W-:-:S07]  /*3e10*/  MOV R51, R54 ;  /* 0x0000003600337202 */ /* 0x000fce0000000f00 */
[----:B------:R-:W-:Y:S05]  /*3e20*/  WARPSYNC.COLLECTIVE R46, `(.L_x_3715) ;  /* 0x000000002e087348 */ /* 0x000fea0003c00000 */
[----:B------:R0:W1:Y:S02]  /*3e30*/  SHFL.BFLY P1, R45, R51, R50, R47 ;  /* 0x0c000032332d7389 */ /* 0x000064000002002f */
[----:B01----:R-:W-:Y:S05]  /*3e40*/  ENDCOLLECTIVE ;  /* 0x000000000000791b */ /* 0x003fea0003800000 */
.L_x_3715:
[----:B------:R-:W-:Y:S02]  /*3e50*/  HFMA2 R50, -RZ, RZ, 0, 9.5367431640625e-07 ;  /* 0x00000010ff327431 */ /* 0x000fe400000001ff */
[----:B------:R-:W-:-:S05]  /*3e60*/  FADD.FTZ R55, R54, R45 ;  /* 0x0000002d36377221 */ /* 0x000fca0000010000 */
[----:B------:R-:W-:-:S07]  /*3e70*/  MOV R51, R55 ;  /* 0x0000003700337202 */ /* 0x000fce0000000f00 */
[----:B------:R-:W-:Y:S05]  /*3e80*/  WARPSYNC.COLLECTIVE R46, `(.L_x_3716) ;  /* 0x000000002e087348 */ /* 0x000fea0003c00000 */
[----:B------:R0:W1:Y:S02]  /*3e90*/  SHFL.BFLY P1, R45, R51, R50, R47 ;  /* 0x0c000032332d7389 */ /* 0x000064000002002f */
[----:B01----:R-:W-:Y:S05]  /*3ea0*/  ENDCOLLECTIVE ;  /* 0x000000000000791b */ /* 0x003fea0003800000 */
.L_x_3716:
[----:B------:R-:W-:Y:S05]  /*3eb0*/  BRA `(.L_x_3717) ;  /* 0xfffffff400e47947 */ /* 0x000fea000383ffff */
.L_x_3718:
        /* <DEDUP_REMOVED lines=12> */
.L_x_9108:


//--------------------- .text._ZN10layer_norm13ln_fwd_kernelINS_13Kernel_traitsIf13__nv_bfloat16fS2_fjLj256ELj1ELj4ELj1ELj16ENS_18Kernel_traits_baseILj256EfS2_fS2_fjLj128EEEEELb1ELb0ELb1ELb0EEEvNS_9FwdParamsE --------------------------
	.section	.text._ZN10layer_norm13ln_fwd_kernelINS_13Kernel_traitsIf13__nv_bfloat16fS2_fjLj256ELj1ELj4ELj1ELj16ENS_18Kernel_traits_baseILj256EfS2_fS2_fjLj128EEEEELb1ELb0ELb1ELb0EEEvNS_9FwdParamsE,"ax",@progbits
	.align	128
        .global         _ZN10layer_norm13ln_fwd_kernelINS_13Kernel_traitsIf13__nv_bfloat16fS2_fjLj256ELj1ELj4ELj1ELj16ENS_18Kernel_traits_baseILj256EfS2_fS2_fjLj128EEEEELb1ELb0ELb1ELb0EEEvNS_9FwdParamsE
        .type           _ZN10layer_norm13ln_fwd_kernelINS_13Kernel_traitsIf13__nv_bfloat16fS2_fjLj256ELj1ELj4ELj1ELj16ENS_18Kernel_traits_baseILj256EfS2_fS2_fjLj128EEEEELb1ELb0ELb1ELb0EEEvNS_9FwdParamsE,@function
        .size           _ZN10layer_norm13ln_fwd_kernelINS_13Kernel_traitsIf13__nv_bfloat16fS2_fjLj256ELj1ELj4ELj1ELj16ENS_18Kernel_traits_baseILj256EfS2_fS2_fjLj128EEEEELb1ELb0ELb1ELb0EEEvNS_9FwdParamsE,(.L_x_9109 - _ZN10layer_norm13ln_fwd_kernelINS_13Kernel_traitsIf13__nv_bfloat16fS2_fjLj256ELj1ELj4ELj1ELj16ENS_18Kernel_traits_baseILj256EfS2_fS2_fjLj128EEEEELb1ELb0ELb1ELb0EEEvNS_9FwdParamsE)
        .other          _ZN10layer_norm13ln_fwd_kernelINS_13Kernel_traitsIf13__nv_bfloat16fS2_fjLj256ELj1ELj4ELj1ELj16ENS_18Kernel_traits_baseILj256EfS2_fS2_fjLj128EEEEELb1ELb0ELb1ELb0EEEvNS_9FwdParamsE,@"STO_CUDA_ENTRY STV_DEFAULT"
_ZN10layer_norm13ln_fwd_kernelINS_13Kernel_traitsIf13__nv_bfloat16fS2_fjLj256ELj1ELj4ELj1ELj16ENS_18Kernel_traits_baseILj256EfS2_fS2_fjLj128EEEEELb1ELb0ELb1ELb0EEEvNS_9FwdParamsE:
.text._ZN10layer_norm13ln_fwd_kernelINS_13Kernel_traitsIf13__nv_bfloat16fS2_fjLj256ELj1ELj4ELj1ELj16ENS_18Kernel_traits_baseILj256EfS2_fS2_fjLj128EEEEELb1ELb0ELb1ELb0EEEvNS_9FwdParamsE:
        /* <DEDUP_REMOVED lines=52> */
.L_x_3720:
[----:B------:R-:W-:Y:S05]  /*0340*/  BSYNC.RECONVERGENT B0 ;  /* 0x0000000000007941 */ /* 0x000fea0003800200 */
.L_x_3719:
        /* <DEDUP_REMOVED lines=20> */
[----:B------:R-:W-:Y:S01]  /*0490*/  BSSY B1, `(.L_x_3721) ;  /* 0x00003a1000017945 */ /* 0x000fe20003800000 */
[----:B------:R-:W-:Y:S01]  /*04a0*/  LOP3.LUT R49, R24, 0x3, RZ, 0xc0, !PT ;  /* 0x0000000318317812 */ /* 0x000fe200078ec0ff */
[----:B------:R-:W-:Y:S01]  /*04b0*/  IMAD.HI.U32 R25, R5, -0x2daee0ad, RZ ;  /* 0xd2511f5305197827 */ /* 0x000fe200078e00ff */
[----:B------:R-:W-:Y:S01]  /*04c0*/  LOP3.LUT R7, R6, UR6, R7, 0x96, !PT ;  /* 0x0000000606077c12 */ /* 0x000fe2000f8e9607 */
[----:B------:R-:W2:Y:S02]  /*04d0*/  LDCU UR5, c[0x0][0x404] ;  /* 0x00008080ff0577ac */ /* 0x000ea40008000800 */
[----:B0-----:R-:W-:Y:S01]  /*04e0*/  IMAD R27, R3, -0x326172a9, RZ ;  /* 0xcd9e8d57031b7824 */ /* 0x001fe200078e02ff */
[----:B------:R-:W-:Y:S01]  /*04f0*/  LOP3.LUT R25, R25, UR7, RZ, 0x3c, !PT ;  /* 0x0000000719197c12 */ /* 0x000fe2000f8e3cff */
[----:B------:R-:W-:Y:S01]  /*0500*/  IMAD R29, R5, -0x2daee0ad, RZ ;  /* 0xd2511f53051d7824 */ /* 0x000fe200078e02ff */
[----:B------:R-:W0:Y:S01]  /*0510*/  LDCU UR16, c[0x0][0x448] ;  /* 0x00008900ff1077ac */ /* 0x000e220008000800 */
[----:B------:R-:W-:Y:S01]  /*0520*/  IMAD.HI.U32 R28, R7, -0x2daee0ad, RZ ;  /* 0xd2511f53071c7827 */ /* 0x000fe200078e00ff */
[----:B------:R-:W3:Y:S03]  /*0530*/  LDCU.64 UR12, c[0x0][0x408] ;  /* 0x00008100ff0c77ac */ /* 0x000ee60008000a00 */
[----:B------:R-:W-:Y:S01]  /*0540*/  IMAD.HI.U32 R26, R25, -0x326172a9, RZ ;  /* 0xcd9e8d57191a7827 */ /* 0x000fe200078e00ff */
[----:B------:R-:W-:-:S02]  /*0550*/  LOP3.LUT R28, R29, UR18, R28, 0x96, !PT ;  /* 0x000000121d1c7c12 */ /* 0x000fc4000f8e961c */
[----:B-1----:R-:W-:Y:S01]  /*0560*/  ISETP.NE.AND P1, PT, RZ, UR4, PT ;  /* 0x00000004ff007c0c */ /* 0x002fe2000bf25270 */
        /* <DEDUP_REMOVED lines=54> */
.L_x_3783:
        /* <DEDUP_REMOVED lines=61> */
.L_x_3728:
        /* <DEDUP_REMOVED lines=13> */
.L_x_3730:
[----:B------:R-:W-:Y:S05]  /*0d70*/  BSYNC.RECONVERGENT B4 ;  /* 0x0000000000047941 */ /* 0x000fea0003800200 */
.L_x_3729:
        /* <DEDUP_REMOVED lines=43> */
.L_x_3727:
[----:B------:R-:W-:Y:S05]  /*1030*/  BSYNC.RECONVERGENT B3 ;  /* 0x0000000000037941 */ /* 0x000fea0003800200 */
.L_x_3726:
        /* <DEDUP_REMOVED lines=10> */
.L_x_3725:
[----:B------:R-:W-:Y:S05]  /*10e0*/  BSYNC.RECONVERGENT B2 ;  /* 0x0000000000027941 */ /* 0x000fea0003800200 */
.L_x_3724:
        /* <DEDUP_REMOVED lines=16> */
.L_x_3735:
        /* <DEDUP_REMOVED lines=13> */
.L_x_3737:
[----:B------:R-:W-:Y:S05]  /*12c0*/  BSYNC.RECONVERGENT B4 ;  /* 0x0000000000047941 */ /* 0x000fea0003800200 */
.L_x_3736:
        /* <DEDUP_REMOVED lines=40> */
[----:B------:R-:W-:Y:S01]  /*1550*/  IMAD.MOV.U32 R52, RZ, RZ, R46 ;  /* 0x000000ffff347224 */ /* 0x000fe200078e002e */
[----:B------:R-:W-:Y:S01]  /*1560*/  LOP3.LUT R7, R62, UR34, R47, 0x96, !PT ;  /* 0x000000223e077c12 */ /* 0x000fe2000f8e962f */
[----:B------:R-:W-:-:S07]  /*1570*/  HFMA2 R47, -RZ, RZ, 0, 0 ;  /* 0x00000000ff2f7431 */ /* 0x000fce00000001ff */
.L_x_3734:
[----:B------:R-:W-:Y:S05]  /*1580*/  BSYNC.RECONVERGENT B3 ;  /* 0x0000000000037941 */ /* 0x000fea0003800200 */
.L_x_3733:
        /* <DEDUP_REMOVED lines=11> */
.L_x_3732:
[----:B------:R-:W-:Y:S05]  /*1640*/  BSYNC.RECONVERGENT B2 ;  /* 0x0000000000027941 */ /* 0x000fea0003800200 */
.L_x_3731:
        /* <DEDUP_REMOVED lines=16> */
.L_x_3742:
        /* <DEDUP_REMOVED lines=13> */
.L_x_3744:
[----:B------:R-:W-:Y:S05]  /*1820*/  BSYNC.RECONVERGENT B4 ;  /* 0x0000000000047941 */ /* 0x000fea0003800200 */
.L_x_3743:
        /* <DEDUP_REMOVED lines=42> */
.L_x_3741:
[----:B------:R-:W-:Y:S05]  /*1ad0*/  BSYNC.RECONVERGENT B3 ;  /* 0x0000000000037941 */ /* 0x000fea0003800200 */
.L_x_3740:
        /* <DEDUP_REMOVED lines=10> */
.L_x_3739:
[----:B------:R-:W-:Y:S05]  /*1b80*/  BSYNC.RECONVERGENT B2 ;  /* 0x0000000000027941 */ /* 0x000fea0003800200 */
.L_x_3738:
        /* <DEDUP_REMOVED lines=16> */
.L_x_3749:
        /* <DEDUP_REMOVED lines=13> */
.L_x_3751:
[----:B------:R-:W-:Y:S05]  /*1d60*/  BSYNC.RECONVERGENT B4 ;  /* 0x0000000000047941 */ /* 0x000fea0003800200 */
.L_x_3750:
        /* <DEDUP_REMOVED lines=39> */
[----:B------:R-:W-:-:S04]  /*1fe0*/  MOV R54, R68 ;  /* 0x0000004400367202 */ /* 0x000fc80000000f00 */
[----:B------:R-:W-:Y:S01]  /*1ff0*/  LOP3.LUT R7, R62, UR34, R47, 0x96, !PT ;  /* 0x000000223e077c12 */ /* 0x000fe2000f8e962f */
[----:B------:R-:W-:Y:S01]  /*2000*/  IMAD.MOV.U32 R47, RZ, RZ, RZ ;  /* 0x000000ffff2f7224 */ /* 0x000fe200078e00ff */
[----:B------:R-:W-:-:S07]  /*2010*/  MOV R52, R46 ;  /* 0x0000002e00347202 */ /* 0x000fce0000000f00 */
.L_x_3748:
[----:B------:R-:W-:Y:S05]  /*2020*/  BSYNC.RECONVERGENT B3 ;  /* 0x0000000000037941 */ /* 0x000fea0003800200 */
.L_x_3747:
        /* <DEDUP_REMOVED lines=11> */
.L_x_3746:
[----:B------:R-:W-:Y:S05]  /*20e0*/  BSYNC.RECONVERGENT B2 ;  /* 0x0000000000027941 */ /* 0x000fea0003800200 */
.L_x_3745:
        /* <DEDUP_REMOVED lines=16> */
.L_x_3756:
        /* <DEDUP_REMOVED lines=13> */
.L_x_3758:
[----:B------:R-:W-:Y:S05]  /*22c0*/  BSYNC.RECONVERGENT B4 ;  /* 0x0000000000047941 */ /* 0x000fea0003800200 */
.L_x_3757:
        /* <DEDUP_REMOVED lines=43> */
.L_x_3755:
[----:B------:R-:W-:Y:S05]  /*2580*/  BSYNC.RECONVERGENT B3 ;  /* 0x0000000000037941 */ /* 0x000fea0003800200 */
.L_x_3754:
        /* <DEDUP_REMOVED lines=10> */
.L_x_3753:
[----:B------:R-:W-:Y:S05]  /*2630*/  BSYNC.RECONVERGENT B2 ;  /* 0x0000000000027941 */ /* 0x000fea0003800200 */
.L_x_3752:
        /* <DEDUP_REMOVED lines=16> */
.L_x_3763:
        /* <DEDUP_REMOVED lines=13> */
.L_x_3765:
[----:B------:R-:W-:Y:S05]  /*2810*/  BSYNC.RECONVERGENT B4 ;  /* 0x0000000000047941 */ /* 0x000fea0003800200 */
.L_x_3764:
        /* <DEDUP_REMOVED lines=43> */
.L_x_3762:
[----:B------:R-:W-:Y:S05]  /*2ad0*/  BSYNC.RECONVERGENT B3 ;  /* 0x0000000000037941 */ /* 0x000fea0003800200 */
.L_x_3761:
        /* <DEDUP_REMOVED lines=11> */
.L_x_3760:
[----:B------:R-:W-:Y:S05]  /*2b90*/  BSYNC.RECONVERGENT B2 ;  /* 0x0000000000027941 */ /* 0x000fea0003800200 */
.L_x_3759:
        /* <DEDUP_REMOVED lines=16> */
.L_x_3770:
        /* <DEDUP_REMOVED lines=13> */
.L_x_3772:
[----:B------:R-:W-:Y:S05]  /*2d70*/  BSYNC.RECONVERGENT B4 ;  /* 0x0000000000047941 */ /* 0x000fea0003800200 */
.L_x_3771:
        /* <DEDUP_REMOVED lines=43> */
.L_x_3769:
[----:B------:R-:W-:Y:S05]  /*3030*/  BSYNC.RECONVERGENT B3 ;  /* 0x0000000000037941 */ /* 0x000fea0003800200 */
.L_x_3768:
        /* <DEDUP_REMOVED lines=10> */
.L_x_3767:
[----:B------:R-:W-:Y:S05]  /*30e0*/  BSYNC.RECONVERGENT B2 ;  /* 0x0000000000027941 */ /* 0x000fea0003800200 */
.L_x_3766:
        /* <DEDUP_REMOVED lines=16> */
.L_x_3777:
        /* <DEDUP_REMOVED lines=13> */
.L_x_3779:
[----:B------:R-:W-:Y:S05]  /*32c0*/  BSYNC.RECONVERGENT B4 ;  /* 0x0000000000047941 */ /* 0x000fea0003800200 */
.L_x_3778:
        /* <DEDUP_REMOVED lines=43> */
.L_x_3776:
[----:B------:R-:W-:Y:S05]  /*3580*/  BSYNC.RECONVERGENT B3 ;  /* 0x0000000000037941 */ /* 0x000fea0003800200 */
.L_x_3775:
        /* <DEDUP_REMOVED lines=11> */
.L_x_3774:
[----:B------:R-:W-:Y:S05]  /*3640*/  BSYNC.RECONVERGENT B2 ;  /* 0x0000000000027941 */ /* 0x000fea0003800200 */
.L_x_3773:
        /* <DEDUP_REMOVED lines=21> */
.L_x_3723:
[----:B------:R-:W-:Y:S05]  /*37a0*/  BSYNC.RECONVERGENT B0 ;  /* 0x0000000000007941 */ /* 0x000fea0003800200 */
.L_x_3722:
        /* <DEDUP_REMOVED lines=53> */
.L_x_3795:
        /* <DEDUP_REMOVED lines=26> */
[--C-:B------:R-:W-:Y:S01]  /*3ca0*/  FADD.FTZ R61, R38, -R63.reuse ;  /* 0x8000003f263d7221 */ /* 0x100fe20000010000 */
[--C-:B------:R-:W-:Y:S01]  /*3cb0*/  FADD.FTZ R64, R39, -R63.reuse ;  /* 0x8000003f27407221 */ /* 0x100fe20000010000 */
[----:B------:R-:W-:Y:S01]  /*3cc0*/  FADD.FTZ R68, R43, -R63 ;  /* 0x8000003f2b447221 */ /* 0x000fe20000010000 */
[C---:B------:R-:W-:Y:S01]  /*3cd0*/  FMUL.FTZ R47, R65.reuse, R62 ;  /* 0x0000003e412f7220 */ /* 0x040fe20000410000 */
[C---:B------:R-:W-:Y:S01]  /*3ce0*/  FMUL.FTZ R63, R65.reuse, R46 ;  /* 0x0000002e413f7220 */ /* 0x040fe20000410000 */
[----:B------:R-:W-:Y:S01]  /*3cf0*/  FMUL.FTZ R66, R65, R66 ;  /* 0x0000004241427220 */ /* 0x000fe20000410000 */
[----:B------:R-:W-:Y:S01]  /*3d00*/  SHF.R.S32.HI R62, RZ, 0x1f, R67 ;  /* 0x0000001fff3e7819 */ /* 0x000fe20000011443 */
[----:B------:R-:W-:Y:S01]  /*3d10*/  FFMA.FTZ R46, R8, R47, R16 ;  /* 0x0000002f082e7223 */ /* 0x000fe20000010010 */
[----:B------:R-:W-:Y:S01]  /*3d20*/  FFMA.FTZ R47, R10, R63, R18 ;  /* 0x0000003f0a2f7223 */ /* 0x000fe20000010012 */
[----:B------:R-:W-:Y:S01]  /*3d30*/  FFMA.FTZ R63, R9, R66, R17 ;  /* 0x00000042093f7223 */ /* 0x000fe20000010011 */
[----:B------:R-:W-:Y:S01]  /*3d40*/  LEA.HI R67, R62, R67, RZ, 0x3 ;  /* 0x000000433e437211 */ /* 0x000fe200078f18ff */
[C---:B------:R-:W-:Y:S01]  /*3d50*/  FMUL.FTZ R61, R65.reuse, R61 ;  /* 0x0000003d413d7220 */ /* 0x040fe20000410000 */
[C---:B------:R-:W-:Y:S01]  /*3d60*/  FMUL.FTZ R64, R65.reuse, R64 ;  /* 0x0000004041407220 */ /* 0x040fe20000410000 */
[----:B------:R-:W-:Y:S01]  /*3d70*/  FMUL.FTZ R68, R65, R68 ;  /* 0x0000004441447220 */ /* 0x000fe20000410000 */
[----:B------:R-:W-:Y:S01]  /*3d80*/  F2FP.BF16.F32.PACK_AB R46, R63, R46 ;  /* 0x0000002e3f2e723e */ /* 0x000fe200000010ff */
[----:B------:R-:W-:Y:S01]  /*3d90*/  FFMA.FTZ R65, R12, R45, R20 ;  /* 0x0000002d0c417223 */ /* 0x000fe20000010014 */
[----:B------:R-:W1:Y:S01]  /*3da0*/  LDC.64 R62, c[0x0][0x428] ;  /* 0x00010a00ff3e7b82 */ /* 0x000e620000000a00 */
[----:B------:R-:W-:Y:S01]  /*3db0*/  FFMA.FTZ R45, R14, R61, R22 ;  /* 0x0000003d0e2d7223 */ /* 0x000fe20000010016 */
[----:B------:R-:W-:Y:S01]  /*3dc0*/  FFMA.FTZ R68, R11, R68, R19 ;  /* 0x000000440b447223 */ /* 0x000fe20000010013 */
[----:B------:R-:W-:Y:S01]  /*3dd0*/  FFMA.FTZ R64, R15, R64, R23 ;  /* 0x000000400f407223 */ /* 0x000fe20000010017 */
[----:B------:R-:W-:Y:S01]  /*3de0*/  FFMA.FTZ R44, R13, R44, R21 ;  /* 0x0000002c0d2c7223 */ /* 0x000fe20000010015 */
[----:B------:R-:W-:-:S02]  /*3df0*/  LEA.HI.SX32 R61, R67, R0, 0x1d ;  /* 0x00000000433d7211 */ /* 0x000fc400078feaff */
[----:B------:R-:W-:Y:S02]  /*3e00*/  F2FP.BF16.F32.PACK_AB R47, R68, R47 ;  /* 0x0000002f442f723e */ /* 0x000fe400000010ff */
[----:B------:R-:W-:Y:S02]  /*3e10*/  F2FP.BF16.F32.PACK_AB R45, R64, R45 ;  /* 0x0000002d402d723e */ /* 0x000fe400000010ff */
[----:B------:R-:W-:Y:S01]  /*3e20*/  F2FP.BF16.F32.PACK_AB R44, R44, R65 ;  /* 0x000000412c2c723e */ /* 0x000fe200000010ff */
[----:B-1----:R-:W-:-:S05]  /*3e30*/  IMAD.WIDE.U32 R62, R61, 0x10, R62 ;  /* 0x000000103d3e7825 */ /* 0x002fca00078e003e */
[----:B------:R2:W-:Y:S02]  /*3e40*/  STG.E.128 desc[UR8][R62.64], R44 ;  /* 0x0000002c3e007986 */ /* 0x0005e4000c101d08 */
.L_x_3782:
[----:B------:R-:W-:Y:S05]  /*3e50*/  BSYNC.RECONVERGENT B0 ;  /* 0x0000000000007941 */ /* 0x000fea0003800200 */
.L_x_3781:
[----:B-12---:R-:W1:Y:S02]  /*3e60*/  LDC.64 R44, c[0x0][0x380] ;  /* 0x0000e000ff2c7b82 */ /* 0x006e640000000a00 */
[----:B-1----:R-:W-:-:S05]  /*3e70*/  IMAD R4, R44, 0x4, R4 ;  /* 0x000000042c047824 */ /* 0x002fca00078e0204 */
[----:B------:R-:W-:-:S13]  /*3e80*/  ISETP.GE.AND P0, PT, R4, R45, PT ;  /* 0x0000002d0400720c */ /* 0x000fda0003f06270 */
[----:B------:R-:W-:Y:S05]  /*3e90*/  @!P0 BRA `(.L_x_3783) ;  /* 0xffffffc8008c8947 */ /* 0x000fea000383ffff */
[----:B------:R-:W-:Y:S05]  /*3ea0*/  BSYNC B1 ;  /* 0x0000000000017941 */ /* 0x000fea0003800000 */
.L_x_3721:
[----:B------:R-:W-:Y:S05]  /*3eb0*/  EXIT ;  /* 0x000000000000794d */ /* 0x000fea0003800000 */
.L_x_3780:
        /* <DEDUP_REMOVED lines=8> */
.L_x_3785:
[----:B------:R-:W-:Y:S05]  /*3f40*/  BSYNC B0 ;  /* 0x0000000000007941 */ /* 0x000fea0003800000 */
.L_x_3784:
        /* <DEDUP_REMOVED lines=8> */
.L_x_3786:
[----:B------:R-:W-:Y:S02]  /*3fd0*/  HFMA2 R62, -RZ, RZ, 0, 2.384185791015625e-07 ;  /* 0x00000004ff3e7431 */ /* 0x000fe400000001ff */
[----:B------:R-:W-:-:S04]  /*3fe0*/  FADD.FTZ R65, R64, R44 ;  /* 0x0000002c40417221 */ /* 0x000fc80000010000 */
[----:B------:R-:W-:-:S07]  /*3ff0*/  IMAD.MOV.U32 R64, RZ, RZ, R65 ;  /* 0x000000ffff407224 */ /* 0x000fce00078e0041 */
[----:B------:R-:W-:Y:S05]  /*4000*/  WARPSYNC.COLLECTIVE R46, `(.L_x_3787) ;  /* 0x000000002e087348 */ /* 0x000fea0003c00000 */
[----:B------:R0:W1:Y:S02]  /*4010*/  SHFL.BFLY P4, R44, R64, R62, R47 ;  /* 0x0c00003e402c7389 */ /* 0x000064000008002f */
[----:B01----:R-:W-:Y:S05]  /*4020*/  ENDCOLLECTIVE ;  /* 0x000000000000791b */ /* 0x003fea0003800000 */
.L_x_3787:
[----:B------:R-:W-:Y:S01]  /*4030*/  MOV R62, 0x8 ;  /* 0x00000008003e7802 */ /* 0x000fe20000000f00 */
[----:B------:R-:W-:-:S04]  /*4040*/  FADD.FTZ R66, R65, R44 ;  /* 0x0000002c41427221 */ /* 0x000fc80000010000 */
[----:B------:R-:W-:-:S07]  /*4050*/  IMAD.MOV.U32 R64, RZ, RZ, R66 ;  /* 0x000000ffff407224 */ /* 0x000fce00078e0042 */
[----:B------:R-:W-:Y:S05]  /*4060*/  WARPSYNC.COLLECTIVE R46, `(.L_x_3788) ;  /* 0x000000002e087348 */ /* 0x000fea0003c00000 */
[----:B------:R0:W1:Y:S02]  /*4070*/  SHFL.BFLY P4, R44, R64, R62, R47 ;  /* 0x0c00003e402c7389 */ /* 0x000064000008002f */
[----:B01----:R-:W-:Y:S05]  /*4080*/  ENDCOLLECTIVE ;  /* 0x000000000000791b */ /* 0x003fea0003800000 */
.L_x_3788:
[----:B------:R-:W-:Y:S02]  /*4090*/  HFMA2 R62, -RZ, RZ, 0, 9.5367431640625e-07 ;  /* 0x00000010ff3e7431 */ /* 0x000fe400000001ff */
[----:B------:R-:W-:-:S04]  /*40a0*/  FADD.FTZ R68, R66, R44 ;  /* 0x0000002c42447221 */ /* 0x000fc80000010000 */
[----:B------:R-:W-:-:S07]  /*40b0*/  IMAD.MOV.U32 R64, RZ, RZ, R68 ;  /* 0x000000ffff407224 */ /* 0x000fce00078e0044 */
[----:B------:R-:W-:Y:S05]  /*40c0*/  WARPSYNC.COLLECTIVE R46, `(.L_x_3789) ;  /* 0x000000002e087348 */ /* 0x000fea0003c00000 */
[----:B------:R0:W1:Y:S02]  /*40d0*/  SHFL.BFLY P4, R44, R64, R62, R47 ;  /* 0x0c00003e402c7389 */ /* 0x000064000008002f */
[----:B01----:R-:W-:Y:S05]  /*40e0*/  ENDCOLLECTIVE ;  /* 0x000000000000791b */ /* 0x003fea0003800000 */
.L_x_3789:
        /* <DEDUP_REMOVED lines=25> */
.L_x_3790:
[----:B------:R-:W-:Y:S02]  /*4280*/  HFMA2 R62, -RZ, RZ, 0, 1.1920928955078125e-07 ;  /* 0x00000002ff3e7431 */ /* 0x000fe400000001ff */
[----:B------:R-:W-:-:S04]  /*4290*/  FADD.FTZ R65, R64, R44 ;  /* 0x0000002c40417221 */ /* 0x000fc80000010000 */
[----:B------:R-:W-:-:S07]  /*42a0*/  IMAD.MOV.U32 R64, RZ, RZ, R65 ;  /* 0x000000ffff407224 */ /* 0x000fce00078e0041 */
[----:B------:R-:W-:Y:S05]  /*42b0*/  WARPSYNC.COLLECTIVE R46, `(.L_x_3791) ;  /* 0x000000002e087348 */ /* 0x000fea0003c00000 */
[----:B------:R0:W1:Y:S02]  /*42c0*/  SHFL.BFLY P4, R44, R64, R62, R47 ;  /* 0x0c00003e402c7389 */ /* 0x000064000008002f */
[----:B01----:R-:W-:Y:S05]  /*42d0*/  ENDCOLLECTIVE ;  /* 0x000000000000791b */ /* 0x003fea0003800000 */
.L_x_3791:
[----:B------:R-:W-:Y:S01]  /*42e0*/  MOV R62, 0x4 ;  /* 0x00000004003e7802 */ /* 0x000fe20000000f00 */
[----:B------:R-:W-:-:S04]  /*42f0*/  FADD.FTZ R66, R65, R44 ;  /* 0x0000002c41427221 */ /* 0x000fc80000010000 */
[----:B------:R-:W-:-:S07]  /*4300*/  IMAD.MOV.U32 R64, RZ, RZ, R66 ;  /* 0x000000ffff407224 */ /* 0x000fce00078e0042 */
[----:B------:R-:W-:Y:S05]  /*4310*/  WARPSYNC.COLLECTIVE R46, `(.L_x_3792) ;  /* 0x000000002e087348 */ /* 0x000fea0003c00000 */
[----:B------:R0:W1:Y:S02]  /*4320*/  SHFL.BFLY P4, R44, R64, R62, R47 ;  /* 0x0c00003e402c7389 */ /* 0x000064000008002f */
[----:B01----:R-:W-:Y:S05]  /*4330*/  ENDCOLLECTIVE ;  /* 0x000000000000791b */ /* 0x003fea0003800000 */
.L_x_3792:
[----:B------:R-:W-:Y:S02]  /*4340*/  IMAD.MOV.U32 R62, RZ, RZ, 0x8 ;  /* 0x00000008ff3e7424 */ /* 0x000fe400078e00ff */
[----:B------:R-:W-:-:S05]  /*4350*/  FADD.FTZ R68, R66, R44 ;  /* 0x0000002c42447221 */ /* 0x000fca0000010000 */
[----:B------:R-:W-:-:S07]  /*4360*/  MOV R64, R68 ;  /* 0x0000004400407202 */ /* 0x000fce0000000f00 */
[----:B------:R-:W-:Y:S05]  /*4370*/  WARPSYNC.COLLECTIVE R46, `(.L_x_3793) ;  /* 0x000000002e087348 */ /* 0x000fea0003c00000 */
[----:B------:R0:W1:Y:S02]  /*4380*/  SHFL.BFLY P4, R44, R64, R62, R47 ;  /* 0x0c00003e402c7389 */ /* 0x000064000008002f */
[----:B01----:R-:W-:Y:S05]  /*4390*/  ENDCOLLECTIVE ;  /* 0x000000000000791b */ /* 0x003fea0003800000 */
.L_x_3793:
[----:B------:R-:W-:Y:S02]  /*43a0*/  HFMA2 R62, -RZ, RZ, 0, 9.5367431640625e-07 ;  /* 0x00000010ff3e7431 */ /* 0x000fe400000001ff */
[----:B------:R-:W-:-:S05]  /*43b0*/  FADD.FTZ R69, R68, R44 ;  /* 0x0000002c44457221 */ /* 0x000fca0000010000 */
[----:B------:R-:W-:-:S07]  /*43c0*/  MOV R64, R69 ;  /* 0x0000004500407202 */ /* 0x000fce0000000f00 */
[----:B------:R-:W-:Y:S05]  /*43d0*/  WARPSYNC.COLLECTIVE R46, `(.L_x_3794) ;  /* 0x000000002e087348 */ /* 0x000fea0003c00000 */
[----:B------:R0:W1:Y:S02]  /*43e0*/  SHFL.BFLY P4, R44, R64, R62, R47 ;  /* 0x0c00003e402c7389 */ /* 0x000064000008002f */
[----:B01----:R-:W-:Y:S05]  /*43f0*/  ENDCOLLECTIVE ;  /* 0x000000000000791b */ /* 0x003fea0003800000 */
.L_x_3794:
[----:B------:R-:W-:Y:S05]  /*4400*/  BRA `(.L_x_3795) ;  /* 0xfffffff400bc7947 */ /* 0x000fea000383ffff */
.L_x_3796:
        /* <DEDUP_REMOVED lines=15> */
.L_x_9109:


//--------------------- .text._ZN10layer_norm13ln_fwd_kernelINS_13Kernel_traitsIf13__nv_bfloat16fS2_fjLj256ELj1ELj4ELj1ELj16ENS_18Kernel_traits_baseILj256EfS2_fS2_fjLj128EEEEELb1ELb0ELb1ELb1EEEvNS_9FwdParamsE --------------------------
	.section	.text._ZN10layer_norm13ln_fwd_kernelINS_13Kernel_traitsIf13__nv_bfloat16fS2_fjLj256ELj1ELj4ELj1ELj16ENS_18Kernel_traits_baseILj256EfS2_fS2_fjLj128EEEEELb1ELb0ELb1ELb1EEEvNS_9FwdParamsE,"ax",@progbits
	.align	128
        .global         _ZN10layer_norm13ln_fwd_kernelINS_13Kernel_traitsIf13__nv_bfloat16fS2_fjLj256ELj1ELj4ELj1ELj16ENS_18Kernel_traits_baseILj256EfS2_fS2_fjLj128EEEEELb1ELb0ELb1ELb1EEEvNS_9FwdParamsE
        .type           _ZN10layer_norm13ln_fwd_kernelINS_13Kernel_traitsIf13__nv_bfloat16fS2_fjLj256ELj1ELj4ELj1ELj16ENS_18Kernel_traits_baseILj256EfS2_fS2_fjLj128EEEEELb1ELb0ELb1ELb1EEEvNS_9FwdParamsE,@function
        .size           _ZN10layer_norm13ln_fwd_kernelINS_13Kernel_traitsIf13__nv_bfloat16fS2_fjLj256ELj1ELj4ELj1ELj16ENS_18Kernel_traits_baseILj256EfS2_fS2_fjLj128EEEEELb1ELb0ELb1ELb1EEEvNS_9FwdParamsE,(.L_x_9110 - _ZN10layer_norm13ln_fwd_kernelINS_13Kernel_traitsIf13__nv_bfloat16fS2_fjLj256ELj1ELj4ELj1ELj16ENS_18Kernel_traits_baseILj256EfS2_fS2_fjLj128EEEEELb1ELb0ELb1ELb1EEEvNS_9FwdParamsE)
        .other          _ZN10layer_norm13ln_fwd_kernelINS_13Kernel_traitsIf13__nv_bfloat16fS2_fjLj256ELj1ELj4ELj1ELj16ENS_18Kernel_traits_baseILj256EfS2_fS2_fjLj128EEEEELb1ELb0ELb1ELb1EEEvNS_9FwdParamsE,@"STO_CUDA_ENTRY STV_DEFAULT"
_ZN10layer_norm13ln_fwd_kernelINS_13Kernel_traitsIf13__nv_bfloat16fS2_fjLj256ELj1ELj4ELj1ELj16ENS_18Kernel_traits_baseILj256EfS2_fS2_fjLj128EEEEELb1ELb0ELb1ELb1EEEvNS_9FwdParamsE:
.text._ZN10layer_norm13ln_fwd_kernelINS_13Kernel_traitsIf13__nv_bfloat16fS2_fjLj256ELj1ELj4ELj1ELj16ENS_18Kernel_traits_baseILj256EfS2_fS2_fjLj128EEEEELb1ELb0ELb1ELb1EEEvNS_9FwdParamsE:
[----:B------:R-:W-:Y:S01]  /*0000*/  LDC R1, c[0x0][0x37c] ;  /* 0x0000df00ff017b82 */ /* 0x000fe20000000800 */
[----:B------:R-:W0:Y:S01]  /*0010*/  LDCU.U8 UR4, c[0x0][0x464] ;  /* 0x00008c80ff0477ac */ /* 0x000e220008000000 */
[----:B------:R-:W1:Y:S01]  /*0020*/  S2R R3, SR_TID.X ;  /* 0x0000000000037919 */ /* 0x000e620000002100 */
[----:B------:R-:W2:Y:S05]  /*0030*/  LDCU.64 UR6, c[0x0][0x450] ;  /* 0x00008a00ff0677ac */ /* 0x000eaa0008000a00 */
[----:B------:R-:W3:Y:S01]  /*0040*/  LDC R44, c[0x0][0x458] ;  /* 0x00011600ff2c7b82 */ /* 0x000ee20000000800 */
[----:B------:R-:W4:Y:S01]  /*0050*/  LDCU.64 UR8, c[0x0][0x358] ;  /* 0x00006b00ff0877ac */ /* 0x000f220008000a00 */
[----:B------:R-:W3:Y:S01]  /*0060*/  LDCU UR10, c[0x0][0x384] ;  /* 0x00007080ff0a77ac */ /* 0x000ee20008000800 */
[----:B0-----:R-:W-:Y:S01]  /*0070*/  ISETP.NE.AND P1, PT, RZ, UR4, PT ;  /* 0x00000004ff007c0c */ /* 0x001fe2000bf25270 */
[----:B------:R-:W0:Y:S04]  /*0080*/  LDCU.64 UR4, c[0x0][0x438] ;  /* 0x00008700ff0477ac */ /* 0x000e280008000a00 */
[----:B------:R-:W3:Y:S01]  /*0090*/  LDC R45, c[0x0][0x45c] ;  /* 0x00011700ff2d7b82 */ /* 0x000ee20000000800 */
[----:B--2---:R-:W-:Y:S01]  /*00a0*/  MOV R4, UR6 ;  /* 0x0000000600047c02 */ /* 0x004fe20008000f00 */
[----:B------:R-:W-:Y:S01]  /*00b0*/  IMAD.U32 R5, RZ, RZ, UR7 ;  /* 0x00000007ff057e24 */ /* 0x000fe2000f8e00ff */
[----:B------:R-:W-:-:S02]  /*00c0*/  CS2R R20, SRZ ;  /* 0x0000000000147805 */ /* 0x000fc4000001ff00 */
[----:B------:R-:W-:Y:S02]  /*00d0*/  CS2R R22, SRZ ;  /* 0x0000000000167805 */ /* 0x000fe4000001ff00 */
[----:B------:R-:W-:Y:S02]  /*00e0*/  CS2R R16, SRZ ;  /* 0x0000000000107805 */ /* 0x000fe4000001ff00 */
[----:B------:R-:W-:Y:S01]  /*00f0*/  CS2R R18, SRZ ;  /* 0x0000000000127805 */ /* 0x000fe2000001ff00 */
[----:B----4-:R-:W2:Y:S01]  /*0100*/  @P1 LDG.E.64 R4, desc[UR8][R4.64] ;  /* 0x0000000804041981 */ /* 0x010ea2000c1e1b00 */
[----:B0-----:R-:W-:-:S04]  /*0110*/  ISETP.NE.U32.AND P0, PT, RZ, UR4, PT ;  /* 0x00000004ff007c0c */ /* 0x001fc8000bf05070 */
[----:B------:R-:W-:Y:S02]  /*0120*/  ISETP.NE.AND.EX P0, PT, RZ, UR5, PT, P0 ;  /* 0x00000005ff007c0c */ /* 0x000fe4000bf05300 */
[----:B-1----:R-:W-:Y:S01]  /*0130*/  LOP3.LUT R2, R3, 0x1f, RZ, 0xc0, !PT ;  /* 0x0000001f03027812 */ /* 0x002fe200078ec0ff */
[----:B---3--:R0:W5:Y:S01]  /*0140*/  @P1 LDG.E.64 R6, desc[UR8][R44.64] ;  /* 0x000000082c061981 */ /* 0x008162000c1e1b00 */
[----:B------:R-:W1:Y:S01]  /*0150*/  S2UR UR5, SR_CTAID.X ;  /* 0x00000000000579c3 */ /* 0x000e620000002500 */
[----:B------:R-:W-:-:S07]  /*0160*/  SHF.R.U32.HI R0, RZ, 0x5, R3 ;  /* 0x00000005ff007819 */ /* 0x000fce0000011603 */
[----:B------:R-:W3:Y:S08]  /*0170*/  LDC R10, c[0x0][0x360] ;  /* 0x0000d800ff0a7b82 */ /* 0x000ef00000000800 */
[----:B------:R-:W4:Y:S01]  /*0180*/  @P0 LDC.64 R8, c[0x0][0x438] ;  /* 0x00010e00ff080b82 */ /* 0x000f220000000a00 */
[----:B-1----:R-:W-:-:S06]  /*0190*/  USHF.L.U32 UR4, UR5, 0x2, URZ ;  /* 0x0000000205047899 */ /* 0x002fcc00080006ff */
[----:B------:R-:W-:Y:S01]  /*01a0*/  LOP3.LUT R0, R0, UR4, RZ, 0xfc, !PT ;  /* 0x0000000400007c12 */ /* 0x000fe2000f8efcff */
[----:B---3--:R-:W-:-:S03]  /*01b0*/  IMAD R3, R10, UR5, R3 ;  /* 0x000000050a037c24 */ /* 0x008fc6000f8e0203 */
[----:B------:R-:W-:Y:S01]  /*01c0*/  ISETP.GE.AND P2, PT, R0, UR10, PT ;  /* 0x0000000a00007c0c */ /* 0x000fe2000bf46270 */
[----:B----4-:R-:W-:-:S05]  /*01d0*/  @P0 IMAD.WIDE.U32 R8, R2, 0x20, R8 ;  /* 0x0000002002080825 */ /* 0x010fca00078e0008 */
[----:B------:R0:W5:Y:S04]  /*01e0*/  @P0 LDG.E.128 R20, desc[UR8][R8.64] ;  /* 0x0000000808140981 */ /* 0x000168000c1e1d00 */
[----:B------:R0:W5:Y:S01]  /*01f0*/  @P0 LDG.E.128 R16, desc[UR8][R8.64+0x10] ;  /* 0x0000100808100981 */ /* 0x000162000c1e1d00 */
[----:B--2---:R-:W-:Y:S02]  /*0200*/  @P1 R2UR UR6, R4 ;  /* 0x00000000040612ca */ /* 0x004fe400000e0000 */
        /* <DEDUP_REMOVED lines=27> */
[----:B------:R-:W0:Y:S02]  /*03c0*/  LDCU.U8 UR4, c[0x0][0x410] ;  /* 0x00008200ff0477ac */ /* 0x000e240008000000 */
[----:B------:R-:W-:Y:S01]  /*03d0*/  IMAD R27, R4, -0x2daee0ad, RZ ;  /* 0xd2511f53041b7824 */ /* 0x000fe200078e02ff */
[----:B------:R-:W5:Y:S01]  /*03e0*/  LDG.E.128 R12, desc[UR8][R24.64] ;  /* 0x00000008180c7981 */ /* 0x000f62000c1e1d00 */
[----:B------:R-:W-:Y:S01]  /*03f0*/  IMAD.HI.U32 R26, R6, -0x2daee0ad, RZ ;  /* 0xd2511f53061a7827 */ /* 0x000fe200078e00ff */
[----:B------:R-:W-:Y:S02]  /*0400*/  UIADD3 UR31, UPT, UPT, UR6, -0xe443238, URZ ;  /* 0xf1bbcdc8061f7890 */ /* 0x000fe4000fffe0ff */
[----:B------:R1:W5:Y:S01]  /*0410*/  LDG.E.128 R8, desc[UR8][R24.64+0x10] ;  /* 0x0000100818087981 */ /* 0x000362000c1e1d00 */
[----:B------:R-:W-:Y:S01]  /*0420*/  IMAD R28, R7, -0x326172a9, RZ ;  /* 0xcd9e8d57071c7824 */ /* 0x000fe200078e02ff */
[----:B------:R-:W-:Y:S01]  /*0430*/  LOP3.LUT R26, R27, UR18, R26, 0x96, !PT ;  /* 0x000000121b1a7c12 */ /* 0x000fe2000f8e961a */
[----:B------:R-:W-:Y:S01]  /*0440*/  UIADD3 UR32, UPT, UPT, UR7, -0x24c28bd8, URZ ;  /* 0xdb3d742807207890 */ /* 0x000fe2000fffe0ff */
[----:B------:R-:W-:Y:S01]  /*0450*/  BSSY B0, `(.L_x_3797) ;  /* 0x0000393000007945 */ /* 0x000fe20003800000 */
[----:B------:R-:W-:Y:S01]  /*0460*/  UIADD3 UR34, UPT, UPT, UR7, -0x695add53, URZ ;  /* 0x96a522ad07227890 */ /* 0x000fe2000fffe0ff */
[----:B------:R-:W-:Y:S01]  /*0470*/  LOP3.LUT R44, R44, 0x3, RZ, 0xc0, !PT ;  /* 0x000000032c2c7812 */ /* 0x000fe200078ec0ff */
[----:B------:R-:W-:Y:S01]  /*0480*/  UIADD3 UR33, UPT, UPT, UR6, -0x700cb87f, URZ ;  /* 0x8ff3478106217890 */ /* 0x000fe2000fffe0ff */
[----:B------:R-:W-:Y:S01]  /*0490*/  IMAD.MOV.U32 R45, RZ, RZ, RZ ;  /* 0x000000ffff2d7224 */ /* 0x000fe200078e00ff */
[----:B------:R-:W2:Y:S01]  /*04a0*/  LDCU UR5, c[0x0][0x404] ;  /* 0x00008080ff0577ac */ /* 0x000ea20008000800 */
[----:B-1----:R-:W-:Y:S01]  /*04b0*/  IMAD R25, R3, -0x326172a9, RZ ;  /* 0xcd9e8d5703197824 */ /* 0x002fe200078e02ff */
[----:B0-----:R-:W-:Y:S01]  /*04c0*/  ISETP.NE.AND P1, PT, RZ, UR4, PT ;  /* 0x00000004ff007c0c */ /* 0x001fe2000bf25270 */
[----:B------:R-:W-:Y:S01]  /*04d0*/  IMAD.HI.U32 R24, R7, -0x326172a9, RZ ;  /* 0xcd9e8d5707187827 */ /* 0x000fe200078e00ff */
[----:B------:R-:W0:Y:S03]  /*04e0*/  LDCU UR16, c[0x0][0x448] ;  /* 0x00008900ff1077ac */ /* 0x000e260008000800 */
[----:B------:R-:W-:Y:S01]  /*04f0*/  IMAD.HI.U32 R7, R26, -0x326172a9, RZ ;  /* 0xcd9e8d571a077827 */ /* 0x000fe200078e00ff */
[----:B------:R-:W-:Y:S01]  /*0500*/  LOP3.LUT R24, R25, UR17, R24, 0x96, !PT ;  /* 0x0000001119187c12 */ /* 0x000fe2000f8e9618 */
[----:B------:R-:W1:Y:S02]  /*0510*/  LDCU.64 UR12, c[0x0][0x408] ;  /* 0x00008100ff0c77ac */ /* 0x000e640008000a00 */
[----:B------:R-:W-:Y:S01]  /*0520*/  IMAD R25, R6, -0x2daee0ad, RZ ;  /* 0xd2511f5306197824 */ /* 0x000fe200078e02ff */
[----:B------:R-:W-:Y:S01]  /*0530*/  LOP3.LUT R7, R28, UR19, R7, 0x96, !PT ;  /* 0x000000131c077c12 */ /* 0x000fe2000f8e9607 */
[C---:B------:R-:W-:Y:S01]  /*0540*/  IMAD.HI.U32 R6, R24.reuse, -0x2daee0ad, RZ ;  /* 0xd2511f5318067827 */ /* 0x040fe200078e00ff */
[----:B------:R-:W3:Y:S03]  /*0550*/  LDCU.64 UR10, c[0x0][0x3a0] ;  /* 0x00007400ff0a77ac */ /* 0x000ee60008000a00 */
        /* <DEDUP_REMOVED lines=45> */
[----:B01234-:R-:W-:-:S07]  /*0830*/  IMAD R48, R26, -0x326172a9, RZ ;  /* 0xcd9e8d571a307824 */ /* 0x01ffce00078e02ff */
.L_x_3859:
        /* <DEDUP_REMOVED lines=24> */
[----:B-----5:R-:W5:Y:S01]  /*09c0*/  LDG.E R64, desc[UR8][R56.64] ;  /* 0x0000000838407981 */ /* 0x020f62000c1e1900 */
        /* <DEDUP_REMOVED lines=32> */
.L_x_3802:
        /* <DEDUP_REMOVED lines=13> */
.L_x_3804:
[----:B------:R-:W-:Y:S05]  /*0ca0*/  BSYNC.RECONVERGENT B3 ;  /* 0x0000000000037941 */ /* 0x000fea0003800200 */
.L_x_3803:
        /* <DEDUP_REMOVED lines=43> */
.L_x_3801:
[----:B------:R-:W-:Y:S05]  /*0f60*/  BSYNC.RECONVERGENT B2 ;  /* 0x0000000000027941 */ /* 0x000fea0003800200 */
.L_x_3800:
        /* <DEDUP_REMOVED lines=10> */
.L_x_3799:
[----:B------:R-:W-:Y:S05]  /*1010*/  BSYNC.RECONVERGENT B1 ;  /* 0x0000000000017941 */ /* 0x000fea0003800200 */
.L_x_3798:
        /* <DEDUP_REMOVED lines=16> */
.L_x_3809:
        /* <DEDUP_REMOVED lines=13> */
.L_x_3811:
[----:B------:R-:W-:Y:S05]  /*11f0*/  BSYNC.RECONVERGENT B3 ;  /* 0x0000000000037941 */ /* 0x000fea0003800200 */
.L_x_3810:
        /* <DEDUP_REMOVED lines=42> */
.L_x_3808:
[----:B------:R-:W-:Y:S05]  /*14a0*/  BSYNC.RECONVERGENT B2 ;  /* 0x0000000000027941 */ /* 0x000fea0003800200 */
.L_x_3807:
[----:B-----5:R-:W-:Y:S01]  /*14b0*/  PRMT R49, R32, 0x7632, R49 ;  /* 0x0000763220317816 */ /* 0x020fe20000000031 */
[----:B------:R-:W-:Y:S01]  /*14c0*/  IMAD.MOV.U32 R52, RZ, RZ, 0x2f800000 ;  /* 0x2f800000ff347424 */ /* 0x000fe200078e00ff */
[----:B------:R-:W-:Y:S02]  /*14d0*/  I2FP.F32.U32 R37, R37 ;  /* 0x0000002500257245 */ /* 0x000fe40000201000 */
[----:B------:R-:W-:-:S03]  /*14e0*/  SHF.L.U32 R49, R49, 0x10, RZ ;  /* 0x0000001031317819 */ /* 0x000fc600000006ff */
[----:B------:R-:W-:Y:S02]  /*14f0*/  FFMA.FTZ R37, R37, R52, 1.1641532182693481445e-10 ;  /* 0x2f00000025257423 */ /* 0x000fe40000010034 */
[----:B------:R-:W-:-:S03]  /*1500*/  FMUL.FTZ R49, R49, UR13 ;  /* 0x0000000d31317c20 */ /* 0x000fc60008410000 */
[----:B------:R-:W-:Y:S01]  /*1510*/  FSETP.GTU.FTZ.AND P3, PT, R37, UR5, PT ;  /* 0x0000000525007c0b */ /* 0x000fe2000bf7c000 */
[----:B------:R-:W-:-:S05]  /*1520*/  FMUL.FTZ R49, R49, UR12 ;  /* 0x0000000c31317c20 */ /* 0x000fca0008410000 */
[----:B------:R-:W-:Y:S02]  /*1530*/  FSEL R37, R49, RZ, !P3 ;  /* 0x000000ff31257208 */ /* 0x000fe40005800000 */
[----:B------:R-:W-:-:S03]  /*1540*/  SEL R49, RZ, 0x1, P3 ;  /* 0x00000001ff317807 */ /* 0x000fc60001800000 */
[----:B------:R-:W-:-:S07]  /*1550*/  @P0 FADD.FTZ R37, R25, R37 ;  /* 0x0000002519250221 */ /* 0x000fce0000010000 */
.L_x_3806:
[----:B------:R-:W-:Y:S05]  /*1560*/  BSYNC.RECONVERGENT B1 ;  /* 0x0000000000017941 */ /* 0x000fea0003800200 */
.L_x_3805:
        /* <DEDUP_REMOVED lines=16> */
.L_x_3816:
        /* <DEDUP_REMOVED lines=13> */
.L_x_3818:
[----:B------:R-:W-:Y:S05]  /*1740*/  BSYNC.RECONVERGENT B3 ;  /* 0x0000000000037941 */ /* 0x000fea0003800200 */
.L_x_3817:
        /* <DEDUP_REMOVED lines=43> */
.L_x_3815:
[----:B------:R-:W-:Y:S05]  /*1a00*/  BSYNC.RECONVERGENT B2 ;  /* 0x0000000000027941 */ /* 0x000fea0003800200 */
.L_x_3814:
        /* <DEDUP_REMOVED lines=10> */
.L_x_3813:
[----:B------:R-:W-:Y:S05]  /*1ab0*/  BSYNC.RECONVERGENT B1 ;  /* 0x0000000000017941 */ /* 0x000fea0003800200 */
.L_x_3812:
        /* <DEDUP_REMOVED lines=16> */
.L_x_3823:
        /* <DEDUP_REMOVED lines=13> */
.L_x_3825:
[----:B------:R-:W-:Y:S05]  /*1c90*/  BSYNC.RECONVERGENT B3 ;  /* 0x0000000000037941 */ /* 0x000fea0003800200 */
.L_x_3824:
        /* <DEDUP_REMOVED lines=43> */
.L_x_3822:
[----:B------:R-:W-:Y:S05]  /*1f50*/  BSYNC.RECONVERGENT B2 ;  /* 0x0000000000027941 */ /* 0x000fea0003800200 */
.L_x_3821:
        /* <DEDUP_REMOVED lines=11> */
.L_x_3820:
[----:B------:R-:W-:Y:S05]  /*2010*/  BSYNC.RECONVERGENT B1 ;  /* 0x0000000000017941 */ /* 0x000fea0003800200 */
.L_x_3819:
        /* <DEDUP_REMOVED lines=16> */
.L_x_3830:
        /* <DEDUP_REMOVED lines=13> */
.L_x_3832:
[----:B------:R-:W-:Y:S05]  /*21f0*/  BSYNC.RECONVERGENT B3 ;  /* 0x0000000000037941 */ /* 0x000fea0003800200 */
.L_x_3831:
        /* <DEDUP_REMOVED lines=43> */
.L_x_3829:
[----:B------:R-:W-:Y:S05]  /*24b0*/  BSYNC.RECONVERGENT B2 ;  /* 0x0000000000027941 */ /* 0x000fea0003800200 */
.L_x_3828:
        /* <DEDUP_REMOVED lines=10> */
.L_x_3827:
[----:B------:R-:W-:Y:S05]  /*2560*/  BSYNC.RECONVERGENT B1 ;  /* 0x0000000000017941 */ /* 0x000fea0003800200 */
.L_x_3826:
        /* <DEDUP_REMOVED lines=16> */
.L_x_3837:
        /* <DEDUP_REMOVED lines=13> */
.L_x_3839:
[----:B------:R-:W-:Y:S05]  /*2740*/  BSYNC.RECONVERGENT B3 ;  /* 0x0000000000037941 */ /* 0x000fea0003800200 */
.L_x_3838:
        /* <DEDUP_REMOVED lines=43> */
.L_x_3836:
[----:B------:R-:W-:Y:S05]  /*2a00*/  BSYNC.RECONVERGENT B2 ;  /* 0x0000000000027941 */ /* 0x000fea0003800200 */
.L_x_3835:
        /* <DEDUP_REMOVED lines=11> */
.L_x_3834:
[----:B------:R-:W-:Y:S05]  /*2ac0*/  BSYNC.RECONVERGENT B1 ;  /* 0x0000000000017941 */ /* 0x000fea0003800200 */
.L_x_3833:
        /* <DEDUP_REMOVED lines=16> */
.L_x_3844:
        /* <DEDUP_REMOVED lines=13> */
.L_x_3846:
[----:B------:R-:W-:Y:S05]  /*2ca0*/  BSYNC.RECONVERGENT B3 ;  /* 0x0000000000037941 */ /* 0x000fea0003800200 */
.L_x_3845:
        /* <DEDUP_REMOVED lines=43> */
.L_x_3843:
[----:B------:R-:W-:Y:S05]  /*2f60*/  BSYNC.RECONVERGENT B2 ;  /* 0x0000000000027941 */ /* 0x000fea0003800200 */
.L_x_3842:
        /* <DEDUP_REMOVED lines=10> */
.L_x_3841:
[----:B------:R-:W-:Y:S05]  /*3010*/  BSYNC.RECONVERGENT B1 ;  /* 0x0000000000017941 */ /* 0x000fea0003800200 */
.L_x_3840:
        /* <DEDUP_REMOVED lines=16> */
.L_x_3851:
        /* <DEDUP_REMOVED lines=13> */
.L_x_3853:
[----:B------:R-:W-:Y:S05]  /*31f0*/  BSYNC.RECONVERGENT B3 ;  /* 0x0000000000037941 */ /* 0x000fea0003800200 */
.L_x_3852:
        /* <DEDUP_REMOVED lines=43> */
.L_x_3850:
[----:B------:R-:W-:Y:S05]  /*34b0*/  BSYNC.RECONVERGENT B2 ;  /* 0x0000000000027941 */ /* 0x000fea0003800200 */
.L_x_3849:
[----:B-----5:R-:W-:Y:S01]  /*34c0*/  PRMT R52, R35, 0x7632, R52 ;  /* 0x0000763223347816 */ /* 0x020fe20000000034 */
[----:B------:R-:W-:Y:S01]  /*34d0*/  HFMA2 R54, -RZ, RZ, 0.1171875, 0 ;  /* 0x2f800000ff367431 */ /* 0x000fe200000001ff */
        /* <DEDUP_REMOVED lines=9> */
.L_x_3848:
[----:B------:R-:W-:Y:S05]  /*3570*/  BSYNC.RECONVERGENT B1 ;  /* 0x0000000000017941 */ /* 0x000fea0003800200 */
.L_x_3847:
        /* <DEDUP_REMOVED lines=22> */
.L_x_3855:
[----:B------:R-:W-:Y:S05]  /*36e0*/  BSYNC.RECONVERGENT B1 ;  /* 0x0000000000017941 */ /* 0x000fea0003800200 */
.L_x_3854:
        /* <DEDUP_REMOVED lines=48> */
.L_x_3871:
        /* <DEDUP_REMOVED lines=18> */
[C---:B------:R-:W-:Y:S01]  /*3b10*/  FADD.FTZ R52, -R55.reuse, R37 ;  /* 0x0000002537347221 */ /* 0x040fe20000010100 */
[----:B------:R-:W-:Y:S01]  /*3b20*/  IMAD R65, R64, R65, RZ ;  /* 0x0000004140417224 */ /* 0x000fe200078e02ff */
[----:B------:R-:W1:Y:S01]  /*3b30*/  LDC.64 R36, c[0x0][0x428] ;  /* 0x00010a00ff247b82 */ /* 0x000e620000000a00 */
[C---:B------:R-:W-:Y:S01]  /*3b40*/  FADD.FTZ R54, -R55.reuse, R38 ;  /* 0x0000002637367221 */ /* 0x040fe20000010100 */
[C---:B0-----:R-:W-:Y:S01]  /*3b50*/  FADD.FTZ R68, -R55.reuse, R42 ;  /* 0x0000002a37447221 */ /* 0x041fe20000010100 */
        /* <DEDUP_REMOVED lines=29> */
.L_x_3858:
[----:B------:R-:W-:Y:S05]  /*3d30*/  BSYNC.RECONVERGENT B1 ;  /* 0x0000000000017941 */ /* 0x000fea0003800200 */
.L_x_3857:
[----:B-1----:R-:W1:Y:S02]  /*3d40*/  LDC.64 R36, c[0x0][0x380] ;  /* 0x0000e000ff247b82 */ /* 0x002e640000000a00 */
[----:B-1----:R-:W-:-:S05]  /*3d50*/  IMAD R0, R36, 0x4, R0 ;  /* 0x0000000424007824 */ /* 0x002fca00078e0200 */
[----:B------:R-:W-:-:S13]  /*3d60*/  ISETP.GE.AND P0, PT, R0, R37, PT ;  /* 0x000000250000720c */ /* 0x000fda0003f06270 */
[----:B------:R-:W-:Y:S05]  /*3d70*/  @!P0 BRA `(.L_x_3859) ;  /* 0xffffffc800b08947 */ /* 0x000fea000383ffff */
[----:B------:R-:W-:Y:S05]  /*3d80*/  BSYNC B0 ;  /* 0x0000000000007941 */ /* 0x000fea0003800000 */
.L_x_3797:
[----:B------:R-:W-:Y:S05]  /*3d90*/  EXIT ;  /* 0x000000000000794d */ /* 0x000fea0003800000 */
.L_x_3856:
[----:B------:R-:W-:Y:S01]  /*3da0*/  HFMA2 R54, -RZ, RZ, 0, 5.9604644775390625e-08 ;  /* 0x00000001ff367431 */ /* 0x000fe200000001ff */
[----:B------:R-:W-:Y:S01]  /*3db0*/  BSSY B1, `(.L_x_3860) ;  /* 0x0000007000017945 */ /* 0x000fe20003800000 */
[----:B-1----:R-:W-:Y:S01]  /*3dc0*/  MOV R56, R55 ;  /* 0x0000003700387202 */ /* 0x002fe20000000f00 */
[----:B0-----:R-:W-:Y:S01]  /*3dd0*/  IMAD.MOV.U32 R53, RZ, RZ, 0x1f ;  /* 0x0000001fff357424 */ /* 0x001fe200078e00ff */
[----:B------:R-:W-:-:S07]  /*3de0*/  MOV R52, 0xffffffff ;  /* 0xffffffff00347802 */ /* 0x000fce0000000f00 */
[----:B-----5:R-:W-:Y:S05]  /*3df0*/  WARPSYNC.COLLECTIVE R52, `(.L_x_3861) ;  /* 0x0000000034087348 */ /* 0x020fea0003c00000 */
[----:B------:R0:W1:Y:S02]  /*3e00*/  SHFL.BFLY P2, R50, R56, R54, R53 ;  /* 0x0c00003638327389 */ /* 0x0000640000040035 */
[----:B01---5:R-:W-:Y:S05]  /*3e10*/  ENDCOLLECTIVE ;  /* 0x000000000000791b */ /* 0x023fea0003800000 */
.L_x_3861:
[----:B------:R-:W-:Y:S05]  /*3e20*/  BSYNC B1 ;  /* 0x0000000000017941 */ /* 0x000fea0003800000 */
.L_x_3860:
        /* <DEDUP_REMOVED lines=8> */
.L_x_3862:
[----:B------:R-:W-:Y:S02]  /*3eb0*/  IMAD.MOV.U32 R54, RZ, RZ, 0x4 ;  /* 0x00000004ff367424 */ /* 0x000fe400078e00ff */
[----:B------:R-:W-:-:S05]  /*3ec0*/  FADD.FTZ R57, R56, R50 ;  /* 0x0000003238397221 */ /* 0x000fca0000010000 */
[----:B------:R-:W-:-:S07]  /*3ed0*/  MOV R56, R57 ;  /* 0x0000003900387202 */ /* 0x000fce0000000f00 */
[----:B------:R-:W-:Y:S05]  /*3ee0*/  WARPSYNC.COLLECTIVE R52, `(.L_x_3863) ;  /* 0x0000000034087348 */ /* 0x000fea0003c00000 */
[----:B------:R0:W1:Y:S02]  /*3ef0*/  SHFL.BFLY P2, R50, R56, R54, R53 ;  /* 0x0c00003638327389 */ /* 0x0000640000040035 */
[----:B01----:R-:W-:Y:S05]  /*3f00*/  ENDCOLLECTIVE ;  /* 0x000000000000791b */ /* 0x003fea0003800000 */
.L_x_3863:
[----:B------:R-:W-:Y:S02]  /*3f10*/  HFMA2 R54, -RZ, RZ, 0, 4.76837158203125e-07 ;  /* 0x00000008ff367431 */ /* 0x000fe400000001ff */
[----:B------:R-:W-:-:S05]  /*3f20*/  FADD.FTZ R66, R57, R50 ;  /* 0x0000003239427221 */ /* 0x000fca0000010000 */
[----:B------:R-:W-:-:S07]  /*3f30*/  MOV R56, R66 ;  /* 0x0000004200387202 */ /* 0x000fce0000000f00 */
[----:B------:R-:W-:Y:S05]  /*3f40*/  WARPSYNC.COLLECTIVE R52, `(.L_x_3864) ;  /* 0x0000000034087348 */ /* 0x000fea0003c00000 */
[----:B------:R0:W1:Y:S02]  /*3f50*/  SHFL.BFLY P2, R50, R56, R54, R53 ;  /* 0x0c00003638327389 */ /* 0x0000640000040035 */
[----:B01----:R-:W-:Y:S05]  /*3f60*/  ENDCOLLECTIVE ;  /* 0x000000000000791b */ /* 0x003fea0003800000 */
.L_x_3864:
[----:B------:R-:W-:Y:S01]  /*3f70*/  MOV R54, 0x10 ;  /* 0x0000001000367802 */ /* 0x000fe20000000f00 */
[----:B------:R-:W-:-:S04]  /*3f80*/  FADD.FTZ R67, R66, R50 ;  /* 0x0000003242437221 */ /* 0x000fc80000010000 */
[----:B------:R-:W-:-:S07]  /*3f90*/  IMAD.MOV.U32 R56, RZ, RZ, R67 ;  /* 0x000000ffff387224 */ /* 0x000fce00078e0043 */
[----:B------:R-:W-:Y:S05]  /*3fa0*/  WARPSYNC.COLLECTIVE R52, `(.L_x_3865) ;  /* 0x0000000034087348 */ /* 0x000fea0003c00000 */
[----:B------:R0:W1:Y:S02]  /*3fb0*/  SHFL.BFLY P2, R50, R56, R54, R53 ;  /* 0x0c00003638327389 */ /* 0x0000640000040035 */
[----:B01----:R-:W-:Y:S05]  /*3fc0*/  ENDCOLLECTIVE ;  /* 0x000000000000791b */ /* 0x003fea0003800000 */
.L_x_3865:
        /* <DEDUP_REMOVED lines=23> */
.L_x_3866:
[----:B------:R-:W-:Y:S02]  /*4140*/  HFMA2 R54, -RZ, RZ, 0, 1.1920928955078125e-07 ;  /* 0x00000002ff367431 */ /* 0x000fe400000001ff */
[----:B------:R-:W-:-:S05]  /*4150*/  FADD.FTZ R57, R56, R50 ;  /* 0x0000003238397221 */ /* 0x000fca0000010000 */
[----:B------:R-:W-:-:S07]  /*4160*/  MOV R56, R57 ;  /* 0x0000003900387202 */ /* 0x000fce0000000f00 */
[----:B------:R-:W-:Y:S05]  /*4170*/  WARPSYNC.COLLECTIVE R52, `(.L_x_3867) ;  /* 0x0000000034087348 */ /* 0x000fea0003c00000 */
[----:B------:R0:W1:Y:S02]  /*4180*/  SHFL.BFLY P2, R50, R56, R54, R53 ;  /* 0x0c00003638327389 */ /* 0x0000640000040035 */
[----:B01----:R-:W-:Y:S05]  /*4190*/  ENDCOLLECTIVE ;  /* 0x000000000000791b */ /* 0x003fea0003800000 */
.L_x_3867:
[----:B------:R-:W-:Y:S01]  /*41a0*/  MOV R54, 0x4 ;  /* 0x0000000400367802 */ /* 0x000fe20000000f00 */
[----:B------:R-:W-:-:S04]  /*41b0*/  FADD.FTZ R66, R57, R50 ;  /* 0x0000003239427221 */ /* 0x000fc80000010000 */
[----:B------:R-:W-:-:S07]  /*41c0*/  IMAD.MOV.U32 R56, RZ, RZ, R66 ;  /* 0x000000ffff387224 */ /* 0x000fce00078e0042 */
[----:B------:R-:W-:Y:S05]  /*41d0*/  WARPSYNC.COLLECTIVE R52, `(.L_x_3868) ;  /* 0x0000000034087348 */ /* 0x000fea0003c00000 */
[----:B------:R0:W1:Y:S02]  /*41e0*/  SHFL.BFLY P2, R50, R56, R54, R53 ;  /* 0x0c00003638327389 */ /* 0x0000640000040035 */
[----:B01----:R-:W-:Y:S05]  /*41f0*/  ENDCOLLECTIVE ;  /* 0x000000000000791b */ /* 0x003fea0003800000 */
.L_x_3868:
[----:B------:R-:W-:Y:S02]  /*4200*/  IMAD.MOV.U32 R54, RZ, RZ, 0x8 ;  /* 0x00000008ff367424 */ /* 0x000fe400078e00ff */
[----:B------:R-:W-:-:S05]  /*4210*/  FADD.FTZ R67, R66, R50 ;  /* 0x0000003242437221 */ /* 0x000fca0000010000 */
[----:B------:R-:W-:-:S07]  /*4220*/  MOV R56, R67 ;  /* 0x0000004300387202 */ /* 0x000fce0000000f00 */
[----:B------:R-:W-:Y:S05]  /*4230*/  WARPSYNC.COLLECTIVE R52, `(.L_x_3869) ;  /* 0x0000000034087348 */ /* 0x000fea0003c00000 */
[----:B------:R0:W1:Y:S02]  /*4240*/  SHFL.BFLY P2, R50, R56, R54, R53 ;  /* 0x0c00003638327389 */ /* 0x0000640000040035 */
[----:B01----:R-:W-:Y:S05]  /*4250*/  ENDCOLLECTIVE ;  /* 0x000000000000791b */ /* 0x003fea0003800000 */
.L_x_3869:
[----:B------:R-:W-:Y:S02]  /*4260*/  HFMA2 R54, -RZ, RZ, 0, 9.5367431640625e-07 ;  /* 0x00000010ff367431 */ /* 0x000fe400000001ff */
[----:B------:R-:W-:-:S05]  /*4270*/  FADD.FTZ R68, R67, R50 ;  /* 0x0000003243447221 */ /* 0x000fca0000010000 */
[----:B------:R-:W-:-:S07]  /*4280*/  MOV R56, R68 ;  /* 0x0000004400387202 */ /* 0x000fce0000000f00 */
[----:B------:R-:W-:Y:S05]  /*4290*/  WARPSYNC.COLLECTIVE R52, `(.L_x_3870) ;  /* 0x0000000034087348 */ /* 0x000fea0003c00000 */
[----:B------:R0:W1:Y:S02]  /*42a0*/  SHFL.BFLY P2, R50, R56, R54, R53 ;  /* 0x0c00003638327389 */ /* 0x0000640000040035 */
[----:B01----:R-:W-:Y:S05]  /*42b0*/  ENDCOLLECTIVE ;  /* 0x000000000000791b */ /* 0x003fea0003800000 */
.L_x_3870:
[----:B------:R-:W-:Y:S05]  /*42c0*/  BRA `(.L_x_3871) ;  /* 0xfffffff400c87947 */ /* 0x000fea000383ffff */
.L_x_3872:
        /* <DEDUP_REMOVED lines=11> */
.L_x_9110:


//--------------------- .text._ZN10layer_norm13ln_fwd_kernelINS_13Kernel_traitsIf13__nv_bfloat16fS2_fjLj256ELj1ELj4ELj1ELj16ENS_18Kernel_traits_baseILj256EfS2_fS2_fjLj128EEEEELb1ELb1ELb0ELb0EEEvNS_9FwdParamsE --------------------------
	.section	.text._ZN10layer_norm13ln_fwd_kernelINS_13Kernel_traitsIf13__nv_bfloat16fS2_fjLj256ELj1ELj4ELj1ELj16ENS_18Kernel_traits_baseILj256EfS2_fS2_fjLj128EEEEELb1ELb1ELb0ELb0EEEvNS_9FwdParamsE,"ax",@progbits
	.align	128
        .global         _ZN10layer_norm13ln_fwd_kernelINS_13Kernel_traitsIf13__nv_bfloat16fS2_fjLj256ELj1ELj4ELj1ELj16ENS_18Kernel_traits_baseILj256EfS2_fS2_fjLj128EEEEELb1ELb1ELb0ELb0EEEvNS_9FwdParamsE
        .type           _ZN10layer_norm13ln_fwd_kernelINS_13Kernel_traitsIf13__nv_bfloat16fS2_fjLj256ELj1ELj4ELj1ELj16ENS_18Kernel_traits_baseILj256EfS2_fS2_fjLj128EEEEELb1ELb1ELb0ELb0EEEvNS_9FwdParamsE,@function
        .size           _ZN10layer_norm13ln_fwd_kernelINS_13Kernel_traitsIf13__nv_bfloat16fS2_fjLj256ELj1ELj4ELj1ELj16ENS_18Kernel_traits_baseILj256EfS2_fS2_fjLj128EEEEELb1ELb1ELb0ELb0EEEvNS_9FwdParamsE,(.L_x_9111 - _ZN10layer_norm13ln_fwd_kernelINS_13Kernel_traitsIf13__nv_bfloat16fS2_fjLj256ELj1ELj4ELj1ELj16ENS_18Kernel_traits_baseILj256EfS2_fS2_fjLj128EEEEELb1ELb1ELb0ELb0EEEvNS_9FwdParamsE)
        .other          _ZN10layer_norm13ln_fwd_kernelINS_13Kernel_traitsIf13__nv_bfloat16fS2_fjLj256ELj1ELj4ELj1ELj16ENS_18Kernel_traits_baseILj256EfS2_fS2_fjLj128EEEEELb1ELb1ELb0ELb0EEEvNS_9FwdParamsE,@"STO_CUDA_ENTRY STV_DEFAULT"
_ZN10layer_norm13ln_fwd_kernelINS_13Kernel_traitsIf13__nv_bfloat16fS2_fjLj256ELj1ELj4ELj1ELj16ENS_18Kernel_traits_baseILj256EfS2_fS2_fjLj128EEEEELb1ELb1ELb0ELb0EEEvNS_9FwdParamsE:
.text._ZN10layer_norm13ln_fwd_kernelINS_13Kernel_traitsIf13__nv_bfloat16fS2_fjLj256ELj1ELj4ELj1ELj16ENS_18Kernel_traits_baseILj256EfS2_fS2_fjLj128EEEEELb1ELb1ELb0ELb0EEEvNS_9FwdParamsE:
        /* <DEDUP_REMOVED lines=55> */
.L_x_3874:
[----:B------:R-:W-:Y:S05]  /*0370*/  BSYNC.RECONVERGENT B0 ;  /* 0x0000000000007941 */ /* 0x000fea0003800200 */
.L_x_3873:
        /* <DEDUP_REMOVED lines=90> */
.L_x_3921:
        /* <DEDUP_REMOVED lines=38> */
.L_x_3880:
        /* <DEDUP_REMOVED lines=13> */
.L_x_3882:
[----:B------:R-:W-:Y:S05]  /*0c50*/  BSYNC.RECONVERGENT B3 ;  /* 0x0000000000037941 */ /* 0x000fea0003800200 */
.L_x_3881:
        /* <DEDUP_REMOVED lines=42> */
.L_x_3879:
[----:B------:R-:W-:Y:S05]  /*0f00*/  BSYNC.RECONVERGENT B2 ;  /* 0x0000000000027941 */ /* 0x000fea0003800200 */
.L_x_3878:
        /* <DEDUP_REMOVED lines=8> */
[----:B------:R-:W-:-:S04]  /*0f90*/  FMUL.FTZ R50, R50, R49 ;  /* 0x0000003132327220 */ /* 0x000fc80000410000 */
[----:B0-----:R-:W-:Y:S01]  /*0fa0*/  FMUL.FTZ R50, R50, R61 ;  /* 0x0000003d32327220 */ /* 0x001fe20000410000 */
[----:B-1----:R-:W-:-:S04]  /*0fb0*/  FSETP.GTU.FTZ.AND P2, PT, R41, R62, PT ;  /* 0x0000003e2900720b */ /* 0x002fc80003f5c000 */
[----:B------:R-:W-:Y:S02]  /*0fc0*/  P2R R60, PR, RZ, 0x4 ;  /* 0x00000004ff3c7803 */ /* 0x000fe40000000000 */
[----:B------:R-:W-:Y:S01]  /*0fd0*/  FSEL R41, R50, RZ, !P2 ;  /* 0x000000ff32297208 */ /* 0x000fe20005000000 */
[----:B------:R-:W-:Y:S01]  /*0fe0*/  IMAD.MOV.U32 R50, RZ, RZ, 0x2 ;  /* 0x00000002ff327424 */ /* 0x000fe200078e00ff */
        /* <DEDUP_REMOVED lines=13> */
.L_x_3885:
        /* <DEDUP_REMOVED lines=13> */
.L_x_3887:
[----:B------:R-:W-:Y:S05]  /*1190*/  BSYNC.RECONVERGENT B3 ;  /* 0x0000000000037941 */ /* 0x000fea0003800200 */
.L_x_3886:
        /* <DEDUP_REMOVED lines=42> */
.L_x_3884:
[----:B------:R-:W-:Y:S05]  /*1440*/  BSYNC.RECONVERGENT B2 ;  /* 0x0000000000027941 */ /* 0x000fea0003800200 */
.L_x_3883:
[----:B------:R-:W-:Y:S01]  /*1450*/  I2FP.F32.U32 R42, R41 ;  /* 0x00000029002a7245 */ /* 0x000fe20000201000 */
[----:B------:R-:W-:Y:S01]  /*1460*/  IMAD.U32 R44, R44, 0x10000, RZ ;  /* 0x000100002c2c7824 */ /* 0x000fe200078e00ff */
[----:B------:R-:W-:Y:S01]  /*1470*/  BSSY.RECONVERGENT B2, `(.L_x_3888) ;  /* 0x000004d000027945 */ /* 0x000fe20003800200 */
[----:B------:R-:W-:Y:S01]  /*1480*/  MOV R51, 0x2 ;  /* 0x0000000200337802 */ /* 0x000fe20000000f00 */
[----:B------:R-:W-:Y:S02]  /*1490*/  IMAD.MOV.U32 R43, RZ, RZ, R54 ;  /* 0x000000ffff2b7224 */ /* 0x000fe400078e0036 */
[----:B------:R-:W-:Y:S01]  /*14a0*/  FFMA.FTZ R41, R42, R63, 1.1641532182693481445e-10 ;  /* 0x2f0000002a297423 */ /* 0x000fe2000001003f */
[----:B------:R-:W-:-:S04]  /*14b0*/  FMUL.FTZ R44, R44, R49 ;  /* 0x000000312c2c7220 */ /* 0x000fc80000410000 */
        /* <DEDUP_REMOVED lines=16> */
.L_x_3890:
        /* <DEDUP_REMOVED lines=13> */
.L_x_3892:
[----:B------:R-:W-:Y:S05]  /*1690*/  BSYNC.RECONVERGENT B3 ;  /* 0x0000000000037941 */ /* 0x000fea0003800200 */
.L_x_3891:
        /* <DEDUP_REMOVED lines=42> */
.L_x_3889:
[----:B------:R-:W-:Y:S05]  /*1940*/  BSYNC.RECONVERGENT B2 ;  /* 0x0000000000027941 */ /* 0x000fea0003800200 */
.L_x_3888:
[----:B------:R-:W-:Y:S01]  /*1950*/  I2FP.F32.U32 R42, R43 ;  /* 0x0000002b002a7245 */ /* 0x000fe20000201000 */
[----:B------:R-:W-:Y:S01]  /*1960*/  BSSY.RECONVERGENT B2, `(.L_x_3893) ;  /* 0x000004f000027945 */ /* 0x000fe20003800200 */
[----:B------:R-:W-:Y:S01]  /*1970*/  SHF.L.U32 R44, R45, 0x10, RZ ;  /* 0x000000102d2c7819 */ /* 0x000fe200000006ff */
[----:B------:R-:W-:Y:S02]  /*1980*/  IMAD.MOV.U32 R57, RZ, RZ, 0x2 ;  /* 0x00000002ff397424 */ /* 0x000fe400078e00ff */
[----:B------:R-:W-:Y:S02]  /*1990*/  FFMA.FTZ R43, R42, R63, 1.1641532182693481445e-10 ;  /* 0x2f0000002a2b7423 */ /* 0x000fe4000001003f */
[----:B------:R-:W-:-:S03]  /*19a0*/  FMUL.FTZ R44, R44, R49 ;  /* 0x000000312c2c7220 */ /* 0x000fc60000410000 */
[----:B------:R-:W-:Y:S01]  /*19b0*/  FSETP.GTU.FTZ.AND P2, PT, R43, R62, PT ;  /* 0x0000003e2b00720b */ /* 0x000fe20003f5c000 */
[----:B------:R-:W-:-:S03]  /*19c0*/  FMUL.FTZ R44, R44, R61 ;  /* 0x0000003d2c2c7220 */ /* 0x000fc60000410000 */
[----:B------:R-:W-:Y:S02]  /*19d0*/  P2R R65, PR, RZ, 0x4 ;  /* 0x00000004ff417803 */ /* 0x000fe40000000000 */
[----:B------:R-:W-:Y:S02]  /*19e0*/  FSEL R43, R44, RZ, !P2 ;  /* 0x000000ff2c2b7208 */ /* 0x000fe40005000000 */
[----:B------:R-:W-:-:S03]  /*19f0*/  ISETP.NE.AND P2, PT, R51, 0x1, PT ;  /* 0x000000013300780c */ /* 0x000fc60003f45270 */
[----:B------:R-:W-:Y:S01]  /*1a00*/  FMUL.FTZ R42, R26, R43 ;  /* 0x0000002b1a2a7220 */ /* 0x000fe20000410000 */
[----:B------:R-:W-:Y:S02]  /*1a10*/  PRMT R43, R45, 0x7632, R43 ;  /* 0x000076322d2b7816 */ /* 0x000fe4000000002b */
[----:B------:R-:W-:Y:S01]  /*1a20*/  MOV R45, R54 ;  /* 0x00000036002d7202 */ /* 0x000fe20000000f00 */
        /* <DEDUP_REMOVED lines=10> */
.L_x_3895:
        /* <DEDUP_REMOVED lines=13> */
.L_x_3897:
[----:B------:R-:W-:Y:S05]  /*1ba0*/  BSYNC.RECONVERGENT B3 ;  /* 0x0000000000037941 */ /* 0x000fea0003800200 */
.L_x_3896:
        /* <DEDUP_REMOVED lines=39> */
[----:B------:R-:W-:Y:S02]  /*1e20*/  LOP3.LUT R55, R50, UR32, R45, 0x96, !PT ;  /* 0x0000002032377c12 */ /* 0x000fe4000f8e962d */
[----:B------:R-:W-:Y:S01]  /*1e30*/  MOV R45, R0 ;  /* 0x00000000002d7202 */ /* 0x000fe20000000f00 */
[----:B------:R-:W-:-:S07]  /*1e40*/  IMAD.MOV.U32 R0, RZ, RZ, R44 ;  /* 0x000000ffff007224 */ /* 0x000fce00078e002c */
.L_x_3894:
[----:B------:R-:W-:Y:S05]  /*1e50*/  BSYNC.RECONVERGENT B2 ;  /* 0x0000000000027941 */ /* 0x000fea0003800200 */
.L_x_3893:
        /* <DEDUP_REMOVED lines=22> */
.L_x_3900:
        /* <DEDUP_REMOVED lines=13> */
.L_x_3902:
[----:B------:R-:W-:Y:S05]  /*2090*/  BSYNC.RECONVERGENT B3 ;  /* 0x0000000000037941 */ /* 0x000fea0003800200 */
.L_x_3901:
        /* <DEDUP_REMOVED lines=42> */
.L_x_3899:
[----:B------:R-:W-:Y:S05]  /*2340*/  BSYNC.RECONVERGENT B2 ;  /* 0x0000000000027941 */ /* 0x000fea0003800200 */
.L_x_3898:
        /* <DEDUP_REMOVED lines=23> */
.L_x_3905:
        /* <DEDUP_REMOVED lines=13> */
.L_x_3907:
[----:B------:R-:W-:Y:S05]  /*2590*/  BSYNC.RECONVERGENT B3 ;  /* 0x0000000000037941 */ /* 0x000fea0003800200 */
.L_x_3906:
        /* <DEDUP_REMOVED lines=42> */
.L_x_3904:
[----:B------:R-:W-:Y:S05]  /*2840*/  BSYNC.RECONVERGENT B2 ;  /* 0x0000000000027941 */ /* 0x000fea0003800200 */
.L_x_3903:
        /* <DEDUP_REMOVED lines=22> */
.L_x_3910:
        /* <DEDUP_REMOVED lines=13> */
.L_x_3912:
[----:B------:R-:W-:Y:S05]  /*2a80*/  BSYNC.RECONVERGENT B3 ;  /* 0x0000000000037941 */ /* 0x000fea0003800200 */
.L_x_3911:
        /* <DEDUP_REMOVED lines=42> */
.L_x_3909:
[----:B------:R-:W-:Y:S05]  /*2d30*/  BSYNC.RECONVERGENT B2 ;  /* 0x0000000000027941 */ /* 0x000fea0003800200 */
.L_x_3908:
        /* <DEDUP_REMOVED lines=23> */
.L_x_3915:
        /* <DEDUP_REMOVED lines=15> */
.L_x_3917:
[----:B------:R-:W-:Y:S05]  /*2fa0*/  BSYNC.RECONVERGENT B3 ;  /* 0x0000000000037941 */ /* 0x000fea0003800200 */
.L_x_3916:
        /* <DEDUP_REMOVED lines=39> */
[----:B------:R-:W-:Y:S02]  /*3220*/  MOV R50, R0 ;  /* 0x0000000000327202 */ /* 0x000fe40000000f00 */
[----:B------:R-:W-:Y:S01]  /*3230*/  MOV R0, R56 ;  /* 0x0000003800007202 */ /* 0x000fe20000000f00 */
[----:B------:R-:W-:-:S07]  /*3240*/  IMAD.MOV.U32 R56, RZ, RZ, RZ ;  /* 0x000000ffff387224 */ /* 0x000fce00078e00ff */
.L_x_3914:
[----:B------:R-:W-:Y:S05]  /*3250*/  BSYNC.RECONVERGENT B2 ;  /* 0x0000000000027941 */ /* 0x000fea0003800200 */
.L_x_3913:
[----:B------:R-:W-:Y:S02]  /*3260*/  P2R R51, PR, RZ, 0x1 ;  /* 0x00000001ff337803 */ /* 0x000fe40000000000 */
[----:B------:R-:W-:Y:S02]  /*3270*/  ISETP.NE.AND P0, PT, R65, RZ, PT ;  /* 0x000000ff4100720c */ /* 0x000fe40003f05270 */
[----:B------:R-:W-:Y:S02]  /*3280*/  I2FP.F32.U32 R50, R50 ;  /* 0x0000003200327245 */ /* 0x000fe40000201000 */
[----:B------:R-:W-:Y:S02]  /*3290*/  SHF.L.U32 R58, R47, 0x10, RZ ;  /* 0x000000102f3a7819 */ /* 0x000fe400000006ff */
[----:B------:R-:W-:Y:S01]  /*32a0*/  ISETP.NE.AND P6, PT, R60, RZ, PT ;  /* 0x000000ff3c00720c */ /* 0x000fe20003fc5270 */
[----:B------:R-:W-:Y:S01]  /*32b0*/  FFMA.FTZ R63, R50, R63, 1.1641532182693481445e-10 ;  /* 0x2f000000323f7423 */ /* 0x000fe2000001003f */
[----:B------:R-:W-:-:S02]  /*32c0*/  SEL R57, RZ, 0x1000000, P2 ;  /* 0x01000000ff397807 */ /* 0x000fc40001000000 */
[----:B------:R-:W-:Y:S02]  /*32d0*/  SEL R60, RZ, 0x10000, P0 ;  /* 0x00010000ff3c7807 */ /* 0x000fe40000000000 */
[----:B------:R-:W-:Y:S01]  /*32e0*/  ISETP.NE.AND P2, PT, R64, RZ, PT ;  /* 0x000000ff4000720c */ /* 0x000fe20003f45270 */
[----:B------:R-:W-:Y:S01]  /*32f0*/  FMUL.FTZ R64, R58, R49 ;  /* 0x000000313a407220 */ /* 0x000fe20000410000 */
[----:B------:R-:W-:Y:S01]  /*3300*/  ISETP.NE.AND P0, PT, R51, RZ, PT ;  /* 0x000000ff3300720c */ /* 0x000fe20003f05270 */
[----:B------:R-:W0:Y:S01]  /*3310*/  LDC.64 R58, c[0x0][0x3b0] ;  /* 0x0000ec00ff3a7b82 */ /* 0x000e220000000a00 */
[----:B------:R-:W-:Y:S01]  /*3320*/  SEL R47, RZ, 0x100, P2 ;  /* 0x00000100ff2f7807 */ /* 0x000fe20001000000 */
[----:B------:R-:W-:Y:S01]  /*3330*/  FMUL.FTZ R64, R64, R61 ;  /* 0x0000003d40407220 */ /* 0x000fe20000410000 */
[----:B------:R-:W-:Y:S02]  /*3340*/  FSETP.GTU.FTZ.AND P2, PT, R63, R62, PT ;  /* 0x0000003e3f00720b */ /* 0x000fe40003f5c000 */
[----:B------:R-:W-:-:S02]  /*3350*/  LOP3.LUT R60, R47, R57, R60, 0xfe, !PT ;  /* 0x000000392f3c7212 */ /* 0x000fc400078efe3c */
[----:B------:R-:W-:Y:S01]  /*3360*/  SEL R47, RZ, 0x10000, P5 ;  /* 0x00010000ff2f7807 */ /* 0x000fe20002800000 */
[----:B------:R-:W1:Y:S01]  /*3370*/  LDC.64 R50, c[0x0][0x3a8] ;  /* 0x0000ea00ff327b82 */ /* 0x000e620000000a00 */
[----:B------:R-:W-:Y:S02]  /*3380*/  SEL R62, RZ, 0x100, P4 ;  /* 0x00000100ff3e7807 */ /* 0x000fe40002000000 */
[----:B------:R-:W-:Y:S02]  /*3390*/  SEL R49, RZ, 0x1000000, P2 ;  /* 0x01000000ff317807 */ /* 0x000fe40001000000 */
[----:B------:R-:W-:Y:S02]  /*33a0*/  FSEL R64, R64, RZ, !P2 ;  /* 0x000000ff40407208 */ /* 0x000fe40005000000 */
[----:B------:R-:W-:Y:S02]  /*33b0*/  LOP3.LUT R62, R62, R49, R47, 0xfe, !PT ;  /* 0x000000313e3e7212 */ /* 0x000fe400078efe2f */
[----:B------:R-:W-:Y:S01]  /*33c0*/  SEL R61, RZ, 0x1, P6 ;  /* 0x00000001ff3d7807 */ /* 0x000fe20003000000 */
[----:B------:R-:W-:Y:S01]  /*33d0*/  FMUL.FTZ R47, R31, R64 ;  /* 0x000000401f2f7220 */ /* 0x000fe20000410000 */
[----:B------:R-:W-:-:S02]  /*33e0*/  SEL R49, RZ, 0x1, P3 ;  /* 0x00000001ff317807 */ /* 0x000fc40001800000 */
[----:B------:R-:W-:Y:S01]  /*33f0*/  LOP3.LUT R60, R60, R61, RZ, 0xfc, !PT ;  /* 0x0000003d3c3c7212 */ /* 0x000fe200078efcff */
[----:B------:R-:W-:Y:S01]  /*3400*/  @P1 FADD.FTZ R47, R39, R47 ;  /* 0x0000002f272f1221 */ /* 0x000fe20000010000 */
[----:B------:R-:W-:Y:S01]  /*3410*/  LOP3.LUT R61, R62, R49, RZ, 0xfc, !PT ;  /* 0x000000313e3d7212 */ /* 0x000fe200078efcff */
[----:B0-----:R-:W-:-:S04]  /*3420*/  IMAD.WIDE.U32 R58, R48, 0x8, R58 ;  /* 0x00000008303a7825 */ /* 0x001fc800078e003a */
[----:B-1----:R-:W-:-:S05]  /*3430*/  IMAD.WIDE.U32 R50, R48, 0x20, R50 ;  /* 0x0000002030327825 */ /* 0x002fca00078e0032 */
[----:B------:R0:W-:Y:S04]  /*3440*/  STG.E.128 desc[UR8][R50.64], R40 ;  /* 0x0000002832007986 */ /* 0x0001e8000c101d08 */
[----:B------:R0:W-:Y:S04]  /*3450*/  STG.E.128 desc[UR8][R50.64+0x10], R44 ;  /* 0x0000102c32007986 */ /* 0x0001e8000c101d08 */
[----:B------:R0:W-:Y:S02]  /*3460*/  STG.E.64 desc[UR8][R58.64], R60 ;  /* 0x0000003c3a007986 */ /* 0x0001e4000c101b08 */
.L_x_3877:
[----:B------:R-:W-:Y:S05]  /*3470*/  BSYNC.RECONVERGENT B0 ;  /* 0x0000000000007941 */ /* 0x000fea0003800200 */
.L_x_3876:
        /* <DEDUP_REMOVED lines=53> */
.L_x_3933:
[----:B-1----:R-:W-:Y:S01]  /*37d0*/  FADD.FTZ R49, R59, R62 ;  /* 0x0000003e3b317221 */ /* 0x002fe20000010000 */
[----:B------:R-:W-:Y:S01]  /*37e0*/  FMUL.FTZ R60, R57, R57 ;  /* 0x00000039393c7220 */ /* 0x000fe20000410000 */
[----:B------:R-:W-:Y:S01]  /*37f0*/  PLOP3.LUT P1, PT, PT, PT, UP1, 0x40, 0x4 ;  /* 0x000000000004781c */ /* 0x000fe20003f2e818 */
[----:B0-----:R-:W0:Y:S01]  /*3800*/  @!P2 LDC.64 R58, c[0x0][0x3c0] ;  /* 0x0000f000ff3aab82 */ /* 0x001e220000000a00 */
        /* <DEDUP_REMOVED lines=44> */
.L_x_3920:
[----:B------:R-:W-:Y:S05]  /*3ad0*/  BSYNC.RECONVERGENT B0 ;  /* 0x0000000000007941 */ /* 0x000fea0003800200 */
.L_x_3919:
[----:B01----:R-:W0:Y:S02]  /*3ae0*/  LDC.64 R48, c[0x0][0x380] ;  /* 0x0000e000ff307b82 */ /* 0x003e240000000a00 */
[----:B0-----:R-:W-:-:S04]  /*3af0*/  LEA R5, R48, R5, 0x2 ;  /* 0x0000000530057211 */ /* 0x001fc800078e10ff */
[----:B------:R-:W-:-:S13]  /*3b00*/  ISETP.GE.AND P0, PT, R5, R49, PT ;  /* 0x000000310500720c */ /* 0x000fda0003f06270 */
[----:B------:R-:W-:Y:S05]  /*3b10*/  @!P0 BRA `(.L_x_3921) ;  /* 0xffffffcc00808947 */ /* 0x000fea000383ffff */
[----:B------:R-:W-:Y:S05]  /*3b20*/  BSYNC B1 ;  /* 0x0000000000017941 */ /* 0x000fea0003800000 */
.L_x_3875:
[----:B------:R-:W-:Y:S05]  /*3b30*/  EXIT ;  /* 0x000000000000794d */ /* 0x000fea0003800000 */
.L_x_3918:
        /* <DEDUP_REMOVED lines=8> */
.L_x_3923:
[----:B------:R-:W-:Y:S05]  /*3bc0*/  BSYNC B0 ;  /* 0x0000000000007941 */ /* 0x000fea0003800000 */
.L_x_3922:
        /* <DEDUP_REMOVED lines=9> */
.L_x_3924:
[----:B------:R-:W-:Y:S02]  /*3c60*/  HFMA2 R63, -RZ, RZ, 0, 2.384185791015625e-07 ;  /* 0x00000004ff3f7431 */ /* 0x000fe400000001ff */
[----:B------:R-:W-:-:S04]  /*3c70*/  IMAD.MOV.U32 R50, RZ, RZ, R62 ;  /* 0x000000ffff327224 */ /* 0x000fc800078e003e */
[----:B------:R-:W-:-:S05]  /*3c80*/  FADD.FTZ R58, R51, R50 ;  /* 0x00000032333a7221 */ /* 0x000fca0000010000 */
[----:B------:R-:W-:-:S07]  /*3c90*/  MOV R64, R58 ;  /* 0x0000003a00407202 */ /* 0x000fce0000000f00 */
[----:B------:R-:W-:Y:S05]  /*3ca0*/  WARPSYNC.COLLECTIVE R61, `(.L_x_3925) ;  /* 0x000000003d087348 */ /* 0x000fea0003c00000 */
[----:B------:R0:W1:Y:S02]  /*3cb0*/  SHFL.BFLY P3, R62, R64, R63, R66 ;  /* 0x0c00003f403e7389 */ /* 0x0000640000060042 */
[----:B01----:R-:W-:Y:S05]  /*3cc0*/  ENDCOLLECTIVE ;  /* 0x000000000000791b */ /* 0x003fea0003800000 */
.L_x_3925:
[----:B------:R-:W-:Y:S02]  /*3cd0*/  HFMA2 R63, -RZ, RZ, 0, 4.76837158203125e-07 ;  /* 0x00000008ff3f7431 */ /* 0x000fe400000001ff */
[----:B------:R-:W-:-:S04]  /*3ce0*/  IMAD.MOV.U32 R57, RZ, RZ, R62 ;  /* 0x000000ffff397224 */ /* 0x000fc800078e003e */
[----:B------:R-:W-:-:S05]  /*3cf0*/  FADD.FTZ R59, R58, R57 ;  /* 0x000000393a3b7221 */ /* 0x000fca0000010000 */
[----:B------:R-:W-:-:S07]  /*3d00*/  MOV R64, R59 ;  /* 0x0000003b00407202 */ /* 0x000fce0000000f00 */
[----:B------:R-:W-:Y:S05]  /*3d10*/  WARPSYNC.COLLECTIVE R61, `(.L_x_3926) ;  /* 0x000000003d087348 */ /* 0x000fea0003c00000 */
[----:B------:R0:W1:Y:S02]  /*3d20*/  SHFL.BFLY P3, R62, R64, R63, R66 ;  /* 0x0c00003f403e7389 */ /* 0x0000640000060042 */
[----:B01----:R-:W-:Y:S05]  /*3d30*/  ENDCOLLECTIVE ;  /* 0x000000000000791b */ /* 0x003fea0003800000 */
.L_x_3926:
        /* <DEDUP_REMOVED lines=8> */
.L_x_3927:
        /* <DEDUP_REMOVED lines=26> */
.L_x_3928:
[----:B------:R-:W-:Y:S02]  /*3f60*/  HFMA2 R63, -RZ, RZ, 0, 1.1920928955078125e-07 ;  /* 0x00000002ff3f7431 */ /* 0x000fe400000001ff */
[----:B------:R-:W-:-:S04]  /*3f70*/  IMAD.MOV.U32 R58, RZ, RZ, R62 ;  /* 0x000000ffff3a7224 */ /* 0x000fc800078e003e */
[----:B------:R-:W-:-:S05]  /*3f80*/  FADD.FTZ R58, R49, R58 ;  /* 0x0000003a313a7221 */ /* 0x000fca0000010000 */
[----:B------:R-:W-:-:S07]  /*3f90*/  MOV R64, R58 ;  /* 0x0000003a00407202 */ /* 0x000fce0000000f00 */
[----:B------:R-:W-:Y:S05]  /*3fa0*/  WARPSYNC.COLLECTIVE R61, `(.L_x_3929) ;  /* 0x000000003d087348 */ /* 0x000fea0003c00000 */
[----:B------:R0:W1:Y:S02]  /*3fb0*/  SHFL.BFLY P3, R62, R64, R63, R66 ;  /* 0x0c00003f403e7389 */ /* 0x0000640000060042 */
[----:B01----:R-:W-:Y:S05]  /*3fc0*/  ENDCOLLECTIVE ;  /* 0x000000000000791b */ /* 0x003fea0003800000 */
.L_x_3929:
[----:B------:R-:W-:Y:S02]  /*3fd0*/  HFMA2 R63, -RZ, RZ, 0, 2.384185791015625e-07 ;  /* 0x00000004ff3f7431 */ /* 0x000fe400000001ff */
[----:B------:R-:W-:-:S04]  /*3fe0*/  IMAD.MOV.U32 R51, RZ, RZ, R62 ;  /* 0x000000ffff337224 */ /* 0x000fc800078e003e */
[----:B------:R-:W-:-:S05]  /*3ff0*/  FADD.FTZ R51, R58, R51 ;  /* 0x000000333a337221 */ /* 0x000fca0000010000 */
[----:B------:R-:W-:-:S07]  /*4000*/  MOV R64, R51 ;  /* 0x0000003300407202 */ /* 0x000fce0000000f00 */
[----:B------:R-:W-:Y:S05]  /*4010*/  WARPSYNC.COLLECTIVE R61, `(.L_x_3930) ;  /* 0x000000003d087348 */ /* 0x000fea0003c00000 */
[----:B------:R0:W1:Y:S02]  /*4020*/  SHFL.BFLY P3, R62, R64, R63, R66 ;  /* 0x0c00003f403e7389 */ /* 0x0000640000060042 */
[----:B01----:R-:W-:Y:S05]  /*4030*/  ENDCOLLECTIVE ;  /* 0x000000000000791b */ /* 0x003fea0003800000 */
.L_x_3930:
[----:B------:R-:W-:Y:S02]  /*4040*/  HFMA2 R63, -RZ, RZ, 0, 4.76837158203125e-07 ;  /* 0x00000008ff3f7431 */ /* 0x000fe400000001ff */
[----:B------:R-:W-:-:S04]  /*4050*/  IMAD.MOV.U32 R60, RZ, RZ, R62 ;  /* 0x000000ffff3c7224 */ /* 0x000fc800078e003e */
[----:B------:R-:W-:-:S05]  /*4060*/  FADD.FTZ R60, R51, R60 ;  /* 0x0000003c333c7221 */ /* 0x000fca0000010000 */
[----:B------:R-:W-:-:S07]  /*4070*/  MOV R64, R60 ;  /* 0x0000003c00407202 */ /* 0x000fce0000000f00 */
[----:B------:R-:W-:Y:S05]  /*4080*/  WARPSYNC.COLLECTIVE R61, `(.L_x_3931) ;  /* 0x000000003d087348 */ /* 0x000fea0003c00000 */
[----:B------:R0:W1:Y:S02]  /*4090*/  SHFL.BFLY P3, R62, R64, R63, R66 ;  /* 0x0c00003f403e7389 */ /* 0x0000640000060042 */
[----:B01----:R-:W-:Y:S05]  /*40a0*/  ENDCOLLECTIVE ;  /* 0x000000000000791b */ /* 0x003fea0003800000 */
.L_x_3931:
[----:B------:R-:W-:Y:S02]  /*40b0*/  HFMA2 R63, -RZ, RZ, 0, 9.5367431640625e-07 ;  /* 0x00000010ff3f7431 */ /* 0x000fe400000001ff */
[----:B------:R-:W-:-:S04]  /*40c0*/  IMAD.MOV.U32 R59, RZ, RZ, R62 ;  /* 0x000000ffff3b7224 */ /* 0x000fc800078e003e */
[----:B------:R-:W-:-:S05]  /*40d0*/  FADD.FTZ R59, R60, R59 ;  /* 0x0000003b3c3b7221 */ /* 0x000fca0000010000 */
[----:B------:R-:W-:-:S07]  /*40e0*/  MOV R64, R59 ;  /* 0x0000003b00407202 */ /* 0x000fce0000000f00 */
[----:B------:R-:W-:Y:S05]  /*40f0*/  WARPSYNC.COLLECTIVE R61, `(.L_x_3932) ;  /* 0x000000003d087348 */ /* 0x000fea0003c00000 */
[----:B------:R0:W1:Y:S02]  /*4100*/  SHFL.BFLY P3, R62, R64, R63, R66 ;  /* 0x0c00003f403e7389 */ /* 0x0000640000060042 */
[----:B01----:R-:W-:Y:S05]  /*4110*/  ENDCOLLECTIVE ;  /* 0x000000000000791b */ /* 0x003fea0003800000 */
.L_x_3932:
[----:B------:R-:W-:Y:S05]  /*4120*/  BRA `(.L_x_3933) ;  /* 0xfffffff400a87947 */ /* 0x000fea000383ffff */
.L_x_3934:
        /* <DEDUP_REMOVED lines=13> */
.L_x_9111:


//--------------------- .text._ZN10layer_norm13ln_fwd_kernelINS_13Kernel_traitsIf13__nv_bfloat16fS2_fjLj256ELj1ELj4ELj1ELj16ENS_18Kernel_traits_baseILj256EfS2_fS2_fjLj128EEEEELb1ELb1ELb0ELb1EEEvNS_9FwdParamsE --------------------------
	.section	.text._ZN10layer_norm13ln_fwd_kernelINS_13Kernel_traitsIf13__nv_bfloat16fS2_fjLj256ELj1ELj4ELj1ELj16ENS_18Kernel_traits_baseILj256EfS2_fS2_fjLj128EEEEELb1ELb1ELb0ELb1EEEvNS_9FwdParamsE,"ax",@progbits
	.align	128
        .global         _ZN10layer_norm13ln_fwd_kernelINS_13Kernel_traitsIf13__nv_bfloat16fS2_fjLj256ELj1ELj4ELj1ELj16ENS_18Kernel_traits_baseILj256EfS2_fS2_fjLj128EEEEELb1ELb1ELb0ELb1EEEvNS_9FwdParamsE
        .type           _ZN10layer_norm13ln_fwd_kernelINS_13Kernel_traitsIf13__nv_bfloat16fS2_fjLj256ELj1ELj4ELj1ELj16ENS_18Kernel_traits_baseILj256EfS2_fS2_fjLj128EEEEELb1ELb1ELb0ELb1EEEvNS_9FwdParamsE,@function
        .size           _ZN10layer_norm13ln_fwd_kernelINS_13Kernel_traitsIf13__nv_bfloat16fS2_fjLj256ELj1ELj4ELj1ELj16ENS_18Kernel_traits_baseILj256EfS2_fS2_fjLj128EEEEELb1ELb1ELb0ELb1EEEvNS_9FwdParamsE,(.L_x_9112 - _ZN10layer_norm13ln_fwd_kernelINS_13Kernel_traitsIf13__nv_bfloat16fS2_fjLj256ELj1ELj4ELj1ELj16ENS_18Kernel_traits_baseILj256EfS2_fS2_fjLj128EEEEELb1ELb1ELb0ELb1EEEvNS_9FwdParamsE)
        .other          _ZN10layer_norm13ln_fwd_kernelINS_13Kernel_traitsIf13__nv_bfloat16fS2_fjLj256ELj1ELj4ELj1ELj16ENS_18Kernel_traits_baseILj256EfS2_fS2_fjLj128EEEEELb1ELb1ELb0ELb1EEEvNS_9FwdParamsE,@"STO_CUDA_ENTRY STV_DEFAULT"
_ZN10layer_norm13ln_fwd_kernelINS_13Kernel_traitsIf13__nv_bfloat16fS2_fjLj256ELj1ELj4ELj1ELj16ENS_18Kernel_traits_baseILj256EfS2_fS2_fjLj128EEEEELb1ELb1ELb0ELb1EEEvNS_9FwdParamsE:
.text._ZN10layer_norm13ln_fwd_kernelINS_13Kernel_traitsIf13__nv_bfloat16fS2_fjLj256ELj1ELj4ELj1ELj16ENS_18Kernel_traits_baseILj256EfS2_fS2_fjLj128EEEEELb1ELb1ELb0ELb1EEEvNS_9FwdParamsE:
        /* <DEDUP_REMOVED lines=63> */
[----:B------:R-:W-:Y:S01]  /*03f0*/  IMAD.HI.U32 R7, R5, -0x326172a9, RZ ;  /* 0xcd9e8d5705077827 */ /* 0x000fe200078e00ff */
[----:B------:R-:W-:Y:S02]  /*0400*/  UIADD3 UR28, UPT, UPT, UR6, 0x5384540f, URZ ;  /* 0x5384540f061c7890 */ /* 0x000fe4000fffe0ff */
[----:B------:R-:W5:Y:S01]  /*0410*/  LDG.E.128 R24, desc[UR8][R10.64] ;  /* 0x000000080a187981 */ /* 0x000f62000c1e1d00 */
[----:B------:R-:W1:Y:S03]  /*0420*/  LDCU.64 UR10, c[0x0][0x3e0] ;  /* 0x00007c00ff0a77ac */ /* 0x000e660008000a00 */
[----:B------:R2:W5:Y:S01]  /*0430*/  LDG.E.128 R20, desc[UR8][R10.64+0x10] ;  /* 0x000010080a147981 */ /* 0x000562000c1e1d00 */
[----:B------:R-:W-:Y:S01]  /*0440*/  UIADD3 UR30, UPT, UPT, UR6, -0xe443238, URZ ;  /* 0xf1bbcdc8061e7890 */ /* 0x000fe2000fffe0ff */
[----:B0-----:R-:W-:Y:S01]  /*0450*/  IMAD.HI.U32 R9, R4, -0x2daee0ad, RZ ;  /* 0xd2511f5304097827 */ /* 0x001fe200078e00ff */
[----:B------:R-:W-:Y:S01]  /*0460*/  UIADD3 UR31, UPT, UPT, UR7, -0x24c28bd8, URZ ;  /* 0xdb3d7428071f7890 */ /* 0x000fe2000fffe0ff */
[----:B------:R-:W-:Y:S01]  /*0470*/  BSSY B0, `(.L_x_3935) ;  /* 0x0000362000007945 */ /* 0x000fe20003800000 */
[----:B------:R-:W0:Y:S01]  /*0480*/  LDCU.U8 UR4, c[0x0][0x410] ;  /* 0x00008200ff0477ac */ /* 0x000e220008000000 */
[----:B------:R-:W-:Y:S01]  /*0490*/  IMAD R8, R0, -0x326172a9, RZ ;  /* 0xcd9e8d5700087824 */ /* 0x000fe200078e02ff */
[----:B------:R-:W-:Y:S01]  /*04a0*/  LOP3.LUT R6, R6, 0x3, RZ, 0xc0, !PT ;  /* 0x0000000306067812 */ /* 0x000fe200078ec0ff */
[----:B------:R-:W-:Y:S01]  /*04b0*/  UIADD3 UR33, UPT, UPT, UR7, -0x695add53, URZ ;  /* 0x96a522ad07217890 */ /* 0x000fe2000fffe0ff */
[----:B--2---:R-:W-:-:S02]  /*04c0*/  IMAD R10, R2, -0x2daee0ad, RZ ;  /* 0xd2511f53020a7824 */ /* 0x004fc400078e02ff */
[----:B------:R-:W-:Y:S01]  /*04d0*/  LOP3.LUT R7, R8, UR16, R7, 0x96, !PT ;  /* 0x0000001008077c12 */ /* 0x000fe2000f8e9607 */
[----:B------:R-:W-:Y:S01]  /*04e0*/  IMAD R8, R5, -0x326172a9, RZ ;  /* 0xcd9e8d5705087824 */ /* 0x000fe200078e02ff */
[----:B------:R-:W-:Y:S01]  /*04f0*/  UIADD3 UR32, UPT, UPT, UR6, -0x700cb87f, URZ ;  /* 0x8ff3478106207890 */ /* 0x000fe2000fffe0ff */
[----:B------:R-:W-:Y:S01]  /*0500*/  IMAD R11, R4, -0x2daee0ad, RZ ;  /* 0xd2511f53040b7824 */ /* 0x000fe200078e02ff */
[----:B------:R-:W-:Y:S01]  /*0510*/  LOP3.LUT R9, R10, UR17, R9, 0x96, !PT ;  /* 0x000000110a097c12 */ /* 0x000fe2000f8e9609 */
[----:B------:R-:W-:Y:S01]  /*0520*/  IMAD.HI.U32 R4, R7, -0x2daee0ad, RZ ;  /* 0xd2511f5307047827 */ /* 0x000fe200078e00ff */
[----:B-1----:R-:W-:Y:S01]  /*0530*/  UISETP.NE.U32.AND UP0, UPT, UR10, URZ, UPT ;  /* 0x000000ff0a00728c */ /* 0x002fe2000bf05070 */
[----:B------:R-:W1:Y:S02]  /*0540*/  LDCU UR14, c[0x0][0x388] ;  /* 0x00007100ff0e77ac */ /* 0x000e640008000800 */
[----:B------:R-:W-:Y:S01]  /*0550*/  IMAD.HI.U32 R5, R9, -0x326172a9, RZ ;  /* 0xcd9e8d5709057827 */ /* 0x000fe200078e00ff */
        /* <DEDUP_REMOVED lines=8> */
[----:B------:R-:W-:Y:S01]  /*05e0*/  IMAD.HI.U32 R10, R5, -0x2daee0ad, RZ ;  /* 0xd2511f53050a7827 */ /* 0x000fe200078e00ff */
[----:B------:R-:W-:Y:S01]  /*05f0*/  LOP3.LUT R7, R8, UR20, R7, 0x96, !PT ;  /* 0x0000001408077c12 */ /* 0x000fe2000f8e9607 */
[----:B0-----:R-:W-:Y:S02]  /*0600*/  UISETP.NE.AND UP1, UPT, UR4, URZ, UPT ;  /* 0x000000ff0400728c */ /* 0x001fe4000bf25270 */
        /* <DEDUP_REMOVED lines=38> */
[----:B------:R-:W-:Y:S02]  /*0870*/  IMAD.MOV.U32 R7, RZ, RZ, RZ ;  /* 0x000000ffff077224 */ /* 0x000fe400078e00ff */
[----:B-123--:R-:W-:-:S07]  /*0880*/  IMAD R45, R8, -0x326172a9, RZ ;  /* 0xcd9e8d57082d7824 */ /* 0x00efce00078e02ff */
.L_x_3977:
[----:B------:R-:W-:Y:S01]  /*0890*/  ISETP.NE.U32.AND P0, PT, RZ, UR12, PT ;  /* 0x0000000cff007c0c */ /* 0x000fe2000bf05070 */
[----:B------:R-:W0:Y:S01]  /*08a0*/  S2R R42, SR_TID.X ;  /* 0x00000000002a7919 */ /* 0x000e220000002100 */
[----:B------:R-:W1:Y:S01]  /*08b0*/  LDC.64 R10, c[0x0][0x390] ;  /* 0x0000e400ff0a7b82 */ /* 0x000e620000000a00 */
[----:B------:R-:W2:Y:S01]  /*08c0*/  @UP0 LDCU.64 UR4, c[0x0][0x3e0] ;  /* 0x00007c00ff0407ac */ /* 0x000ea20008000a00 */
[----:B------:R-:W-:Y:S01]  /*08d0*/  ISETP.NE.AND.EX P0, PT, RZ, UR13, PT, P0 ;  /* 0x0000000dff007c0c */ /* 0x000fe2000bf05300 */
[----:B------:R-:W-:Y:S01]  /*08e0*/  IMAD R40, R46, UR14, RZ ;  /* 0x0000000e2e287c24 */ /* 0x000fe2000f8e02ff */
[----:B------:R-:W-:Y:S01]  /*08f0*/  PLOP3.LUT P1, PT, PT, PT, UP0, 0x80, 0x8 ;  /* 0x000000000008781c */ /* 0x000fe20003f2f008 */
[----:B------:R-:W-:Y:S01]  /*0900*/  HFMA2 R43, -RZ, RZ, 0, 1.1920928955078125e-07 ;  /* 0x00000002ff2b7431 */ /* 0x000fe200000001ff */
[----:B------:R-:W-:Y:S02]  /*0910*/  PLOP3.LUT P2, PT, PT, PT, UP0, 0x80, 0x8 ;  /* 0x000000000008781c */ /* 0x000fe40003f4f008 */
[----:B------:R-:W-:-:S04]  /*0920*/  SHF.R.S32.HI R41, RZ, 0x1f, R40 ;  /* 0x0000001fff297819 */ /* 0x000fc80000011428 */
[----:B------:R-:W-:-:S03]  /*0930*/  LEA.HI R47, R41, R40, RZ, 0x3 ;  /* 0x00000028292f7211 */ /* 0x000fc600078f18ff */
[----:B------:R-:W3:Y:S02]  /*0940*/  @P0 LDC.64 R8, c[0x0][0x3a0] ;  /* 0x0000e800ff080b82 */ /* 0x000ee40000000a00 */
[----:B--2---:R-:W-:-:S05]  /*0950*/  @P1 IMAD.WIDE R40, R46, R43, UR4 ;  /* 0x000000042e281e25 */ /* 0x004fca000f8e022b */
[----:B------:R-:W2:Y:S01]  /*0960*/  @P2 LDG.E.U16 R49, desc[UR8][R40.64] ;  /* 0x0000000828312981 */ /* 0x000ea2000c1e1500 */
[----:B0-----:R-:W-:-:S04]  /*0970*/  LOP3.LUT R42, R42, 0x1f, RZ, 0xc0, !PT ;  /* 0x0000001f2a2a7812 */ /* 0x001fc800078ec0ff */
[----:B------:R-:W-:-:S05]  /*0980*/  LEA.HI.SX32 R47, R47, R42, 0x1d ;  /* 0x0000002a2f2f7211 */ /* 0x000fca00078feaff */
[----:B---3--:R-:W-:-:S04]  /*0990*/  @P0 IMAD.WIDE.U32 R8, R47, 0x20, R8 ;  /* 0x000000202f080825 */ /* 0x008fc800078e0008 */
[----:B-1----:R-:W-:Y:S01]  /*09a0*/  IMAD.WIDE.U32 R10, R47, 0x10, R10 ;  /* 0x000000102f0a7825 */ /* 0x002fe200078e000a */
[----:B-----5:R0:W5:Y:S04]  /*09b0*/  @P0 LDG.E.128 R16, desc[UR8][R8.64] ;  /* 0x0000000808100981 */ /* 0x020168000c1e1d00 */
[----:B------:R0:W5:Y:S04]  /*09c0*/  @P0 LDG.E.128 R12, desc[UR8][R8.64+0x10] ;  /* 0x00001008080c0981 */ /* 0x000168000c1e1d00 */
[----:B------:R0:W5:Y:S01]  /*09d0*/  LDG.E.128 R40, desc[UR8][R10.64] ;  /* 0x000000080a287981 */ /* 0x000162000c1e1d00 */
[----:B------:R-:W-:-:S02]  /*09e0*/  ISETP.NE.AND P1, PT, R6, 0x1, PT ;  /* 0x000000010600780c */ /* 0x000fc40003f25270 */
[----:B------:R-:W-:Y:S01]  /*09f0*/  PLOP3.LUT P2, PT, PT, PT, UP0, 0x80, 0x8 ;  /* 0x000000000008781c */ /* 0x000fe20003f4f008 */
[----:B------:R-:W-:Y:S01]  /*0a00*/  BSSY.RECONVERGENT B1, `(.L_x_3936) ;  /* 0x0000047000017945 */ /* 0x000fe20003800200 */
[----:B------:R-:W-:Y:S01]  /*0a10*/  IMAD.MOV.U32 R48, RZ, RZ, 0x3f800000 ;  /* 0x3f800000ff307424 */ /* 0x000fe200078e00ff */
[----:B------:R-:W-:-:S10]  /*0a20*/  MOV R50, R45 ;  /* 0x0000002d00327202 */ /* 0x000fd40000000f00 */
[----:B--2---:R-:W-:Y:S01]  /*0a30*/  @P2 SHF.L.U32 R48, R49, 0x10, RZ ;  /* 0x0000001031302819 */ /* 0x004fe200000006ff */
        /* <DEDUP_REMOVED lines=10> */
.L_x_3938:
        /* <DEDUP_REMOVED lines=13> */
.L_x_3940:
[----:B------:R-:W-:Y:S05]  /*0bb0*/  BSYNC.RECONVERGENT B2 ;  /* 0x0000000000027941 */ /* 0x000fea0003800200 */
.L_x_3939:
        /* <DEDUP_REMOVED lines=43> */
.L_x_3937:
[----:B------:R-:W-:Y:S05]  /*0e70*/  BSYNC.RECONVERGENT B1 ;  /* 0x0000000000017941 */ /* 0x000fea0003800200 */
.L_x_3936:
[----:B------:R-:W0:Y:S01]  /*0e80*/  LDC R61, c[0x0][0x408] ;  /* 0x00010200ff3d7b82 */ /* 0x000e220000000800 */
[----:B------:R-:W-:Y:S01]  /*0e90*/  I2FP.F32.U32 R6, R50 ;  /* 0x0000003200067245 */ /* 0x000fe20000201000 */
[----:B------:R-:W-:Y:S02]  /*0ea0*/  HFMA2 R53, -RZ, RZ, 0.1171875, 0 ;  /* 0x2f800000ff357431 */ /* 0x000fe400000001ff */
[----:B-----5:R-:W-:Y:S01]  /*0eb0*/  IMAD.U32 R9, R40, 0x10000, RZ ;  /* 0x0001000028097824 */ /* 0x020fe200078e00ff */
[----:B------:R-:W-:Y:S01]  /*0ec0*/  BSSY.RECONVERGENT B1, `(.L_x_3941) ;  /* 0x0000050000017945 */ /* 0x000fe20003800200 */
[----:B------:R-:W-:Y:S01]  /*0ed0*/  MOV R10, 0x2 ;  /* 0x00000002000a7802 */ /* 0x000fe20000000f00 */
[----:B------:R-:W-:Y:S01]  /*0ee0*/  FFMA.FTZ R8, R6, R53, 1.1641532182693481445e-10 ;  /* 0x2f00000006087423 */ /* 0x000fe20000010035 */
[----:B------:R-:W1:Y:S01]  /*0ef0*/  LDC R52, c[0x0][0x404] ;  /* 0x00010100ff347b82 */ /* 0x000e620000000800 */
[----:B------:R-:W-:-:S04]  /*0f00*/  FMUL.FTZ R6, R9, R48 ;  /* 0x0000003009067220 */ /* 0x000fc80000410000 */
[----:B0-----:R-:W-:Y:S01]  /*0f10*/  FMUL.FTZ R6, R6, R61 ;  /* 0x0000003d06067220 */ /* 0x001fe20000410000 */
[----:B-1----:R-:W-:-:S04]  /*0f20*/  FSETP.GTU.FTZ.AND P1, PT, R8, R52, PT ;  /* 0x000000340800720b */ /* 0x002fc80003f3c000 */
[----:B------:R-:W-:Y:S02]  /*0f30*/  P2R R60, PR, RZ, 0x2 ;  /* 0x00000002ff3c7803 */ /* 0x000fe40000000000 */
[----:B------:R-:W-:Y:S02]  /*0f40*/  FSEL R9, R6, RZ, !P1 ;  /* 0x000000ff06097208 */ /* 0x000fe40004800000 */
[----:B------:R-:W-:Y:S02]  /*0f50*/  ISETP.NE.AND P1, PT, R49, 0x1, PT ;  /* 0x000000013100780c */ /* 0x000fe40003f25270 */
[----:B------:R-:W-:Y:S01]  /*0f60*/  PRMT R6, R40, 0x7632, R6 ;  /* 0x0000763228067816 */ /* 0x000fe20000000006 */
        /* <DEDUP_REMOVED lines=12> */
.L_x_3943:
        /* <DEDUP_REMOVED lines=13> */
.L_x_3945:
[----:B------:R-:W-:Y:S05]  /*1100*/  BSYNC.RECONVERGENT B2 ;  /* 0x0000000000027941 */ /* 0x000fea0003800200 */
.L_x_3944:
        /* <DEDUP_REMOVED lines=39> */
[----:B------:R-:W-:-:S04]  /*1380*/  IMAD.WIDE.U32 R10, R11, -0x2daee0ad, RZ ;  /* 0xd2511f530b0a7825 */ /* 0x000fc800078e00ff */
[----:B------:R-:W-:Y:S02]  /*1390*/  IMAD.MOV.U32 R44, RZ, RZ, R10 ;  /* 0x000000ffff2c7224 */ /* 0x000fe400078e000a */
[----:B------:R-:W-:Y:S01]  /*13a0*/  HFMA2 R10, -RZ, RZ, 0, 0 ;  /* 0x00000000ff0a7431 */ /* 0x000fe200000001ff */
[----:B------:R-:W-:-:S07]  /*13b0*/  LOP3.LUT R4, R4, UR33, R11, 0x96, !PT ;  /* 0x0000002104047c12 */ /* 0x000fce000f8e960b */
.L_x_3942:
[----:B------:R-:W-:Y:S05]  /*13c0*/  BSYNC.RECONVERGENT B1 ;  /* 0x0000000000017941 */ /* 0x000fea0003800200 */
.L_x_3941:
[----:B------:R-:W-:Y:S01]  /*13d0*/  I2FP.F32.U32 R9, R9 ;  /* 0x0000000900097245 */ /* 0x000fe20000201000 */
[----:B------:R-:W-:Y:S01]  /*13e0*/  IMAD.U32 R11, R6, 0x10000, RZ ;  /* 0x00010000060b7824 */ /* 0x000fe200078e00ff */
[----:B------:R-:W-:Y:S01]  /*13f0*/  BSSY.RECONVERGENT B1, `(.L_x_3946) ;  /* 0x000004e000017945 */ /* 0x000fe20003800200 */
[----:B------:R-:W-:Y:S02]  /*1400*/  MOV R40, 0x2 ;  /* 0x0000000200287802 */ /* 0x000fe40000000f00 */
[----:B------:R-:W-:Y:S01]  /*1410*/  FFMA.FTZ R9, R9, R53, 1.1641532182693481445e-10 ;  /* 0x2f00000009097423 */ /* 0x000fe20000010035 */
[----:B------:R-:W-:-:S04]  /*1420*/  FMUL.FTZ R6, R11, R48 ;  /* 0x000000300b067220 */ /* 0x000fc80000410000 */
[----:B------:R-:W-:Y:S01]  /*1430*/  FMUL.FTZ R6, R6, R61 ;  /* 0x0000003d06067220 */ /* 0x000fe20000410000 */
[----:B------:R-:W-:-:S04]  /*1440*/  FSETP.GTU.FTZ.AND P1, PT, R9, R52, PT ;  /* 0x000000340900720b */ /* 0x000fc80003f3c000 */
        /* <DEDUP_REMOVED lines=15> */
.L_x_3948:
        /* <DEDUP_REMOVED lines=13> */
.L_x_3950:
[----:B------:R-:W-:Y:S05]  /*1610*/  BSYNC.RECONVERGENT B2 ;  /* 0x0000000000027941 */ /* 0x000fea0003800200 */
.L_x_3949:
        /* <DEDUP_REMOVED lines=41> */
[----:B------:R-:W-:Y:S01]  /*18b0*/  IMAD.MOV.U32 R44, RZ, RZ, R10 ;  /* 0x000000ffff2c7224 */ /* 0x000fe200078e000a */
[----:B------:R-:W-:-:S07]  /*18c0*/  LOP3.LUT R4, R4, UR33, R11, 0x96, !PT ;  /* 0x0000002104047c12 */ /* 0x000fce000f8e960b */
.L_x_3947:
[----:B------:R-:W-:Y:S05]  /*18d0*/  BSYNC.RECONVERGENT B1 ;  /* 0x0000000000017941 */ /* 0x000fea0003800200 */
.L_x_3946:
        /* <DEDUP_REMOVED lines=10> */
[----:B------:R-:W-:-:S03]  /*1980*/  PRMT R6, R41, 0x7632, R6 ;  /* 0x0000763229067816 */ /* 0x000fc60000000006 */
        /* <DEDUP_REMOVED lines=12> */
.L_x_3953:
        /* <DEDUP_REMOVED lines=13> */
.L_x_3955:
[----:B------:R-:W-:Y:S05]  /*1b20*/  BSYNC.RECONVERGENT B2 ;  /* 0x0000000000027941 */ /* 0x000fea0003800200 */
.L_x_3954:
        /* <DEDUP_REMOVED lines=39> */
[----:B------:R-:W-:Y:S01]  /*1da0*/  HFMA2 R50, -RZ, RZ, 0, 0 ;  /* 0x00000000ff327431 */ /* 0x000fe200000001ff */
[----:B------:R-:W-:Y:S01]  /*1db0*/  MOV R11, R44 ;  /* 0x0000002c000b7202 */ /* 0x000fe20000000f00 */
[----:B------:R-:W-:Y:S01]  /*1dc0*/  IMAD.MOV.U32 R44, RZ, RZ, R40 ;  /* 0x000000ffff2c7224 */ /* 0x000fe200078e0028 */
[----:B------:R-:W-:-:S07]  /*1dd0*/  LOP3.LUT R4, R4, UR33, R41, 0x96, !PT ;  /* 0x0000002104047c12 */ /* 0x000fce000f8e9629 */
.L_x_3952:
[----:B------:R-:W-:Y:S05]  /*1de0*/  BSYNC.RECONVERGENT B1 ;  /* 0x0000000000017941 */ /* 0x000fea0003800200 */
.L_x_3951:
[----:B------:R-:W-:Y:S01]  /*1df0*/  I2FP.F32.U32 R11, R11 ;  /* 0x0000000b000b7245 */ /* 0x000fe20000201000 */
[----:B------:R-:W-:Y:S01]  /*1e00*/  IMAD.U32 R41, R6, 0x10000, RZ ;  /* 0x0001000006297824 */ /* 0x000fe200078e00ff */
[----:B------:R-:W-:Y:S01]  /*1e10*/  ISETP.NE.AND P3, PT, R50, 0x1, PT ;  /* 0x000000013200780c */ /* 0x000fe20003f65270 */
[----:B------:R-:W-:Y:S02]  /*1e20*/  BSSY.RECONVERGENT B1, `(.L_x_3956) ;  /* 0x000004c000017945 */ /* 0x000fe40003800200 */
[----:B------:R-:W-:Y:S01]  /*1e30*/  FFMA.FTZ R11, R11, R53, 1.1641532182693481445e-10 ;  /* 0x2f0000000b0b7423 */ /* 0x000fe20000010035 */
[----:B------:R-:W-:Y:S01]  /*1e40*/  FMUL.FTZ R6, R41, R48 ;  /* 0x0000003029067220 */ /* 0x000fe20000410000 */
[----:B------:R-:W-:-:S03]  /*1e50*/  MOV R41, 0x2 ;  /* 0x0000000200297802 */ /* 0x000fc60000000f00 */
        /* <DEDUP_REMOVED lines=15> */
.L_x_3958:
        /* <DEDUP_REMOVED lines=13> */
.L_x_3960:
[----:B------:R-:W-:Y:S05]  /*2020*/  BSYNC.RECONVERGENT B2 ;  /* 0x0000000000027941 */ /* 0x000fea0003800200 */
.L_x_3959:
        /* <DEDUP_REMOVED lines=36> */
[----:B------:R-:W-:Y:S02]  /*2270*/  LOP3.LUT R5, R50, UR32, R41, 0x96, !PT ;  /* 0x0000002032057c12 */ /* 0x000fe4000f8e9629 */
[----:B------:R-:W-:Y:S01]  /*2280*/  MOV R45, R40 ;  /* 0x00000028002d7202 */ /* 0x000fe20000000f00 */
[----:B------:R-:W-:-:S04]  /*2290*/  IMAD.WIDE.U32 R40, R6, -0x2daee0ad, RZ ;  /* 0xd2511f5306287825 */ /* 0x000fc800078e00ff */
[----:B------:R-:W-:Y:S01]  /*22a0*/  IMAD.MOV.U32 R6, RZ, RZ, R44 ;  /* 0x000000ffff067224 */ /* 0x000fe200078e002c */
[----:B------:R-:W-:Y:S01]  /*22b0*/  LOP3.LUT R4, R4, UR33, R41, 0x96, !PT ;  /* 0x0000002104047c12 */ /* 0x000fe2000f8e9629 */
[----:B------:R-:W-:Y:S01]  /*22c0*/  HFMA2 R41, -RZ, RZ, 0, 0 ;  /* 0x00000000ff297431 */ /* 0x000fe200000001ff */
[----:B------:R-:W-:-:S07]  /*22d0*/  MOV R44, R40 ;  /* 0x00000028002c7202 */ /* 0x000fce0000000f00 */
.L_x_3957:
[----:B------:R-:W-:Y:S05]  /*22e0*/  BSYNC.RECONVERGENT B1 ;  /* 0x0000000000017941 */ /* 0x000fea0003800200 */
.L_x_3956:
[----:B------:R-:W-:Y:S01]  /*22f0*/  I2FP.F32.U32 R6, R6 ;  /* 0x0000000600067245 */ /* 0x000fe20000201000 */
[----:B------:R-:W-:Y:S01]  /*2300*/  IMAD.U32 R51, R42, 0x10000, RZ ;  /* 0x000100002a337824 */ /* 0x000fe200078e00ff */
[----:B------:R-:W-:Y:S01]  /*2310*/  ISETP.NE.AND P4, PT, R41, 0x1, PT ;  /* 0x000000012900780c */ /* 0x000fe20003f85270 */
[----:B------:R-:W-:Y:S02]  /*2320*/  BSSY.RECONVERGENT B1, `(.L_x_3961) ;  /* 0x000004d000017945 */ /* 0x000fe40003800200 */
[----:B------:R-:W-:Y:S01]  /*2330*/  FFMA.FTZ R40, R6, R53, 1.1641532182693481445e-10 ;  /* 0x2f00000006287423 */ /* 0x000fe20000010035 */
[----:B------:R-:W-:-:S04]  /*2340*/  FMUL.FTZ R6, R51, R48 ;  /* 0x0000003033067220 */ /* 0x000fc80000410000 */
[----:B------:R-:W-:Y:S01]  /*2350*/  FMUL.FTZ R6, R6, R61 ;  /* 0x0000003d06067220 */ /* 0x000fe20000410000 */
[----:B------:R-:W-:-:S04]  /*2360*/  FSETP.GTU.FTZ.AND P3, PT, R40, R52, PT ;  /* 0x000000342800720b */ /* 0x000fc80003f7c000 */
[----:B------:R-:W-:Y:S02]  /*2370*/  FSEL R51, R6, RZ, !P3 ;  /* 0x000000ff06337208 */ /* 0x000fe40005800000 */
[----:B------:R-:W-:Y:S02]  /*2380*/  PRMT R6, R42, 0x7632, R6 ;  /* 0x000076322a067816 */ /* 0x000fe40000000006 */
[----:B------:R-:W-:Y:S01]  /*2390*/  MOV R42, R45 ;  /* 0x0000002d002a7202 */ /* 0x000fe20000000f00 */
[----:B------:R-:W-:Y:S01]  /*23a0*/  FMUL.FTZ R40, R20, R51 ;  /* 0x0000003314287220 */ /* 0x000fe20000410000 */
[----:B------:R-:W-:-:S03]  /*23b0*/  MOV R51, 0x2 ;  /* 0x0000000200337802 */ /* 0x000fc60000000f00 */
        /* <DEDUP_REMOVED lines=10> */
.L_x_3963:
        /* <DEDUP_REMOVED lines=13> */
.L_x_3965:
[----:B------:R-:W-:Y:S05]  /*2530*/  BSYNC.RECONVERGENT B2 ;  /* 0x0000000000027941 */ /* 0x000fea0003800200 */
.L_x_3964:
        /* <DEDUP_REMOVED lines=39> */
[----:B------:R-:W-:Y:S01]  /*27b0*/  HFMA2 R51, -RZ, RZ, 0, 0 ;  /* 0x00000000ff337431 */ /* 0x000fe200000001ff */
[----:B------:R-:W-:Y:S02]  /*27c0*/  MOV R44, R50 ;  /* 0x00000032002c7202 */ /* 0x000fe40000000f00 */
[----:B------:R-:W-:Y:S02]  /*27d0*/  LOP3.LUT R5, R54, UR32, R53, 0x96, !PT ;  /* 0x0000002036057c12 */ /* 0x000fe4000f8e9635 */
[----:B------:R-:W-:-:S07]  /*27e0*/  MOV R45, R52 ;  /* 0x00000034002d7202 */ /* 0x000fce0000000f00 */
.L_x_3962:
[----:B------:R-:W-:Y:S05]  /*27f0*/  BSYNC.RECONVERGENT B1 ;  /* 0x0000000000017941 */ /* 0x000fea0003800200 */
.L_x_3961:
[----:B------:R-:W0:Y:S01]  /*2800*/  LDC R50, c[0x0][0x404] ;  /* 0x00010100ff327b82 */ /* 0x000e220000000800 */
[----:B------:R-:W-:Y:S01]  /*2810*/  I2FP.F32.U32 R41, R42 ;  /* 0x0000002a00297245 */ /* 0x000fe20000201000 */
[----:B------:R-:W-:Y:S01]  /*2820*/  IMAD.MOV.U32 R52, RZ, RZ, 0x2f800000 ;  /* 0x2f800000ff347424 */ /* 0x000fe200078e00ff */
[----:B------:R-:W-:Y:S01]  /*2830*/  SHF.L.U32 R53, R6, 0x10, RZ ;  /* 0x0000001006357819 */ /* 0x000fe200000006ff */
[----:B------:R-:W-:Y:S01]  /*2840*/  BSSY.RECONVERGENT B1, `(.L_x_3966) ;  /* 0x000004d000017945 */ /* 0x000fe20003800200 */
[----:B------:R-:W-:Y:S01]  /*2850*/  ISETP.NE.AND P5, PT, R51, 0x1, PT ;  /* 0x000000013300780c */ /* 0x000fe20003fa5270 */
[----:B------:R-:W-:Y:S02]  /*2860*/  FFMA.FTZ R41, R41, R52, 1.1641532182693481445e-10 ;  /* 0x2f00000029297423 */ /* 0x000fe40000010034 */
[----:B------:R-:W-:-:S04]  /*2870*/  FMUL.FTZ R6, R53, R48 ;  /* 0x0000003035067220 */ /* 0x000fc80000410000 */
[----:B------:R-:W-:Y:S01]  /*2880*/  FMUL.FTZ R6, R6, R61 ;  /* 0x0000003d06067220 */ /* 0x000fe20000410000 */
[----:B0-----:R-:W-:Y:S02]  /*2890*/  FSETP.GTU.FTZ.AND P4, PT, R41, R50, PT ;  /* 0x000000322900720b */ /* 0x001fe40003f9c000 */
[----:B------:R-:W-:Y:S02]  /*28a0*/  MOV R50, 0x2 ;  /* 0x0000000200327802 */ /* 0x000fe40000000f00 */
        /* <DEDUP_REMOVED lines=13> */
.L_x_3968:
        /* <DEDUP_REMOVED lines=13> */
.L_x_3970:
[----:B------:R-:W-:Y:S05]  /*2a50*/  BSYNC.RECONVERGENT B2 ;  /* 0x0000000000027941 */ /* 0x000fea0003800200 */
.L_x_3969:
        /* <DEDUP_REMOVED lines=37> */
[----:B------:R-:W-:-:S03]  /*2cb0*/  MOV R44, R50 ;  /* 0x00000032002c7202 */ /* 0x000fc60000000f00 */
[----:B------:R-:W-:Y:S01]  /*2cc0*/  IMAD.WIDE.U32 R52, R52, -0x326172a9, RZ ;  /* 0xcd9e8d5734347825 */ /* 0x000fe200078e00ff */
[----:B------:R-:W-:-:S03]  /*2cd0*/  LOP3.LUT R4, R4, UR33, R51, 0x96, !PT ;  /* 0x0000002104047c12 */ /* 0x000fc6000f8e9633 */
[----:B------:R-:W-:Y:S01]  /*2ce0*/  IMAD.MOV.U32 R45, RZ, RZ, R52 ;  /* 0x000000ffff2d7224 */ /* 0x000fe200078e0034 */
[----:B------:R-:W-:Y:S01]  /*2cf0*/  LOP3.LUT R5, R54, UR32, R53, 0x96, !PT ;  /* 0x0000002036057c12 */ /* 0x000fe2000f8e9635 */
[----:B------:R-:W-:-:S07]  /*2d00*/  IMAD.MOV.U32 R50, RZ, RZ, RZ ;  /* 0x000000ffff327224 */ /* 0x000fce00078e00ff */
.L_x_3967:
[----:B------:R-:W-:Y:S05]  /*2d10*/  BSYNC.RECONVERGENT B1 ;  /* 0x0000000000017941 */ /* 0x000fea0003800200 */
.L_x_3966:
[----:B------:R-:W0:Y:S01]  /*2d20*/  LDC R54, c[0x0][0x404] ;  /* 0x00010100ff367b82 */ /* 0x000e220000000800 */
[----:B------:R-:W-:Y:S01]  /*2d30*/  HFMA2 R55, -RZ, RZ, 0.1171875, 0 ;  /* 0x2f800000ff377431 */ /* 0x000fe200000001ff */
[----:B------:R-:W-:Y:S01]  /*2d40*/  I2FP.F32.U32 R6, R6 ;  /* 0x0000000600067245 */ /* 0x000fe20000201000 */
[----:B------:R-:W-:Y:S01]  /*2d50*/  BSSY.RECONVERGENT B1, `(.L_x_3971) ;  /* 0x0000051000017945 */ /* 0x000fe20003800200 */
[C---:B------:R-:W-:Y:S02]  /*2d60*/  SHF.L.U32 R51, R43.reuse, 0x10, RZ ;  /* 0x000000102b337819 */ /* 0x040fe400000006ff */
[----:B------:R-:W-:Y:S01]  /*2d70*/  ISETP.NE.AND P6, PT, R50, 0x1, PT ;  /* 0x000000013200780c */ /* 0x000fe20003fc5270 */
[----:B------:R-:W-:Y:S01]  /*2d80*/  FFMA.FTZ R42, R6, R55, 1.1641532182693481445e-10 ;  /* 0x2f000000062a7423 */ /* 0x000fe20000010037 */
[----:B------:R-:W-:Y:S01]  /*2d90*/  PRMT R43, R43, 0x7632, R43 ;  /* 0x000076322b2b7816 */ /* 0x000fe2000000002b */
[----:B------:R-:W-:Y:S01]  /*2da0*/  FMUL.FTZ R6, R51, R48 ;  /* 0x0000003033067220 */ /* 0x000fe20000410000 */
[----:B------:R-:W-:-:S03]  /*2db0*/  MOV R53, R45 ;  /* 0x0000002d00357202 */ /* 0x000fc60000000f00 */
[----:B------:R-:W-:Y:S01]  /*2dc0*/  FMUL.FTZ R6, R6, R61 ;  /* 0x0000003d06067220 */ /* 0x000fe20000410000 */
[----:B0-----:R-:W-:-:S04]  /*2dd0*/  FSETP.GTU.FTZ.AND P5, PT, R42, R54, PT ;  /* 0x000000362a00720b */ /* 0x001fc80003fbc000 */
[----:B------:R-:W-:Y:S01]  /*2de0*/  FSEL R51, R6, RZ, !P5 ;  /* 0x000000ff06337208 */ /* 0x000fe20006800000 */
[----:B------:R-:W-:-:S04]  /*2df0*/  IMAD.MOV.U32 R6, RZ, RZ, 0x2 ;  /* 0x00000002ff067424 */ /* 0x000fc800078e00ff */
        /* <DEDUP_REMOVED lines=11> */
.L_x_3973:
        /* <DEDUP_REMOVED lines=15> */
.L_x_3975:
[----:B------:R-:W-:Y:S05]  /*2fa0*/  BSYNC.RECONVERGENT B2 ;  /* 0x0000000000027941 */ /* 0x000fea0003800200 */
.L_x_3974:
        /* <DEDUP_REMOVED lines=37> */
[----:B------:R-:W-:-:S05]  /*3200*/  IMAD.WIDE.U32 R50, R50, -0x2daee0ad, RZ ;  /* 0xd2511f5332327825 */ /* 0x000fca00078e00ff */
[----:B------:R-:W-:Y:S02]  /*3210*/  LOP3.LUT R4, R4, UR33, R51, 0x96, !PT ;  /* 0x0000002104047c12 */ /* 0x000fe4000f8e9633 */
[----:B------:R-:W-:Y:S01]  /*3220*/  MOV R44, R50 ;  /* 0x00000032002c7202 */ /* 0x000fe20000000f00 */
[----:B------:R-:W-:-:S04]  /*3230*/  IMAD.WIDE.U32 R50, R5, -0x326172a9, RZ ;  /* 0xcd9e8d5705327825 */ /* 0x000fc800078e00ff */
[----:B------:R-:W-:Y:S01]  /*3240*/  IMAD.MOV.U32 R45, RZ, RZ, R50 ;  /* 0x000000ffff2d7224 */ /* 0x000fe200078e0032 */
[----:B------:R-:W-:-:S07]  /*3250*/  LOP3.LUT R5, R52, UR32, R51, 0x96, !PT ;  /* 0x0000002034057c12 */ /* 0x000fce000f8e9633 */
.L_x_3972:
[----:B------:R-:W-:Y:S05]  /*3260*/  BSYNC.RECONVERGENT B1 ;  /* 0x0000000000017941 */ /* 0x000fea0003800200 */
.L_x_3971:
[----:B------:R-:W-:Y:S01]  /*3270*/  I2FP.F32.U32 R51, R53 ;  /* 0x0000003500337245 */ /* 0x000fe20000201000 */
[----:B------:R-:W-:Y:S01]  /*3280*/  UMOV UR4, 0xffffffff ;  /* 0xffffffff00047882 */ /* 0x000fe20000000000 */
[----:B------:R-:W-:Y:S01]  /*3290*/  SHF.L.U32 R43, R43, 0x10, RZ ;  /* 0x000000102b2b7819 */ /* 0x000fe200000006ff */
[----:B------:R-:W0:Y:S01]  /*32a0*/  LDC.64 R52, c[0x0][0x3b0] ;  /* 0x0000ec00ff347b82 */ /* 0x000e220000000a00 */
[----:B------:R-:W-:Y:S01]  /*32b0*/  SEL R50, RZ, 0x1000000, P2 ;  /* 0x01000000ff327807 */ /* 0x000fe20001000000 */
[----:B------:R-:W-:Y:S01]  /*32c0*/  FFMA.FTZ R51, R51, R55, 1.1641532182693481445e-10 ;  /* 0x2f00000033337423 */ /* 0x000fe20000010037 */
[----:B------:R-:W-:Y:S01]  /*32d0*/  ISETP.NE.AND P6, PT, R60, RZ, PT ;  /* 0x000000ff3c00720c */ /* 0x000fe20003fc5270 */
[----:B------:R-:W-:Y:S01]  /*32e0*/  FMUL.FTZ R48, R43, R48 ;  /* 0x000000302b307220 */ /* 0x000fe20000410000 */
[----:B------:R-:W1:Y:S02]  /*32f0*/  S2R R60, SR_TID.X ;  /* 0x00000000003c7919 */ /* 0x000e640000002100 */
[----:B------:R-:W-:Y:S01]  /*3300*/  FSETP.GTU.FTZ.AND P2, PT, R51, R54, PT ;  /* 0x000000363300720b */ /* 0x000fe20003f5c000 */
[----:B------:R-:W-:Y:S01]  /*3310*/  FMUL.FTZ R48, R48, R61 ;  /* 0x0000003d30307220 */ /* 0x000fe20000410000 */
[----:B------:R-:W-:-:S02]  /*3320*/  SEL R54, RZ, 0x10000, P1 ;  /* 0x00010000ff367807 */ /* 0x000fc40000800000 */
[----:B------:R-:W-:Y:S02]  /*3330*/  SEL R55, RZ, 0x1000000, P2 ;  /* 0x01000000ff377807 */ /* 0x000fe40001000000 */
[----:B------:R-:W-:-:S05]  /*3340*/  FSEL R48, R48, RZ, !P2 ;  /* 0x000000ff30307208 */ /* 0x000fca0005000000 */
[----:B------:R-:W-:-:S04]  /*3350*/  FMUL.FTZ R43, R23, R48 ;  /* 0x00000030172b7220 */ /* 0x000fc80000410000 */
[----:B------:R-:W-:Y:S01]  /*3360*/  @P0 FADD.FTZ R43, R15, R43 ;  /* 0x0000002b0f2b0221 */ /* 0x000fe20000010000 */
[----:B------:R-:W-:Y:S02]  /*3370*/  ISETP.NE.AND P0, PT, R49, RZ, PT ;  /* 0x000000ff3100720c */ /* 0x000fe40003f05270 */
[----:B------:R-:W2:Y:S02]  /*3380*/  LDC.64 R48, c[0x0][0x3a8] ;  /* 0x0000ea00ff307b82 */ /* 0x000ea40000000a00 */
[----:B------:R-:W-:-:S04]  /*3390*/  SEL R51, RZ, 0x100, P0 ;  /* 0x00000100ff337807 */ /* 0x000fc80000000000 */
[----:B------:R-:W-:Y:S02]  /*33a0*/  LOP3.LUT R50, R51, R50, R54, 0xfe, !PT ;  /* 0x0000003233327212 */ /* 0x000fe400078efe36 */
[----:B------:R-:W-:Y:S02]  /*33b0*/  SEL R51, RZ, 0x10000, P5 ;  /* 0x00010000ff337807 */ /* 0x000fe40002800000 */
[----:B------:R-:W-:Y:S02]  /*33c0*/  SEL R54, RZ, 0x100, P4 ;  /* 0x00000100ff367807 */ /* 0x000fe40002000000 */
[----:B-1----:R-:W-:Y:S02]  /*33d0*/  LOP3.LUT R60, R60, 0x1f, RZ, 0xc0, !PT ;  /* 0x0000001f3c3c7812 */ /* 0x002fe400078ec0ff */
[----:B------:R-:W-:Y:S02]  /*33e0*/  LOP3.LUT R54, R54, R55, R51, 0xfe, !PT ;  /* 0x0000003736367212 */ /* 0x000fe400078efe33 */
[----:B------:R-:W-:-:S02]  /*33f0*/  SEL R51, RZ, 0x1, P6 ;  /* 0x00000001ff337807 */ /* 0x000fc40003000000 */
[----:B------:R-:W-:Y:S01]  /*3400*/  ISETP.NE.AND P0, PT, R60, RZ, PT ;  /* 0x000000ff3c00720c */ /* 0x000fe20003f05270 */
[----:B--2---:R-:W-:-:S05]  /*3410*/  IMAD.WIDE.U32 R48, R47, 0x20, R48 ;  /* 0x000000202f307825 */ /* 0x004fca00078e0030 */
[----:B------:R-:W-:Y:S04]  /*3420*/  STG.E.128 desc[UR8][R48.64], R8 ;  /* 0x0000000830007986 */ /* 0x000fe8000c101d08 */
[----:B------:R1:W-:Y:S02]  /*3430*/  STG.E.128 desc[UR8][R48.64+0x10], R40 ;  /* 0x0000102830007986 */ /* 0x0003e4000c101d08 */
[----:B-1----:R-:W-:Y:S01]  /*3440*/  LOP3.LUT R48, R50, R51, RZ, 0xfc, !PT ;  /* 0x0000003332307212 */ /* 0x002fe200078efcff */
[----:B0-----:R-:W-:Y:S01]  /*3450*/  IMAD.WIDE.U32 R50, R47, 0x8, R52 ;  /* 0x000000082f327825 */ /* 0x001fe200078e0034 */
[----:B------:R-:W-:-:S03]  /*3460*/  SEL R49, RZ, 0x1, P3 ;  /* 0x00000001ff317807 */ /* 0x000fc60001800000 */
[----:B------:R-:W-:Y:S01]  /*3470*/  FADD.FTZ R52, RZ, R8 ;  /* 0x00000008ff347221 */ /* 0x000fe20000010000 */
[----:B------:R-:W-:-:S03]  /*3480*/  LOP3.LUT R49, R54, R49, RZ, 0xfc, !PT ;  /* 0x0000003136317212 */ /* 0x000fc600078efcff */
[----:B------:R-:W-:Y:S02]  /*3490*/  FADD.FTZ R53, R9, R52 ;  /* 0x0000003409357221 */ /* 0x000fe40000010000 */
[----:B------:R0:W-:Y:S02]  /*34a0*/  STG.E.64 desc[UR8][R50.64], R48 ;  /* 0x0000003032007986 */ /* 0x0001e4000c101b08 */
        /* <DEDUP_REMOVED lines=44> */
.L_x_3989:
[----:B------:R-:W-:Y:S01]  /*3770*/  FMUL.FTZ R52, R51, R51 ;  /* 0x0000003333347220 */ /* 0x000fe20000410000 */
[----:B------:R-:W-:Y:S01]  /*3780*/  PLOP3.LUT P1, PT, PT, PT, UP1, 0x40, 0x4 ;  /* 0x000000000004781c */ /* 0x000fe20003f2e818 */
[----:B01----:R-:W-:Y:S02]  /*3790*/  FADD.FTZ R61, R61, R48 ;  /* 0x000000303d3d7221 */ /* 0x003fe40000010000 */
[----:B------:R-:W0:Y:S01]  /*37a0*/  @!P0 LDC.64 R48, c[0x0][0x3c0] ;  /* 0x0000f000ff308b82 */ /* 0x000e220000000a00 */
[----:B------:R-:W-:Y:S01]  /*37b0*/  FSEL R53, R52, RZ, !P1 ;  /* 0x000000ff34357208 */ /* 0x000fe20004800000 */
[----:B------:R-:W-:Y:S01]  /*37c0*/  FFMA.FTZ R50, R61, R50, UR15 ;  /* 0x0000000f3d327e23 */ /* 0x000fe20008010032 */
[----:B------:R-:W-:-:S03]  /*37d0*/  PLOP3.LUT P1, PT, PT, PT, UP1, 0x40, 0x4 ;  /* 0x000000000004781c */ /* 0x000fc60003f2e818 */
[----:B------:R-:W-:Y:S01]  /*37e0*/  FADD.FTZ R50, R50, R53 ;  /* 0x0000003532327221 */ /* 0x000fe20000010000 */
[----:B------:R-:W-:-:S05]  /*37f0*/  FSEL R52, R51, RZ, P1 ;  /* 0x000000ff33347208 */ /* 0x000fca0000800000 */
[----:B------:R-:W1:Y:S01]  /*3800*/  MUFU.RSQ R50, R50 ;  /* 0x0000003200327308 */ /* 0x000e620000001400 */
[--C-:B------:R-:W-:Y:S01]  /*3810*/  FADD.FTZ R53, R42, -R52.reuse ;  /* 0x800000342a357221 */ /* 0x100fe20000010000 */
[--C-:B------:R-:W-:Y:S01]  /*3820*/  FADD.FTZ R55, R43, -R52.reuse ;  /* 0x800000342b377221 */ /* 0x100fe20000010000 */
[--C-:B------:R-:W-:Y:S01]  /*3830*/  FADD.FTZ R41, R41, -R52.reuse ;  /* 0x8000003429297221 */ /* 0x100fe20000010000 */
[----:B------:R-:W-:Y:S01]  /*3840*/  FADD.FTZ R61, R8, -R52 ;  /* 0x80000034083d7221 */ /* 0x000fe20000010000 */
[----:B0-----:R-:W-:-:S05]  /*3850*/  @!P0 IMAD.WIDE R48, R46, 0x4, R48 ;  /* 0x000000042e308825 */ /* 0x001fca00078e0230 */
[----:B------:R0:W-:Y:S01]  /*3860*/  @!P0 STG.E desc[UR8][R48.64], R51 ;  /* 0x0000003330008986 */ /* 0x0001e2000c101908 */
[C---:B-1----:R-:W-:Y:S01]  /*3870*/  FMUL.FTZ R43, R50.reuse, R53 ;  /* 0x00000035322b7220 */ /* 0x042fe20000410000 */
[----:B------:R-:W-:Y:S01]  /*3880*/  FMUL.FTZ R42, R50, R55 ;  /* 0x00000037322a7220 */ /* 0x000fe20000410000 */
[--C-:B------:R-:W-:Y:S01]  /*3890*/  FADD.FTZ R55, R11, -R52.reuse ;  /* 0x800000340b377221 */ /* 0x100fe20000010000 */
[----:B------:R-:W-:Y:S01]  /*38a0*/  FADD.FTZ R53, R9, -R52 ;  /* 0x8000003409357221 */ /* 0x000fe20000010000 */
[----:B------:R-:W-:Y:S01]  /*38b0*/  FFMA.FTZ R43, R30, R43, R34 ;  /* 0x0000002b1e2b7223 */ /* 0x000fe20000010022 */
[----:B------:R-:W-:Y:S01]  /*38c0*/  FFMA.FTZ R42, R31, R42, R35 ;  /* 0x0000002a1f2a7223 */ /* 0x000fe20000010023 */
[--C-:B------:R-:W-:Y:S01]  /*38d0*/  FADD.FTZ R9, R10, -R52.reuse ;  /* 0x800000340a097221 */ /* 0x100fe20000010000 */
[C---:B------:R-:W-:Y:S01]  /*38e0*/  FMUL.FTZ R8, R50.reuse, R53 ;  /* 0x0000003532087220 */ /* 0x040fe20000410000 */
[C---:B------:R-:W-:Y:S01]  /*38f0*/  FMUL.FTZ R61, R50.reuse, R61 ;  /* 0x0000003d323d7220 */ /* 0x040fe20000410000 */
[----:B------:R-:W-:Y:S01]  /*3900*/  FMUL.FTZ R10, R50, R55 ;  /* 0x00000037320a7220 */ /* 0x000fe20000410000 */
[----:B------:R-:W-:Y:S01]  /*3910*/  F2FP.BF16.F32.PACK_AB R11, R42, R43 ;  /* 0x0000002b2a0b723e */ /* 0x000fe200000010ff */
[----:B0-----:R-:W-:Y:S01]  /*3920*/  FADD.FTZ R51, R40, -R52 ;  /* 0x8000003428337221 */ /* 0x001fe20000010000 */
[----:B------:R-:W0:Y:S01]  /*3930*/  @!P0 LDC.64 R42, c[0x0][0x3c8] ;  /* 0x0000f200ff2a8b82 */ /* 0x000e220000000a00 */
[C---:B------:R-:W-:Y:S01]  /*3940*/  FMUL.FTZ R40, R50.reuse, R41 ;  /* 0x0000002932287220 */ /* 0x040fe20000410000 */
[C---:B------:R-:W-:Y:S01]  /*3950*/  FMUL.FTZ R9, R50.reuse, R9 ;  /* 0x0000000932097220 */ /* 0x040fe20000410000 */
[----:B------:R-:W-:Y:S01]  /*3960*/  FMUL.FTZ R53, R50, R51 ;  /* 0x0000003332357220 */ /* 0x000fe20000410000 */
[----:B------:R-:W-:Y:S01]  /*3970*/  FFMA.FTZ R51, R56, R61, R36 ;  /* 0x0000003d38337223 */ /* 0x000fe20000010024 */
[----:B------:R-:W-:Y:S01]  /*3980*/  FFMA.FTZ R54, R29, R40, R33 ;  /* 0x000000281d367223 */ /* 0x000fe20000010021 */
[----:B------:R-:W-:Y:S01]  /*3990*/  FFMA.FTZ R9, R58, R9, R38 ;  /* 0x000000093a097223 */ /* 0x000fe20000010026 */
[----:B------:R-:W-:Y:S01]  /*39a0*/  FFMA.FTZ R53, R28, R53, R32 ;  /* 0x000000351c357223 */ /* 0x000fe20000010020 */
[----:B------:R-:W1:Y:S01]  /*39b0*/  LDC.64 R48, c[0x0][0x428] ;  /* 0x00010a00ff307b82 */ /* 0x000e620000000a00 */
[----:B------:R-:W-:Y:S01]  /*39c0*/  FFMA.FTZ R52, R59, R10, R39 ;  /* 0x0000000a3b347223 */ /* 0x000fe20000010027 */
[----:B------:R-:W-:-:S02]  /*39d0*/  FFMA.FTZ R8, R57, R8, R37 ;  /* 0x0000000839087223 */ /* 0x000fc40000010025 */
[----:B------:R-:W-:Y:S02]  /*39e0*/  F2FP.BF16.F32.PACK_AB R10, R54, R53 ;  /* 0x00000035360a723e */ /* 0x000fe400000010ff */
[----:B------:R-:W-:Y:S02]  /*39f0*/  F2FP.BF16.F32.PACK_AB R9, R52, R9 ;  /* 0x000000093409723e */ /* 0x000fe400000010ff */
[----:B------:R-:W2:Y:S01]  /*3a00*/  LDC.64 R40, c[0x0][0x380] ;  /* 0x0000e000ff287b82 */ /* 0x000ea20000000a00 */
[----:B------:R-:W-:Y:S01]  /*3a10*/  F2FP.BF16.F32.PACK_AB R8, R8, R51 ;  /* 0x000000330808723e */ /* 0x000fe200000010ff */
[----:B0-----:R-:W-:-:S05]  /*3a20*/  @!P0 IMAD.WIDE R42, R46, 0x4, R42 ;  /* 0x000000042e2a8825 */ /* 0x001fca00078e022a */
[----:B------:R0:W-:Y:S01]  /*3a30*/  @!P0 STG.E desc[UR8][R42.64], R50 ;  /* 0x000000322a008986 */ /* 0x0001e2000c101908 */
[----:B-1----:R-:W-:-:S05]  /*3a40*/  IMAD.WIDE.U32 R48, R47, 0x10, R48 ;  /* 0x000000102f307825 */ /* 0x002fca00078e0030 */
[----:B------:R0:W-:Y:S01]  /*3a50*/  STG.E.128 desc[UR8][R48.64], R8 ;  /* 0x0000000830007986 */ /* 0x0001e2000c101d08 */
[----:B--2---:R-:W-:-:S05]  /*3a60*/  IMAD R46, R40, 0x4, R46 ;  /* 0x00000004282e7824 */ /* 0x004fca00078e022e */
[----:B------:R-:W-:-:S13]  /*3a70*/  ISETP.GE.AND P0, PT, R46, R41, PT ;  /* 0x000000292e00720c */ /* 0x000fda0003f06270 */
[----:B0-----:R-:W-:Y:S05]  /*3a80*/  @!P0 BRA `(.L_x_3977) ;  /* 0xffffffcc00808947 */ /* 0x001fea000383ffff */
[----:B------:R-:W-:Y:S05]  /*3a90*/  BSYNC B0 ;  /* 0x0000000000007941 */ /* 0x000fea0003800000 */
.L_x_3935:
[----:B------:R-:W-:Y:S05]  /*3aa0*/  EXIT ;  /* 0x000000000000794d */ /* 0x000fea0003800000 */
.L_x_3976:
[----:B------:R-:W-:Y:S01]  /*3ab0*/  HFMA2 R53, -RZ, RZ, 0, 5.9604644775390625e-08 ;  /* 0x00000001ff357431 */ /* 0x000fe200000001ff */
[----:B------:R-:W-:Y:S01]  /*3ac0*/  BSSY B1, `(.L_x_3978) ;  /* 0x0000006000017945 */ /* 0x000fe20003800000 */
[----:B------:R-:W-:Y:S01]  /*3ad0*/  MOV R52, 0x1f ;  /* 0x0000001f00347802 */ /* 0x000fe20000000f00 */
[----:B------:R-:W-:-:S07]  /*3ae0*/  IMAD.MOV.U32 R49, RZ, RZ, -0x1 ;  /* 0xffffffffff317424 */ /* 0x000fce00078e00ff */
[----:B------:R-:W-:Y:S05]  /*3af0*/  WARPSYNC.COLLECTIVE R49, `(.L_x_3979) ;  /* 0x0000000031087348 */ /* 0x000fea0003c00000 */
[----:B------:R0:W1:Y:S02]  /*3b00*/  SHFL.BFLY P1, R48, R54, R53, R52 ;  /* 0x0c00003536307389 */ /* 0x0000640000020034 */
[----:B01----:R-:W-:Y:S05]  /*3b10*/  ENDCOLLECTIVE ;  /* 0x000000000000791b */ /* 0x003fea0003800000 */
.L_x_3979:
[----:B------:R-:W-:Y:S05]  /*3b20*/  BSYNC B1 ;  /* 0x0000000000017941 */ /* 0x000fea0003800000 */
.L_x_3978:
        /* <DEDUP_REMOVED lines=9> */
.L_x_3980:
[----:B------:R-:W-:Y:S02]  /*3bc0*/  IMAD.MOV.U32 R53, RZ, RZ, 0x4 ;  /* 0x00000004ff357424 */ /* 0x000fe400078e00ff */
[----:B------:R-:W-:-:S05]  /*3bd0*/  FADD.FTZ R60, R55, R48 ;  /* 0x00000030373c7221 */ /* 0x000fca0000010000 */
[----:B------:R-:W-:-:S07]  /*3be0*/  MOV R54, R60 ;  /* 0x0000003c00367202 */ /* 0x000fce0000000f00 */
[----:B------:R-:W-:Y:S05]  /*3bf0*/  WARPSYNC.COLLECTIVE R49, `(.L_x_3981) ;  /* 0x0000000031087348 */ /* 0x000fea0003c00000 */
[----:B------:R0:W1:Y:S02]  /*3c00*/  SHFL.BFLY P1, R48, R54, R53, R52 ;  /* 0x0c00003536307389 */ /* 0x0000640000020034 */
[----:B01----:R-:W-:Y:S05]  /*3c10*/  ENDCOLLECTIVE ;  /* 0x000000000000791b */ /* 0x003fea0003800000 */
.L_x_3981:
[----:B------:R-:W-:Y:S02]  /*3c20*/  HFMA2 R53, -RZ, RZ, 0, 4.76837158203125e-07 ;  /* 0x00000008ff357431 */ /* 0x000fe400000001ff */
[----:B------:R-:W-:-:S05]  /*3c30*/  FADD.FTZ R61, R60, R48 ;  /* 0x000000303c3d7221 */ /* 0x000fca0000010000 */
[----:B------:R-:W-:-:S07]  /*3c40*/  MOV R54, R61 ;  /* 0x0000003d00367202 */ /* 0x000fce0000000f00 */
[----:B------:R-:W-:Y:S05]  /*3c50*/  WARPSYNC.COLLECTIVE R49, `(.L_x_3982) ;  /* 0x0000000031087348 */ /* 0x000fea0003c00000 */
[----:B------:R0:W1:Y:S02]  /*3c60*/  SHFL.BFLY P1, R48, R54, R53, R52 ;  /* 0x0c00003536307389 */ /* 0x0000640000020034 */
[----:B01----:R-:W-:Y:S05]  /*3c70*/  ENDCOLLECTIVE ;  /* 0x000000000000791b */ /* 0x003fea0003800000 */
.L_x_3982:
[----:B------:R-:W-:Y:S01]  /*3c80*/  MOV R53, 0x10 ;  /* 0x0000001000357802 */ /* 0x000fe20000000f00 */
[----:B------:R-:W-:-:S04]  /*3c90*/  FADD.FTZ R61, R61, R48 ;  /* 0x000000303d3d7221 */ /* 0x000fc80000010000 */
[----:B------:R-:W-:-:S07]  /*3ca0*/  IMAD.MOV.U32 R54, RZ, RZ, R61 ;  /* 0x000000ffff367224 */ /* 0x000fce00078e003d */
[----:B------:R-:W-:Y:S05]  /*3cb0*/  WARPSYNC.COLLECTIVE R49, `(.L_x_3983) ;  /* 0x0000000031087348 */ /* 0x000fea0003c00000 */
[----:B------:R0:W1:Y:S02]  /*3cc0*/  SHFL.BFLY P1, R48, R54, R53, R52 ;  /* 0x0c00003536307389 */ /* 0x0000640000020034 */
[----:B01----:R-:W-:Y:S05]  /*3cd0*/  ENDCOLLECTIVE ;  /* 0x000000000000791b */ /* 0x003fea0003800000 */
.L_x_3983:
        /* <DEDUP_REMOVED lines=23> */
.L_x_3984:
[----:B------:R-:W-:Y:S02]  /*3e50*/  HFMA2 R53, -RZ, RZ, 0, 1.1920928955078125e-07 ;  /* 0x00000002ff357431 */ /* 0x000fe400000001ff */
[----:B------:R-:W-:-:S05]  /*3e60*/  FADD.FTZ R55, R54, R48 ;  /* 0x0000003036377221 */ /* 0x000fca0000010000 */
[----:B------:R-:W-:-:S07]  /*3e70*/  MOV R54, R55 ;  /* 0x0000003700367202 */ /* 0x000fce0000000f00 */
[----:B------:R-:W-:Y:S05]  /*3e80*/  WARPSYNC.COLLECTIVE R49, `(.L_x_3985) ;  /* 0x0000000031087348 */ /* 0x000fea0003c00000 */
[----:B------:R0:W1:Y:S02]  /*3e90*/  SHFL.BFLY P1, R48, R54, R53, R52 ;  /* 0x0c00003536307389 */ /* 0x0000640000020034 */
[----:B01----:R-:W-:Y:S05]  /*3ea0*/  ENDCOLLECTIVE ;  /* 0x000000000000791b */ /* 0x003fea0003800000 */
.L_x_3985:
[----:B------:R-:W-:Y:S01]  /*3eb0*/  MOV R53, 0x4 ;  /* 0x0000000400357802 */ /* 0x000fe20000000f00 */
[----:B------:R-:W-:-:S04]  /*3ec0*/  FADD.FTZ R60, R55, R48 ;  /* 0x00000030373c7221 */ /* 0x000fc80000010000 */
[----:B------:R-:W-:-:S07]  /*3ed0*/  IMAD.MOV.U32 R54, RZ, RZ, R60 ;  /* 0x000000ffff367224 */ /* 0x000fce00078e003c */
[----:B------:R-:W-:Y:S05]  /*3ee0*/  WARPSYNC.COLLECTIVE R49, `(.L_x_3986) ;  /* 0x0000000031087348 */ /* 0x000fea0003c00000 */
[----:B------:R0:W1:Y:S02]  /*3ef0*/  SHFL.BFLY P1, R48, R54, R53, R52 ;  /* 0x0c00003536307389 */ /* 0x0000640000020034 */
[----:B01----:R-:W-:Y:S05]  /*3f00*/  ENDCOLLECTIVE ;  /* 0x000000000000791b */ /* 0x003fea0003800000 */
.L_x_3986:
[----:B------:R-:W-:Y:S02]  /*3f10*/  IMAD.MOV.U32 R53, RZ, RZ, 0x8 ;  /* 0x00000008ff357424 */ /* 0x000fe400078e00ff */
[----:B------:R-:W-:-:S05]  /*3f20*/  FADD.FTZ R61, R60, R48 ;  /* 0x000000303c3d7221 */ /* 0x000fca0000010000 */
[----:B------:R-:W-:-:S07]  /*3f30*/  MOV R54, R61 ;  /* 0x0000003d00367202 */ /* 0x000fce0000000f00 */
[----:B------:R-:W-:Y:S05]  /*3f40*/  WARPSYNC.COLLECTIVE R49, `(.L_x_3987) ;  /* 0x0000000031087348 */ /* 0x000fea0003c00000 */
[----:B------:R0:W1:Y:S02]  /*3f50*/  SHFL.BFLY P1, R48, R54, R53, R52 ;  /* 0x0c00003536307389 */ /* 0x0000640000020034 */
[----:B01----:R-:W-:Y:S05]  /*3f60*/  ENDCOLLECTIVE ;  /* 0x000000000000791b */ /* 0x003fea0003800000 */
.L_x_3987:
[----:B------:R-:W-:Y:S02]  /*3f70*/  HFMA2 R53, -RZ, RZ, 0, 9.5367431640625e-07 ;  /* 0x00000010ff357431 */ /* 0x000fe400000001ff */
[----:B------:R-:W-:-:S05]  /*3f80*/  FADD.FTZ R61, R61, R48 ;  /* 0x000000303d3d7221 */ /* 0x000fca0000010000 */
[----:B------:R-:W-:-:S07]  /*3f90*/  MOV R54, R61 ;  /* 0x0000003d00367202 */ /* 0x000fce0000000f00 */
[----:B------:R-:W-:Y:S05]  /*3fa0*/  WARPSYNC.COLLECTIVE R49, `(.L_x_3988) ;  /* 0x0000000031087348 */ /* 0x000fea0003c00000 */
[----:B------:R0:W1:Y:S02]  /*3fb0*/  SHFL.BFLY P1, R48, R54, R53, R52 ;  /* 0x0c00003536307389 */ /* 0x0000640000020034 */
[----:B01----:R-:W-:Y:S05]  /*3fc0*/  ENDCOLLECTIVE ;  /* 0x000000000000791b */ /* 0x003fea0003800000 */
.L_x_3988:
[----:B------:R-:W-:Y:S05]  /*3fd0*/  BRA `(.L_x_3989) ;  /* 0xfffffff400e47947 */ /* 0x000fea000383ffff */
.L_x_3990:
        /* <DEDUP_REMOVED lines=10> */
.L_x_9112:


//--------------------- .text._ZN10layer_norm13ln_fwd_kernelINS_13Kernel_traitsIf13__nv_bfloat16fS2_fjLj256ELj1ELj4ELj1ELj16ENS_18Kernel_traits_baseILj256EfS2_fS2_fjLj128EEEEELb1ELb1ELb1ELb0EEEvNS_9FwdParamsE --------------------------
	.section	.text._ZN10layer_norm13ln_fwd_kernelINS_13Kernel_traitsIf13__nv_bfloat16fS2_fjLj256ELj1ELj4ELj1ELj16ENS_18Kernel_traits_baseILj256EfS2_fS2_fjLj128EEEEELb1ELb1ELb1ELb0EEEvNS_9FwdParamsE,"ax",@progbits
	.align	128
        .global         _ZN10layer_norm13ln_fwd_kernelINS_13Kernel_traitsIf13__nv_bfloat16fS2_fjLj256ELj1ELj4ELj1ELj16ENS_18Kernel_traits_baseILj256EfS2_fS2_fjLj128EEEEELb1ELb1ELb1ELb0EEEvNS_9FwdParamsE
        .type           _ZN10layer_norm13ln_fwd_kernelINS_13Kernel_traitsIf13__nv_bfloat16fS2_fjLj256ELj1ELj4ELj1ELj16ENS_18Kernel_traits_baseILj256EfS2_fS2_fjLj128EEEEELb1ELb1ELb1ELb0EEEvNS_9FwdParamsE,@function
        .size           _ZN10layer_norm13ln_fwd_kernelINS_13Kernel_traitsIf13__nv_bfloat16fS2_fjLj256ELj1ELj4ELj1ELj16ENS_18Kernel_traits_baseILj256EfS2_fS2_fjLj128EEEEELb1ELb1ELb1ELb0EEEvNS_9FwdParamsE,(.L_x_9113 - _ZN10layer_norm13ln_fwd_kernelINS_13Kernel_traitsIf13__nv_bfloat16fS2_fjLj256ELj1ELj4ELj1ELj16ENS_18Kernel_traits_baseILj256EfS2_fS2_fjLj128EEEEELb1ELb1ELb1ELb0EEEvNS_9FwdParamsE)
        .other          _ZN10layer_norm13ln_fwd_kernelINS_13Kernel_traitsIf13__nv_bfloat16fS2_fjLj256ELj1ELj4ELj1ELj16ENS_18Kernel_traits_baseILj256EfS2_fS2_fjLj128EEEEELb1ELb1ELb1ELb0EEEvNS_9FwdParamsE,@"STO_CUDA_ENTRY STV_DEFAULT"
_ZN10layer_norm13ln_fwd_kernelINS_13Kernel_traitsIf13__nv_bfloat16fS2_fjLj256ELj1ELj4ELj1ELj16ENS_18Kernel_traits_baseILj256EfS2_fS2_fjLj128EEEEELb1ELb1ELb1ELb0EEEvNS_9FwdParamsE:
.text._ZN10layer_norm13ln_fwd_kernelINS_13Kernel_traitsIf13__nv_bfloat16fS2_fjLj256ELj1ELj4ELj1ELj16ENS_18Kernel_traits_baseILj256EfS2_fS2_fjLj128EEEEELb1ELb1ELb1ELb0EEEvNS_9FwdParamsE:
        /* <DEDUP_REMOVED lines=56> */
.L_x_3992:
[----:B------:R-:W-:Y:S05]  /*0380*/  BSYNC.RECONVERGENT B0 ;  /* 0x0000000000007941 */ /* 0x000fea0003800200 */
.L_x_3991:
        /* <DEDUP_REMOVED lines=19> */
[----:B------:R-:W-:Y:S01]  /*04c0*/  BSSY B1, `(.L_x_3993) ;  /* 0x00003d2000017945 */ /* 0x000fe20003800000 */
[----:B------:R-:W-:Y:S01]  /*04d0*/  LOP3.LUT R57, R32, 0x3, RZ, 0xc0, !PT ;  /* 0x0000000320397812 */ /* 0x000fe200078ec0ff */
[----:B------:R-:W1:Y:S01]  /*04e0*/  LDCU UR21, c[0x0][0x404] ;  /* 0x00008080ff1577ac */ /* 0x000e620008000800 */
[----:B------:R-:W-:Y:S01]  /*04f0*/  IMAD.HI.U32 R33, R5, -0x2daee0ad, RZ ;  /* 0xd2511f5305217827 */ /* 0x000fe200078e00ff */
[----:B------:R-:W-:Y:S01]  /*0500*/  LOP3.LUT R7, R6, UR4, R7, 0x96, !PT ;  /* 0x0000000406077c12 */ /* 0x000fe2000f8e9607 */
[----:B------:R-:W2:Y:S02]  /*0510*/  LDCU.U8 UR22, c[0x0][0x410] ;  /* 0x00008200ff1677ac */ /* 0x000ea40008000000 */
[----:B0-----:R-:W-:Y:S01]  /*0520*/  IMAD R35, R3, -0x326172a9, RZ ;  /* 0xcd9e8d5703237824 */ /* 0x001fe200078e02ff */
[----:B------:R-:W-:Y:S01]  /*0530*/  LOP3.LUT R33, R33, UR5, RZ, 0x3c, !PT ;  /* 0x0000000521217c12 */ /* 0x000fe2000f8e3cff */
[----:B------:R-:W-:Y:S01]  /*0540*/  IMAD R37, R5, -0x2daee0ad, RZ ;  /* 0xd2511f5305257824 */ /* 0x000fe200078e02ff */
[----:B------:R-:W0:Y:S01]  /*0550*/  LDCU UR23, c[0x0][0x448] ;  /* 0x00008900ff1777ac */ /* 0x000e220008000800 */
        /* <DEDUP_REMOVED lines=24> */
[----:B------:R-:W3:Y:S01]  /*06e0*/  LDCU.64 UR8, c[0x0][0x408] ;  /* 0x00008100ff0877ac */ /* 0x000ee20008000a00 */
        /* <DEDUP_REMOVED lines=33> */
.L_x_4055:
        /* <DEDUP_REMOVED lines=61> */
.L_x_4000:
        /* <DEDUP_REMOVED lines=13> */
.L_x_4002:
[----:B------:R-:W-:Y:S05]  /*0da0*/  BSYNC.RECONVERGENT B4 ;  /* 0x0000000000047941 */ /* 0x000fea0003800200 */
.L_x_4001:
[----:B------:R-:W-:Y:S01]  /*0db0*/  LOP3.LUT R54, R58, UR5, R71, 0x96, !PT ;  /* 0x000000053a367c12 */ /* 0x000fe2000f8e9647 */
[----:B------:R-:W-:Y:S01]  /*0dc0*/  IMAD.WIDE.U32 R56, R3, -0x326172a9, RZ ;  /* 0xcd9e8d5703387825 */ /* 0x000fe200078e00ff */
[----:B------:R-:W-:Y:S01]  /*0dd0*/  UIADD3 UR30, UPT, UPT, UR5, -0x126145ec, URZ ;  /* 0xed9eba14051e7890 */ /* 0x000fe2000fffe0ff */
[----:B------:R-:W-:Y:S02]  /*0de0*/  MOV R44, R60 ;  /* 0x0000003c002c7202 */ /* 0x000fe40000000f00 */
        /* <DEDUP_REMOVED lines=16> */
[----:B------:R-:W-:-:S04]  /*0ef0*/  UIADD3 UR30, UPT, UPT, UR4, 0x1715609d, URZ ;  /* 0x1715609d041e7890 */ /* 0x000fc8000fffe0ff */
[----:B------:R-:W-:Y:S01]  /*0f00*/  LOP3.LUT R57, R54, UR20, R57, 0x96, !PT ;  /* 0x0000001436397c12 */ /* 0x000fe2000f8e9639 */
[----:B------:R-:W-:-:S05]  /*0f10*/  IMAD.WIDE.U32 R54, R55, -0x326172a9, RZ ;  /* 0xcd9e8d5737367825 */ /* 0x000fca00078e00ff */
[----:B------:R-:W-:Y:S01]  /*0f20*/  LOP3.LUT R71, R56, UR30, R55, 0x96, !PT ;  /* 0x0000001e38477c12 */ /* 0x000fe2000f8e9637 */
[----:B------:R-:W-:Y:S01]  /*0f30*/  UIADD3 UR30, UPT, UPT, UR5, -0x56f99767, URZ ;  /* 0xa9066899051e7890 */ /* 0x000fe2000fffe0ff */
[----:B------:R-:W-:-:S05]  /*0f40*/  IMAD.WIDE.U32 R56, R57, -0x2daee0ad, RZ ;  /* 0xd2511f5339387825 */ /* 0x000fca00078e00ff */
[----:B------:R-:W-:Y:S01]  /*0f50*/  LOP3.LUT R57, R70, UR30, R57, 0x96, !PT ;  /* 0x0000001e46397c12 */ /* 0x000fe2000f8e9639 */
[----:B------:R-:W-:Y:S01]  /*0f60*/  UIADD3 UR30, UPT, UPT, UR5, 0x646e171e, URZ ;  /* 0x646e171e051e7890 */ /* 0x000fe2000fffe0ff */
        /* <DEDUP_REMOVED lines=20> */
.L_x_3999:
[----:B------:R-:W-:Y:S05]  /*10b0*/  BSYNC.RECONVERGENT B3 ;  /* 0x0000000000037941 */ /* 0x000fea0003800200 */
.L_x_3998:
        /* <DEDUP_REMOVED lines=11> */
.L_x_3997:
[----:B------:R-:W-:Y:S05]  /*1170*/  BSYNC.RECONVERGENT B2 ;  /* 0x0000000000027941 */ /* 0x000fea0003800200 */
.L_x_3996:
        /* <DEDUP_REMOVED lines=16> */
.L_x_4007:
        /* <DEDUP_REMOVED lines=13> */
.L_x_4009:
[----:B------:R-:W-:Y:S05]  /*1350*/  BSYNC.RECONVERGENT B4 ;  /* 0x0000000000047941 */ /* 0x000fea0003800200 */
.L_x_4008:
        /* <DEDUP_REMOVED lines=48> */
.L_x_4006:
[----:B------:R-:W-:Y:S05]  /*1660*/  BSYNC.RECONVERGENT B3 ;  /* 0x0000000000037941 */ /* 0x000fea0003800200 */
.L_x_4005:
        /* <DEDUP_REMOVED lines=12> */
.L_x_4004:
[----:B------:R-:W-:Y:S05]  /*1730*/  BSYNC.RECONVERGENT B2 ;  /* 0x0000000000027941 */ /* 0x000fea0003800200 */
.L_x_4003:
        /* <DEDUP_REMOVED lines=16> */
.L_x_4014:
        /* <DEDUP_REMOVED lines=13> */
.L_x_4016:
[----:B------:R-:W-:Y:S05]  /*1910*/  BSYNC.RECONVERGENT B4 ;  /* 0x0000000000047941 */ /* 0x000fea0003800200 */
.L_x_4015:
[----:B------:R-:W-:Y:S01]  /*1920*/  LOP3.LUT R54, R58, UR5, R63, 0x96, !PT ;  /* 0x000000053a367c12 */ /* 0x000fe2000f8e963f */
[----:B------:R-:W-:Y:S01]  /*1930*/  IMAD.WIDE.U32 R56, R3, -0x326172a9, RZ ;  /* 0xcd9e8d5703387825 */ /* 0x000fe200078e00ff */
[----:B------:R-:W-:-:S03]  /*1940*/  UIADD3 UR30, UPT, UPT, UR5, -0x126145ec, URZ ;  /* 0xed9eba14051e7890 */ /* 0x000fc6000fffe0ff */
        /* <DEDUP_REMOVED lines=44> */
.L_x_4013:
[----:B------:R-:W-:Y:S05]  /*1c10*/  BSYNC.RECONVERGENT B3 ;  /* 0x0000000000037941 */ /* 0x000fea0003800200 */
.L_x_4012:
        /* <DEDUP_REMOVED lines=11> */
.L_x_4011:
[----:B------:R-:W-:Y:S05]  /*1cd0*/  BSYNC.RECONVERGENT B2 ;  /* 0x0000000000027941 */ /* 0x000fea0003800200 */
.L_x_4010:
        /* <DEDUP_REMOVED lines=16> */
.L_x_4021:
        /* <DEDUP_REMOVED lines=13> */
.L_x_4023:
[----:B------:R-:W-:Y:S05]  /*1eb0*/  BSYNC.RECONVERGENT B4 ;  /* 0x0000000000047941 */ /* 0x000fea0003800200 */
.L_x_4022:
        /* <DEDUP_REMOVED lines=48> */
.L_x_4020:
[----:B------:R-:W-:Y:S05]  /*21c0*/  BSYNC.RECONVERGENT B3 ;  /* 0x0000000000037941 */ /* 0x000fea0003800200 */
.L_x_4019:
        /* <DEDUP_REMOVED lines=12> */
.L_x_4018:
[----:B------:R-:W-:Y:S05]  /*2290*/  BSYNC.RECONVERGENT B2 ;  /* 0x0000000000027941 */ /* 0x000fea0003800200 */
.L_x_4017:
        /* <DEDUP_REMOVED lines=16> */
.L_x_4028:
        /* <DEDUP_REMOVED lines=13> */
.L_x_4030:
[----:B------:R-:W-:Y:S05]  /*2470*/  BSYNC.RECONVERGENT B4 ;  /* 0x0000000000047941 */ /* 0x000fea0003800200 */
.L_x_4029:
        /* <DEDUP_REMOVED lines=48> */
.L_x_4027:
[----:B------:R-:W-:Y:S05]  /*2780*/  BSYNC.RECONVERGENT B3 ;  /* 0x0000000000037941 */ /* 0x000fea0003800200 */
.L_x_4026:
        /* <DEDUP_REMOVED lines=11> */
.L_x_4025:
[----:B------:R-:W-:Y:S05]  /*2840*/  BSYNC.RECONVERGENT B2 ;  /* 0x0000000000027941 */ /* 0x000fea0003800200 */
.L_x_4024:
        /* <DEDUP_REMOVED lines=16> */
.L_x_4035:
        /* <DEDUP_REMOVED lines=13> */
.L_x_4037:
[----:B------:R-:W-:Y:S05]  /*2a20*/  BSYNC.RECONVERGENT B4 ;  /* 0x0000000000047941 */ /* 0x000fea0003800200 */
.L_x_4036:
        /* <DEDUP_REMOVED lines=48> */
.L_x_4034:
[----:B------:R-:W-:Y:S05]  /*2d30*/  BSYNC.RECONVERGENT B3 ;  /* 0x0000000000037941 */ /* 0x000fea0003800200 */
.L_x_4033:
        /* <DEDUP_REMOVED lines=12> */
.L_x_4032:
[----:B------:R-:W-:Y:S05]  /*2e00*/  BSYNC.RECONVERGENT B2 ;  /* 0x0000000000027941 */ /* 0x000fea0003800200 */
.L_x_4031:
        /* <DEDUP_REMOVED lines=16> */
.L_x_4042:
        /* <DEDUP_REMOVED lines=13> */
.L_x_4044:
[----:B------:R-:W-:Y:S05]  /*2fe0*/  BSYNC.RECONVERGENT B4 ;  /* 0x0000000000047941 */ /* 0x000fea0003800200 */
.L_x_4043:
        /* <DEDUP_REMOVED lines=48> */
.L_x_4041:
[----:B------:R-:W-:Y:S05]  /*32f0*/  BSYNC.RECONVERGENT B3 ;  /* 0x0000000000037941 */ /* 0x000fea0003800200 */
.L_x_4040:
        /* <DEDUP_REMOVED lines=11> */
.L_x_4039:
[----:B------:R-:W-:Y:S05]  /*33b0*/  BSYNC.RECONVERGENT B2 ;  /* 0x0000000000027941 */ /* 0x000fea0003800200 */
.L_x_4038:
        /* <DEDUP_REMOVED lines=16> */
.L_x_4049:
        /* <DEDUP_REMOVED lines=11> */
[----:B------:R-:W-:-:S05]  /*3570*/  @P4 IMAD.MOV R7, RZ, RZ, R58 ;  /* 0x000000ffff074224 */ /* 0x000fca00078e023a */
[----:B------:R-:W-:-:S07]  /*3580*/  @!P3 MOV R58, R7 ;  /* 0x00000007003ab202 */ /* 0x000fce0000000f00 */
.L_x_4051:
[----:B------:R-:W-:Y:S05]  /*3590*/  BSYNC.RECONVERGENT B4 ;  /* 0x0000000000047941 */ /* 0x000fea0003800200 */
.L_x_4050:
        /* <DEDUP_REMOVED lines=45> */
[----:B------:R-:W-:Y:S01]  /*3870*/  IMAD.MOV.U32 R57, RZ, RZ, RZ ;  /* 0x000000ffff397224 */ /* 0x000fe200078e00ff */
[----:B------:R-:W-:Y:S02]  /*3880*/  LOP3.LUT R7, R70, UR30, R55, 0x96, !PT ;  /* 0x0000001e46077c12 */ /* 0x000fe4000f8e9637 */
[----:B------:R-:W-:-:S07]  /*3890*/  MOV R60, R54 ;  /* 0x00000036003c7202 */ /* 0x000fce0000000f00 */
.L_x_4048:
[----:B------:R-:W-:Y:S05]  /*38a0*/  BSYNC.RECONVERGENT B3 ;  /* 0x0000000000037941 */ /* 0x000fea0003800200 */
.L_x_4047:
        /* <DEDUP_REMOVED lines=12> */
.L_x_4046:
[----:B------:R-:W-:Y:S05]  /*3970*/  BSYNC.RECONVERGENT B2 ;  /* 0x0000000000027941 */ /* 0x000fea0003800200 */
.L_x_4045:
[----:B------:R-:W0:Y:S02]  /*3980*/  LDC.64 R54, c[0x0][0x3a8] ;  /* 0x0000ea00ff367b82 */ /* 0x000e240000000a00 */
[----:B0-----:R-:W-:-:S05]  /*3990*/  IMAD.WIDE.U32 R54, R73, 0x20, R54 ;  /* 0x0000002049367825 */ /* 0x001fca00078e0036 */
[----:B------:R0:W-:Y:S04]  /*39a0*/  STG.E.128 desc[UR6][R54.64], R44 ;  /* 0x0000002c36007986 */ /* 0x0001e8000c101d06 */
        /* <DEDUP_REMOVED lines=18> */
.L_x_3995:
[----:B------:R-:W-:Y:S05]  /*3ad0*/  BSYNC.RECONVERGENT B0 ;  /* 0x0000000000007941 */ /* 0x000fea0003800200 */
.L_x_3994:
        /* <DEDUP_REMOVED lines=53> */
.L_x_4067:
        /* <DEDUP_REMOVED lines=54> */
.L_x_4054:
[----:B------:R-:W-:Y:S05]  /*4190*/  BSYNC.RECONVERGENT B0 ;  /* 0x0000000000007941 */ /* 0x000fea0003800200 */
.L_x_4053:
[----:B-1----:R-:W1:Y:S02]  /*41a0*/  LDC.64 R52, c[0x0][0x380] ;  /* 0x0000e000ff347b82 */ /* 0x002e640000000a00 */
[----:B-1----:R-:W-:-:S05]  /*41b0*/  IMAD R4, R52, 0x4, R4 ;  /* 0x0000000434047824 */ /* 0x002fca00078e0204 */
[----:B------:R-:W-:-:S13]  /*41c0*/  ISETP.GE.AND P0, PT, R4, R53, PT ;  /* 0x000000350400720c */ /* 0x000fda0003f06270 */
[----:B------:R-:W-:Y:S05]  /*41d0*/  @!P0 BRA `(.L_x_4055) ;  /* 0xffffffc400c88947 */ /* 0x000fea000383ffff */
[----:B------:R-:W-:Y:S05]  /*41e0*/  BSYNC B1 ;  /* 0x0000000000017941 */ /* 0x000fea0003800000 */
.L_x_3993:
[----:B------:R-:W-:Y:S05]  /*41f0*/  EXIT ;  /* 0x000000000000794d */ /* 0x000fea0003800000 */
.L_x_4052:
[----:B------:R-:W-:Y:S01]  /*4200*/  HFMA2 R70, -RZ, RZ, 0, 5.9604644775390625e-08 ;  /* 0x00000001ff467431 */ /* 0x000fe200000001ff */
[----:B------:R-:W-:Y:S01]  /*4210*/  BSSY B0, `(.L_x_4056) ;  /* 0x0000007000007945 */ /* 0x000fe20003800000 */
[----:B------:R-:W-:Y:S01]  /*4220*/  MOV R72, R71 ;  /* 0x0000004700487202 */ /* 0x000fe20000000f00 */
[----:B0-----:R-:W-:Y:S01]  /*4230*/  IMAD.MOV.U32 R55, RZ, RZ, 0x1f ;  /* 0x0000001fff377424 */ /* 0x001fe200078e00ff */
[----:B------:R-:W-:-:S07]  /*4240*/  MOV R54, 0xffffffff ;  /* 0xffffffff00367802 */ /* 0x000fce0000000f00 */
[----:B-----5:R-:W-:Y:S05]  /*4250*/  WARPSYNC.COLLECTIVE R54, `(.L_x_4057) ;  /* 0x0000000036087348 */ /* 0x020fea0003c00000 */
[----:B------:R0:W1:Y:S02]  /*4260*/  SHFL.BFLY P3, R52, R72, R70, R55 ;  /* 0x0c00004648347389 */ /* 0x0000640000060037 */
[----:B01---5:R-:W-:Y:S05]  /*4270*/  ENDCOLLECTIVE ;  /* 0x000000000000791b */ /* 0x023fea0003800000 */
.L_x_4057:
[----:B------:R-:W-:Y:S05]  /*4280*/  BSYNC B0 ;  /* 0x0000000000007941 */ /* 0x000fea0003800000 */
.L_x_4056:
        /* <DEDUP_REMOVED lines=8> */
.L_x_4058:
[----:B------:R-:W-:Y:S02]  /*4310*/  IMAD.MOV.U32 R70, RZ, RZ, 0x4 ;  /* 0x00000004ff467424 */ /* 0x000fe400078e00ff */
[----:B------:R-:W-:-:S05]  /*4320*/  FADD.FTZ R73, R72, R52 ;  /* 0x0000003448497221 */ /* 0x000fca0000010000 */
[----:B------:R-:W-:-:S07]  /*4330*/  MOV R72, R73 ;  /* 0x0000004900487202 */ /* 0x000fce0000000f00 */
[----:B------:R-:W-:Y:S05]  /*4340*/  WARPSYNC.COLLECTIVE R54, `(.L_x_4059) ;  /* 0x0000000036087348 */ /* 0x000fea0003c00000 */
[----:B------:R0:W1:Y:S02]  /*4350*/  SHFL.BFLY P3, R52, R72, R70, R55 ;  /* 0x0c00004648347389 */ /* 0x0000640000060037 */
[----:B01----:R-:W-:Y:S05]  /*4360*/  ENDCOLLECTIVE ;  /* 0x000000000000791b */ /* 0x003fea0003800000 */
.L_x_4059:
[----:B------:R-:W-:Y:S02]  /*4370*/  HFMA2 R70, -RZ, RZ, 0, 4.76837158203125e-07 ;  /* 0x00000008ff467431 */ /* 0x000fe400000001ff */
[----:B------:R-:W-:-:S05]  /*4380*/  FADD.FTZ R74, R73, R52 ;  /* 0x00000034494a7221 */ /* 0x000fca0000010000 */
[----:B------:R-:W-:-:S07]  /*4390*/  MOV R72, R74 ;  /* 0x0000004a00487202 */ /* 0x000fce0000000f00 */
[----:B------:R-:W-:Y:S05]  /*43a0*/  WARPSYNC.COLLECTIVE R54, `(.L_x_4060) ;  /* 0x0000000036087348 */ /* 0x000fea0003c00000 */
[----:B------:R0:W1:Y:S02]  /*43b0*/  SHFL.BFLY P3, R52, R72, R70, R55 ;  /* 0x0c00004648347389 */ /* 0x0000640000060037 */
[----:B01----:R-:W-:Y:S05]  /*43c0*/  ENDCOLLECTIVE ;  /* 0x000000000000791b */ /* 0x003fea0003800000 */
.L_x_4060:
[----:B------:R-:W-:Y:S01]  /*43d0*/  MOV R70, 0x10 ;  /* 0x0000001000467802 */ /* 0x000fe20000000f00 */
[----:B------:R-:W-:-:S04]  /*43e0*/  FADD.FTZ R76, R74, R52 ;  /* 0x000000344a4c7221 */ /* 0x000fc80000010000 */
[----:B------:R-:W-:-:S07]  /*43f0*/  IMAD.MOV.U32 R72, RZ, RZ, R76 ;  /* 0x000000ffff487224 */ /* 0x000fce00078e004c */
[----:B------:R-:W-:Y:S05]  /*4400*/  WARPSYNC.COLLECTIVE R54, `(.L_x_4061) ;  /* 0x0000000036087348 */ /* 0x000fea0003c00000 */
[----:B------:R0:W1:Y:S02]  /*4410*/  SHFL.BFLY P3, R52, R72, R70, R55 ;  /* 0x0c00004648347389 */ /* 0x0000640000060037 */
[----:B01----:R-:W-:Y:S05]  /*4420*/  ENDCOLLECTIVE ;  /* 0x000000000000791b */ /* 0x003fea0003800000 */
.L_x_4061:
        /* <DEDUP_REMOVED lines=25> */
.L_x_4062:
[----:B------:R-:W-:Y:S02]  /*45c0*/  HFMA2 R70, -RZ, RZ, 0, 1.1920928955078125e-07 ;  /* 0x00000002ff467431 */ /* 0x000fe400000001ff */
[----:B------:R-:W-:-:S05]  /*45d0*/  FADD.FTZ R73, R72, R52 ;  /* 0x0000003448497221 */ /* 0x000fca0000010000 */
[----:B------:R-:W-:-:S07]  /*45e0*/  MOV R72, R73 ;  /* 0x0000004900487202 */ /* 0x000fce0000000f00 */
[----:B------:R-:W-:Y:S05]  /*45f0*/  WARPSYNC.COLLECTIVE R54, `(.L_x_4063) ;  /* 0x0000000036087348 */ /* 0x000fea0003c00000 */
[----:B------:R0:W1:Y:S02]  /*4600*/  SHFL.BFLY P3, R52, R72, R70, R55 ;  /* 0x0c00004648347389 */ /* 0x0000640000060037 */
[----:B01----:R-:W-:Y:S05]  /*4610*/  ENDCOLLECTIVE ;  /* 0x000000000000791b */ /* 0x003fea0003800000 */
.L_x_4063:
[----:B------:R-:W-:Y:S01]  /*4620*/  MOV R70, 0x4 ;  /* 0x0000000400467802 */ /* 0x000fe20000000f00 */
[----:B------:R-:W-:-:S04]  /*4630*/  FADD.FTZ R74, R73, R52 ;  /* 0x00000034494a7221 */ /* 0x000fc80000010000 */
[----:B------:R-:W-:-:S07]  /*4640*/  IMAD.MOV.U32 R72, RZ, RZ, R74 ;  /* 0x000000ffff487224 */ /* 0x000fce00078e004a */
[----:B------:R-:W-:Y:S05]  /*4650*/  WARPSYNC.COLLECTIVE R54, `(.L_x_4064) ;  /* 0x0000000036087348 */ /* 0x000fea0003c00000 */
[----:B------:R0:W1:Y:S02]  /*4660*/  SHFL.BFLY P3, R52, R72, R70, R55 ;  /* 0x0c00004648347389 */ /* 0x0000640000060037 */
[----:B01----:R-:W-:Y:S05]  /*4670*/  ENDCOLLECTIVE ;  /* 0x000000000000791b */ /* 0x003fea0003800000 */
.L_x_4064:
[----:B------:R-:W-:Y:S02]  /*4680*/  IMAD.MOV.U32 R70, RZ, RZ, 0x8 ;  /* 0x00000008ff467424 */ /* 0x000fe400078e00ff */
[----:B------:R-:W-:-:S05]  /*4690*/  FADD.FTZ R76, R74, R52 ;  /* 0x000000344a4c7221 */ /* 0x000fca0000010000 */
[----:B------:R-:W-:-:S07]  /*46a0*/  MOV R72, R76 ;  /* 0x0000004c00487202 */ /* 0x000fce0000000f00 */
[----:B------:R-:W-:Y:S05]  /*46b0*/  WARPSYNC.COLLECTIVE R54, `(.L_x_4065) ;  /* 0x0000000036087348 */ /* 0x000fea0003c00000 */
[----:B------:R0:W1:Y:S02]  /*46c0*/  SHFL.BFLY P3, R52, R72, R70, R55 ;  /* 0x0c00004648347389 */ /* 0x0000640000060037 */
[----:B01----:R-:W-:Y:S05]  /*46d0*/  ENDCOLLECTIVE ;  /* 0x000000000000791b */ /* 0x003fea0003800000 */
.L_x_4065:
[----:B------:R-:W-:Y:S02]  /*46e0*/  HFMA2 R70, -RZ, RZ, 0, 9.5367431640625e-07 ;  /* 0x00000010ff467431 */ /* 0x000fe400000001ff */
[----:B------:R-:W-:-:S05]  /*46f0*/  FADD.FTZ R77, R76, R52 ;  /* 0x000000344c4d7221 */ /* 0x000fca0000010000 */
[----:B------:R-:W-:-:S07]  /*4700*/  MOV R72, R77 ;  /* 0x0000004d00487202 */ /* 0x000fce0000000f00 */
[----:B------:R-:W-:Y:S05]  /*4710*/  WARPSYNC.COLLECTIVE R54, `(.L_x_4066) ;  /* 0x0000000036087348 */ /* 0x000fea0003c00000 */
[----:B------:R0:W1:Y:S02]  /*4720*/  SHFL.BFLY P3, R52, R72, R70, R55 ;  /* 0x0c00004648347389 */ /* 0x0000640000060037 */
[----:B01----:R-:W-:Y:S05]  /*4730*/  ENDCOLLECTIVE ;  /* 0x000000000000791b */ /* 0x003fea0003800000 */
.L_x_4066:
[----:B------:R-:W-:Y:S05]  /*4740*/  BRA `(.L_x_4067) ;  /* 0xfffffff400b87947 */ /* 0x000fea000383ffff */
.L_x_4068:
        /* <DEDUP_REMOVED lines=11> */
.L_x_9113:


//--------------------- .text._ZN10layer_norm13ln_fwd_kernelINS_13Kernel_traitsIf13__nv_bfloat16fS2_fjLj256ELj1ELj4ELj1ELj16ENS_18Kernel_traits_baseILj256EfS2_fS2_fjLj128EEEEELb1ELb1ELb1ELb1EEEvNS_9FwdParamsE --------------------------
	.section	.text._ZN10layer_norm13ln_fwd_kernelINS_13Kernel_traitsIf13__nv_bfloat16fS2_fjLj256ELj1ELj4ELj1ELj16ENS_18Kernel_traits_baseILj256EfS2_fS2_fjLj128EEEEELb1ELb1ELb1ELb1EEEvNS_9FwdParamsE,"ax",@progbits
	.align	128
        .global         _ZN10layer_norm13ln_fwd_kernelINS_13Kernel_traitsIf13__nv_bfloat16fS2_fjLj256ELj1ELj4ELj1ELj16ENS_18Kernel_traits_baseILj256EfS2_fS2_fjLj128EEEEELb1ELb1ELb1ELb1EEEvNS_9FwdParamsE
        .type           _ZN10layer_norm13ln_fwd_kernelINS_13Kernel_traitsIf13__nv_bfloat16fS2_fjLj256ELj1ELj4ELj1ELj16ENS_18Kernel_traits_baseILj256EfS2_fS2_fjLj128EEEEELb1ELb1ELb1ELb1EEEvNS_9FwdParamsE,@function
        .size           _ZN10layer_norm13ln_fwd_kernelINS_13Kernel_traitsIf13__nv_bfloat16fS2_fjLj256ELj1ELj4ELj1ELj16ENS_18Kernel_traits_baseILj256EfS2_fS2_fjLj128EEEEELb1ELb1ELb1ELb1EEEvNS_9FwdParamsE,(.L_x_9114 - _ZN10layer_norm13ln_fwd_kernelINS_13Kernel_traitsIf13__nv_bfloat16fS2_fjLj256ELj1ELj4ELj1ELj16ENS_18Kernel_traits_baseILj256EfS2_fS2_fjLj128EEEEELb1ELb1ELb1ELb1EEEvNS_9FwdParamsE)
        .other          _ZN10layer_norm13ln_fwd_kernelINS_13Kernel_traitsIf13__nv_bfloat16fS2_fjLj256ELj1ELj4ELj1ELj16ENS_18Kernel_traits_baseILj256EfS2_fS2_fjLj128EEEEELb1ELb1ELb1ELb1EEEvNS_9FwdParamsE,@"STO_CUDA_ENTRY STV_DEFAULT"
_ZN10layer_norm13ln_fwd_kernelINS_13Kernel_traitsIf13__nv_bfloat16fS2_fjLj256ELj1ELj4ELj1ELj16ENS_18Kernel_traits_baseILj256EfS2_fS2_fjLj128EEEEELb1ELb1ELb1ELb1EEEvNS_9FwdParamsE:
.text._ZN10layer_norm13ln_fwd_kernelINS_13Kernel_traitsIf13__nv_bfloat16fS2_fjLj256ELj1ELj4ELj1ELj16ENS_18Kernel_traits_baseILj256EfS2_fS2_fjLj128EEEEELb1ELb1ELb1ELb1EEEvNS_9FwdParamsE:
        /* <DEDUP_REMOVED lines=54> */
[----:B------:R-:W-:Y:S02]  /*0360*/  UIADD3 UR24, UPT, UPT, UR4, -0x4ab325aa, URZ ;  /* 0xb54cda5604187890 */ /* 0x000fe4000fffe0ff */
[----:B-1----:R-:W-:Y:S01]  /*0370*/  IMAD.WIDE.U32 R34, R2, 0x20, R34 ;  /* 0x0000002002227825 */ /* 0x002fe200078e0022 */
[----:B------:R-:W-:Y:S01]  /*0380*/  LOP3.LUT R7, R7, UR5, RZ, 0x3c, !PT ;  /* 0x0000000507077c12 */ /* 0x000fe2000f8e3cff */
[----:B------:R-:W-:-:S02]  /*0390*/  UIADD3 UR10, UPT, UPT, UR5, 0x646e171e, URZ ;  /* 0x646e171e050a7890 */ /* 0x000fc4000fffe0ff */
[----:B--2---:R-:W-:Y:S01]  /*03a0*/  IMAD.WIDE.U32 R32, R2, 0x20, R32 ;  /* 0x0000002002207825 */ /* 0x004fe200078e0020 */
[----:B------:R-:W5:Y:S01]  /*03b0*/  LDG.E.128 R12, desc[UR6][R34.64] ;  /* 0x00000006220c7981 */ /* 0x000f62000c1e1d00 */
[----:B------:R-:W-:Y:S02]  /*03c0*/  UIADD3 UR26, UPT, UPT, UR5, 0x1fd5c5a3, URZ ;  /* 0x1fd5c5a3051a7890 */ /* 0x000fe4000fffe0ff */
[----:B------:R-:W-:Y:S01]  /*03d0*/  UIADD3 UR25, UPT, UPT, UR4, 0x5384540f, URZ ;  /* 0x5384540f04197890 */ /* 0x000fe2000fffe0ff */
[----:B------:R0:W5:Y:S01]  /*03e0*/  LDG.E.128 R8, desc[UR6][R34.64+0x10] ;  /* 0x0000100622087981 */ /* 0x000162000c1e1d00 */
[----:B------:R-:W-:Y:S02]  /*03f0*/  UIADD3 UR27, UPT, UPT, UR4, -0xe443238, URZ ;  /* 0xf1bbcdc8041b7890 */ /* 0x000fe4000fffe0ff */
[----:B------:R-:W-:Y:S01]  /*0400*/  UIADD3 UR28, UPT, UPT, UR5, -0x24c28bd8, URZ ;  /* 0xdb3d7428051c7890 */ /* 0x000fe2000fffe0ff */
[----:B------:R-:W5:Y:S01]  /*0410*/  LDG.E.128 R20, desc[UR6][R32.64] ;  /* 0x0000000620147981 */ /* 0x000f62000c1e1d00 */
[----:B------:R-:W-:-:S02]  /*0420*/  UIADD3 UR30, UPT, UPT, UR5, -0x695add53, URZ ;  /* 0x96a522ad051e7890 */ /* 0x000fc4000fffe0ff */
[----:B------:R-:W-:Y:S01]  /*0430*/  UIADD3 UR29, UPT, UPT, UR4, -0x700cb87f, URZ ;  /* 0x8ff34781041d7890 */ /* 0x000fe2000fffe0ff */
[----:B------:R1:W5:Y:S01]  /*0440*/  LDG.E.128 R16, desc[UR6][R32.64+0x10] ;  /* 0x0000100620107981 */ /* 0x000362000c1e1d00 */
[----:B------:R-:W2:Y:S01]  /*0450*/  LDCU UR14, c[0x0][0x404] ;  /* 0x00008080ff0e77ac */ /* 0x000ea20008000800 */
[----:B0-----:R-:W-:Y:S02]  /*0460*/  IMAD R35, R4, -0x2daee0ad, RZ ;  /* 0xd2511f5304237824 */ /* 0x001fe400078e02ff */
[----:B------:R-:W-:Y:S01]  /*0470*/  IMAD.HI.U32 R34, R6, -0x2daee0ad, RZ ;  /* 0xd2511f5306227827 */ /* 0x000fe200078e00ff */
[----:B------:R-:W0:Y:S01]  /*0480*/  LDCU.U8 UR15, c[0x0][0x410] ;  /* 0x00008200ff0f77ac */ /* 0x000e220008000000 */
[----:B------:R-:W3:Y:S02]  /*0490*/  LDCU UR16, c[0x0][0x448] ;  /* 0x00008900ff1077ac */ /* 0x000ee40008000800 */
[----:B-1----:R-:W-:Y:S02]  /*04a0*/  IMAD R33, R3, -0x326172a9, RZ ;  /* 0xcd9e8d5703217824 */ /* 0x002fe400078e02ff */
[----:B------:R-:W-:Y:S01]  /*04b0*/  IMAD.HI.U32 R32, R7, -0x326172a9, RZ ;  /* 0xcd9e8d5707207827 */ /* 0x000fe200078e00ff */
[----:B------:R-:W-:Y:S01]  /*04c0*/  LOP3.LUT R34, R35, UR18, R34, 0x96, !PT ;  /* 0x0000001223227c12 */ /* 0x000fe2000f8e9622 */
[----:B------:R-:W1:Y:S03]  /*04d0*/  LDCU.64 UR12, c[0x0][0x3b0] ;  /* 0x00007600ff0c77ac */ /* 0x000e660008000a00 */
[----:B------:R-:W-:Y:S01]  /*04e0*/  LOP3.LUT R32, R33, UR17, R32, 0x96, !PT ;  /* 0x0000001121207c12 */ /* 0x000fe2000f8e9620 */
[----:B------:R-:W-:-:S02]  /*04f0*/  IMAD R36, R7, -0x326172a9, RZ ;  /* 0xcd9e8d5707247824 */ /* 0x000fc400078e02ff */
        /* <DEDUP_REMOVED lines=17> */
[----:B------:R-:W-:Y:S01]  /*0610*/  UIADD3 UR8, UPT, UPT, UR4, 0x1715609d, URZ ;  /* 0x1715609d04087890 */ /* 0x000fe2000fffe0ff */
[----:B------:R-:W-:Y:S02]  /*0620*/  IMAD R34, R32, -0x2daee0ad, RZ ;  /* 0xd2511f5320227824 */ /* 0x000fe400078e02ff */
[----:B------:R-:W-:-:S04]  /*0630*/  IMAD.HI.U32 R33, R6, -0x2daee0ad, RZ ;  /* 0xd2511f5306217827 */ /* 0x000fc800078e00ff */
[----:B------:R-:W-:Y:S02]  /*0640*/  IMAD R35, R35, -0x326172a9, RZ ;  /* 0xcd9e8d5723237824 */ /* 0x000fe400078e02ff */
[----:B------:R-:W-:Y:S01]  /*0650*/  IMAD.HI.U32 R32, R7, -0x326172a9, RZ ;  /* 0xcd9e8d5707207827 */ /* 0x000fe200078e00ff */
[----:B------:R-:W-:-:S04]  /*0660*/  LOP3.LUT R33, R34, UR9, R33, 0x96, !PT ;  /* 0x0000000922217c12 */ /* 0x000fc8000f8e9621 */
[----:B------:R-:W-:Y:S01]  /*0670*/  LOP3.LUT R32, R35, UR8, R32, 0x96, !PT ;  /* 0x0000000823207c12 */ /* 0x000fe2000f8e9620 */
[----:B------:R-:W-:Y:S01]  /*0680*/  IMAD R35, R6, -0x2daee0ad, RZ ;  /* 0xd2511f5306237824 */ /* 0x000fe200078e02ff */
[----:B------:R-:W-:Y:S01]  /*0690*/  BSSY B0, `(.L_x_4069) ;  /* 0x000039b000007945 */ /* 0x000fe20003800000 */
[----:B------:R-:W-:Y:S01]  /*06a0*/  IMAD R7, R7, -0x326172a9, RZ ;  /* 0xcd9e8d5707077824 */ /* 0x000fe200078e02ff */
[----:B------:R-:W-:Y:S01]  /*06b0*/  LOP3.LUT R52, R52, 0x3, RZ, 0xc0, !PT ;  /* 0x0000000334347812 */ /* 0x000fe200078ec0ff */
[----:B------:R-:W-:Y:S01]  /*06c0*/  IMAD.HI.U32 R6, R33, -0x326172a9, RZ ;  /* 0xcd9e8d5721067827 */ /* 0x000fe200078e00ff */
[----:B------:R-:W4:Y:S03]  /*06d0*/  LDCU.64 UR8, c[0x0][0x408] ;  /* 0x00008100ff0877ac */ /* 0x000f260008000a00 */
[----:B------:R-:W-:Y:S01]  /*06e0*/  IMAD.HI.U32 R34, R32, -0x2daee0ad, RZ ;  /* 0xd2511f5320227827 */ /* 0x000fe200078e00ff */
[----:B------:R-:W-:-:S04]  /*06f0*/  LOP3.LUT R6, R7, UR24, R6, 0x96, !PT ;  /* 0x0000001807067c12 */ /* 0x000fc8000f8e9606 */
[----:B------:R-:W-:Y:S01]  /*0700*/  LOP3.LUT R34, R35, UR10, R34, 0x96, !PT ;  /* 0x0000000a23227c12 */ /* 0x000fe2000f8e9622 */
[----:B------:R-:W-:Y:S01]  /*0710*/  IMAD R36, R33, -0x326172a9, RZ ;  /* 0xcd9e8d5721247824 */ /* 0x000fe200078e02ff */
[----:B------:R-:W0:Y:S01]  /*0720*/  LDCU.64 UR10, c[0x0][0x3a0] ;  /* 0x00007400ff0a77ac */ /* 0x000e220008000a00 */
        /* <DEDUP_REMOVED lines=20> */
.L_x_4131:
        /* <DEDUP_REMOVED lines=57> */
.L_x_4074:
        /* <DEDUP_REMOVED lines=13> */
.L_x_4076:
[----:B------:R-:W-:Y:S05]  /*0cd0*/  BSYNC.RECONVERGENT B3 ;  /* 0x0000000000037941 */ /* 0x000fea0003800200 */
.L_x_4075:
[----:B------:R-:W-:Y:S01]  /*0ce0*/  IMAD.WIDE.U32 R6, R3, -0x326172a9, RZ ;  /* 0xcd9e8d5703067825 */ /* 0x000fe200078e00ff */
[----:B------:R-:W-:Y:S01]  /*0cf0*/  LOP3.LUT R60, R53, UR5, R75, 0x96, !PT ;  /* 0x00000005353c7c12 */ /* 0x000fe2000f8e964b */
[----:B------:R-:W-:Y:S02]  /*0d00*/  UIADD3 UR31, UPT, UPT, UR5, 0x76cf5d0a, URZ ;  /* 0x76cf5d0a051f7890 */ /* 0x000fe4000fffe0ff */
[----:B------:R-:W-:Y:S01]  /*0d10*/  UIADD3 UR32, UPT, UPT, UR5, -0x56f99767, URZ ;  /* 0xa906689905207890 */ /* 0x000fe2000fffe0ff */
        /* <DEDUP_REMOVED lines=8> */
[----:B------:R-:W-:Y:S01]  /*0da0*/  LOP3.LUT R61, R64, UR31, R75, 0x96, !PT ;  /* 0x0000001f403d7c12 */ /* 0x000fe2000f8e964b */
[----:B------:R-:W-:-:S03]  /*0db0*/  UIADD3 UR31, UPT, UPT, UR4, 0x1715609d, URZ ;  /* 0x1715609d041f7890 */ /* 0x000fc6000fffe0ff */
        /* <DEDUP_REMOVED lines=33> */
.L_x_4073:
[----:B------:R-:W-:Y:S05]  /*0fd0*/  BSYNC.RECONVERGENT B2 ;  /* 0x0000000000027941 */ /* 0x000fea0003800200 */
.L_x_4072:
[----:B------:R-:W-:Y:S01]  /*0fe0*/  I2FP.F32.U32 R44, R44 ;  /* 0x0000002c002c7245 */ /* 0x000fe20000201000 */
[----:B------:R-:W-:Y:S02]  /*0ff0*/  HFMA2 R55, -RZ, RZ, 0.1171875, 0 ;  /* 0x2f800000ff377431 */ /* 0x000fe400000001ff */
[----:B-----5:R-:W-:-:S03]  /*1000*/  IMAD.U32 R52, R40, 0x10000, RZ ;  /* 0x0001000028347824 */ /* 0x020fc600078e00ff */
        /* <DEDUP_REMOVED lines=8> */
.L_x_4071:
[----:B------:R-:W-:Y:S05]  /*1090*/  BSYNC.RECONVERGENT B1 ;  /* 0x0000000000017941 */ /* 0x000fea0003800200 */
.L_x_4070:
        /* <DEDUP_REMOVED lines=16> */
.L_x_4081:
        /* <DEDUP_REMOVED lines=13> */
.L_x_4083:
[----:B------:R-:W-:Y:S05]  /*1270*/  BSYNC.RECONVERGENT B3 ;  /* 0x0000000000037941 */ /* 0x000fea0003800200 */
.L_x_4082:
[----:B------:R-:W-:Y:S01]  /*1280*/  IMAD.WIDE.U32 R6, R3, -0x326172a9, RZ ;  /* 0xcd9e8d5703067825 */ /* 0x000fe200078e00ff */
[----:B------:R-:W-:Y:S01]  /*1290*/  LOP3.LUT R56, R53, UR5, R65, 0x96, !PT ;  /* 0x0000000535387c12 */ /* 0x000fe2000f8e9641 */
[----:B------:R-:W-:Y:S02]  /*12a0*/  UIADD3 UR31, UPT, UPT, UR5, 0x76cf5d0a, URZ ;  /* 0x76cf5d0a051f7890 */ /* 0x000fe4000fffe0ff */
[----:B------:R-:W-:Y:S01]  /*12b0*/  HFMA2 R52, -RZ, RZ, 0, 0 ;  /* 0x00000000ff347431 */ /* 0x000fe200000001ff */
[----:B------:R-:W-:Y:S01]  /*12c0*/  UIADD3 UR32, UPT, UPT, UR5, -0x56f99767, URZ ;  /* 0xa906689905207890 */ /* 0x000fe2000fffe0ff */
[----:B------:R-:W-:Y:S01]  /*12d0*/  LOP3.LUT R60, R5, UR4, R7, 0x96, !PT ;  /* 0x00000004053c7c12 */ /* 0x000fe2000f8e9607 */
[----:B------:R-:W-:Y:S01]  /*12e0*/  IMAD.WIDE.U32 R56, R56, -0x326172a9, RZ ;  /* 0xcd9e8d5738387825 */ /* 0x000fe200078e00ff */
[----:B------:R-:W-:-:S03]  /*12f0*/  MOV R45, R54 ;  /* 0x00000036002d7202 */ /* 0x000fc60000000f00 */
        /* <DEDUP_REMOVED lines=38> */
.L_x_4080:
[----:B------:R-:W-:Y:S05]  /*1560*/  BSYNC.RECONVERGENT B2 ;  /* 0x0000000000027941 */ /* 0x000fea0003800200 */
.L_x_4079:
        /* <DEDUP_REMOVED lines=10> */
[----:B------:R-:W-:-:S04]  /*1610*/  FMUL.FTZ R45, R13, R60 ;  /* 0x0000003c0d2d7220 */ /* 0x000fc80000410000 */
[----:B------:R-:W-:-:S07]  /*1620*/  @P0 FADD.FTZ R45, R33, R45 ;  /* 0x0000002d212d0221 */ /* 0x000fce0000010000 */
.L_x_4078:
[----:B------:R-:W-:Y:S05]  /*1630*/  BSYNC.RECONVERGENT B1 ;  /* 0x0000000000017941 */ /* 0x000fea0003800200 */
.L_x_4077:
        /* <DEDUP_REMOVED lines=16> */
.L_x_4088:
        /* <DEDUP_REMOVED lines=13> */
.L_x_4090:
[----:B------:R-:W-:Y:S05]  /*1810*/  BSYNC.RECONVERGENT B3 ;  /* 0x0000000000037941 */ /* 0x000fea0003800200 */
.L_x_4089:
[----:B------:R-:W-:Y:S01]  /*1820*/  IMAD.WIDE.U32 R6, R3, -0x326172a9, RZ ;  /* 0xcd9e8d5703067825 */ /* 0x000fe200078e00ff */
[----:B------:R-:W-:Y:S01]  /*1830*/  LOP3.LUT R60, R53, UR5, R75, 0x96, !PT ;  /* 0x00000005353c7c12 */ /* 0x000fe2000f8e964b */
[----:B------:R-:W-:Y:S01]  /*1840*/  UIADD3 UR31, UPT, UPT, UR5, 0x76cf5d0a, URZ ;  /* 0x76cf5d0a051f7890 */ /* 0x000fe2000fffe0ff */
[----:B------:R-:W-:Y:S01]  /*1850*/  MOV R46, R54 ;  /* 0x00000036002e7202 */ /* 0x000fe20000000f00 */
[----:B------:R-:W-:Y:S01]  /*1860*/  UIADD3 UR32, UPT, UPT, UR5, -0x56f99767, URZ ;  /* 0xa906689905207890 */ /* 0x000fe2000fffe0ff */
        /* <DEDUP_REMOVED lines=42> */
.L_x_4087:
[----:B------:R-:W-:Y:S05]  /*1b10*/  BSYNC.RECONVERGENT B2 ;  /* 0x0000000000027941 */ /* 0x000fea0003800200 */
.L_x_4086:
        /* <DEDUP_REMOVED lines=11> */
.L_x_4085:
[----:B------:R-:W-:Y:S05]  /*1bd0*/  BSYNC.RECONVERGENT B1 ;  /* 0x0000000000017941 */ /* 0x000fea0003800200 */
.L_x_4084:
        /* <DEDUP_REMOVED lines=16> */
.L_x_4095:
        /* <DEDUP_REMOVED lines=13> */
.L_x_4097:
[----:B------:R-:W-:Y:S05]  /*1db0*/  BSYNC.RECONVERGENT B3 ;  /* 0x0000000000037941 */ /* 0x000fea0003800200 */
.L_x_4096:
        /* <DEDUP_REMOVED lines=47> */
.L_x_4094:
[----:B------:R-:W-:Y:S05]  /*20b0*/  BSYNC.RECONVERGENT B2 ;  /* 0x0000000000027941 */ /* 0x000fea0003800200 */
.L_x_4093:
        /* <DEDUP_REMOVED lines=12> */
.L_x_4092:
[----:B------:R-:W-:Y:S05]  /*2180*/  BSYNC.RECONVERGENT B1 ;  /* 0x0000000000017941 */ /* 0x000fea0003800200 */
.L_x_4091:
        /* <DEDUP_REMOVED lines=16> */
.L_x_4102:
        /* <DEDUP_REMOVED lines=13> */
.L_x_4104:
[----:B------:R-:W-:Y:S05]  /*2360*/  BSYNC.RECONVERGENT B3 ;  /* 0x0000000000037941 */ /* 0x000fea0003800200 */
.L_x_4103:
        /* <DEDUP_REMOVED lines=47> */
.L_x_4101:
[----:B------:R-:W-:Y:S05]  /*2660*/  BSYNC.RECONVERGENT B2 ;  /* 0x0000000000027941 */ /* 0x000fea0003800200 */
.L_x_4100:
        /* <DEDUP_REMOVED lines=11> */
.L_x_4099:
[----:B------:R-:W-:Y:S05]  /*2720*/  BSYNC.RECONVERGENT B1 ;  /* 0x0000000000017941 */ /* 0x000fea0003800200 */
.L_x_4098:
        /* <DEDUP_REMOVED lines=16> */
.L_x_4109:
        /* <DEDUP_REMOVED lines=13> */
.L_x_4111:
[----:B------:R-:W-:Y:S05]  /*2900*/  BSYNC.RECONVERGENT B3 ;  /* 0x0000000000037941 */ /* 0x000fea0003800200 */
.L_x_4110:
[----:B------:R-:W-:Y:S01]  /*2910*/  IMAD.WIDE.U32 R6, R3, -0x326172a9, RZ ;  /* 0xcd9e8d5703067825 */ /* 0x000fe200078e00ff */
[----:B------:R-:W-:Y:S01]  /*2920*/  LOP3.LUT R60, R53, UR5, R75, 0x96, !PT ;  /* 0x00000005353c7c12 */ /* 0x000fe2000f8e964b */
[----:B------:R-:W-:Y:S02]  /*2930*/  UIADD3 UR31, UPT, UPT, UR5, 0x76cf5d0a, URZ ;  /* 0x76cf5d0a051f7890 */ /* 0x000fe4000fffe0ff */
[----:B------:R-:W-:Y:S01]  /*2940*/  HFMA2 R52, -RZ, RZ, 0, 0 ;  /* 0x00000000ff347431 */ /* 0x000fe200000001ff */
        /* <DEDUP_REMOVED lines=43> */
.L_x_4108:
[----:B------:R-:W-:Y:S05]  /*2c00*/  BSYNC.RECONVERGENT B2 ;  /* 0x0000000000027941 */ /* 0x000fea0003800200 */
.L_x_4107:
        /* <DEDUP_REMOVED lines=12> */
.L_x_4106:
[----:B------:R-:W-:Y:S05]  /*2cd0*/  BSYNC.RECONVERGENT B1 ;  /* 0x0000000000017941 */ /* 0x000fea0003800200 */
.L_x_4105:
        /* <DEDUP_REMOVED lines=16> */
.L_x_4116:
        /* <DEDUP_REMOVED lines=13> */
.L_x_4118:
[----:B------:R-:W-:Y:S05]  /*2eb0*/  BSYNC.RECONVERGENT B3 ;  /* 0x0000000000037941 */ /* 0x000fea0003800200 */
.L_x_4117:
        /* <DEDUP_REMOVED lines=47> */
.L_x_4115:
[----:B------:R-:W-:Y:S05]  /*31b0*/  BSYNC.RECONVERGENT B2 ;  /* 0x0000000000027941 */ /* 0x000fea0003800200 */
.L_x_4114:
[----:B------:R-:W-:Y:S01]  /*31c0*/  I2FP.F32.U32 R50, R50 ;  /* 0x0000003200327245 */ /* 0x000fe20000201000 */
[----:B-----5:R-:W-:Y:S01]  /*31d0*/  IMAD.U32 R52, R43, 0x10000, RZ ;  /* 0x000100002b347824 */ /* 0x020fe200078e00ff */
[----:B------:R-:W-:-:S03]  /*31e0*/  MOV R61, 0x2f800000 ;  /* 0x2f800000003d7802 */ /* 0x000fc60000000f00 */
        /* <DEDUP_REMOVED lines=8> */
.L_x_4113:
[----:B------:R-:W-:Y:S05]  /*3270*/  BSYNC.RECONVERGENT B1 ;  /* 0x0000000000017941 */ /* 0x000fea0003800200 */
.L_x_4112:
[----:B------:R-:W-:Y:S01]  /*3280*/  BSSY.RECONVERGENT B1, `(.L_x_4119) ;  /* 0x000005a000017945 */ /* 0x000fe20003800200 */
[----:B------:R-:W-:-:S03]  /*3290*/  MOV R52, R60 ;  /* 0x0000003c00347202 */ /* 0x000fc60000000f00 */
[----:B------:R-:W-:Y:S05]  /*32a0*/  @!P1 BRA `(.L_x_4120) ;  /* 0x00000004005c9947 */ /* 0x000fea0003800000 */
        /* <DEDUP_REMOVED lines=13> */
.L_x_4123:
        /* <DEDUP_REMOVED lines=13> */
.L_x_4125:
[----:B------:R-:W-:Y:S05]  /*3450*/  BSYNC.RECONVERGENT B3 ;  /* 0x0000000000037941 */ /* 0x000fea0003800200 */
.L_x_4124:
        /* <DEDUP_REMOVED lines=47> */
.L_x_4122:
[----:B------:R-:W-:Y:S05]  /*3750*/  BSYNC.RECONVERGENT B2 ;  /* 0x0000000000027941 */ /* 0x000fea0003800200 */
.L_x_4121:
        /* <DEDUP_REMOVED lines=12> */
.L_x_4120:
[----:B------:R-:W-:Y:S05]  /*3820*/  BSYNC.RECONVERGENT B1 ;  /* 0x0000000000017941 */ /* 0x000fea0003800200 */
.L_x_4119:
        /* <DEDUP_REMOVED lines=22> */
.L_x_4127:
[----:B------:R-:W-:Y:S05]  /*3990*/  BSYNC.RECONVERGENT B1 ;  /* 0x0000000000017941 */ /* 0x000fea0003800200 */
.L_x_4126:
        /* <DEDUP_REMOVED lines=48> */
.L_x_4143:
        /* <DEDUP_REMOVED lines=53> */
.L_x_4130:
[----:B------:R-:W-:Y:S05]  /*3ff0*/  BSYNC.RECONVERGENT B1 ;  /* 0x0000000000017941 */ /* 0x000fea0003800200 */
.L_x_4129:
[----:B-1----:R-:W1:Y:S02]  /*4000*/  LDC.64 R44, c[0x0][0x380] ;  /* 0x0000e000ff2c7b82 */ /* 0x002e640000000a00 */
[----:B-1----:R-:W-:-:S05]  /*4010*/  IMAD R0, R44, 0x4, R0 ;  /* 0x000000042c007824 */ /* 0x002fca00078e0200 */
[----:B------:R-:W-:-:S13]  /*4020*/  ISETP.GE.AND P0, PT, R0, R45, PT ;  /* 0x0000002d0000720c */ /* 0x000fda0003f06270 */
[----:B------:R-:W-:Y:S05]  /*4030*/  @!P0 BRA `(.L_x_4131) ;  /* 0xffffffc8000c8947 */ /* 0x000fea000383ffff */
[----:B------:R-:W-:Y:S05]  /*4040*/  BSYNC B0 ;  /* 0x0000000000007941 */ /* 0x000fea0003800000 */
.L_x_4069:
[----:B------:R-:W-:Y:S05]  /*4050*/  EXIT ;  /* 0x000000000000794d */ /* 0x000fea0003800000 */
.L_x_4128:
        /* <DEDUP_REMOVED lines=8> */
.L_x_4133:
[----:B------:R-:W-:Y:S05]  /*40e0*/  BSYNC B1 ;  /* 0x0000000000017941 */ /* 0x000fea0003800000 */
.L_x_4132:
        /* <DEDUP_REMOVED lines=8> */
.L_x_4134:
[----:B------:R-:W-:Y:S02]  /*4170*/  IMAD.MOV.U32 R62, RZ, RZ, 0x4 ;  /* 0x00000004ff3e7424 */ /* 0x000fe400078e00ff */
[----:B------:R-:W-:-:S05]  /*4180*/  FADD.FTZ R65, R64, R58 ;  /* 0x0000003a40417221 */ /* 0x000fca0000010000 */
[----:B------:R-:W-:-:S07]  /*4190*/  MOV R64, R65 ;  /* 0x0000004100407202 */ /* 0x000fce0000000f00 */
[----:B------:R-:W-:Y:S05]  /*41a0*/  WARPSYNC.COLLECTIVE R60, `(.L_x_4135) ;  /* 0x000000003c087348 */ /* 0x000fea0003c00000 */
[----:B------:R0:W1:Y:S02]  /*41b0*/  SHFL.BFLY P0, R58, R64, R62, R61 ;  /* 0x0c00003e403a7389 */ /* 0x000064000000003d */
[----:B01----:R-:W-:Y:S05]  /*41c0*/  ENDCOLLECTIVE ;  /* 0x000000000000791b */ /* 0x003fea0003800000 */
.L_x_4135:
[----:B------:R-:W-:Y:S02]  /*41d0*/  HFMA2 R62, -RZ, RZ, 0, 4.76837158203125e-07 ;  /* 0x00000008ff3e7431 */ /* 0x000fe400000001ff */
[----:B------:R-:W-:-:S05]  /*41e0*/  FADD.FTZ R74, R65, R58 ;  /* 0x0000003a414a7221 */ /* 0x000fca0000010000 */
[----:B------:R-:W-:-:S07]  /*41f0*/  MOV R64, R74 ;  /* 0x0000004a00407202 */ /* 0x000fce0000000f00 */
[----:B------:R-:W-:Y:S05]  /*4200*/  WARPSYNC.COLLECTIVE R60, `(.L_x_4136) ;  /* 0x000000003c087348 */ /* 0x000fea0003c00000 */
[----:B------:R0:W1:Y:S02]  /*4210*/  SHFL.BFLY P0, R58, R64, R62, R61 ;  /* 0x0c00003e403a7389 */ /* 0x000064000000003d */
[----:B01----:R-:W-:Y:S05]  /*4220*/  ENDCOLLECTIVE ;  /* 0x000000000000791b */ /* 0x003fea0003800000 */
.L_x_4136:
[----:B------:R-:W-:Y:S01]  /*4230*/  MOV R62, 0x10 ;  /* 0x00000010003e7802 */ /* 0x000fe20000000f00 */
[----:B------:R-:W-:-:S04]  /*4240*/  FADD.FTZ R75, R74, R58 ;  /* 0x0000003a4a4b7221 */ /* 0x000fc80000010000 */
[----:B------:R-:W-:-:S07]  /*4250*/  IMAD.MOV.U32 R64, RZ, RZ, R75 ;  /* 0x000000ffff407224 */ /* 0x000fce00078e004b */
[----:B------:R-:W-:Y:S05]  /*4260*/  WARPSYNC.COLLECTIVE R60, `(.L_x_4137) ;  /* 0x000000003c087348 */ /* 0x000fea0003c00000 */
[----:B------:R0:W1:Y:S02]  /*4270*/  SHFL.BFLY P0, R58, R64, R62, R61 ;  /* 0x0c00003e403a7389 */ /* 0x000064000000003d */
[----:B01----:R-:W-:Y:S05]  /*4280*/  ENDCOLLECTIVE ;  /* 0x000000000000791b */ /* 0x003fea0003800000 */
.L_x_4137:
        /* <DEDUP_REMOVED lines=23> */
.L_x_4138:
[----:B------:R-:W-:Y:S02]  /*4400*/  HFMA2 R62, -RZ, RZ, 0, 1.1920928955078125e-07 ;  /* 0x00000002ff3e7431 */ /* 0x000fe400000001ff */
[----:B------:R-:W-:-:S05]  /*4410*/  FADD.FTZ R65, R64, R58 ;  /* 0x0000003a40417221 */ /* 0x000fca0000010000 */
[----:B------:R-:W-:-:S07]  /*4420*/  MOV R64, R65 ;  /* 0x0000004100407202 */ /* 0x000fce0000000f00 */
[----:B------:R-:W-:Y:S05]  /*4430*/  WARPSYNC.COLLECTIVE R60, `(.L_x_4139) ;  /* 0x000000003c087348 */ /* 0x000fea0003c00000 */
[----:B------:R0:W1:Y:S02]  /*4440*/  SHFL.BFLY P0, R58, R64, R62, R61 ;  /* 0x0c00003e403a7389 */ /* 0x000064000000003d */
[----:B01----:R-:W-:Y:S05]  /*4450*/  ENDCOLLECTIVE ;  /* 0x000000000000791b */ /* 0x003fea0003800000 */
.L_x_4139:
[----:B------:R-:W-:Y:S01]  /*4460*/  MOV R62, 0x4 ;  /* 0x00000004003e7802 */ /* 0x000fe20000000f00 */
[----:B------:R-:W-:-:S04]  /*4470*/  FADD.FTZ R74, R65, R58 ;  /* 0x0000003a414a7221 */ /* 0x000fc80000010000 */
[----:B------:R-:W-:-:S07]  /*4480*/  IMAD.MOV.U32 R64, RZ, RZ, R74 ;  /* 0x000000ffff407224 */ /* 0x000fce00078e004a */
[----:B------:R-:W-:Y:S05]  /*4490*/  WARPSYNC.COLLECTIVE R60, `(.L_x_4140) ;  /* 0x000000003c087348 */ /* 0x000fea0003c00000 */
[----:B------:R0:W1:Y:S02]  /*44a0*/  SHFL.BFLY P0, R58, R64, R62, R61 ;  /* 0x0c00003e403a7389 */ /* 0x000064000000003d */
[----:B01----:R-:W-:Y:S05]  /*44b0*/  ENDCOLLECTIVE ;  /* 0x000000000000791b */ /* 0x003fea0003800000 */
.L_x_4140:
[----:B------:R-:W-:Y:S02]  /*44c0*/  IMAD.MOV.U32 R62, RZ, RZ, 0x8 ;  /* 0x00000008ff3e7424 */ /* 0x000fe400078e00ff */
[----:B------:R-:W-:-:S05]  /*44d0*/  FADD.FTZ R75, R74, R58 ;  /* 0x0000003a4a4b7221 */ /* 0x000fca0000010000 */
[----:B------:R-:W-:-:S07]  /*44e0*/  MOV R64, R75 ;  /* 0x0000004b00407202 */ /* 0x000fce0000000f00 */
[----:B------:R-:W-:Y:S05]  /*44f0*/  WARPSYNC.COLLECTIVE R60, `(.L_x_4141) ;  /* 0x000000003c087348 */ /* 0x000fea0003c00000 */
[----:B------:R0:W1:Y:S02]  /*4500*/  SHFL.BFLY P0, R58, R64, R62, R61 ;  /* 0x0c00003e403a7389 */ /* 0x000064000000003d */
[----:B01----:R-:W-:Y:S05]  /*4510*/  ENDCOLLECTIVE ;  /* 0x000000000000791b */ /* 0x003fea0003800000 */
.L_x_4141:
[----:B------:R-:W-:Y:S02]  /*4520*/  HFMA2 R62, -RZ, RZ, 0, 9.5367431640625e-07 ;  /* 0x00000010ff3e7431 */ /* 0x000fe400000001ff */
[----:B------:R-:W-:-:S05]  /*4530*/  FADD.FTZ R76, R75, R58 ;  /* 0x0000003a4b4c7221 */ /* 0x000fca0000010000 */
[----:B------:R-:W-:-:S07]  /*4540*/  MOV R64, R76 ;  /* 0x0000004c00407202 */ /* 0x000fce0000000f00 */
[----:B------:R-:W-:Y:S05]  /*4550*/  WARPSYNC.COLLECTIVE R60, `(.L_x_4142) ;  /* 0x000000003c087348 */ /* 0x000fea0003c00000 */
[----:B------:R0:W1:Y:S02]  /*4560*/  SHFL.BFLY P0, R58, R64, R62, R61 ;  /* 0x0c00003e403a7389 */ /* 0x000064000000003d */
[----:B01----:R-:W-:Y:S05]  /*4570*/  ENDCOLLECTIVE ;  /* 0x000000000000791b */ /* 0x003fea0003800000 */
.L_x_4142:
[----:B------:R-:W-:Y:S05]  /*4580*/  BRA `(.L_x_4143) ;  /* 0xfffffff400c47947 */ /* 0x000fea000383ffff */
.L_x_4144:
        /* <DEDUP_REMOVED lines=15> */
.L_x_9114:


//--------------------- .text._ZN10layer_norm13ln_fwd_kernelINS_13Kernel_traitsIf6__halfS2_S2_fjLj256ELj1ELj4ELj1ELj16ENS_18Kernel_traits_baseILj256EfS2_S2_S2_fjLj128EEEEELb0ELb0ELb0ELb0EEEvNS_9FwdParamsE --------------------------
	.section	.text._ZN10layer_norm13ln_fwd_kernelINS_13Kernel_traitsIf6__halfS2_S2_fjLj256ELj1ELj4ELj1ELj16ENS_18Kernel_traits_baseILj256EfS2_S2_S2_fjLj128EEEEELb0ELb0ELb0ELb0EEEvNS_9FwdParamsE,"ax",@progbits
	.align	128
        .global         _ZN10layer_norm13ln_fwd_kernelINS_13Kernel_traitsIf6__halfS2_S2_fjLj256ELj1ELj4ELj1ELj16ENS_18Kernel_traits_baseILj256EfS2_S2_S2_fjLj128EEEEELb0ELb0ELb0ELb0EEEvNS_9FwdParamsE
        .type           _ZN10layer_norm13ln_fwd_kernelINS_13Kernel_traitsIf6__halfS2_S2_fjLj256ELj1ELj4ELj1ELj16ENS_18Kernel_traits_baseILj256EfS2_S2_S2_fjLj128EEEEELb0ELb0ELb0ELb0EEEvNS_9FwdParamsE,@function
        .size           _ZN10layer_norm13ln_fwd_kernelINS_13Kernel_traitsIf6__halfS2_S2_fjLj256ELj1ELj4ELj1ELj16ENS_18Kernel_traits_baseILj256EfS2_S2_S2_fjLj128EEEEELb0ELb0ELb0ELb0EEEvNS_9FwdParamsE,(.L_x_9115 - _ZN10layer_norm13ln_fwd_kernelINS_13Kernel_traitsIf6__halfS2_S2_fjLj256ELj1ELj4ELj1ELj16ENS_18Kernel_traits_baseILj256EfS2_S2_S2_fjLj128EEEEELb0ELb0ELb0ELb0EEEvNS_9FwdParamsE)
        .other          _ZN10layer_norm13ln_fwd_kernelINS_13Kernel_traitsIf6__halfS2_S2_fjLj256ELj1ELj4ELj1ELj16ENS_18Kernel_traits_baseILj256EfS2_S2_S2_fjLj128EEEEELb0ELb0ELb0ELb0EEEvNS_9FwdParamsE,@"STO_CUDA_ENTRY STV_DEFAULT"
_ZN10layer_norm13ln_fwd_kernelINS_13Kernel_traitsIf6__halfS2_S2_fjLj256ELj1ELj4ELj1ELj16ENS_18Kernel_traits_baseILj256EfS2_S2_S2_fjLj128EEEEELb0ELb0ELb0ELb0EEEvNS_9FwdParamsE:
.text._ZN10layer_norm13ln_fwd_kernelINS_13Kernel_traitsIf6__halfS2_S2_fjLj256ELj1ELj4ELj1ELj16ENS_18Kernel_traits_baseILj256EfS2_S2_S2_fjLj128EEEEELb0ELb0ELb0ELb0EEEvNS_9FwdParamsE:
        /* <DEDUP_REMOVED lines=31> */
.L_x_4146:
[----:B------:R-:W-:Y:S05]  /*01f0*/  BSYNC.RECONVERGENT B0 ;  /* 0x0000000000007941 */ /* 0x000fea0003800200 */
.L_x_4145:
        /* <DEDUP_REMOVED lines=15> */
.L_x_4155:
        /* <DEDUP_REMOVED lines=50> */
.L_x_4149:
        /* <DEDUP_REMOVED lines=25> */
.L_x_4151:
        /* <DEDUP_REMOVED lines=16> */
.L_x_4150:
[----:B------:R-:W0:Y:S02]  /*08a0*/  @P0 LDC.64 R28, c[0x0][0x3a8] ;  /* 0x0000ea00ff1c0b82 */ /* 0x000e240000000a00 */
[----:B0-----:R-:W-:-:S05]  /*08b0*/  @P0 IMAD.WIDE.U32 R28, R39, 0x10, R28 ;  /* 0x00000010271c0825 */ /* 0x001fca00078e001c */
[----:B------:R0:W-:Y:S02]  /*08c0*/  @P0 STG.E.128 desc[UR6][R28.64], R24 ;  /* 0x000000181c000986 */ /* 0x0001e4000c101d06 */
.L_x_4148:
[----:B------:R-:W-:Y:S05]  /*08d0*/  BSYNC.RECONVERGENT B0 ;  /* 0x0000000000007941 */ /* 0x000fea0003800200 */
.L_x_4147:
        /* <DEDUP_REMOVED lines=53> */
.L_x_4167:
        /* <DEDUP_REMOVED lines=40> */
[----:B------:R-:W-:-:S02]  /*0eb0*/  F2FP.F16.F32.PACK_AB R31, R40, R31 ;  /* 0x0000001f281f723e */ /* 0x000fc400000000ff */
[----:B------:R-:W-:Y:S02]  /*0ec0*/  F2FP.F16.F32.PACK_AB R30, R43, R30 ;  /* 0x0000001e2b1e723e */ /* 0x000fe400000000ff */
[----:B------:R-:W-:Y:S02]  /*0ed0*/  F2FP.F16.F32.PACK_AB R29, R38, R29 ;  /* 0x0000001d261d723e */ /* 0x000fe400000000ff */
[----:B------:R-:W-:Y:S01]  /*0ee0*/  F2FP.F16.F32.PACK_AB R28, R28, R41 ;  /* 0x000000291c1c723e */ /* 0x000fe200000000ff */
[----:B0-----:R-:W-:-:S05]  /*0ef0*/  IMAD.WIDE.U32 R34, R39, 0x10, R34 ;  /* 0x0000001027227825 */ /* 0x001fca00078e0022 */
[----:B------:R2:W-:Y:S02]  /*0f00*/  STG.E.128 desc[UR6][R34.64], R28 ;  /* 0x0000001c22007986 */ /* 0x0005e4000c101d06 */
.L_x_4154:
[----:B------:R-:W-:Y:S05]  /*0f10*/  BSYNC.RECONVERGENT B0 ;  /* 0x0000000000007941 */ /* 0x000fea0003800200 */
.L_x_4153:
[----:B-12---:R-:W1:Y:S02]  /*0f20*/  LDC.64 R28, c[0x0][0x380] ;  /* 0x0000e000ff1c7b82 */ /* 0x006e640000000a00 */
[----:B-1----:R-:W-:-:S04]  /*0f30*/  LEA R3, R28, R3, 0x2 ;  /* 0x000000031c037211 */ /* 0x002fc800078e10ff */
[----:B------:R-:W-:-:S13]  /*0f40*/  ISETP.GE.AND P3, PT, R3, R29, PT ;  /* 0x0000001d0300720c */ /* 0x000fda0003f66270 */
[----:B------:R-:W-:Y:S05]  /*0f50*/  @!P3 BRA `(.L_x_4155) ;  /* 0xfffffff000e4b947 */ /* 0x000fea000383ffff */
[----:B------:R-:W-:Y:S05]  /*0f60*/  EXIT ;  /* 0x000000000000794d */ /* 0x000fea0003800000 */
.L_x_4152:
        /* <DEDUP_REMOVED lines=8> */
.L_x_4157:
[----:B------:R-:W-:Y:S05]  /*0ff0*/  BSYNC B0 ;  /* 0x0000000000007941 */ /* 0x000fea0003800000 */
.L_x_4156:
        /* <DEDUP_REMOVED lines=9> */
.L_x_4158:
[----:B------:R-:W-:Y:S01]  /*1090*/  HFMA2 R34, -RZ, RZ, 0, 2.384185791015625e-07 ;  /* 0x00000004ff227431 */ /* 0x000fe200000001ff */
[----:B------:R-:W-:-:S05]  /*10a0*/  MOV R38, R45 ;  /* 0x0000002d00267202 */ /* 0x000fca0000000f00 */
[----:B------:R-:W-:-:S05]  /*10b0*/  FADD.FTZ R38, R35, R38 ;  /* 0x0000002623267221 */ /* 0x000fca0000010000 */
[----:B------:R-:W-:-:S07]  /*10c0*/  MOV R44, R38 ;  /* 0x00000026002c7202 */ /* 0x000fce0000000f00 */
[----:B------:R-:W-:Y:S05]  /*10d0*/  WARPSYNC.COLLECTIVE R30, `(.L_x_4159) ;  /* 0x000000001e087348 */ /* 0x000fea0003c00000 */
[----:B------:R0:W1:Y:S02]  /*10e0*/  SHFL.BFLY P6, R45, R44, R34, R31 ;  /* 0x0c0000222c2d7389 */ /* 0x00006400000c001f */
[----:B01----:R-:W-:Y:S05]  /*10f0*/  ENDCOLLECTIVE ;  /* 0x000000000000791b */ /* 0x003fea0003800000 */
.L_x_4159:
[----:B------:R-:W-:Y:S01]  /*1100*/  HFMA2 R34, -RZ, RZ, 0, 4.76837158203125e-07 ;  /* 0x00000008ff227431 */ /* 0x000fe200000001ff */
[----:B------:R-:W-:-:S05]  /*1110*/  MOV R29, R45 ;  /* 0x0000002d001d7202 */ /* 0x000fca0000000f00 */
[----:B------:R-:W-:-:S05]  /*1120*/  FADD.FTZ R40, R38, R29 ;  /* 0x0000001d26287221 */ /* 0x000fca0000010000 */
[----:B------:R-:W-:-:S07]  /*1130*/  MOV R44, R40 ;  /* 0x00000028002c7202 */ /* 0x000fce0000000f00 */
[----:B------:R-:W-:Y:S05]  /*1140*/  WARPSYNC.COLLECTIVE R30, `(.L_x_4160) ;  /* 0x000000001e087348 */ /* 0x000fea0003c00000 */
[----:B------:R0:W1:Y:S02]  /*1150*/  SHFL.BFLY P6, R45, R44, R34, R31 ;  /* 0x0c0000222c2d7389 */ /* 0x00006400000c001f */
[----:B01----:R-:W-:Y:S05]  /*1160*/  ENDCOLLECTIVE ;  /* 0x000000000000791b */ /* 0x003fea0003800000 */
.L_x_4160:
        /* <DEDUP_REMOVED lines=8> */
.L_x_4161:
        /* <DEDUP_REMOVED lines=27> */
.L_x_4162:
[----:B------:R-:W-:Y:S01]  /*13a0*/  HFMA2 R34, -RZ, RZ, 0, 1.1920928955078125e-07 ;  /* 0x00000002ff227431 */ /* 0x000fe200000001ff */
[----:B------:R-:W-:-:S05]  /*13b0*/  MOV R35, R45 ;  /* 0x0000002d00237202 */ /* 0x000fca0000000f00 */
[----:B------:R-:W-:-:S05]  /*13c0*/  FADD.FTZ R35, R28, R35 ;  /* 0x000000231c237221 */ /* 0x000fca0000010000 */
[----:B------:R-:W-:-:S07]  /*13d0*/  MOV R44, R35 ;  /* 0x00000023002c7202 */ /* 0x000fce0000000f00 */
[----:B------:R-:W-:Y:S05]  /*13e0*/  WARPSYNC.COLLECTIVE R30, `(.L_x_4163) ;  /* 0x000000001e087348 */ /* 0x000fea0003c00000 */
[----:B------:R0:W1:Y:S02]  /*13f0*/  SHFL.BFLY P6, R45, R44, R34, R31 ;  /* 0x0c0000222c2d7389 */ /* 0x00006400000c001f */
[----:B01----:R-:W-:Y:S05]  /*1400*/  ENDCOLLECTIVE ;  /* 0x000000000000791b */ /* 0x003fea0003800000 */
.L_x_4163:
[----:B------:R-:W-:Y:S01]  /*1410*/  HFMA2 R34, -RZ, RZ, 0, 2.384185791015625e-07 ;  /* 0x00000004ff227431 */ /* 0x000fe200000001ff */
[----:B------:R-:W-:-:S05]  /*1420*/  MOV R38, R45 ;  /* 0x0000002d00267202 */ /* 0x000fca0000000f00 */
[----:B------:R-:W-:-:S05]  /*1430*/  FADD.FTZ R38, R35, R38 ;  /* 0x0000002623267221 */ /* 0x000fca0000010000 */
[----:B------:R-:W-:-:S07]  /*1440*/  MOV R44, R38 ;  /* 0x00000026002c7202 */ /* 0x000fce0000000f00 */
[----:B------:R-:W-:Y:S05]  /*1450*/  WARPSYNC.COLLECTIVE R30, `(.L_x_4164) ;  /* 0x000000001e087348 */ /* 0x000fea0003c00000 */
[----:B------:R0:W1:Y:S02]  /*1460*/  SHFL.BFLY P6, R45, R44, R34, R31 ;  /* 0x0c0000222c2d7389 */ /* 0x00006400000c001f */
[----:B01----:R-:W-:Y:S05]  /*1470*/  ENDCOLLECTIVE ;  /* 0x000000000000791b */ /* 0x003fea0003800000 */
.L_x_4164:
[----:B------:R-:W-:Y:S01]  /*1480*/  HFMA2 R34, -RZ, RZ, 0, 4.76837158203125e-07 ;  /* 0x00000008ff227431 */ /* 0x000fe200000001ff */
[----:B------:R-:W-:-:S05]  /*1490*/  MOV R43, R45 ;  /* 0x0000002d002b7202 */ /* 0x000fca0000000f00 */
[----:B------:R-:W-:-:S05]  /*14a0*/  FADD.FTZ R43, R38, R43 ;  /* 0x0000002b262b7221 */ /* 0x000fca0000010000 */
[----:B------:R-:W-:-:S07]  /*14b0*/  MOV R44, R43 ;  /* 0x0000002b002c7202 */ /* 0x000fce0000000f00 */
[----:B------:R-:W-:Y:S05]  /*14c0*/  WARPSYNC.COLLECTIVE R30, `(.L_x_4165) ;  /* 0x000000001e087348 */ /* 0x000fea0003c00000 */
[----:B------:R0:W1:Y:S02]  /*14d0*/  SHFL.BFLY P6, R45, R44, R34, R31 ;  /* 0x0c0000222c2d7389 */ /* 0x00006400000c001f */
[----:B01----:R-:W-:Y:S05]  /*14e0*/  ENDCOLLECTIVE ;  /* 0x000000000000791b */ /* 0x003fea0003800000 */
.L_x_4165:
[----:B------:R-:W-:Y:S01]  /*14f0*/  HFMA2 R34, -RZ, RZ, 0, 9.5367431640625e-07 ;  /* 0x00000010ff227431 */ /* 0x000fe200000001ff */
[----:B------:R-:W-:-:S05]  /*1500*/  MOV R40, R45 ;  /* 0x0000002d00287202 */ /* 0x000fca0000000f00 */
[----:B------:R-:W-:-:S05]  /*1510*/  FADD.FTZ R40, R43, R40 ;  /* 0x000000282b287221 */ /* 0x000fca0000010000 */
[----:B------:R-:W-:-:S07]  /*1520*/  MOV R44, R40 ;  /* 0x00000028002c7202 */ /* 0x000fce0000000f00 */
[----:B------:R-:W-:Y:S05]  /*1530*/  WARPSYNC.COLLECTIVE R30, `(.L_x_4166) ;  /* 0x000000001e087348 */ /* 0x000fea0003c00000 */
[----:B------:R0:W1:Y:S02]  /*1540*/  SHFL.BFLY P6, R45, R44, R34, R31 ;  /* 0x0c0000222c2d7389 */ /* 0x00006400000c001f */
[----:B01----:R-:W-:Y:S05]  /*1550*/  ENDCOLLECTIVE ;  /* 0x000000000000791b */ /* 0x003fea0003800000 */
.L_x_4166:
[----:B------:R-:W-:Y:S05]  /*1560*/  BRA `(.L_x_4167) ;  /* 0xfffffff400b07947 */ /* 0x000fea000383ffff */
.L_x_4168:
        /* <DEDUP_REMOVED lines=9> */
.L_x_9115:


//--------------------- .text._ZN10layer_norm13ln_fwd_kernelINS_13Kernel_traitsIf6__halfS2_S2_fjLj256ELj1ELj4ELj1ELj16ENS_18Kernel_traits_baseILj256EfS2_S2_S2_fjLj128EEEEELb0ELb0ELb0ELb1EEEvNS_9FwdParamsE --------------------------
	.section	.text._ZN10layer_norm13ln_fwd_kernelINS_13Kernel_traitsIf6__halfS2_S2_fjLj256ELj1ELj4ELj1ELj16ENS_18Kernel_traits_baseILj256EfS2_S2_S2_fjLj128EEEEELb0ELb0ELb0ELb1EEEvNS_9FwdParamsE,"ax",@progbits
	.align	128
        .global         _ZN10layer_norm13ln_fwd_kernelINS_13Kernel_traitsIf6__halfS2_S2_fjLj256ELj1ELj4ELj1ELj16ENS_18Kernel_traits_baseILj256EfS2_S2_S2_fjLj128EEEEELb0ELb0ELb0ELb1EEEvNS_9FwdParamsE
        .type           _ZN10layer_norm13ln_fwd_kernelINS_13Kernel_traitsIf6__halfS2_S2_fjLj256ELj1ELj4ELj1ELj16ENS_18Kernel_traits_baseILj256EfS2_S2_S2_fjLj128EEEEELb0ELb0ELb0ELb1EEEvNS_9FwdParamsE,@function
        .size           _ZN10layer_norm13ln_fwd_kernelINS_13Kernel_traitsIf6__halfS2_S2_fjLj256ELj1ELj4ELj1ELj16ENS_18Kernel_traits_baseILj256EfS2_S2_S2_fjLj128EEEEELb0ELb0ELb0ELb1EEEvNS_9FwdParamsE,(.L_x_9116 - _ZN10layer_norm13ln_fwd_kernelINS_13Kernel_traitsIf6__halfS2_S2_fjLj256ELj1ELj4ELj1ELj16ENS_18Kernel_traits_baseILj256EfS2_S2_S2_fjLj128EEEEELb0ELb0ELb0ELb1EEEvNS_9FwdParamsE)
        .other          _ZN10layer_norm13ln_fwd_kernelINS_13Kernel_traitsIf6__halfS2_S2_fjLj256ELj1ELj4ELj1ELj16ENS_18Kernel_traits_baseILj256EfS2_S2_S2_fjLj128EEEEELb0ELb0ELb0ELb1EEEvNS_9FwdParamsE,@"STO_CUDA_ENTRY STV_DEFAULT"
_ZN10layer_norm13ln_fwd_kernelINS_13Kernel_traitsIf6__halfS2_S2_fjLj256ELj1ELj4ELj1ELj16ENS_18Kernel_traits_baseILj256EfS2_S2_S2_fjLj128EEEEELb0ELb0ELb0ELb1EEEvNS_9FwdParamsE:
.text._ZN10layer_norm13ln_fwd_kernelINS_13Kernel_traitsIf6__halfS2_S2_fjLj256ELj1ELj4ELj1ELj16ENS_18Kernel_traits_baseILj256EfS2_S2_S2_fjLj128EEEEELb0ELb0ELb0ELb1EEEvNS_9FwdParamsE:
        /* <DEDUP_REMOVED lines=41> */
.L_x_4173:
        /* <DEDUP_REMOVED lines=19> */
[--C-:B------:R-:W-:Y:S02]  /*03c0*/  HADD2.F32 R31, -RZ, R25.reuse.H0_H0 ;  /* 0x20000019ff1f7230 */ /* 0x100fe40000004100 */
[----:B------:R-:W-:Y:S02]  /*03d0*/  HADD2.F32 R35, -RZ, R26.H1_H1 ;  /* 0x3000001aff237230 */ /* 0x000fe40000004100 */
[----:B------:R-:W-:Y:S02]  /*03e0*/  HADD2.F32 R33, -RZ, R24.H1_H1 ;  /* 0x30000018ff217230 */ /* 0x000fe40000004100 */
[----:B------:R-:W-:Y:S02]  /*03f0*/  HADD2.F32 R25, -RZ, R25.H1_H1 ;  /* 0x30000019ff197230 */ /* 0x000fe40000004100 */
[----:B--2---:R-:W-:-:S02]  /*0400*/  HADD2.F32 R32, -RZ, R20.H0_H0 ;  /* 0x20000014ff207230 */ /* 0x004fc40000004100 */
[----:B------:R-:W-:Y:S02]  /*0410*/  HADD2.F32 R30, -RZ, R21.H0_H0 ;  /* 0x20000015ff1e7230 */ /* 0x000fe40000004100 */
[----:B------:R-:W-:Y:S02]  /*0420*/  HADD2.F32 R34, -RZ, R22.H0_H0 ;  /* 0x20000016ff227230 */ /* 0x000fe40000004100 */
[-C--:B------:R-:W-:Y:S01]  /*0430*/  FFMA.FTZ R32, R29, R0.reuse, R32 ;  /* 0x000000001d207223 */ /* 0x080fe20000010020 */
[----:B------:R-:W-:Y:S02]  /*0440*/  HADD2.F32 R29, -RZ, R26.H0_H0 ;  /* 0x2000001aff1d7230 */ /* 0x000fe40000004100 */
[----:B------:R-:W-:Y:S01]  /*0450*/  FFMA.FTZ R30, R31, R0, R30 ;  /* 0x000000001f1e7223 */ /* 0x000fe2000001001e */
[--C-:B------:R-:W-:Y:S02]  /*0460*/  HADD2.F32 R31, -RZ, R27.reuse.H0_H0 ;  /* 0x2000001bff1f7230 */ /* 0x100fe40000004100 */
[----:B------:R-:W-:-:S02]  /*0470*/  HADD2.F32 R27, -RZ, R27.H1_H1 ;  /* 0x3000001bff1b7230 */ /* 0x000fc40000004100 */
[-C--:B------:R-:W-:Y:S01]  /*0480*/  FFMA.FTZ R29, R29, R0.reuse, R34 ;  /* 0x000000001d1d7223 */ /* 0x080fe20000010022 */
[--C-:B------:R-:W-:Y:S02]  /*0490*/  HADD2.F32 R26, -RZ, R23.reuse.H1_H1 ;  /* 0x30000017ff1a7230 */ /* 0x100fe40000004100 */
[----:B------:R-:W-:Y:S02]  /*04a0*/  HADD2.F32 R34, -RZ, R22.H1_H1 ;  /* 0x30000016ff227230 */ /* 0x000fe40000004100 */
[----:B------:R-:W-:Y:S02]  /*04b0*/  HADD2.F32 R36, -RZ, R23.H0_H0 ;  /* 0x20000017ff247230 */ /* 0x000fe40000004100 */
[-C--:B------:R-:W-:Y:S01]  /*04c0*/  FFMA.FTZ R26, R27, R0.reuse, R26 ;  /* 0x000000001b1a7223 */ /* 0x080fe2000001001a */
[----:B------:R-:W-:Y:S02]  /*04d0*/  HADD2.F32 R22, -RZ, R21.H1_H1 ;  /* 0x30000015ff167230 */ /* 0x000fe40000004100 */
[----:B------:R-:W-:Y:S01]  /*04e0*/  FFMA.FTZ R34, R35, R0, R34 ;  /* 0x0000000023227223 */ /* 0x000fe20000010022 */
[----:B------:R-:W-:-:S02]  /*04f0*/  HADD2.F32 R20, -RZ, R20.H1_H1 ;  /* 0x30000014ff147230 */ /* 0x000fc40000004100 */
[-C--:B------:R-:W-:Y:S01]  /*0500*/  FFMA.FTZ R31, R31, R0.reuse, R36 ;  /* 0x000000001f1f7223 */ /* 0x080fe20000010024 */
[-C--:B------:R-:W-:Y:S01]  /*0510*/  FFMA.FTZ R27, R25, R0.reuse, R22 ;  /* 0x00000000191b7223 */ /* 0x080fe20000010016 */
[----:B------:R-:W-:Y:S01]  /*0520*/  F2FP.F16.F32.PACK_AB R22, R34, R29 ;  /* 0x0000001d2216723e */ /* 0x000fe200000000ff */
[----:B------:R-:W-:Y:S02]  /*0530*/  FFMA.FTZ R33, R33, R0, R20 ;  /* 0x0000000021217223 */ /* 0x000fe40000010014 */
[----:B------:R-:W-:Y:S02]  /*0540*/  F2FP.F16.F32.PACK_AB R23, R26, R31 ;  /* 0x0000001f1a17723e */ /* 0x000fe400000000ff */
[----:B------:R-:W-:Y:S02]  /*0550*/  F2FP.F16.F32.PACK_AB R21, R27, R30 ;  /* 0x0000001e1b15723e */ /* 0x000fe400000000ff */
[----:B------:R-:W-:Y:S01]  /*0560*/  F2FP.F16.F32.PACK_AB R20, R33, R32 ;  /* 0x000000202114723e */ /* 0x000fe200000000ff */
[----:B------:R-:W-:Y:S06]  /*0570*/  BRA `(.L_x_4170) ;  /* 0x0000000000a47947 */ /* 0x000fec0003800000 */
.L_x_4169:
[----:B------:R-:W-:-:S04]  /*0580*/  UISETP.NE.U32.AND UP0, UPT, UR14, URZ, UPT ;  /* 0x000000ff0e00728c */ /* 0x000fc8000bf05070 */
[----:B------:R-:W-:-:S06]  /*0590*/  UISETP.NE.AND.EX UP0, UPT, UR15, URZ, UPT, UP0 ;  /* 0x000000ff0f00728c */ /* 0x000fcc000bf05300 */
[----:B------:R-:W-:-:S13]  /*05a0*/  PLOP3.LUT P1, PT, PT, PT, UP0, 0x80, 0x8 ;  /* 0x000000000008781c */ /* 0x000fda0003f2f008 */
[----:B------:R-:W-:Y:S05]  /*05b0*/  @!P1 BRA `(.L_x_4171) ;  /* 0x0000000000549947 */ /* 0x000fea0003800000 */
[----:B-----5:R-:W-:Y:S02]  /*05c0*/  HADD2.F32 R31, -RZ, R27.H0_H0 ;  /* 0x2000001bff1f7230 */ /* 0x020fe40000004100 */
[----:B------:R-:W-:Y:S02]  /*05d0*/  HADD2.F32 R23, -RZ, R25.H0_H0 ;  /* 0x20000019ff177230 */ /* 0x000fe40000004100 */
[----:B------:R-:W-:Y:S02]  /*05e0*/  HADD2.F32 R27, -RZ, R27.H1_H1 ;  /* 0x3000001bff1b7230 */ /* 0x000fe40000004100 */
[-C--:B------:R-:W-:Y:S01]  /*05f0*/  FMUL.FTZ R31, R31, R0.reuse ;  /* 0x000000001f1f7220 */ /* 0x080fe20000410000 */
[--C-:B------:R-:W-:Y:S02]  /*0600*/  HADD2.F32 R21, -RZ, R24.reuse.H0_H0 ;  /* 0x20000018ff157230 */ /* 0x100fe40000004100 */
[----:B------:R-:W-:Y:S01]  /*0610*/  FMUL.FTZ R30, R23, R0 ;  /* 0x00000000171e7220 */ /* 0x000fe20000410000 */
[----:B------:R-:W-:-:S02]  /*0620*/  HADD2.F32 R33, -RZ, R24.H1_H1 ;  /* 0x30000018ff217230 */ /* 0x000fc40000004100 */
[----:B------:R-:W-:Y:S02]  /*0630*/  HADD2.F32 R25, -RZ, R25.H1_H1 ;  /* 0x30000019ff197230 */ /* 0x000fe40000004100 */
[-C--:B------:R-:W-:Y:S01]  /*0640*/  FMUL.FTZ R32, R21, R0.reuse ;  /* 0x0000000015207220 */ /* 0x080fe20000410000 */
[--C-:B------:R-:W-:Y:S02]  /*0650*/  HADD2.F32 R29, -RZ, R26.reuse.H0_H0 ;  /* 0x2000001aff1d7230 */ /* 0x100fe40000004100 */
[-C--:B------:R-:W-:Y:S01]  /*0660*/  FMUL.FTZ R33, R33, R0.reuse ;  /* 0x0000000021217220 */ /* 0x080fe20000410000 */
[----:B------:R-:W-:Y:S02]  /*0670*/  HADD2.F32 R35, -RZ, R26.H1_H1 ;  /* 0x3000001aff237230 */ /* 0x000fe40000004100 */
[-C--:B------:R-:W-:Y:S01]  /*0680*/  FMUL.FTZ R26, R27, R0.reuse ;  /* 0x000000001b1a7220 */ /* 0x080fe20000410000 */
[-C--:B------:R-:W-:Y:S01]  /*0690*/  FMUL.FTZ R27, R25, R0.reuse ;  /* 0x00000000191b7220 */ /* 0x080fe20000410000 */
[----:B------:R-:W-:Y:S01]  /*06a0*/  FMUL.FTZ R29, R29, R0 ;  /* 0x000000001d1d7220 */ /* 0x000fe20000410000 */
[----:B------:R-:W-:Y:S01]  /*06b0*/  F2FP.F16.F32.PACK_AB R20, R33, R32 ;  /* 0x000000202114723e */ /* 0x000fe200000000ff */
[----:B------:R-:W-:Y:S01]  /*06c0*/  FMUL.FTZ R34, R35, R0 ;  /* 0x0000000023227220 */ /* 0x000fe20000410000 */
[----:B------:R-:W-:-:S02]  /*06d0*/  F2FP.F16.F32.PACK_AB R23, R26, R31 ;  /* 0x0000001f1a17723e */ /* 0x000fc400000000ff */
[----:B------:R-:W-:Y:S02]  /*06e0*/  F2FP.F16.F32.PACK_AB R21, R27, R30 ;  /* 0x0000001e1b15723e */ /* 0x000fe400000000ff */
[----:B------:R-:W-:Y:S01]  /*06f0*/  F2FP.F16.F32.PACK_AB R22, R34, R29 ;  /* 0x0000001d2216723e */ /* 0x000fe200000000ff */
[----:B------:R-:W-:Y:S06]  /*0700*/  BRA `(.L_x_4170) ;  /* 0x0000000000407947 */ /* 0x000fec0003800000 */
.L_x_4171:
[--C-:B-----5:R-:W-:Y:S02]  /*0710*/  HADD2.F32 R29, -RZ, R24.reuse.H0_H0 ;  /* 0x20000018ff1d7230 */ /* 0x120fe40000004100 */
[--C-:B------:R-:W-:Y:S02]  /*0720*/  HADD2.F32 R31, -RZ, R25.reuse.H0_H0 ;  /* 0x20000019ff1f7230 */ /* 0x100fe40000004100 */
[----:B------:R-:W-:Y:S02]  /*0730*/  HADD2.F32 R33, -RZ, R24.H1_H1 ;  /* 0x30000018ff217230 */ /* 0x000fe40000004100 */
[-C--:B------:R-:W-:Y:S01]  /*0740*/  FMUL.FTZ R32, R29, R0.reuse ;  /* 0x000000001d207220 */ /* 0x080fe20000410000 */
[----:B------:R-:W-:Y:S02]  /*0750*/  HADD2.F32 R25, -RZ, R25.H1_H1 ;  /* 0x30000019ff197230 */ /* 0x000fe40000004100 */
[----:B------:R-:W-:Y:S01]  /*0760*/  FMUL.FTZ R30, R31, R0 ;  /* 0x000000001f1e7220 */ /* 0x000fe20000410000 */
[----:B------:R-:W-:-:S02]  /*0770*/  HADD2.F32 R35, -RZ, R26.H0_H0 ;  /* 0x2000001aff237230 */ /* 0x000fc40000004100 */
[-C--:B------:R-:W-:Y:S01]  /*0780*/  FMUL.FTZ R33, R33, R0.reuse ;  /* 0x0000000021217220 */ /* 0x080fe20000410000 */
[----:B------:R-:W-:Y:S02]  /*0790*/  HADD2.F32 R37, -RZ, R26.H1_H1 ;  /* 0x3000001aff257230 */ /* 0x000fe40000004100 */
[--C-:B------:R-:W-:Y:S02]  /*07a0*/  HADD2.F32 R39, -RZ, R27.reuse.H0_H0 ;  /* 0x2000001bff277230 */ /* 0x100fe40000004100 */
[-C--:B------:R-:W-:Y:S01]  /*07b0*/  FMUL.FTZ R29, R35, R0.reuse ;  /* 0x00000000231d7220 */ /* 0x080fe20000410000 */
[----:B------:R-:W-:Y:S02]  /*07c0*/  HADD2.F32 R41, -RZ, R27.H1_H1 ;  /* 0x3000001bff297230 */ /* 0x000fe40000004100 */
[-C--:B------:R-:W-:Y:S01]  /*07d0*/  FMUL.FTZ R27, R25, R0.reuse ;  /* 0x00000000191b7220 */ /* 0x080fe20000410000 */
[-C--:B------:R-:W-:Y:S01]  /*07e0*/  FMUL.FTZ R34, R37, R0.reuse ;  /* 0x0000000025227220 */ /* 0x080fe20000410000 */
[-C--:B------:R-:W-:Y:S01]  /*07f0*/  FMUL.FTZ R31, R39, R0.reuse ;  /* 0x00000000271f7220 */ /* 0x080fe20000410000 */
[----:B------:R-:W-:-:S07]  /*0800*/  FMUL.FTZ R26, R41, R0 ;  /* 0x00000000291a7220 */ /* 0x000fce0000410000 */
.L_x_4170:
        /* <DEDUP_REMOVED lines=51> */
.L_x_4185:
        /* <DEDUP_REMOVED lines=27> */
[----:B------:R-:W-:Y:S01]  /*0cf0*/  F2FP.F16.F32.PACK_AB R27, R32, R39 ;  /* 0x00000027201b723e */ /* 0x000fe200000000ff */
[C---:B------:R-:W-:Y:S01]  /*0d00*/  FMUL.FTZ R36, R0.reuse, R29 ;  /* 0x0000001d00247220 */ /* 0x040fe20000410000 */
[----:B------:R-:W-:Y:S01]  /*0d10*/  FFMA.FTZ R31, R17, R24, R9 ;  /* 0x00000018111f7223 */ /* 0x000fe20000010009 */
[----:B------:R-:W1:Y:S01]  /*0d20*/  LDC.64 R32, c[0x0][0x428] ;  /* 0x00010a00ff207b82 */ /* 0x000e620000000a00 */
[----:B------:R-:W-:Y:S01]  /*0d30*/  FFMA.FTZ R29, R13, R34, R5 ;  /* 0x000000220d1d7223 */ /* 0x000fe20000010005 */
[----:B------:R-:W-:Y:S01]  /*0d40*/  FMUL.FTZ R25, R0, R25 ;  /* 0x0000001900197220 */ /* 0x000fe20000410000 */
[----:B------:R-:W-:Y:S01]  /*0d50*/  FFMA.FTZ R24, R12, R37, R4 ;  /* 0x000000250c187223 */ /* 0x000fe20000010004 */
[----:B------:R-:W-:Y:S01]  /*0d60*/  F2FP.F16.F32.PACK_AB R26, R31, R26 ;  /* 0x0000001a1f1a723e */ /* 0x000fe200000000ff */
[----:B------:R-:W-:Y:S01]  /*0d70*/  FFMA.FTZ R36, R15, R36, R7 ;  /* 0x000000240f247223 */ /* 0x000fe20000010007 */
[----:B------:R-:W-:-:S02]  /*0d80*/  FFMA.FTZ R25, R14, R25, R6 ;  /* 0x000000190e197223 */ /* 0x000fc40000010006 */
[----:B------:R-:W2:Y:S01]  /*0d90*/  @!P3 LDC.64 R30, c[0x0][0x3c8] ;  /* 0x0000f200ff1ebb82 */ /* 0x000ea20000000a00 */
[----:B------:R-:W-:Y:S02]  /*0da0*/  F2FP.F16.F32.PACK_AB R24, R29, R24 ;  /* 0x000000181d18723e */ /* 0x000fe400000000ff */
[----:B------:R-:W-:-:S05]  /*0db0*/  F2FP.F16.F32.PACK_AB R25, R36, R25 ;  /* 0x000000192419723e */ /* 0x000fca00000000ff */
        /* <DEDUP_REMOVED lines=9> */
.L_x_4172:
        /* <DEDUP_REMOVED lines=8> */
.L_x_4175:
[----:B------:R-:W-:Y:S05]  /*0ed0*/  BSYNC B0 ;  /* 0x0000000000007941 */ /* 0x000fea0003800000 */
.L_x_4174:
        /* <DEDUP_REMOVED lines=10> */
.L_x_4176:
[----:B------:R-:W-:Y:S01]  /*0f80*/  HFMA2 R37, -RZ, RZ, 0, 2.384185791015625e-07 ;  /* 0x00000004ff257431 */ /* 0x000fe200000001ff */
[----:B------:R-:W-:-:S05]  /*0f90*/  MOV R39, R43 ;  /* 0x0000002b00277202 */ /* 0x000fca0000000f00 */
[----:B------:R-:W-:-:S05]  /*0fa0*/  FADD.FTZ R39, R38, R39 ;  /* 0x0000002726277221 */ /* 0x000fca0000010000 */
[----:B------:R-:W-:-:S07]  /*0fb0*/  MOV R42, R39 ;  /* 0x00000027002a7202 */ /* 0x000fce0000000f00 */
[----:B------:R-:W-:Y:S05]  /*0fc0*/  WARPSYNC.COLLECTIVE R25, `(.L_x_4177) ;  /* 0x0000000019087348 */ /* 0x000fea0003c00000 */
[----:B------:R0:W1:Y:S02]  /*0fd0*/  SHFL.BFLY P4, R43, R42, R37, R36 ;  /* 0x0c0000252a2b7389 */ /* 0x0000640000080024 */
[----:B01----:R-:W-:Y:S05]  /*0fe0*/  ENDCOLLECTIVE ;  /* 0x000000000000791b */ /* 0x003fea0003800000 */
.L_x_4177:
[----:B------:R-:W-:Y:S01]  /*0ff0*/  HFMA2 R37, -RZ, RZ, 0, 4.76837158203125e-07 ;  /* 0x00000008ff257431 */ /* 0x000fe200000001ff */
[----:B------:R-:W-:-:S05]  /*1000*/  MOV R0, R43 ;  /* 0x0000002b00007202 */ /* 0x000fca0000000f00 */
[----:B------:R-:W-:-:S05]  /*1010*/  FADD.FTZ R40, R39, R0 ;  /* 0x0000000027287221 */ /* 0x000fca0000010000 */
[----:B------:R-:W-:-:S07]  /*1020*/  MOV R42, R40 ;  /* 0x00000028002a7202 */ /* 0x000fce0000000f00 */
[----:B------:R-:W-:Y:S05]  /*1030*/  WARPSYNC.COLLECTIVE R25, `(.L_x_4178) ;  /* 0x0000000019087348 */ /* 0x000fea0003c00000 */
[----:B------:R0:W1:Y:S02]  /*1040*/  SHFL.BFLY P4, R43, R42, R37, R36 ;  /* 0x0c0000252a2b7389 */ /* 0x0000640000080024 */
[----:B01----:R-:W-:Y:S05]  /*1050*/  ENDCOLLECTIVE ;  /* 0x000000000000791b */ /* 0x003fea0003800000 */
.L_x_4178:
[----:B------:R-:W-:Y:S01]  /*1060*/  HFMA2 R37, -RZ, RZ, 0, 9.5367431640625e-07 ;  /* 0x00000010ff257431 */ /* 0x000fe200000001ff */
[----:B------:R-:W-:-:S05]  /*1070*/  MOV R41, R43 ;  /* 0x0000002b00297202 */ /* 0x000fca0000000f00 */
[----:B------:R-:W-:-:S05]  /*1080*/  FADD.FTZ R41, R40, R41 ;  /* 0x0000002928297221 */ /* 0x000fca0000010000 */
[----:B------:R-:W-:-:S07]  /*1090*/  MOV R42, R41 ;  /* 0x00000029002a7202 */ /* 0x000fce0000000f00 */
[----:B------:R-:W-:Y:S05]  /*10a0*/  WARPSYNC.COLLECTIVE R25, `(.L_x_4179) ;  /* 0x0000000019087348 */ /* 0x000fea0003c00000 */
[----:B------:R0:W1:Y:S02]  /*10b0*/  SHFL.BFLY P4, R43, R42, R37, R36 ;  /* 0x0c0000252a2b7389 */ /* 0x0000640000080024 */
[----:B01----:R-:W-:Y:S05]  /*10c0*/  ENDCOLLECTIVE ;  /* 0x000000000000791b */ /* 0x003fea0003800000 */
.L_x_4179:
        /* <DEDUP_REMOVED lines=25> */
.L_x_4180:
[----:B------:R-:W-:Y:S01]  /*1260*/  HFMA2 R37, -RZ, RZ, 0, 1.1920928955078125e-07 ;  /* 0x00000002ff257431 */ /* 0x000fe200000001ff */
[----:B------:R-:W-:-:S05]  /*1270*/  MOV R39, R43 ;  /* 0x0000002b00277202 */ /* 0x000fca0000000f00 */
[----:B------:R-:W-:-:S05]  /*1280*/  FADD.FTZ R39, R0, R39 ;  /* 0x0000002700277221 */ /* 0x000fca0000010000 */
[----:B------:R-:W-:-:S07]  /*1290*/  MOV R42, R39 ;  /* 0x00000027002a7202 */ /* 0x000fce0000000f00 */
[----:B------:R-:W-:Y:S05]  /*12a0*/  WARPSYNC.COLLECTIVE R25, `(.L_x_4181) ;  /* 0x0000000019087348 */ /* 0x000fea0003c00000 */
[----:B------:R0:W1:Y:S02]  /*12b0*/  SHFL.BFLY P4, R43, R42, R37, R36 ;  /* 0x0c0000252a2b7389 */ /* 0x0000640000080024 */
[----:B01----:R-:W-:Y:S05]  /*12c0*/  ENDCOLLECTIVE ;  /* 0x000000000000791b */ /* 0x003fea0003800000 */
.L_x_4181:
[----:B------:R-:W-:Y:S01]  /*12d0*/  HFMA2 R37, -RZ, RZ, 0, 2.384185791015625e-07 ;  /* 0x00000004ff257431 */ /* 0x000fe200000001ff */
[----:B------:R-:W-:-:S05]  /*12e0*/  MOV R38, R43 ;  /* 0x0000002b00267202 */ /* 0x000fca0000000f00 */
[----:B------:R-:W-:-:S05]  /*12f0*/  FADD.FTZ R38, R39, R38 ;  /* 0x0000002627267221 */ /* 0x000fca0000010000 */
[----:B------:R-:W-:-:S07]  /*1300*/  MOV R42, R38 ;  /* 0x00000026002a7202 */ /* 0x000fce0000000f00 */
[----:B------:R-:W-:Y:S05]  /*1310*/  WARPSYNC.COLLECTIVE R25, `(.L_x_4182) ;  /* 0x0000000019087348 */ /* 0x000fea0003c00000 */
[----:B------:R0:W1:Y:S02]  /*1320*/  SHFL.BFLY P4, R43, R42, R37, R36 ;  /* 0x0c0000252a2b7389 */ /* 0x0000640000080024 */
[----:B01----:R-:W-:Y:S05]  /*1330*/  ENDCOLLECTIVE ;  /* 0x000000000000791b */ /* 0x003fea0003800000 */
.L_x_4182:
[----:B------:R-:W-:Y:S01]  /*1340*/  HFMA2 R37, -RZ, RZ, 0, 4.76837158203125e-07 ;  /* 0x00000008ff257431 */ /* 0x000fe200000001ff */
[----:B------:R-:W-:-:S05]  /*1350*/  MOV R41, R43 ;  /* 0x0000002b00297202 */ /* 0x000fca0000000f00 */
[----:B------:R-:W-:-:S05]  /*1360*/  FADD.FTZ R41, R38, R41 ;  /* 0x0000002926297221 */ /* 0x000fca0000010000 */
[----:B------:R-:W-:-:S07]  /*1370*/  MOV R42, R41 ;  /* 0x00000029002a7202 */ /* 0x000fce0000000f00 */
[----:B------:R-:W-:Y:S05]  /*1380*/  WARPSYNC.COLLECTIVE R25, `(.L_x_4183) ;  /* 0x0000000019087348 */ /* 0x000fea0003c00000 */
[----:B------:R0:W1:Y:S02]  /*1390*/  SHFL.BFLY P4, R43, R42, R37, R36 ;  /* 0x0c0000252a2b7389 */ /* 0x0000640000080024 */
[----:B01----:R-:W-:Y:S05]  /*13a0*/  ENDCOLLECTIVE ;  /* 0x000000000000791b */ /* 0x003fea0003800000 */
.L_x_4183:
[----:B------:R-:W-:Y:S01]  /*13b0*/  HFMA2 R37, -RZ, RZ, 0, 9.5367431640625e-07 ;  /* 0x00000010ff257431 */ /* 0x000fe200000001ff */
[----:B------:R-:W-:-:S05]  /*13c0*/  MOV R40, R43 ;  /* 0x0000002b00287202 */ /* 0x000fca0000000f00 */
[----:B------:R-:W-:-:S05]  /*13d0*/  FADD.FTZ R40, R41, R40 ;  /* 0x0000002829287221 */ /* 0x000fca0000010000 */
[----:B------:R-:W-:-:S07]  /*13e0*/  MOV R42, R40 ;  /* 0x00000028002a7202 */ /* 0x000fce0000000f00 */
[----:B------:R-:W-:Y:S05]  /*13f0*/  WARPSYNC.COLLECTIVE R25, `(.L_x_4184) ;  /* 0x0000000019087348 */ /* 0x000fea0003c00000 */
[----:B------:R0:W1:Y:S02]  /*1400*/  SHFL.BFLY P4, R43, R42, R37, R36 ;  /* 0x0c0000252a2b7389 */ /* 0x0000640000080024 */
[----:B01----:R-:W-:Y:S05]  /*1410*/  ENDCOLLECTIVE ;  /* 0x000000000000791b */ /* 0x003fea0003800000 */
.L_x_4184:
[----:B------:R-:W-:Y:S05]  /*1420*/  BRA `(.L_x_4185) ;  /* 0xfffffff400c47947 */ /* 0x000fea000383ffff */
.L_x_4186:
        /* <DEDUP_REMOVED lines=13> */
.L_x_9116:


//--------------------- .text._ZN10layer_norm13ln_fwd_kernelINS_13Kernel_traitsIf6__halfS2_S2_fjLj256ELj1ELj4ELj1ELj16ENS_18Kernel_traits_baseILj256EfS2_S2_S2_fjLj128EEEEELb0ELb0ELb1ELb0EEEvNS_9FwdParamsE --------------------------
	.section	.text._ZN10layer_norm13ln_fwd_kernelINS_13Kernel_traitsIf6__halfS2_S2_fjLj256ELj1ELj4ELj1ELj16ENS_18Kernel_traits_baseILj256EfS2_S2_S2_fjLj128EEEEELb0ELb0ELb1ELb0EEEvNS_9FwdParamsE,"ax",@progbits
	.align	128
        .global         _ZN10layer_norm13ln_fwd_kernelINS_13Kernel_traitsIf6__halfS2_S2_fjLj256ELj1ELj4ELj1ELj16ENS_18Kernel_traits_baseILj256EfS2_S2_S2_fjLj128EEEEELb0ELb0ELb1ELb0EEEvNS_9FwdParamsE
        .type           _ZN10layer_norm13ln_fwd_kernelINS_13Kernel_traitsIf6__halfS2_S2_fjLj256ELj1ELj4ELj1ELj16ENS_18Kernel_traits_baseILj256EfS2_S2_S2_fjLj128EEEEELb0ELb0ELb1ELb0EEEvNS_9FwdParamsE,@function
        .size           _ZN10layer_norm13ln_fwd_kernelINS_13Kernel_traitsIf6__halfS2_S2_fjLj256ELj1ELj4ELj1ELj16ENS_18Kernel_traits_baseILj256EfS2_S2_S2_fjLj128EEEEELb0ELb0ELb1ELb0EEEvNS_9FwdParamsE,(.L_x_9117 - _ZN10layer_norm13ln_fwd_kernelINS_13Kernel_traitsIf6__halfS2_S2_fjLj256ELj1ELj4ELj1ELj16ENS_18Kernel_traits_baseILj256EfS2_S2_S2_fjLj128EEEEELb0ELb0ELb1ELb0EEEvNS_9FwdParamsE)
        .other          _ZN10layer_norm13ln_fwd_kernelINS_13Kernel_traitsIf6__halfS2_S2_fjLj256ELj1ELj4ELj1ELj16ENS_18Kernel_traits_baseILj256EfS2_S2_S2_fjLj128EEEEELb0ELb0ELb1ELb0EEEvNS_9FwdParamsE,@"STO_CUDA_ENTRY STV_DEFAULT"
_ZN10layer_norm13ln_fwd_kernelINS_13Kernel_traitsIf6__halfS2_S2_fjLj256ELj1ELj4ELj1ELj16ENS_18Kernel_traits_baseILj256EfS2_S2_S2_fjLj128EEEEELb0ELb0ELb1ELb0EEEvNS_9FwdParamsE:
.text._ZN10layer_norm13ln_fwd_kernelINS_13Kernel_traitsIf6__halfS2_S2_fjLj256ELj1ELj4ELj1ELj16ENS_18Kernel_traits_baseILj256EfS2_S2_S2_fjLj128EEEEELb0ELb0ELb1ELb0EEEvNS_9FwdParamsE:
        /* <DEDUP_REMOVED lines=31> */
.L_x_4188:
[----:B------:R-:W-:Y:S05]  /*01f0*/  BSYNC.RECONVERGENT B0 ;  /* 0x0000000000007941 */ /* 0x000fea0003800200 */
.L_x_4187:
        /* <DEDUP_REMOVED lines=11> */
.L_x_4195:
        /* <DEDUP_REMOVED lines=69> */
.L_x_4191:
[----:B------:R-:W-:Y:S05]  /*0700*/  BSYNC.RECONVERGENT B0 ;  /* 0x0000000000007941 */ /* 0x000fea0003800200 */
.L_x_4190:
        /* <DEDUP_REMOVED lines=54> */
.L_x_4212:
        /* <DEDUP_REMOVED lines=44> */
[----:B------:R-:W-:Y:S01]  /*0d30*/  F2FP.F16.F32.PACK_AB R30, R40, R43 ;  /* 0x0000002b281e723e */ /* 0x000fe200000000ff */
[----:B------:R-:W-:Y:S01]  /*0d40*/  FFMA.FTZ R40, R16, R29, R8 ;  /* 0x0000001d10287223 */ /* 0x000fe20000010008 */
[----:B------:R-:W-:Y:S01]  /*0d50*/  FFMA.FTZ R29, R18, R39, R10 ;  /* 0x00000027121d7223 */ /* 0x000fe2000001000a */
[----:B------:R-:W-:Y:S01]  /*0d60*/  LEA.HI.SX32 R41, R41, R4, 0x1d ;  /* 0x0000000429297211 */ /* 0x000fe200078feaff */
[----:B------:R-:W-:Y:S01]  /*0d70*/  FFMA.FTZ R39, R17, R28, R9 ;  /* 0x0000001c11277223 */ /* 0x000fe20000010009 */
[----:B------:R-:W-:Y:S02]  /*0d80*/  F2FP.F16.F32.PACK_AB R31, R44, R31 ;  /* 0x0000001f2c1f723e */ /* 0x000fe400000000ff */
[----:B------:R-:W-:Y:S02]  /*0d90*/  F2FP.F16.F32.PACK_AB R29, R36, R29 ;  /* 0x0000001d241d723e */ /* 0x000fe400000000ff */
[----:B------:R-:W-:Y:S01]  /*0da0*/  F2FP.F16.F32.PACK_AB R28, R39, R40 ;  /* 0x00000028271c723e */ /* 0x000fe200000000ff */
[----:B0-----:R-:W-:-:S05]  /*0db0*/  IMAD.WIDE.U32 R34, R41, 0x10, R34 ;  /* 0x0000001029227825 */ /* 0x001fca00078e0022 */
[----:B------:R1:W-:Y:S02]  /*0dc0*/  STG.E.128 desc[UR6][R34.64], R28 ;  /* 0x0000001c22007986 */ /* 0x0003e4000c101d06 */
.L_x_4194:
[----:B------:R-:W-:Y:S05]  /*0dd0*/  BSYNC.RECONVERGENT B0 ;  /* 0x0000000000007941 */ /* 0x000fea0003800200 */
.L_x_4193:
[----:B-1----:R-:W1:Y:S02]  /*0de0*/  LDC.64 R28, c[0x0][0x380] ;  /* 0x0000e000ff1c7b82 */ /* 0x002e640000000a00 */
[----:B-1----:R-:W-:-:S04]  /*0df0*/  LEA R2, R28, R2, 0x2 ;  /* 0x000000021c027211 */ /* 0x002fc800078e10ff */
[----:B------:R-:W-:-:S13]  /*0e00*/  ISETP.GE.AND P0, PT, R2, R29, PT ;  /* 0x0000001d0200720c */ /* 0x000fda0003f06270 */
[----:B------:R-:W-:Y:S05]  /*0e10*/  @!P0 BRA `(.L_x_4195) ;  /* 0xfffffff400248947 */ /* 0x000fea000383ffff */
[----:B------:R-:W-:Y:S05]  /*0e20*/  EXIT ;  /* 0x000000000000794d */ /* 0x000fea0003800000 */
.L_x_4189:
        /* <DEDUP_REMOVED lines=64> */
.L_x_4197:
[----:B------:R-:W-:Y:S05]  /*1230*/  BSYNC.RECONVERGENT B0 ;  /* 0x0000000000007941 */ /* 0x000fea0003800200 */
.L_x_4196:
        /* <DEDUP_REMOVED lines=54> */
.L_x_4224:
        /* <DEDUP_REMOVED lines=18> */
[----:B------:R-:W-:-:S03]  /*16c0*/  IADD3 R37, PT, PT, R37, -0x1, RZ ;  /* 0xffffffff25257810 */ /* 0x000fc60007ffe0ff */
        /* <DEDUP_REMOVED lines=8> */
[----:B------:R-:W-:Y:S02]  /*1750*/  IMAD R37, R37, UR11, RZ ;  /* 0x0000000b25257c24 */ /* 0x000fe4000f8e02ff */
[C---:B------:R-:W-:Y:S01]  /*1760*/  FMUL.FTZ R43, R41.reuse, R40 ;  /* 0x00000028292b7220 */ /* 0x040fe20000410000 */
[C---:B------:R-:W-:Y:S01]  /*1770*/  FMUL.FTZ R45, R41.reuse, R30 ;  /* 0x0000001e292d7220 */ /* 0x040fe20000410000 */
[C---:B------:R-:W-:Y:S01]  /*1780*/  FMUL.FTZ R30, R41.reuse, R38 ;  /* 0x00000026291e7220 */ /* 0x040fe20000410000 */
[C---:B------:R-:W-:Y:S01]  /*1790*/  FMUL.FTZ R31, R41.reuse, R44 ;  /* 0x0000002c291f7220 */ /* 0x040fe20000410000 */
[----:B------:R-:W0:Y:S01]  /*17a0*/  LDC.64 R38, c[0x0][0x428] ;  /* 0x00010a00ff267b82 */ /* 0x000e220000000a00 */
[----:B------:R-:W-:Y:S01]  /*17b0*/  FMUL.FTZ R44, R41, R29 ;  /* 0x0000001d292c7220 */ /* 0x000fe20000410000 */
[----:B------:R-:W-:Y:S01]  /*17c0*/  FFMA.FTZ R40, R21, R30, R13 ;  /* 0x0000001e15287223 */ /* 0x000fe2000001000d */
        /* <DEDUP_REMOVED lines=19> */
.L_x_4200:
[----:B------:R-:W-:Y:S05]  /*1900*/  BSYNC.RECONVERGENT B0 ;  /* 0x0000000000007941 */ /* 0x000fea0003800200 */
.L_x_4199:
[----:B01----:R-:W0:Y:S02]  /*1910*/  LDC.64 R28, c[0x0][0x380] ;  /* 0x0000e000ff1c7b82 */ /* 0x003e240000000a00 */
[----:B0-----:R-:W-:-:S04]  /*1920*/  LEA R2, R28, R2, 0x2 ;  /* 0x000000021c027211 */ /* 0x001fc800078e10ff */
[----:B------:R-:W-:-:S13]  /*1930*/  ISETP.GE.AND P0, PT, R2, R29, PT ;  /* 0x0000001d0200720c */ /* 0x000fda0003f06270 */
[----:B------:R-:W-:Y:S05]  /*1940*/  @!P0 BRA `(.L_x_4189) ;  /* 0xfffffff400388947 */ /* 0x000fea000383ffff */
[----:B------:R-:W-:Y:S05]  /*1950*/  EXIT ;  /* 0x000000000000794d */ /* 0x000fea0003800000 */
.L_x_4192:
[----:B------:R-:W-:Y:S01]  /*1960*/  HFMA2 R30, -RZ, RZ, 0, 5.9604644775390625e-08 ;  /* 0x00000001ff1e7431 */ /* 0x000fe200000001ff */
[----:B------:R-:W-:Y:S01]  /*1970*/  BSSY B0, `(.L_x_4201) ;  /* 0x0000006000007945 */ /* 0x000fe20003800000 */
[----:B------:R-:W-:Y:S02]  /*1980*/  MOV R29, 0x1f ;  /* 0x0000001f001d7802 */ /* 0x000fe40000000f00 */
[----:B------:R-:W-:-:S07]  /*1990*/  MOV R28, 0xffffffff ;  /* 0xffffffff001c7802 */ /* 0x000fce0000000f00 */
[----:B-----5:R-:W-:Y:S05]  /*19a0*/  WARPSYNC.COLLECTIVE R28, `(.L_x_4202) ;  /* 0x000000001c087348 */ /* 0x020fea0003c00000 */
[----:B------:R0:W1:Y:S02]  /*19b0*/  SHFL.BFLY P1, R34, R31, R30, R29 ;  /* 0x0c00001e1f227389 */ /* 0x000064000002001d */
[----:B01---5:R-:W-:Y:S05]  /*19c0*/  ENDCOLLECTIVE ;  /* 0x000000000000791b */ /* 0x023fea0003800000 */
.L_x_4202:
[----:B------:R-:W-:Y:S05]  /*19d0*/  BSYNC B0 ;  /* 0x0000000000007941 */ /* 0x000fea0003800000 */
.L_x_4201:
        /* <DEDUP_REMOVED lines=8> */
.L_x_4203:
[----:B------:R-:W-:Y:S02]  /*1a60*/  HFMA2 R30, -RZ, RZ, 0, 2.384185791015625e-07 ;  /* 0x00000004ff1e7431 */ /* 0x000fe400000001ff */
[----:B------:R-:W-:-:S05]  /*1a70*/  FADD.FTZ R41, R31, R34 ;  /* 0x000000221f297221 */ /* 0x000fca0000010000 */
[----:B------:R-:W-:-:S07]  /*1a80*/  MOV R31, R41 ;  /* 0x00000029001f7202 */ /* 0x000fce0000000f00 */
[----:B------:R-:W-:Y:S05]  /*1a90*/  WARPSYNC.COLLECTIVE R28, `(.L_x_4204) ;  /* 0x000000001c087348 */ /* 0x000fea0003c00000 */
[----:B------:R0:W1:Y:S02]  /*1aa0*/  SHFL.BFLY P1, R34, R31, R30, R29 ;  /* 0x0c00001e1f227389 */ /* 0x000064000002001d */
[----:B01----:R-:W-:Y:S05]  /*1ab0*/  ENDCOLLECTIVE ;  /* 0x000000000000791b */ /* 0x003fea0003800000 */
.L_x_4204:
[----:B------:R-:W-:Y:S02]  /*1ac0*/  HFMA2 R30, -RZ, RZ, 0, 4.76837158203125e-07 ;  /* 0x00000008ff1e7431 */ /* 0x000fe400000001ff */
[----:B------:R-:W-:-:S05]  /*1ad0*/  FADD.FTZ R42, R41, R34 ;  /* 0x00000022292a7221 */ /* 0x000fca0000010000 */
[----:B------:R-:W-:-:S07]  /*1ae0*/  MOV R31, R42 ;  /* 0x0000002a001f7202 */ /* 0x000fce0000000f00 */
[----:B------:R-:W-:Y:S05]  /*1af0*/  WARPSYNC.COLLECTIVE R28, `(.L_x_4205) ;  /* 0x000000001c087348 */ /* 0x000fea0003c00000 */
[----:B------:R0:W1:Y:S02]  /*1b00*/  SHFL.BFLY P1, R34, R31, R30, R29 ;  /* 0x0c00001e1f227389 */ /* 0x000064000002001d */
[----:B01----:R-:W-:Y:S05]  /*1b10*/  ENDCOLLECTIVE ;  /* 0x000000000000791b */ /* 0x003fea0003800000 */
.L_x_4205:
[----:B------:R-:W-:Y:S02]  /*1b20*/  HFMA2 R30, -RZ, RZ, 0, 9.5367431640625e-07 ;  /* 0x00000010ff1e7431 */ /* 0x000fe400000001ff */
[----:B------:R-:W-:-:S05]  /*1b30*/  FADD.FTZ R43, R42, R34 ;  /* 0x000000222a2b7221 */ /* 0x000fca0000010000 */
[----:B------:R-:W-:-:S07]  /*1b40*/  MOV R31, R43 ;  /* 0x0000002b001f7202 */ /* 0x000fce0000000f00 */
[----:B------:R-:W-:Y:S05]  /*1b50*/  WARPSYNC.COLLECTIVE R28, `(.L_x_4206) ;  /* 0x000000001c087348 */ /* 0x000fea0003c00000 */
[----:B------:R0:W1:Y:S02]  /*1b60*/  SHFL.BFLY P1, R34, R31, R30, R29 ;  /* 0x0c00001e1f227389 */ /* 0x000064000002001d */
[----:B01----:R-:W-:Y:S05]  /*1b70*/  ENDCOLLECTIVE ;  /* 0x000000000000791b */ /* 0x003fea0003800000 */
.L_x_4206:
        /* <DEDUP_REMOVED lines=25> */
.L_x_4207:
[----:B------:R-:W-:Y:S02]  /*1d10*/  HFMA2 R30, -RZ, RZ, 0, 1.1920928955078125e-07 ;  /* 0x00000002ff1e7431 */ /* 0x000fe400000001ff */
[----:B------:R-:W-:-:S05]  /*1d20*/  FADD.FTZ R41, R31, R34 ;  /* 0x000000221f297221 */ /* 0x000fca0000010000 */
[----:B------:R-:W-:-:S07]  /*1d30*/  MOV R31, R41 ;  /* 0x00000029001f7202 */ /* 0x000fce0000000f00 */
[----:B------:R-:W-:Y:S05]  /*1d40*/  WARPSYNC.COLLECTIVE R28, `(.L_x_4208) ;  /* 0x000000001c087348 */ /* 0x000fea0003c00000 */
[----:B------:R0:W1:Y:S02]  /*1d50*/  SHFL.BFLY P1, R34, R31, R30, R29 ;  /* 0x0c00001e1f227389 */ /* 0x000064000002001d */
[----:B01----:R-:W-:Y:S05]  /*1d60*/  ENDCOLLECTIVE ;  /* 0x000000000000791b */ /* 0x003fea0003800000 */
.L_x_4208:
[----:B------:R-:W-:Y:S02]  /*1d70*/  HFMA2 R30, -RZ, RZ, 0, 2.384185791015625e-07 ;  /* 0x00000004ff1e7431 */ /* 0x000fe400000001ff */
[----:B------:R-:W-:-:S05]  /*1d80*/  FADD.FTZ R42, R41, R34 ;  /* 0x00000022292a7221 */ /* 0x000fca0000010000 */
[----:B------:R-:W-:-:S07]  /*1d90*/  MOV R31, R42 ;  /* 0x0000002a001f7202 */ /* 0x000fce0000000f00 */
[----:B------:R-:W-:Y:S05]  /*1da0*/  WARPSYNC.COLLECTIVE R28, `(.L_x_4209) ;  /* 0x000000001c087348 */ /* 0x000fea0003c00000 */
[----:B------:R0:W1:Y:S02]  /*1db0*/  SHFL.BFLY P1, R34, R31, R30, R29 ;  /* 0x0c00001e1f227389 */ /* 0x000064000002001d */
[----:B01----:R-:W-:Y:S05]  /*1dc0*/  ENDCOLLECTIVE ;  /* 0x000000000000791b */ /* 0x003fea0003800000 */
.L_x_4209:
[----:B------:R-:W-:Y:S02]  /*1dd0*/  HFMA2 R30, -RZ, RZ, 0, 4.76837158203125e-07 ;  /* 0x00000008ff1e7431 */ /* 0x000fe400000001ff */
[----:B------:R-:W-:-:S05]  /*1de0*/  FADD.FTZ R43, R42, R34 ;  /* 0x000000222a2b7221 */ /* 0x000fca0000010000 */
[----:B------:R-:W-:-:S07]  /*1df0*/  MOV R31, R43 ;  /* 0x0000002b001f7202 */ /* 0x000fce0000000f00 */
[----:B------:R-:W-:Y:S05]  /*1e00*/  WARPSYNC.COLLECTIVE R28, `(.L_x_4210) ;  /* 0x000000001c087348 */ /* 0x000fea0003c00000 */
[----:B------:R0:W1:Y:S02]  /*1e10*/  SHFL.BFLY P1, R34, R31, R30, R29 ;  /* 0x0c00001e1f227389 */ /* 0x000064000002001d */
[----:B01----:R-:W-:Y:S05]  /*1e20*/  ENDCOLLECTIVE ;  /* 0x000000000000791b */ /* 0x003fea0003800000 */
.L_x_4210:
[----:B------:R-:W-:Y:S02]  /*1e30*/  HFMA2 R30, -RZ, RZ, 0, 9.5367431640625e-07 ;  /* 0x00000010ff1e7431 */ /* 0x000fe400000001ff */
[----:B------:R-:W-:-:S05]  /*1e40*/  FADD.FTZ R44, R43, R34 ;  /* 0x000000222b2c7221 */ /* 0x000fca0000010000 */
[----:B------:R-:W-:-:S07]  /*1e50*/  MOV R31, R44 ;  /* 0x0000002c001f7202 */ /* 0x000fce0000000f00 */
[----:B------:R-:W-:Y:S05]  /*1e60*/  WARPSYNC.COLLECTIVE R28, `(.L_x_4211) ;  /* 0x000000001c087348 */ /* 0x000fea0003c00000 */
[----:B------:R0:W1:Y:S02]  /*1e70*/  SHFL.BFLY P1, R34, R31, R30, R29 ;  /* 0x0c00001e1f227389 */ /* 0x000064000002001d */
[----:B01----:R-:W-:Y:S05]  /*1e80*/  ENDCOLLECTIVE ;  /* 0x000000000000791b */ /* 0x003fea0003800000 */
.L_x_4211:
[----:B------:R-:W-:Y:S05]  /*1e90*/  BRA `(.L_x_4212) ;  /* 0xffffffe800f47947 */ /* 0x000fea000383ffff */
.L_x_4198:
[----:B------:R-:W-:Y:S01]  /*1ea0*/  HFMA2 R29, -RZ, RZ, 0, 1.847743988037109375e-06 ;  /* 0x0000001fff1d7431 */ /* 0x000fe200000001ff */
[----:B------:R-:W-:Y:S01]  /*1eb0*/  BSSY B0, `(.L_x_4213) ;  /* 0x0000006000007945 */ /* 0x000fe20003800000 */
[----:B------:R-:W-:Y:S02]  /*1ec0*/  MOV R30, 0x1 ;  /* 0x00000001001e7802 */ /* 0x000fe40000000f00 */
[----:B------:R-:W-:-:S07]  /*1ed0*/  MOV R28, 0xffffffff ;  /* 0xffffffff001c7802 */ /* 0x000fce0000000f00 */
[----:B-----5:R-:W-:Y:S05]  /*1ee0*/  WARPSYNC.COLLECTIVE R28, `(.L_x_4214) ;  /* 0x000000001c087348 */ /* 0x020fea0003c00000 */
[----:B------:R0:W1:Y:S02]  /*1ef0*/  SHFL.BFLY P1, R34, R31, R30, R29 ;  /* 0x0c00001e1f227389 */ /* 0x000064000002001d */
[----:B01---5:R-:W-:Y:S05]  /*1f00*/  ENDCOLLECTIVE ;  /* 0x000000000000791b */ /* 0x023fea0003800000 */
.L_x_4214:
[----:B------:R-:W-:Y:S05]  /*1f10*/  BSYNC B0 ;  /* 0x0000000000007941 */ /* 0x000fea0003800000 */
.L_x_4213:
        /* <DEDUP_REMOVED lines=8> */
.L_x_4215:
[----:B------:R-:W-:Y:S02]  /*1fa0*/  HFMA2 R30, -RZ, RZ, 0, 2.384185791015625e-07 ;  /* 0x00000004ff1e7431 */ /* 0x000fe400000001ff */
[----:B------:R-:W-:-:S05]  /*1fb0*/  FADD.FTZ R40, R31, R34 ;  /* 0x000000221f287221 */ /* 0x000fca0000010000 */
[----:B------:R-:W-:-:S07]  /*1fc0*/  MOV R31, R40 ;  /* 0x00000028001f7202 */ /* 0x000fce0000000f00 */
[----:B------:R-:W-:Y:S05]  /*1fd0*/  WARPSYNC.COLLECTIVE R28, `(.L_x_4216) ;  /* 0x000000001c087348 */ /* 0x000fea0003c00000 */
[----:B------:R0:W1:Y:S02]  /*1fe0*/  SHFL.BFLY P1, R34, R31, R30, R29 ;  /* 0x0c00001e1f227389 */ /* 0x000064000002001d */
[----:B01----:R-:W-:Y:S05]  /*1ff0*/  ENDCOLLECTIVE ;  /* 0x000000000000791b */ /* 0x003fea0003800000 */
.L_x_4216:
[----:B------:R-:W-:Y:S02]  /*2000*/  HFMA2 R30, -RZ, RZ, 0, 4.76837158203125e-07 ;  /* 0x00000008ff1e7431 */ /* 0x000fe400000001ff */
[----:B------:R-:W-:-:S05]  /*2010*/  FADD.FTZ R41, R40, R34 ;  /* 0x0000002228297221 */ /* 0x000fca0000010000 */
[----:B------:R-:W-:-:S07]  /*2020*/  MOV R31, R41 ;  /* 0x00000029001f7202 */ /* 0x000fce0000000f00 */
[----:B------:R-:W-:Y:S05]  /*2030*/  WARPSYNC.COLLECTIVE R28, `(.L_x_4217) ;  /* 0x000000001c087348 */ /* 0x000fea0003c00000 */
[----:B------:R0:W1:Y:S02]  /*2040*/  SHFL.BFLY P1, R34, R31, R30, R29 ;  /* 0x0c00001e1f227389 */ /* 0x000064000002001d */
[----:B01----:R-:W-:Y:S05]  /*2050*/  ENDCOLLECTIVE ;  /* 0x000000000000791b */ /* 0x003fea0003800000 */
.L_x_4217:
[----:B------:R-:W-:Y:S02]  /*2060*/  HFMA2 R30, -RZ, RZ, 0, 9.5367431640625e-07 ;  /* 0x00000010ff1e7431 */ /* 0x000fe400000001ff */
[----:B------:R-:W-:-:S05]  /*2070*/  FADD.FTZ R42, R41, R34 ;  /* 0x00000022292a7221 */ /* 0x000fca0000010000 */
[----:B------:R-:W-:-:S07]  /*2080*/  MOV R31, R42 ;  /* 0x0000002a001f7202 */ /* 0x000fce0000000f00 */
[----:B------:R-:W-:Y:S05]  /*2090*/  WARPSYNC.COLLECTIVE R28, `(.L_x_4218) ;  /* 0x000000001c087348 */ /* 0x000fea0003c00000 */
[----:B------:R0:W1:Y:S02]  /*20a0*/  SHFL.BFLY P1, R34, R31, R30, R29 ;  /* 0x0c00001e1f227389 */ /* 0x000064000002001d */
[----:B01----:R-:W-:Y:S05]  /*20b0*/  ENDCOLLECTIVE ;  /* 0x000000000000791b */ /* 0x003fea0003800000 */
.L_x_4218:
        /* <DEDUP_REMOVED lines=25> */
.L_x_4219:
[----:B------:R-:W-:Y:S02]  /*2250*/  HFMA2 R30, -RZ, RZ, 0, 1.1920928955078125e-07 ;  /* 0x00000002ff1e7431 */ /* 0x000fe400000001ff */
[----:B------:R-:W-:-:S05]  /*2260*/  FADD.FTZ R40, R31, R34 ;  /* 0x000000221f287221 */ /* 0x000fca0000010000 */
[----:B------:R-:W-:-:S07]  /*2270*/  MOV R31, R40 ;  /* 0x00000028001f7202 */ /* 0x000fce0000000f00 */
[----:B------:R-:W-:Y:S05]  /*2280*/  WARPSYNC.COLLECTIVE R28, `(.L_x_4220) ;  /* 0x000000001c087348 */ /* 0x000fea0003c00000 */
[----:B------:R0:W1:Y:S02]  /*2290*/  SHFL.BFLY P1, R34, R31, R30, R29 ;  /* 0x0c00001e1f227389 */ /* 0x000064000002001d */
[----:B01----:R-:W-:Y:S05]  /*22a0*/  ENDCOLLECTIVE ;  /* 0x000000000000791b */ /* 0x003fea0003800000 */
.L_x_4220:
[----:B------:R-:W-:Y:S02]  /*22b0*/  HFMA2 R30, -RZ, RZ, 0, 2.384185791015625e-07 ;  /* 0x00000004ff1e7431 */ /* 0x000fe400000001ff */
[----:B------:R-:W-:-:S05]  /*22c0*/  FADD.FTZ R41, R40, R34 ;  /* 0x0000002228297221 */ /* 0x000fca0000010000 */
[----:B------:R-:W-:-:S07]  /*22d0*/  MOV R31, R41 ;  /* 0x00000029001f7202 */ /* 0x000fce0000000f00 */
[----:B------:R-:W-:Y:S05]  /*22e0*/  WARPSYNC.COLLECTIVE R28, `(.L_x_4221) ;  /* 0x000000001c087348 */ /* 0x000fea0003c00000 */
[----:B------:R0:W1:Y:S02]  /*22f0*/  SHFL.BFLY P1, R34, R31, R30, R29 ;  /* 0x0c00001e1f227389 */ /* 0x000064000002001d */
[----:B01----:R-:W-:Y:S05]  /*2300*/  ENDCOLLECTIVE ;  /* 0x000000000000791b */ /* 0x003fea0003800000 */
.L_x_4221:
[----:B------:R-:W-:Y:S02]  /*2310*/  HFMA2 R30, -RZ, RZ, 0, 4.76837158203125e-07 ;  /* 0x00000008ff1e7431 */ /* 0x000fe400000001ff */
[----:B------:R-:W-:-:S05]  /*2320*/  FADD.FTZ R42, R41, R34 ;  /* 0x00000022292a7221 */ /* 0x000fca0000010000 */
[----:B------:R-:W-:-:S07]  /*2330*/  MOV R31, R42 ;  /* 0x0000002a001f7202 */ /* 0x000fce0000000f00 */
[----:B------:R-:W-:Y:S05]  /*2340*/  WARPSYNC.COLLECTIVE R28, `(.L_x_4222) ;  /* 0x000000001c087348 */ /* 0x000fea0003c00000 */
[----:B------:R0:W1:Y:S02]  /*2350*/  SHFL.BFLY P1, R34, R31, R30, R29 ;  /* 0x0c00001e1f227389 */ /* 0x000064000002001d */
[----:B01----:R-:W-:Y:S05]  /*2360*/  ENDCOLLECTIVE ;  /* 0x000000000000791b */ /* 0x003fea0003800000 */
.L_x_4222:
[----:B------:R-:W-:Y:S02]  /*2370*/  HFMA2 R30, -RZ, RZ, 0, 9.5367431640625e-07 ;  /* 0x00000010ff1e7431 */ /* 0x000fe400000001ff */
[----:B------:R-:W-:-:S05]  /*2380*/  FADD.FTZ R43, R42, R34 ;  /* 0x000000222a2b7221 */ /* 0x000fca0000010000 */
[----:B------:R-:W-:-:S07]  /*2390*/  MOV R31, R43 ;  /* 0x0000002b001f7202 */ /* 0x000fce0000000f00 */
[----:B------:R-:W-:Y:S05]  /*23a0*/  WARPSYNC.COLLECTIVE R28, `(.L_x_4223) ;  /* 0x000000001c087348 */ /* 0x000fea0003c00000 */
[----:B------:R0:W1:Y:S02]  /*23b0*/  SHFL.BFLY P1, R34, R31, R30, R29 ;  /* 0x0c00001e1f227389 */ /* 0x000064000002001d */
[----:B01----:R-:W-:Y:S05]  /*23c0*/  ENDCOLLECTIVE ;  /* 0x000000000000791b */ /* 0x003fea0003800000 */
.L_x_4223:
[----:B------:R-:W-:Y:S05]  /*23d0*/  BRA `(.L_x_4224) ;  /* 0xfffffff000707947 */ /* 0x000fea000383ffff */
.L_x_4225:
        /* <DEDUP_REMOVED lines=10> */
.L_x_9117:


//--------------------- .text._ZN10layer_norm13ln_fwd_kernelINS_13Kernel_traitsIf6__halfS2_S2_fjLj256ELj1ELj4ELj1ELj16ENS_18Kernel_traits_baseILj256EfS2_S2_S2_fjLj128EEEEELb0ELb0ELb1ELb1EEEvNS_9FwdParamsE --------------------------
	.section	.text._ZN10layer_norm13ln_fwd_kernelINS_13Kernel_traitsIf6__halfS2_S2_fjLj256ELj1ELj4ELj1ELj16ENS_18Kernel_traits_baseILj256EfS2_S2_S2_fjLj128EEEEELb0ELb0ELb1ELb1EEEvNS_9FwdParamsE,"ax",@progbits
	.align	128
        .global         _ZN10layer_norm13ln_fwd_kernelINS_13Kernel_traitsIf6__halfS2_S2_fjLj256ELj1ELj4ELj1ELj16ENS_18Kernel_traits_baseILj256EfS2_S2_S2_fjLj128EEEEELb0ELb0ELb1ELb1EEEvNS_9FwdParamsE
        .type           _ZN10layer_norm13ln_fwd_kernelINS_13Kernel_traitsIf6__halfS2_S2_fjLj256ELj1ELj4ELj1ELj16ENS_18Kernel_traits_baseILj256EfS2_S2_S2_fjLj128EEEEELb0ELb0ELb1ELb1EEEvNS_9FwdParamsE,@function
        .size           _ZN10layer_norm13ln_fwd_kernelINS_13Kernel_traitsIf6__halfS2_S2_fjLj256ELj1ELj4ELj1ELj16ENS_18Kernel_traits_baseILj256EfS2_S2_S2_fjLj128EEEEELb0ELb0ELb1ELb1EEEvNS_9FwdParamsE,(.L_x_9118 - _ZN10layer_norm13ln_fwd_kernelINS_13Kernel_traitsIf6__halfS2_S2_fjLj256ELj1ELj4ELj1ELj16ENS_18Kernel_traits_baseILj256EfS2_S2_S2_fjLj128EEEEELb0ELb0ELb1ELb1EEEvNS_9FwdParamsE)
        .other          _ZN10layer_norm13ln_fwd_kernelINS_13Kernel_traitsIf6__halfS2_S2_fjLj256ELj1ELj4ELj1ELj16ENS_18Kernel_traits_baseILj256EfS2_S2_S2_fjLj128EEEEELb0ELb0ELb1ELb1EEEvNS_9FwdParamsE,@"STO_CUDA_ENTRY STV_DEFAULT"
_ZN10layer_norm13ln_fwd_kernelINS_13Kernel_traitsIf6__halfS2_S2_fjLj256ELj1ELj4ELj1ELj16ENS_18Kernel_traits_baseILj256EfS2_S2_S2_fjLj128EEEEELb0ELb0ELb1ELb1EEEvNS_9FwdParamsE:
.text._ZN10layer_norm13ln_fwd_kernelINS_13Kernel_traitsIf6__halfS2_S2_fjLj256ELj1ELj4ELj1ELj16ENS_18Kernel_traits_baseILj256EfS2_S2_S2_fjLj128EEEEELb0ELb0ELb1ELb1EEEvNS_9FwdParamsE:
        /* <DEDUP_REMOVED lines=36> */
.L_x_4230:
        /* <DEDUP_REMOVED lines=114> */
.L_x_4245:
        /* <DEDUP_REMOVED lines=48> */
[----:B------:R-:W-:-:S02]  /*0c60*/  F2FP.F16.F32.PACK_AB R7, R38, R7 ;  /* 0x000000072607723e */ /* 0x000fc400000000ff */
[----:B------:R-:W-:Y:S02]  /*0c70*/  F2FP.F16.F32.PACK_AB R6, R36, R33 ;  /* 0x000000212406723e */ /* 0x000fe400000000ff */
[----:B------:R-:W-:Y:S02]  /*0c80*/  F2FP.F16.F32.PACK_AB R5, R30, R31 ;  /* 0x0000001f1e05723e */ /* 0x000fe400000000ff */
[----:B------:R-:W-:-:S05]  /*0c90*/  F2FP.F16.F32.PACK_AB R4, R4, R3 ;  /* 0x000000030404723e */ /* 0x000fca00000000ff */
[----:B------:R1:W-:Y:S02]  /*0ca0*/  STG.E.128 desc[UR6][R28.64], R4 ;  /* 0x000000041c007986 */ /* 0x0003e4000c101d06 */
.L_x_4229:
[----:B------:R-:W-:Y:S05]  /*0cb0*/  BSYNC.RECONVERGENT B0 ;  /* 0x0000000000007941 */ /* 0x000fea0003800200 */
.L_x_4228:
[----:B-1----:R-:W1:Y:S02]  /*0cc0*/  LDC.64 R4, c[0x0][0x380] ;  /* 0x0000e000ff047b82 */ /* 0x002e640000000a00 */
[----:B-1----:R-:W-:-:S04]  /*0cd0*/  LEA R2, R4, R2, 0x2 ;  /* 0x0000000204027211 */ /* 0x002fc800078e10ff */
[----:B------:R-:W-:-:S13]  /*0ce0*/  ISETP.GE.AND P0, PT, R2, R5, PT ;  /* 0x000000050200720c */ /* 0x000fda0003f06270 */
[----:B------:R-:W-:Y:S05]  /*0cf0*/  @!P0 BRA `(.L_x_4230) ;  /* 0xfffffff400508947 */ /* 0x000fea000383ffff */
[----:B------:R-:W-:Y:S05]  /*0d00*/  EXIT ;  /* 0x000000000000794d */ /* 0x000fea0003800000 */
.L_x_4226:
        /* <DEDUP_REMOVED lines=111> */
.L_x_4257:
        /* <DEDUP_REMOVED lines=17> */
[----:B-1----:R-:W1:Y:S01]  /*1510*/  LDC.64 R24, c[0x0][0x428] ;  /* 0x00010a00ff187b82 */ /* 0x002e620000000a00 */
        /* <DEDUP_REMOVED lines=36> */
.L_x_4233:
[----:B------:R-:W-:Y:S05]  /*1760*/  BSYNC.RECONVERGENT B0 ;  /* 0x0000000000007941 */ /* 0x000fea0003800200 */
.L_x_4232:
[----:B--2---:R-:W2:Y:S02]  /*1770*/  LDC.64 R4, c[0x0][0x380] ;  /* 0x0000e000ff047b82 */ /* 0x004ea40000000a00 */
[----:B--2---:R-:W-:-:S04]  /*1780*/  LEA R2, R4, R2, 0x2 ;  /* 0x0000000204027211 */ /* 0x004fc800078e10ff */
[----:B------:R-:W-:-:S13]  /*1790*/  ISETP.GE.AND P0, PT, R2, R5, PT ;  /* 0x000000050200720c */ /* 0x000fda0003f06270 */
[----:B------:R-:W-:Y:S05]  /*17a0*/  @!P0 BRA `(.L_x_4226) ;  /* 0xfffffff400588947 */ /* 0x000fea000383ffff */
[----:B------:R-:W-:Y:S05]  /*17b0*/  EXIT ;  /* 0x000000000000794d */ /* 0x000fea0003800000 */
.L_x_4227:
        /* <DEDUP_REMOVED lines=8> */
.L_x_4235:
[----:B------:R-:W-:Y:S05]  /*1840*/  BSYNC B0 ;  /* 0x0000000000007941 */ /* 0x000fea0003800000 */
.L_x_4234:
        /* <DEDUP_REMOVED lines=8> */
.L_x_4236:
[----:B------:R-:W-:Y:S02]  /*18d0*/  HFMA2 R30, -RZ, RZ, 0, 2.384185791015625e-07 ;  /* 0x00000004ff1e7431 */ /* 0x000fe400000001ff */
[----:B------:R-:W-:-:S05]  /*18e0*/  FADD.FTZ R41, R31, R34 ;  /* 0x000000221f297221 */ /* 0x000fca0000010000 */
[----:B------:R-:W-:-:S07]  /*18f0*/  MOV R31, R41 ;  /* 0x00000029001f7202 */ /* 0x000fce0000000f00 */
[----:B------:R-:W-:Y:S05]  /*1900*/  WARPSYNC.COLLECTIVE R28, `(.L_x_4237) ;  /* 0x000000001c087348 */ /* 0x000fea0003c00000 */
[----:B------:R0:W1:Y:S02]  /*1910*/  SHFL.BFLY P0, R34, R31, R30, R29 ;  /* 0x0c00001e1f227389 */ /* 0x000064000000001d */
[----:B01----:R-:W-:Y:S05]  /*1920*/  ENDCOLLECTIVE ;  /* 0x000000000000791b */ /* 0x003fea0003800000 */
.L_x_4237:
[----:B------:R-:W-:Y:S02]  /*1930*/  HFMA2 R30, -RZ, RZ, 0, 4.76837158203125e-07 ;  /* 0x00000008ff1e7431 */ /* 0x000fe400000001ff */
[----:B------:R-:W-:-:S05]  /*1940*/  FADD.FTZ R42, R41, R34 ;  /* 0x00000022292a7221 */ /* 0x000fca0000010000 */
[----:B------:R-:W-:-:S07]  /*1950*/  MOV R31, R42 ;  /* 0x0000002a001f7202 */ /* 0x000fce0000000f00 */
[----:B------:R-:W-:Y:S05]  /*1960*/  WARPSYNC.COLLECTIVE R28, `(.L_x_4238) ;  /* 0x000000001c087348 */ /* 0x000fea0003c00000 */
[----:B------:R0:W1:Y:S02]  /*1970*/  SHFL.BFLY P0, R34, R31, R30, R29 ;  /* 0x0c00001e1f227389 */ /* 0x000064000000001d */
[----:B01----:R-:W-:Y:S05]  /*1980*/  ENDCOLLECTIVE ;  /* 0x000000000000791b */ /* 0x003fea0003800000 */
.L_x_4238:
[----:B------:R-:W-:Y:S02]  /*1990*/  HFMA2 R30, -RZ, RZ, 0, 9.5367431640625e-07 ;  /* 0x00000010ff1e7431 */ /* 0x000fe400000001ff */
[----:B------:R-:W-:-:S05]  /*19a0*/  FADD.FTZ R43, R42, R34 ;  /* 0x000000222a2b7221 */ /* 0x000fca0000010000 */
[----:B------:R-:W-:-:S07]  /*19b0*/  MOV R31, R43 ;  /* 0x0000002b001f7202 */ /* 0x000fce0000000f00 */
[----:B------:R-:W-:Y:S05]  /*19c0*/  WARPSYNC.COLLECTIVE R28, `(.L_x_4239) ;  /* 0x000000001c087348 */ /* 0x000fea0003c00000 */
[----:B------:R0:W1:Y:S02]  /*19d0*/  SHFL.BFLY P0, R34, R31, R30, R29 ;  /* 0x0c00001e1f227389 */ /* 0x000064000000001d */
[----:B01----:R-:W-:Y:S05]  /*19e0*/  ENDCOLLECTIVE ;  /* 0x000000000000791b */ /* 0x003fea0003800000 */
.L_x_4239:
        /* <DEDUP_REMOVED lines=23> */
.L_x_4240:
[----:B------:R-:W-:Y:S02]  /*1b60*/  HFMA2 R30, -RZ, RZ, 0, 1.1920928955078125e-07 ;  /* 0x00000002ff1e7431 */ /* 0x000fe400000001ff */
[----:B------:R-:W-:-:S05]  /*1b70*/  FADD.FTZ R40, R31, R34 ;  /* 0x000000221f287221 */ /* 0x000fca0000010000 */
[----:B------:R-:W-:-:S07]  /*1b80*/  MOV R31, R40 ;  /* 0x00000028001f7202 */ /* 0x000fce0000000f00 */
[----:B------:R-:W-:Y:S05]  /*1b90*/  WARPSYNC.COLLECTIVE R28, `(.L_x_4241) ;  /* 0x000000001c087348 */ /* 0x000fea0003c00000 */
[----:B------:R0:W1:Y:S02]  /*1ba0*/  SHFL.BFLY P0, R34, R31, R30, R29 ;  /* 0x0c00001e1f227389 */ /* 0x000064000000001d */
[----:B01----:R-:W-:Y:S05]  /*1bb0*/  ENDCOLLECTIVE ;  /* 0x000000000000791b */ /* 0x003fea0003800000 */
.L_x_4241:
[----:B------:R-:W-:Y:S02]  /*1bc0*/  HFMA2 R30, -RZ, RZ, 0, 2.384185791015625e-07 ;  /* 0x00000004ff1e7431 */ /* 0x000fe400000001ff */
[----:B------:R-:W-:-:S05]  /*1bd0*/  FADD.FTZ R41, R40, R34 ;  /* 0x0000002228297221 */ /* 0x000fca0000010000 */
[----:B------:R-:W-:-:S07]  /*1be0*/  MOV R31, R41 ;  /* 0x00000029001f7202 */ /* 0x000fce0000000f00 */
[----:B------:R-:W-:Y:S05]  /*1bf0*/  WARPSYNC.COLLECTIVE R28, `(.L_x_4242) ;  /* 0x000000001c087348 */ /* 0x000fea0003c00000 */
[----:B------:R0:W1:Y:S02]  /*1c00*/  SHFL.BFLY P0, R34, R31, R30, R29 ;  /* 0x0c00001e1f227389 */ /* 0x000064000000001d */
[----:B01----:R-:W-:Y:S05]  /*1c10*/  ENDCOLLECTIVE ;  /* 0x000000000000791b */ /* 0x003fea0003800000 */
.L_x_4242:
[----:B------:R-:W-:Y:S02]  /*1c20*/  HFMA2 R30, -RZ, RZ, 0, 4.76837158203125e-07 ;  /* 0x00000008ff1e7431 */ /* 0x000fe400000001ff */
[----:B------:R-:W-:-:S05]  /*1c30*/  FADD.FTZ R42, R41, R34 ;  /* 0x00000022292a7221 */ /* 0x000fca0000010000 */
[----:B------:R-:W-:-:S07]  /*1c40*/  MOV R31, R42 ;  /* 0x0000002a001f7202 */ /* 0x000fce0000000f00 */
[----:B------:R-:W-:Y:S05]  /*1c50*/  WARPSYNC.COLLECTIVE R28, `(.L_x_4243) ;  /* 0x000000001c087348 */ /* 0x000fea0003c00000 */
[----:B------:R0:W1:Y:S02]  /*1c60*/  SHFL.BFLY P0, R34, R31, R30, R29 ;  /* 0x0c00001e1f227389 */ /* 0x000064000000001d */
[----:B01----:R-:W-:Y:S05]  /*1c70*/  ENDCOLLECTIVE ;  /* 0x000000000000791b */ /* 0x003fea0003800000 */
.L_x_4243:
[----:B------:R-:W-:Y:S02]  /*1c80*/  HFMA2 R30, -RZ, RZ, 0, 9.5367431640625e-07 ;  /* 0x00000010ff1e7431 */ /* 0x000fe400000001ff */
[----:B------:R-:W-:-:S05]  /*1c90*/  FADD.FTZ R43, R42, R34 ;  /* 0x000000222a2b7221 */ /* 0x000fca0000010000 */
[----:B------:R-:W-:-:S07]  /*1ca0*/  MOV R31, R43 ;  /* 0x0000002b001f7202 */ /* 0x000fce0000000f00 */
[----:B------:R-:W-:Y:S05]  /*1cb0*/  WARPSYNC.COLLECTIVE R28, `(.L_x_4244) ;  /* 0x000000001c087348 */ /* 0x000fea0003c00000 */
[----:B------:R0:W1:Y:S02]  /*1cc0*/  SHFL.BFLY P0, R34, R31, R30, R29 ;  /* 0x0c00001e1f227389 */ /* 0x000064000000001d */
[----:B01----:R-:W-:Y:S05]  /*1cd0*/  ENDCOLLECTIVE ;  /* 0x000000000000791b */ /* 0x003fea0003800000 */
.L_x_4244:
[----:B------:R-:W-:Y:S05]  /*1ce0*/  BRA `(.L_x_4245) ;  /* 0xffffffec001c7947 */ /* 0x000fea000383ffff */
.L_x_4231:
[----:B------:R-:W-:Y:S01]  /*1cf0*/  BSSY B0, `(.L_x_4246) ;  /* 0x0000007000007945 */ /* 0x000fe20003800000 */
[----:B------:R-:W-:Y:S02]  /*1d00*/  MOV R30, 0x1 ;  /* 0x00000001001e7802 */ /* 0x000fe40000000f00 */
[----:B0-----:R-:W-:Y:S02]  /*1d10*/  MOV R29, 0x1f ;  /* 0x0000001f001d7802 */ /* 0x001fe40000000f00 */
[----:B------:R-:W-:-:S07]  /*1d20*/  MOV R28, 0xffffffff ;  /* 0xffffffff001c7802 */ /* 0x000fce0000000f00 */
[----:B-----5:R-:W-:Y:S05]  /*1d30*/  WARPSYNC.COLLECTIVE R28, `(.L_x_4247) ;  /* 0x000000001c087348 */ /* 0x020fea0003c00000 */
[----:B------:R0:W1:Y:S02]  /*1d40*/  SHFL.BFLY P0, R34, R31, R30, R29 ;  /* 0x0c00001e1f227389 */ /* 0x000064000000001d */
[----:B01---5:R-:W-:Y:S05]  /*1d50*/  ENDCOLLECTIVE ;  /* 0x000000000000791b */ /* 0x023fea0003800000 */
.L_x_4247:
[----:B------:R-:W-:Y:S05]  /*1d60*/  BSYNC B0 ;  /* 0x0000000000007941 */ /* 0x000fea0003800000 */
.L_x_4246:
        /* <DEDUP_REMOVED lines=8> */
.L_x_4248:
[----:B------:R-:W-:Y:S02]  /*1df0*/  HFMA2 R30, -RZ, RZ, 0, 2.384185791015625e-07 ;  /* 0x00000004ff1e7431 */ /* 0x000fe400000001ff */
[----:B------:R-:W-:-:S05]  /*1e00*/  FADD.FTZ R26, R31, R34 ;  /* 0x000000221f1a7221 */ /* 0x000fca0000010000 */
[----:B------:R-:W-:-:S07]  /*1e10*/  MOV R31, R26 ;  /* 0x0000001a001f7202 */ /* 0x000fce0000000f00 */
[----:B------:R-:W-:Y:S05]  /*1e20*/  WARPSYNC.COLLECTIVE R28, `(.L_x_4249) ;  /* 0x000000001c087348 */ /* 0x000fea0003c00000 */
[----:B------:R0:W1:Y:S02]  /*1e30*/  SHFL.BFLY P0, R34, R31, R30, R29 ;  /* 0x0c00001e1f227389 */ /* 0x000064000000001d */
[----:B01----:R-:W-:Y:S05]  /*1e40*/  ENDCOLLECTIVE ;  /* 0x000000000000791b */ /* 0x003fea0003800000 */
.L_x_4249:
[----:B------:R-:W-:Y:S02]  /*1e50*/  HFMA2 R30, -RZ, RZ, 0, 4.76837158203125e-07 ;  /* 0x00000008ff1e7431 */ /* 0x000fe400000001ff */
[----:B------:R-:W-:-:S05]  /*1e60*/  FADD.FTZ R27, R26, R34 ;  /* 0x000000221a1b7221 */ /* 0x000fca0000010000 */
[----:B------:R-:W-:-:S07]  /*1e70*/  MOV R31, R27 ;  /* 0x0000001b001f7202 */ /* 0x000fce0000000f00 */
[----:B------:R-:W-:Y:S05]  /*1e80*/  WARPSYNC.COLLECTIVE R28, `(.L_x_4250) ;  /* 0x000000001c087348 */ /* 0x000fea0003c00000 */
[----:B------:R0:W1:Y:S02]  /*1e90*/  SHFL.BFLY P0, R34, R31, R30, R29 ;  /* 0x0c00001e1f227389 */ /* 0x000064000000001d */
[----:B01----:R-:W-:Y:S05]  /*1ea0*/  ENDCOLLECTIVE ;  /* 0x000000000000791b */ /* 0x003fea0003800000 */
.L_x_4250:
[----:B------:R-:W-:Y:S02]  /*1eb0*/  HFMA2 R30, -RZ, RZ, 0, 9.5367431640625e-07 ;  /* 0x00000010ff1e7431 */ /* 0x000fe400000001ff */
[----:B------:R-:W-:-:S05]  /*1ec0*/  FADD.FTZ R43, R27, R34 ;  /* 0x000000221b2b7221 */ /* 0x000fca0000010000 */
[----:B------:R-:W-:-:S07]  /*1ed0*/  MOV R31, R43 ;  /* 0x0000002b001f7202 */ /* 0x000fce0000000f00 */
[----:B------:R-:W-:Y:S05]  /*1ee0*/  WARPSYNC.COLLECTIVE R28, `(.L_x_4251) ;  /* 0x000000001c087348 */ /* 0x000fea0003c00000 */
[----:B------:R0:W1:Y:S02]  /*1ef0*/  SHFL.BFLY P0, R34, R31, R30, R29 ;  /* 0x0c00001e1f227389 */ /* 0x000064000000001d */
[----:B01----:R-:W-:Y:S05]  /*1f00*/  ENDCOLLECTIVE ;  /* 0x000000000000791b */ /* 0x003fea0003800000 */
.L_x_4251:
        /* <DEDUP_REMOVED lines=22> */
.L_x_4252:
[----:B------:R-:W-:Y:S02]  /*2070*/  HFMA2 R30, -RZ, RZ, 0, 1.1920928955078125e-07 ;  /* 0x00000002ff1e7431 */ /* 0x000fe400000001ff */
[----:B------:R-:W-:-:S05]  /*2080*/  FADD.FTZ R24, R31, R34 ;  /* 0x000000221f187221 */ /* 0x000fca0000010000 */
[----:B------:R-:W-:-:S07]  /*2090*/  MOV R31, R24 ;  /* 0x00000018001f7202 */ /* 0x000fce0000000f00 */
[----:B------:R-:W-:Y:S05]  /*20a0*/  WARPSYNC.COLLECTIVE R28, `(.L_x_4253) ;  /* 0x000000001c087348 */ /* 0x000fea0003c00000 */
[----:B------:R0:W1:Y:S02]  /*20b0*/  SHFL.BFLY P0, R34, R31, R30, R29 ;  /* 0x0c00001e1f227389 */ /* 0x000064000000001d */
[----:B01----:R-:W-:Y:S05]  /*20c0*/  ENDCOLLECTIVE ;  /* 0x000000000000791b */ /* 0x003fea0003800000 */
.L_x_4253:
[----:B------:R-:W-:Y:S02]  /*20d0*/  HFMA2 R30, -RZ, RZ, 0, 2.384185791015625e-07 ;  /* 0x00000004ff1e7431 */ /* 0x000fe400000001ff */
[----:B------:R-:W-:-:S05]  /*20e0*/  FADD.FTZ R26, R24, R34 ;  /* 0x00000022181a7221 */ /* 0x000fca0000010000 */
[----:B------:R-:W-:-:S07]  /*20f0*/  MOV R31, R26 ;  /* 0x0000001a001f7202 */ /* 0x000fce0000000f00 */
[----:B------:R-:W-:Y:S05]  /*2100*/  WARPSYNC.COLLECTIVE R28, `(.L_x_4254) ;  /* 0x000000001c087348 */ /* 0x000fea0003c00000 */
[----:B------:R0:W1:Y:S02]  /*2110*/  SHFL.BFLY P0, R34, R31, R30, R29 ;  /* 0x0c00001e1f227389 */ /* 0x000064000000001d */
[----:B01----:R-:W-:Y:S05]  /*2120*/  ENDCOLLECTIVE ;  /* 0x000000000000791b */ /* 0x003fea0003800000 */
.L_x_4254:
[----:B------:R-:W-:Y:S02]  /*2130*/  HFMA2 R30, -RZ, RZ, 0, 4.76837158203125e-07 ;  /* 0x00000008ff1e7431 */ /* 0x000fe400000001ff */
[----:B------:R-:W-:-:S05]  /*2140*/  FADD.FTZ R27, R26, R34 ;  /* 0x000000221a1b7221 */ /* 0x000fca0000010000 */
[----:B------:R-:W-:-:S07]  /*2150*/  MOV R31, R27 ;  /* 0x0000001b001f7202 */ /* 0x000fce0000000f00 */
[----:B------:R-:W-:Y:S05]  /*2160*/  WARPSYNC.COLLECTIVE R28, `(.L_x_4255) ;  /* 0x000000001c087348 */ /* 0x000fea0003c00000 */
[----:B------:R0:W1:Y:S02]  /*2170*/  SHFL.BFLY P0, R34, R31, R30, R29 ;  /* 0x0c00001e1f227389 */ /* 0x000064000000001d */
[----:B01----:R-:W-:Y:S05]  /*2180*/  ENDCOLLECTIVE ;  /* 0x000000000000791b */ /* 0x003fea0003800000 */
.L_x_4255:
[----:B------:R-:W-:Y:S02]  /*2190*/  HFMA2 R30, -RZ, RZ, 0, 9.5367431640625e-07 ;  /* 0x00000010ff1e7431 */ /* 0x000fe400000001ff */
[----:B------:R-:W-:-:S05]  /*21a0*/  FADD.FTZ R43, R27, R34 ;  /* 0x000000221b2b7221 */ /* 0x000fca0000010000 */
[----:B------:R-:W-:-:S07]  /*21b0*/  MOV R31, R43 ;  /* 0x0000002b001f7202 */ /* 0x000fce0000000f00 */
[----:B------:R-:W-:Y:S05]  /*21c0*/  WARPSYNC.COLLECTIVE R28, `(.L_x_4256) ;  /* 0x000000001c087348 */ /* 0x000fea0003c00000 */
[----:B------:R0:W1:Y:S02]  /*21d0*/  SHFL.BFLY P0, R34, R31, R30, R29 ;  /* 0x0c00001e1f227389 */ /* 0x000064000000001d */
[----:B01----:R-:W-:Y:S05]  /*21e0*/  ENDCOLLECTIVE ;  /* 0x000000000000791b */ /* 0x003fea0003800000 */
.L_x_4256:
[----:B------:R-:W-:Y:S05]  /*21f0*/  BRA `(.L_x_4257) ;  /* 0xfffffff000807947 */ /* 0x000fea000383ffff */
.L_x_4258:
        /* <DEDUP_REMOVED lines=16> */
.L_x_9118:


//--------------------- .text._ZN10layer_norm13ln_fwd_kernelINS_13Kernel_traitsIf6__halfS2_S2_fjLj256ELj1ELj4ELj1ELj16ENS_18Kernel_traits_baseILj256EfS2_S2_S2_fjLj128EEEEELb0ELb1ELb0ELb0EEEvNS_9FwdParamsE --------------------------
	.section	.text._ZN10layer_norm13ln_fwd_kernelINS_13Kernel_traitsIf6__halfS2_S2_fjLj256ELj1ELj4ELj1ELj16ENS_18Kernel_traits_baseILj256EfS2_S2_S2_fjLj128EEEEELb0ELb1ELb0ELb0EEEvNS_9FwdParamsE,"ax",@progbits
	.align	128
        .global         _ZN10layer_norm13ln_fwd_kernelINS_13Kernel_traitsIf6__halfS2_S2_fjLj256ELj1ELj4ELj1ELj16ENS_18Kernel_traits_baseILj256EfS2_S2_S2_fjLj128EEEEELb0ELb1ELb0ELb0EEEvNS_9FwdParamsE
        .type           _ZN10layer_norm13ln_fwd_kernelINS_13Kernel_traitsIf6__halfS2_S2_fjLj256ELj1ELj4ELj1ELj16ENS_18Kernel_traits_baseILj256EfS2_S2_S2_fjLj128EEEEELb0ELb1ELb0ELb0EEEvNS_9FwdParamsE,@function
        .size           _ZN10layer_norm13ln_fwd_kernelINS_13Kernel_traitsIf6__halfS2_S2_fjLj256ELj1ELj4ELj1ELj16ENS_18Kernel_traits_baseILj256EfS2_S2_S2_fjLj128EEEEELb0ELb1ELb0ELb0EEEvNS_9FwdParamsE,(.L_x_9119 - _ZN10layer_norm13ln_fwd_kernelINS_13Kernel_traitsIf6__halfS2_S2_fjLj256ELj1ELj4ELj1ELj16ENS_18Kernel_traits_baseILj256EfS2_S2_S2_fjLj128EEEEELb0ELb1ELb0ELb0EEEvNS_9FwdParamsE)
        .other          _ZN10layer_norm13ln_fwd_kernelINS_13Kernel_traitsIf6__halfS2_S2_fjLj256ELj1ELj4ELj1ELj16ENS_18Kernel_traits_baseILj256EfS2_S2_S2_fjLj128EEEEELb0ELb1ELb0ELb0EEEvNS_9FwdParamsE,@"STO_CUDA_ENTRY STV_DEFAULT"
_ZN10layer_norm13ln_fwd_kernelINS_13Kernel_traitsIf6__halfS2_S2_fjLj256ELj1ELj4ELj1ELj16ENS_18Kernel_traits_baseILj256EfS2_S2_S2_fjLj128EEEEELb0ELb1ELb0ELb0EEEvNS_9FwdParamsE:
.text._ZN10layer_norm13ln_fwd_kernelINS_13Kernel_traitsIf6__halfS2_S2_fjLj256ELj1ELj4ELj1ELj16ENS_18Kernel_traits_baseILj256EfS2_S2_S2_fjLj128EEEEELb0ELb1ELb0ELb0EEEvNS_9FwdParamsE:
        /* <DEDUP_REMOVED lines=35> */
.L_x_4260:
[----:B------:R-:W-:Y:S05]  /*0230*/  BSYNC.RECONVERGENT B0 ;  /* 0x0000000000007941 */ /* 0x000fea0003800200 */
.L_x_4259:
        /* <DEDUP_REMOVED lines=11> */
.L_x_4268:
        /* <DEDUP_REMOVED lines=23> */
[--C-:B------:R-:W-:Y:S02]  /*0460*/  HADD2.F32 R37, -RZ, R29.reuse.H1_H1 ;  /* 0x3000001dff257230 */ /* 0x100fe40000004100 */
[----:B------:R-:W-:Y:S02]  /*0470*/  HADD2.F32 R44, -RZ, R30.H1_H1 ;  /* 0x3000001eff2c7230 */ /* 0x000fe40000004100 */
[----:B------:R-:W-:Y:S02]  /*0480*/  HADD2.F32 R28, -RZ, R28.H1_H1 ;  /* 0x3000001cff1c7230 */ /* 0x000fe40000004100 */
[----:B------:R-:W-:Y:S01]  /*0490*/  FMUL.FTZ R30, R37, R41 ;  /* 0x00000029251e7220 */ /* 0x000fe20000410000 */
[----:B------:R-:W-:-:S02]  /*04a0*/  HADD2.F32 R39, -RZ, R29.H0_H0 ;  /* 0x2000001dff277230 */ /* 0x000fc40000004100 */
[-C--:B------:R-:W-:Y:S01]  /*04b0*/  FMUL.FTZ R29, R43, R41.reuse ;  /* 0x000000292b1d7220 */ /* 0x080fe20000410000 */
[--C-:B------:R-:W-:Y:S02]  /*04c0*/  HADD2.F32 R38, -RZ, R31.reuse.H0_H0 ;  /* 0x2000001fff267230 */ /* 0x100fe40000004100 */
[-C--:B------:R-:W-:Y:S01]  /*04d0*/  FMUL.FTZ R28, R28, R41.reuse ;  /* 0x000000291c1c7220 */ /* 0x080fe20000410000 */
[----:B------:R-:W-:Y:S02]  /*04e0*/  HADD2.F32 R40, -RZ, R31.H1_H1 ;  /* 0x3000001fff287230 */ /* 0x000fe40000004100 */
[-C--:B------:R-:W-:Y:S01]  /*04f0*/  FMUL.FTZ R31, R42, R41.reuse ;  /* 0x000000292a1f7220 */ /* 0x080fe20000410000 */
[-C--:B------:R-:W-:Y:S01]  /*0500*/  FMUL.FTZ R42, R44, R41.reuse ;  /* 0x000000292c2a7220 */ /* 0x080fe20000410000 */
[-C--:B------:R-:W-:Y:S01]  /*0510*/  FMUL.FTZ R39, R39, R41.reuse ;  /* 0x0000002927277220 */ /* 0x080fe20000410000 */
[-C--:B------:R-:W-:Y:S01]  /*0520*/  FMUL.FTZ R37, R38, R41.reuse ;  /* 0x0000002926257220 */ /* 0x080fe20000410000 */
[----:B------:R-:W-:Y:S01]  /*0530*/  FMUL.FTZ R44, R40, R41 ;  /* 0x00000029282c7220 */ /* 0x000fe20000410000 */
[----:B--2---:R-:W-:-:S05]  /*0540*/  HADD2.F32 R41, -RZ, R32.H0_H0 ;  /* 0x20000020ff297230 */ /* 0x004fca0000004100 */
[----:B------:R-:W-:Y:S01]  /*0550*/  FFMA.FTZ R40, R20, R29, R41 ;  /* 0x0000001d14287223 */ /* 0x000fe20000010029 */
[----:B------:R-:W-:Y:S02]  /*0560*/  HADD2.F32 R29, -RZ, R33.H0_H0 ;  /* 0x20000021ff1d7230 */ /* 0x000fe40000004100 */
[----:B------:R-:W-:-:S03]  /*0570*/  HADD2.F32 R41, -RZ, R35.H0_H0 ;  /* 0x20000023ff297230 */ /* 0x000fc60000004100 */
[----:B------:R-:W-:Y:S01]  /*0580*/  FFMA.FTZ R39, R22, R39, R29 ;  /* 0x0000002716277223 */ /* 0x000fe2000001001d */
[----:B------:R-:W-:Y:S02]  /*0590*/  HADD2.F32 R29, -RZ, R34.H0_H0 ;  /* 0x20000022ff1d7230 */ /* 0x000fe40000004100 */
[----:B------:R-:W-:Y:S01]  /*05a0*/  FFMA.FTZ R37, R26, R37, R41 ;  /* 0x000000251a257223 */ /* 0x000fe20000010029 */
[----:B------:R-:W-:Y:S02]  /*05b0*/  HADD2.F32 R41, -RZ, R35.H1_H1 ;  /* 0x30000023ff297230 */ /* 0x000fe40000004100 */
[----:B------:R-:W-:Y:S02]  /*05c0*/  HADD2.F32 R35, -RZ, R32.H1_H1 ;  /* 0x30000020ff237230 */ /* 0x000fe40000004100 */
[----:B------:R-:W-:Y:S01]  /*05d0*/  FFMA.FTZ R38, R24, R31, R29 ;  /* 0x0000001f18267223 */ /* 0x000fe2000001001d */
[----:B------:R-:W-:Y:S02]  /*05e0*/  HADD2.F32 R31, -RZ, R34.H1_H1 ;  /* 0x30000022ff1f7230 */ /* 0x000fe40000004100 */
[----:B------:R-:W-:Y:S01]  /*05f0*/  FFMA.FTZ R34, R27, R44, R41 ;  /* 0x0000002c1b227223 */ /* 0x000fe20000010029 */
[----:B------:R-:W-:-:S02]  /*0600*/  HADD2.F32 R29, -RZ, R33.H1_H1 ;  /* 0x30000021ff1d7230 */ /* 0x000fc40000004100 */
[----:B------:R-:W-:Y:S01]  /*0610*/  FFMA.FTZ R35, R21, R28, R35 ;  /* 0x0000001c15237223 */ /* 0x000fe20000010023 */
[----:B------:R-:W-:Y:S01]  /*0620*/  FFMA.FTZ R33, R25, R42, R31 ;  /* 0x0000002a19217223 */ /* 0x000fe2000001001f */
[----:B------:R-:W-:Y:S01]  /*0630*/  F2FP.F16.F32.PACK_AB R31, R34, R37 ;  /* 0x00000025221f723e */ /* 0x000fe200000000ff */
[----:B------:R-:W-:Y:S02]  /*0640*/  FFMA.FTZ R32, R23, R30, R29 ;  /* 0x0000001e17207223 */ /* 0x000fe4000001001d */
[----:B------:R-:W-:Y:S02]  /*0650*/  F2FP.F16.F32.PACK_AB R28, R35, R40 ;  /* 0x00000028231c723e */ /* 0x000fe400000000ff */
[----:B------:R-:W-:Y:S02]  /*0660*/  F2FP.F16.F32.PACK_AB R30, R33, R38 ;  /* 0x00000026211e723e */ /* 0x000fe400000000ff */
[----:B------:R-:W-:Y:S01]  /*0670*/  F2FP.F16.F32.PACK_AB R29, R32, R39 ;  /* 0x00000027201d723e */ /* 0x000fe200000000ff */
[----:B------:R-:W-:Y:S06]  /*0680*/  BRA `(.L_x_4264) ;  /* 0x0000000000707947 */ /* 0x000fec0003800000 */
.L_x_4263:
[----:B-----5:R-:W-:Y:S02]  /*0690*/  HADD2.F32 R32, -RZ, R28.H0_H0 ;  /* 0x2000001cff207230 */ /* 0x020fe40000004100 */
[----:B------:R-:W-:Y:S02]  /*06a0*/  HADD2.F32 R40, -RZ, R30.H0_H0 ;  /* 0x2000001eff287230 */ /* 0x000fe40000004100 */
[----:B------:R-:W-:Y:S02]  /*06b0*/  HADD2.F32 R28, -RZ, R28.H1_H1 ;  /* 0x3000001cff1c7230 */ /* 0x000fe40000004100 */
[--C-:B------:R-:W-:Y:S02]  /*06c0*/  HADD2.F32 R34, -RZ, R29.reuse.H0_H0 ;  /* 0x2000001dff227230 */ /* 0x100fe40000004100 */
[----:B------:R-:W-:Y:S02]  /*06d0*/  HADD2.F32 R38, -RZ, R29.H1_H1 ;  /* 0x3000001dff267230 */ /* 0x000fe40000004100 */
[----:B------:R-:W-:Y:S01]  /*06e0*/  FMUL.FTZ R29, R32, R41 ;  /* 0x00000029201d7220 */ /* 0x000fe20000410000 */
[----:B------:R-:W-:-:S02]  /*06f0*/  HADD2.F32 R30, -RZ, R30.H1_H1 ;  /* 0x3000001eff1e7230 */ /* 0x000fc40000004100 */
        /* <DEDUP_REMOVED lines=16> */
[----:B------:R-:W-:-:S02]  /*0800*/  FMUL.FTZ R35, R21, R28 ;  /* 0x0000001c15237220 */ /* 0x000fc40000410000 */
[----:B------:R-:W-:Y:S02]  /*0810*/  F2FP.F16.F32.PACK_AB R31, R34, R37 ;  /* 0x00000025221f723e */ /* 0x000fe400000000ff */
[----:B------:R-:W-:Y:S02]  /*0820*/  F2FP.F16.F32.PACK_AB R30, R33, R38 ;  /* 0x00000026211e723e */ /* 0x000fe400000000ff */
[----:B------:R-:W-:Y:S02]  /*0830*/  F2FP.F16.F32.PACK_AB R29, R32, R39 ;  /* 0x00000027201d723e */ /* 0x000fe400000000ff */
[----:B------:R-:W-:-:S07]  /*0840*/  F2FP.F16.F32.PACK_AB R28, R35, R40 ;  /* 0x00000028231c723e */ /* 0x000fce00000000ff */
.L_x_4264:
[----:B------:R-:W0:Y:S02]  /*0850*/  LDC.64 R42, c[0x0][0x3a8] ;  /* 0x0000ea00ff2a7b82 */ /* 0x000e240000000a00 */
[----:B0-----:R-:W-:-:S05]  /*0860*/  IMAD.WIDE.U32 R42, R0, 0x10, R42 ;  /* 0x00000010002a7825 */ /* 0x001fca00078e002a */
[----:B------:R0:W-:Y:S02]  /*0870*/  STG.E.128 desc[UR6][R42.64], R28 ;  /* 0x0000001c2a007986 */ /* 0x0001e4000c101d06 */
.L_x_4262:
[----:B------:R-:W-:Y:S05]  /*0880*/  BSYNC.RECONVERGENT B0 ;  /* 0x0000000000007941 */ /* 0x000fea0003800200 */
.L_x_4261:
        /* <DEDUP_REMOVED lines=53> */
.L_x_4280:
        /* <DEDUP_REMOVED lines=36> */
[----:B------:R-:W-:Y:S02]  /*0e20*/  F2FP.F16.F32.PACK_AB R30, R45, R43 ;  /* 0x0000002b2d1e723e */ /* 0x000fe400000000ff */
[----:B------:R-:W-:Y:S01]  /*0e30*/  F2FP.F16.F32.PACK_AB R31, R42, R31 ;  /* 0x0000001f2a1f723e */ /* 0x000fe200000000ff */
[----:B------:R-:W-:Y:S01]  /*0e40*/  FFMA.FTZ R42, R12, R29, R4 ;  /* 0x0000001d0c2a7223 */ /* 0x000fe20000010004 */
[----:B------:R-:W-:Y:S01]  /*0e50*/  FFMA.FTZ R29, R14, R41, R6 ;  /* 0x000000290e1d7223 */ /* 0x000fe20000010006 */
[----:B------:R-:W-:-:S04]  /*0e60*/  FFMA.FTZ R41, R13, R28, R5 ;  /* 0x0000001c0d297223 */ /* 0x000fc80000010005 */
[----:B------:R-:W-:Y:S02]  /*0e70*/  F2FP.F16.F32.PACK_AB R29, R44, R29 ;  /* 0x0000001d2c1d723e */ /* 0x000fe400000000ff */
[----:B------:R-:W-:Y:S02]  /*0e80*/  F2FP.F16.F32.PACK_AB R28, R41, R42 ;  /* 0x0000002a291c723e */ /* 0x000fe400000000ff */
[----:B------:R-:W0:Y:S02]  /*0e90*/  LDC.64 R42, c[0x0][0x428] ;  /* 0x00010a00ff2a7b82 */ /* 0x000e240000000a00 */
[----:B0-----:R-:W-:-:S05]  /*0ea0*/  IMAD.WIDE.U32 R42, R0, 0x10, R42 ;  /* 0x00000010002a7825 */ /* 0x001fca00078e002a */
[----:B------:R1:W-:Y:S02]  /*0eb0*/  STG.E.128 desc[UR6][R42.64], R28 ;  /* 0x0000001c2a007986 */ /* 0x0003e4000c101d06 */
.L_x_4267:
[----:B------:R-:W-:Y:S05]  /*0ec0*/  BSYNC.RECONVERGENT B0 ;  /* 0x0000000000007941 */ /* 0x000fea0003800200 */
.L_x_4266:
[----:B01----:R-:W0:Y:S02]  /*0ed0*/  LDC.64 R28, c[0x0][0x380] ;  /* 0x0000e000ff1c7b82 */ /* 0x003e240000000a00 */
[----:B0-----:R-:W-:-:S04]  /*0ee0*/  LEA R2, R28, R2, 0x2 ;  /* 0x000000021c027211 */ /* 0x001fc800078e10ff */
[----:B------:R-:W-:-:S13]  /*0ef0*/  ISETP.GE.AND P2, PT, R2, R29, PT ;  /* 0x0000001d0200720c */ /* 0x000fda0003f46270 */
[----:B------:R-:W-:Y:S05]  /*0f00*/  @!P2 BRA `(.L_x_4268) ;  /* 0xfffffff000f8a947 */ /* 0x000fea000383ffff */
[----:B------:R-:W-:Y:S05]  /*0f10*/  EXIT ;  /* 0x000000000000794d */ /* 0x000fea0003800000 */
.L_x_4265:
        /* <DEDUP_REMOVED lines=8> */
.L_x_4270:
[----:B------:R-:W-:Y:S05]  /*0fa0*/  BSYNC B0 ;  /* 0x0000000000007941 */ /* 0x000fea0003800000 */
.L_x_4269:
        /* <DEDUP_REMOVED lines=9> */
.L_x_4271:
[----:B------:R-:W-:Y:S02]  /*1040*/  HFMA2 R31, -RZ, RZ, 0, 2.384185791015625e-07 ;  /* 0x00000004ff1f7431 */ /* 0x000fe400000001ff */
[----:B------:R-:W-:-:S07]  /*1050*/  FADD.FTZ R44, R43, R28 ;  /* 0x0000001c2b2c7221 */ /* 0x000fce0000010000 */
[----:B------:R-:W-:Y:S05]  /*1060*/  WARPSYNC.COLLECTIVE R29, `(.L_x_4272) ;  /* 0x000000001d087348 */ /* 0x000fea0003c00000 */
[----:B------:R0:W1:Y:S02]  /*1070*/  SHFL.BFLY P5, R28, R44, R31, R30 ;  /* 0x0c00001f2c1c7389 */ /* 0x00006400000a001e */
[----:B01----:R-:W-:Y:S05]  /*1080*/  ENDCOLLECTIVE ;  /* 0x000000000000791b */ /* 0x003fea0003800000 */
.L_x_4272:
[----:B------:R-:W-:Y:S02]  /*1090*/  HFMA2 R31, -RZ, RZ, 0, 4.76837158203125e-07 ;  /* 0x00000008ff1f7431 */ /* 0x000fe400000001ff */
[----:B------:R-:W-:-:S05]  /*10a0*/  FADD.FTZ R45, R44, R28 ;  /* 0x0000001c2c2d7221 */ /* 0x000fca0000010000 */
[----:B------:R-:W-:-:S07]  /*10b0*/  MOV R44, R45 ;  /* 0x0000002d002c7202 */ /* 0x000fce0000000f00 */
[----:B------:R-:W-:Y:S05]  /*10c0*/  WARPSYNC.COLLECTIVE R29, `(.L_x_4273) ;  /* 0x000000001d087348 */ /* 0x000fea0003c00000 */
[----:B------:R0:W1:Y:S02]  /*10d0*/  SHFL.BFLY P5, R28, R44, R31, R30 ;  /* 0x0c00001f2c1c7389 */ /* 0x00006400000a001e */
[----:B01----:R-:W-:Y:S05]  /*10e0*/  ENDCOLLECTIVE ;  /* 0x000000000000791b */ /* 0x003fea0003800000 */
.L_x_4273:
[----:B------:R-:W-:Y:S02]  /*10f0*/  HFMA2 R31, -RZ, RZ, 0, 9.5367431640625e-07 ;  /* 0x00000010ff1f7431 */ /* 0x000fe400000001ff */
[----:B------:R-:W-:-:S05]  /*1100*/  FADD.FTZ R45, R45, R28 ;  /* 0x0000001c2d2d7221 */ /* 0x000fca0000010000 */
[----:B------:R-:W-:-:S07]  /*1110*/  MOV R44, R45 ;  /* 0x0000002d002c7202 */ /* 0x000fce0000000f00 */
[----:B------:R-:W-:Y:S05]  /*1120*/  WARPSYNC.COLLECTIVE R29, `(.L_x_4274) ;  /* 0x000000001d087348 */ /* 0x000fea0003c00000 */
[----:B------:R0:W1:Y:S02]  /*1130*/  SHFL.BFLY P5, R28, R44, R31, R30 ;  /* 0x0c00001f2c1c7389 */ /* 0x00006400000a001e */
[----:B01----:R-:W-:Y:S05]  /*1140*/  ENDCOLLECTIVE ;  /* 0x000000000000791b */ /* 0x003fea0003800000 */
.L_x_4274:
        /* <DEDUP_REMOVED lines=26> */
.L_x_4275:
[----:B------:R-:W-:Y:S02]  /*12f0*/  HFMA2 R31, -RZ, RZ, 0, 1.1920928955078125e-07 ;  /* 0x00000002ff1f7431 */ /* 0x000fe400000001ff */
[----:B------:R-:W-:-:S07]  /*1300*/  FADD.FTZ R44, R43, R28 ;  /* 0x0000001c2b2c7221 */ /* 0x000fce0000010000 */
[----:B------:R-:W-:Y:S05]  /*1310*/  WARPSYNC.COLLECTIVE R29, `(.L_x_4276) ;  /* 0x000000001d087348 */ /* 0x000fea0003c00000 */
[----:B------:R0:W1:Y:S02]  /*1320*/  SHFL.BFLY P5, R28, R44, R31, R30 ;  /* 0x0c00001f2c1c7389 */ /* 0x00006400000a001e */
[----:B01----:R-:W-:Y:S05]  /*1330*/  ENDCOLLECTIVE ;  /* 0x000000000000791b */ /* 0x003fea0003800000 */
.L_x_4276:
[----:B------:R-:W-:Y:S02]  /*1340*/  HFMA2 R31, -RZ, RZ, 0, 2.384185791015625e-07 ;  /* 0x00000004ff1f7431 */ /* 0x000fe400000001ff */
[----:B------:R-:W-:-:S05]  /*1350*/  FADD.FTZ R45, R44, R28 ;  /* 0x0000001c2c2d7221 */ /* 0x000fca0000010000 */
[----:B------:R-:W-:-:S07]  /*1360*/  MOV R44, R45 ;  /* 0x0000002d002c7202 */ /* 0x000fce0000000f00 */
[----:B------:R-:W-:Y:S05]  /*1370*/  WARPSYNC.COLLECTIVE R29, `(.L_x_4277) ;  /* 0x000000001d087348 */ /* 0x000fea0003c00000 */
[----:B------:R0:W1:Y:S02]  /*1380*/  SHFL.BFLY P5, R28, R44, R31, R30 ;  /* 0x0c00001f2c1c7389 */ /* 0x00006400000a001e */
[----:B01----:R-:W-:Y:S05]  /*1390*/  ENDCOLLECTIVE ;  /* 0x000000000000791b */ /* 0x003fea0003800000 */
.L_x_4277:
[----:B------:R-:W-:Y:S02]  /*13a0*/  HFMA2 R31, -RZ, RZ, 0, 4.76837158203125e-07 ;  /* 0x00000008ff1f7431 */ /* 0x000fe400000001ff */
[----:B------:R-:W-:-:S05]  /*13b0*/  FADD.FTZ R45, R45, R28 ;  /* 0x0000001c2d2d7221 */ /* 0x000fca0000010000 */
[----:B------:R-:W-:-:S07]  /*13c0*/  MOV R44, R45 ;  /* 0x0000002d002c7202 */ /* 0x000fce0000000f00 */
[----:B------:R-:W-:Y:S05]  /*13d0*/  WARPSYNC.COLLECTIVE R29, `(.L_x_4278) ;  /* 0x000000001d087348 */ /* 0x000fea0003c00000 */
[----:B------:R0:W1:Y:S02]  /*13e0*/  SHFL.BFLY P5, R28, R44, R31, R30 ;  /* 0x0c00001f2c1c7389 */ /* 0x00006400000a001e */
[----:B01----:R-:W-:Y:S05]  /*13f0*/  ENDCOLLECTIVE ;  /* 0x000000000000791b */ /* 0x003fea0003800000 */
.L_x_4278:
[----:B------:R-:W-:Y:S02]  /*1400*/  HFMA2 R31, -RZ, RZ, 0, 9.5367431640625e-07 ;  /* 0x00000010ff1f7431 */ /* 0x000fe400000001ff */
[----:B------:R-:W-:-:S05]  /*1410*/  FADD.FTZ R43, R45, R28 ;  /* 0x0000001c2d2b7221 */ /* 0x000fca0000010000 */
[----:B------:R-:W-:-:S07]  /*1420*/  MOV R44, R43 ;  /* 0x0000002b002c7202 */ /* 0x000fce0000000f00 */
[----:B------:R-:W-:Y:S05]  /*1430*/  WARPSYNC.COLLECTIVE R29, `(.L_x_4279) ;  /* 0x000000001d087348 */ /* 0x000fea0003c00000 */
[----:B------:R0:W1:Y:S02]  /*1440*/  SHFL.BFLY P5, R28, R44, R31, R30 ;  /* 0x0c00001f2c1c7389 */ /* 0x00006400000a001e */
[----:B01----:R-:W-:Y:S05]  /*1450*/  ENDCOLLECTIVE ;  /* 0x000000000000791b */ /* 0x003fea0003800000 */
.L_x_4279:
[----:B------:R-:W-:Y:S05]  /*1460*/  BRA `(.L_x_4280) ;  /* 0xfffffff400dc7947 */ /* 0x000fea000383ffff */
.L_x_4281:
        /* <DEDUP_REMOVED lines=9> */
.L_x_9119:


//--------------------- .text._ZN10layer_norm13ln_fwd_kernelINS_13Kernel_traitsIf6__halfS2_S2_fjLj256ELj1ELj4ELj1ELj16ENS_18Kernel_traits_baseILj256EfS2_S2_S2_fjLj128EEEEELb0ELb1ELb0ELb1EEEvNS_9FwdParamsE --------------------------
	.section	.text._ZN10layer_norm13ln_fwd_kernelINS_13Kernel_traitsIf6__halfS2_S2_fjLj256ELj1ELj4ELj1ELj16ENS_18Kernel_traits_baseILj256EfS2_S2_S2_fjLj128EEEEELb0ELb1ELb0ELb1EEEvNS_9FwdParamsE,"ax",@progbits
	.align	128
        .global         _ZN10layer_norm13ln_fwd_kernelINS_13Kernel_traitsIf6__halfS2_S2_fjLj256ELj1ELj4ELj1ELj16ENS_18Kernel_traits_baseILj256EfS2_S2_S2_fjLj128EEEEELb0ELb1ELb0ELb1EEEvNS_9FwdParamsE
        .type           _ZN10layer_norm13ln_fwd_kernelINS_13Kernel_traitsIf6__halfS2_S2_fjLj256ELj1ELj4ELj1ELj16ENS_18Kernel_traits_baseILj256EfS2_S2_S2_fjLj128EEEEELb0ELb1ELb0ELb1EEEvNS_9FwdParamsE,@function
        .size           _ZN10layer_norm13ln_fwd_kernelINS_13Kernel_traitsIf6__halfS2_S2_fjLj256ELj1ELj4ELj1ELj16ENS_18Kernel_traits_baseILj256EfS2_S2_S2_fjLj128EEEEELb0ELb1ELb0ELb1EEEvNS_9FwdParamsE,(.L_x_9120 - _ZN10layer_norm13ln_fwd_kernelINS_13Kernel_traitsIf6__halfS2_S2_fjLj256ELj1ELj4ELj1ELj16ENS_18Kernel_traits_baseILj256EfS2_S2_S2_fjLj128EEEEELb0ELb1ELb0ELb1EEEvNS_9FwdParamsE)
        .other          _ZN10layer_norm13ln_fwd_kernelINS_13Kernel_traitsIf6__halfS2_S2_fjLj256ELj1ELj4ELj1ELj16ENS_18Kernel_traits_baseILj256EfS2_S2_S2_fjLj128EEEEELb0ELb1ELb0ELb1EEEvNS_9FwdParamsE,@"STO_CUDA_ENTRY STV_DEFAULT"
_ZN10layer_norm13ln_fwd_kernelINS_13Kernel_traitsIf6__halfS2_S2_fjLj256ELj1ELj4ELj1ELj16ENS_18Kernel_traits_baseILj256EfS2_S2_S2_fjLj128EEEEELb0ELb1ELb0ELb1EEEvNS_9FwdParamsE:
.text._ZN10layer_norm13ln_fwd_kernelINS_13Kernel_traitsIf6__halfS2_S2_fjLj256ELj1ELj4ELj1ELj16ENS_18Kernel_traits_baseILj256EfS2_S2_S2_fjLj128EEEEELb0ELb1ELb0ELb1EEEvNS_9FwdParamsE:
        /* <DEDUP_REMOVED lines=43> */
.L_x_4284:
[----:B0-----:R-:W0:Y:S01]  /*02b0*/  @P0 LDC.64 R34, c[0x0][0x3e0] ;  /* 0x0000f800ff220b82 */ /* 0x001e220000000a00 */
        /* <DEDUP_REMOVED lines=15> */
[--C-:B----4-:R-:W-:Y:S02]  /*03b0*/  HADD2.F32 R37, -RZ, R28.reuse.H1_H1 ;  /* 0x3000001cff257230 */ /* 0x110fe40000004100 */
[----:B------:R-:W-:-:S02]  /*03c0*/  HADD2.F32 R33, -RZ, R28.H0_H0 ;  /* 0x2000001cff217230 */ /* 0x000fc40000004100 */
        /* <DEDUP_REMOVED lines=14> */
[----:B-----5:R-:W-:Y:S02]  /*04b0*/  FMUL.FTZ R39, R20, R33 ;  /* 0x0000002114277220 */ /* 0x020fe40000410000 */
        /* <DEDUP_REMOVED lines=10> */
[C---:B------:R-:W-:Y:S01]  /*0560*/  FADD.FTZ R43, R32.reuse, R43 ;  /* 0x0000002b202b7221 */ /* 0x040fe20000010000 */
        /* <DEDUP_REMOVED lines=47> */
.L_x_4300:
[----:B------:R-:W-:Y:S01]  /*0860*/  FMUL.FTZ R28, R40, R40 ;  /* 0x00000028281c7220 */ /* 0x000fe20000410000 */
[----:B------:R-:W-:Y:S01]  /*0870*/  ISETP.NE.AND P2, PT, RZ, UR8, PT ;  /* 0x00000008ff007c0c */ /* 0x000fe2000bf45270 */
[----:B-1----:R-:W-:Y:S02]  /*0880*/  FADD.FTZ R43, R45, R43 ;  /* 0x0000002b2d2b7221 */ /* 0x002fe40000010000 */
[----:B0-----:R-:W0:Y:S01]  /*0890*/  @!P1 LDC.64 R44, c[0x0][0x3c0] ;  /* 0x0000f000ff2c9b82 */ /* 0x001e220000000a00 */
        /* <DEDUP_REMOVED lines=25> */
[----:B------:R-:W-:Y:S01]  /*0a30*/  F2FP.F16.F32.PACK_AB R30, R35, R30 ;  /* 0x0000001e231e723e */ /* 0x000fe200000000ff */
[----:B------:R-:W1:Y:S01]  /*0a40*/  LDC.64 R32, c[0x0][0x428] ;  /* 0x00010a00ff207b82 */ /* 0x000e620000000a00 */
[----:B------:R-:W-:Y:S01]  /*0a50*/  FFMA.FTZ R29, R14, R29, R6 ;  /* 0x0000001d0e1d7223 */ /* 0x000fe20000010006 */
[----:B------:R-:W-:Y:S01]  /*0a60*/  FFMA.FTZ R28, R15, R28, R7 ;  /* 0x0000001c0f1c7223 */ /* 0x000fe20000010007 */
[----:B------:R-:W-:Y:S01]  /*0a70*/  F2FP.F16.F32.PACK_AB R31, R36, R31 ;  /* 0x0000001f241f723e */ /* 0x000fe200000000ff */
[C---:B------:R-:W-:Y:S01]  /*0a80*/  FMUL.FTZ R39, R42.reuse, R39 ;  /* 0x000000272a277220 */ /* 0x040fe20000410000 */
[----:B------:R-:W-:-:S02]  /*0a90*/  FMUL.FTZ R36, R42, R37 ;  /* 0x000000252a247220 */ /* 0x000fc40000410000 */
[----:B------:R-:W-:Y:S01]  /*0aa0*/  F2FP.F16.F32.PACK_AB R29, R28, R29 ;  /* 0x0000001d1c1d723e */ /* 0x000fe200000000ff */
[----:B------:R-:W2:Y:S01]  /*0ab0*/  @!P1 LDC.64 R34, c[0x0][0x3c8] ;  /* 0x0000f200ff229b82 */ /* 0x000ea20000000a00 */
[----:B------:R-:W-:Y:S01]  /*0ac0*/  FFMA.FTZ R28, R12, R39, R4 ;  /* 0x000000270c1c7223 */ /* 0x000fe20000010004 */
[----:B------:R-:W-:-:S05]  /*0ad0*/  FFMA.FTZ R39, R13, R36, R5 ;  /* 0x000000240d277223 */ /* 0x000fca0000010005 */
[----:B------:R-:W-:Y:S01]  /*0ae0*/  F2FP.F16.F32.PACK_AB R28, R39, R28 ;  /* 0x0000001c271c723e */ /* 0x000fe200000000ff */
        /* <DEDUP_REMOVED lines=9> */
.L_x_4282:
        /* <DEDUP_REMOVED lines=8> */
.L_x_4287:
        /* <DEDUP_REMOVED lines=11> */
[----:B--2---:R-:W-:-:S06]  /*0cb0*/  IMAD.WIDE.U32 R32, R0, 0x10, R32 ;  /* 0x0000001000207825 */ /* 0x004fcc00078e0020 */
[----:B------:R-:W2:Y:S01]  /*0cc0*/  LDG.E.128 R32, desc[UR6][R32.64] ;  /* 0x0000000620207981 */ /* 0x000ea2000c1e1d00 */
[----:B------:R-:W-:Y:S01]  /*0cd0*/  UMOV UR4, 0xffffffff ;  /* 0xffffffff00047882 */ /* 0x000fe20000000000 */
[----:B------:R-:W-:Y:S01]  /*0ce0*/  ISETP.NE.AND P0, PT, R3, RZ, PT ;  /* 0x000000ff0300720c */ /* 0x000fe20003f05270 */
[--C-:B---3--:R-:W-:Y:S02]  /*0cf0*/  HADD2.F32 R39, -RZ, R29.reuse.H0_H0 ;  /* 0x2000001dff277230 */ /* 0x108fe40000004100 */
[--C-:B------:R-:W-:Y:S02]  /*0d00*/  HADD2.F32 R37, -RZ, R28.reuse.H0_H0 ;  /* 0x2000001cff257230 */ /* 0x100fe40000004100 */
[----:B------:R-:W-:Y:S02]  /*0d10*/  HADD2.F32 R41, -RZ, R28.H1_H1 ;  /* 0x3000001cff297230 */ /* 0x000fe40000004100 */
[----:B------:R-:W-:Y:S02]  /*0d20*/  HADD2.F32 R29, -RZ, R29.H1_H1 ;  /* 0x3000001dff1d7230 */ /* 0x000fe40000004100 */
[----:B----4-:R-:W-:-:S02]  /*0d30*/  HADD2.F32 R36, -RZ, R36.H0_H0 ;  /* 0x20000024ff247230 */ /* 0x010fc40000004100 */
[--C-:B------:R-:W-:Y:S02]  /*0d40*/  HADD2.F32 R43, -RZ, R30.reuse.H0_H0 ;  /* 0x2000001eff2b7230 */ /* 0x100fe40000004100 */
[----:B------:R-:W-:Y:S02]  /*0d50*/  HADD2.F32 R45, -RZ, R30.H1_H1 ;  /* 0x3000001eff2d7230 */ /* 0x000fe40000004100 */
[--C-:B------:R-:W-:Y:S02]  /*0d60*/  HADD2.F32 R28, -RZ, R31.reuse.H0_H0 ;  /* 0x2000001fff1c7230 */ /* 0x100fe40000004100 */
[----:B------:R-:W-:Y:S02]  /*0d70*/  HADD2.F32 R30, -RZ, R31.H1_H1 ;  /* 0x3000001fff1e7230 */ /* 0x000fe40000004100 */
[C---:B------:R-:W-:Y:S01]  /*0d80*/  FMUL.FTZ R42, R36.reuse, R29 ;  /* 0x0000001d242a7220 */ /* 0x040fe20000410000 */
[--C-:B--2---:R-:W-:Y:S02]  /*0d90*/  HADD2.F32 R31, -RZ, R35.reuse.H0_H0 ;  /* 0x20000023ff1f7230 */ /* 0x104fe40000004100 */
[----:B------:R-:W-:Y:S01]  /*0da0*/  FMUL.FTZ R28, R36, R28 ;  /* 0x0000001c241c7220 */ /* 0x000fe20000410000 */
[----:B------:R-:W-:-:S02]  /*0db0*/  HADD2.F32 R38, -RZ, R35.H1_H1 ;  /* 0x30000023ff267230 */ /* 0x000fc40000004100 */
[----:B------:R-:W-:Y:S01]  /*0dc0*/  FMUL.FTZ R29, R36, R30 ;  /* 0x0000001e241d7220 */ /* 0x000fe20000410000 */
[----:B-----5:R-:W-:-:S03]  /*0dd0*/  FFMA.FTZ R35, R26, R28, R31 ;  /* 0x0000001c1a237223 */ /* 0x020fc6000001001f */
[----:B------:R-:W-:Y:S02]  /*0de0*/  FFMA.FTZ R38, R27, R29, R38 ;  /* 0x0000001d1b267223 */ /* 0x000fe40000010026 */
[----:B------:R-:W0:Y:S01]  /*0df0*/  LDC.64 R28, c[0x0][0x3a8] ;  /* 0x0000ea00ff1c7b82 */ /* 0x000e220000000a00 */
[----:B------:R-:W-:Y:S02]  /*0e00*/  HADD2.F32 R31, -RZ, R32.H0_H0 ;  /* 0x20000020ff1f7230 */ /* 0x000fe40000004100 */
[C---:B------:R-:W-:Y:S01]  /*0e10*/  FMUL.FTZ R37, R36.reuse, R37 ;  /* 0x0000002524257220 */ /* 0x040fe20000410000 */
[----:B------:R-:W-:Y:S01]  /*0e20*/  FMUL.FTZ R40, R36, R41 ;  /* 0x0000002924287220 */ /* 0x000fe20000410000 */
[--C-:B------:R-:W-:Y:S02]  /*0e30*/  HADD2.F32 R41, -RZ, R34.reuse.H0_H0 ;  /* 0x20000022ff297230 */ /* 0x100fe40000004100 */
[----:B------:R-:W-:Y:S01]  /*0e40*/  FFMA.FTZ R37, R20, R37, R31 ;  /* 0x0000002514257223 */ /* 0x000fe2000001001f */
[----:B------:R-:W-:-:S02]  /*0e50*/  HADD2.F32 R44, -RZ, R34.H1_H1 ;  /* 0x30000022ff2c7230 */ /* 0x000fc40000004100 */
[C---:B------:R-:W-:Y:S01]  /*0e60*/  FMUL.FTZ R39, R36.reuse, R39 ;  /* 0x0000002724277220 */ /* 0x040fe20000410000 */
[--C-:B------:R-:W-:Y:S02]  /*0e70*/  HADD2.F32 R31, -RZ, R33.reuse.H0_H0 ;  /* 0x20000021ff1f7230 */ /* 0x100fe40000004100 */
[C---:B------:R-:W-:Y:S01]  /*0e80*/  FMUL.FTZ R43, R36.reuse, R43 ;  /* 0x0000002b242b7220 */ /* 0x040fe20000410000 */
[----:B------:R-:W-:Y:S02]  /*0e90*/  HADD2.F32 R34, -RZ, R33.H1_H1 ;  /* 0x30000021ff227230 */ /* 0x000fe40000004100 */
[----:B------:R-:W-:Y:S01]  /*0ea0*/  FMUL.FTZ R30, R36, R45 ;  /* 0x0000002d241e7220 */ /* 0x000fe20000410000 */
[----:B------:R-:W-:Y:S02]  /*0eb0*/  HADD2.F32 R32, -RZ, R32.H1_H1 ;  /* 0x30000020ff207230 */ /* 0x000fe40000004100 */
[----:B------:R-:W-:Y:S01]  /*0ec0*/  FFMA.FTZ R39, R22, R39, R31 ;  /* 0x0000002716277223 */ /* 0x000fe2000001001f */
[----:B------:R-:W-:Y:S01]  /*0ed0*/  FFMA.FTZ R36, R24, R43, R41 ;  /* 0x0000002b18247223 */ /* 0x000fe20000010029 */
[----:B------:R-:W-:Y:S01]  /*0ee0*/  FFMA.FTZ R33, R25, R30, R44 ;  /* 0x0000001e19217223 */ /* 0x000fe2000001002c */
[----:B------:R-:W-:Y:S01]  /*0ef0*/  FFMA.FTZ R42, R23, R42, R34 ;  /* 0x0000002a172a7223 */ /* 0x000fe20000010022 */
[----:B------:R-:W-:Y:S01]  /*0f00*/  FFMA.FTZ R40, R21, R40, R32 ;  /* 0x0000002815287223 */ /* 0x000fe20000010020 */
[----:B------:R-:W-:Y:S01]  /*0f10*/  FADD.FTZ R41, RZ, R37 ;  /* 0x00000025ff297221 */ /* 0x000fe20000010000 */
[----:B------:R-:W-:-:S02]  /*0f20*/  F2FP.F16.F32.PACK_AB R31, R38, R35 ;  /* 0x00000023261f723e */ /* 0x000fc400000000ff */
[----:B------:R-:W-:Y:S01]  /*0f30*/  F2FP.F16.F32.PACK_AB R30, R33, R36 ;  /* 0x00000024211e723e */ /* 0x000fe200000000ff */
[----:B0-----:R-:W-:Y:S01]  /*0f40*/  IMAD.WIDE.U32 R44, R0, 0x10, R28 ;  /* 0x00000010002c7825 */ /* 0x001fe200078e001c */
[----:B------:R-:W-:-:S03]  /*0f50*/  F2FP.F16.F32.PACK_AB R29, R42, R39 ;  /* 0x000000272a1d723e */ /* 0x000fc600000000ff */
[C---:B------:R-:W-:Y:S01]  /*0f60*/  FADD.FTZ R32, R40.reuse, R41 ;  /* 0x0000002928207221 */ /* 0x040fe20000010000 */
[----:B------:R-:W-:-:S03]  /*0f70*/  F2FP.F16.F32.PACK_AB R28, R40, R37 ;  /* 0x00000025281c723e */ /* 0x000fc600000000ff */
        /* <DEDUP_REMOVED lines=45> */
.L_x_4312:
        /* <DEDUP_REMOVED lines=21> */
[--C-:B------:R-:W-:Y:S01]  /*13a0*/  FADD.FTZ R35, R42, -R28.reuse ;  /* 0x8000001c2a237221 */ /* 0x100fe20000010000 */
[----:B------:R-:W-:Y:S01]  /*13b0*/  FFMA.FTZ R36, R19, R36, R11 ;  /* 0x0000002413247223 */ /* 0x000fe2000001000b */
[----:B------:R-:W-:Y:S01]  /*13c0*/  FADD.FTZ R33, R40, -R28 ;  /* 0x8000001c28217221 */ /* 0x000fe20000010000 */
[----:B------:R-:W-:Y:S01]  /*13d0*/  F2FP.F16.F32.PACK_AB R30, R30, R29 ;  /* 0x0000001d1e1e723e */ /* 0x000fe200000000ff */
[C---:B------:R-:W-:Y:S01]  /*13e0*/  FMUL.FTZ R29, R34.reuse, R39 ;  /* 0x00000027221d7220 */ /* 0x040fe20000410000 */
[----:B------:R-:W-:Y:S01]  /*13f0*/  FMUL.FTZ R28, R34, R35 ;  /* 0x00000023221c7220 */ /* 0x000fe20000410000 */
[----:B------:R-:W1:Y:S01]  /*1400*/  @!P0 LDC.64 R42, c[0x0][0x3c0] ;  /* 0x0000f000ff2a8b82 */ /* 0x000e620000000a00 */
[----:B------:R-:W-:Y:S01]  /*1410*/  F2FP.F16.F32.PACK_AB R31, R36, R31 ;  /* 0x0000001f241f723e */ /* 0x000fe200000000ff */
[----:B------:R-:W-:Y:S01]  /*1420*/  FFMA.FTZ R29, R14, R29, R6 ;  /* 0x0000001d0e1d7223 */ /* 0x000fe20000010006 */
[----:B------:R-:W-:Y:S01]  /*1430*/  FFMA.FTZ R28, R15, R28, R7 ;  /* 0x0000001c0f1c7223 */ /* 0x000fe20000010007 */
[C---:B------:R-:W-:Y:S01]  /*1440*/  FMUL.FTZ R37, R34.reuse, R37 ;  /* 0x0000002522257220 */ /* 0x040fe20000410000 */
[----:B------:R-:W-:-:S03]  /*1450*/  FMUL.FTZ R36, R34, R33 ;  /* 0x0000002122247220 */ /* 0x000fc60000410000 */
[----:B------:R-:W2:Y:S01]  /*1460*/  @!P0 LDC.64 R40, c[0x0][0x3c8] ;  /* 0x0000f200ff288b82 */ /* 0x000ea20000000a00 */
[----:B------:R-:W-:Y:S01]  /*1470*/  F2FP.F16.F32.PACK_AB R29, R28, R29 ;  /* 0x0000001d1c1d723e */ /* 0x000fe200000000ff */
[----:B------:R-:W-:Y:S01]  /*1480*/  FFMA.FTZ R28, R12, R37, R4 ;  /* 0x000000250c1c7223 */ /* 0x000fe20000010004 */
[----:B------:R-:W-:-:S05]  /*1490*/  FFMA.FTZ R33, R13, R36, R5 ;  /* 0x000000240d217223 */ /* 0x000fca0000010005 */
[----:B------:R-:W3:Y:S01]  /*14a0*/  LDC.64 R38, c[0x0][0x428] ;  /* 0x00010a00ff267b82 */ /* 0x000ee20000000a00 */
[----:B------:R-:W-:-:S07]  /*14b0*/  F2FP.F16.F32.PACK_AB R28, R33, R28 ;  /* 0x0000001c211c723e */ /* 0x000fce00000000ff */
        /* <DEDUP_REMOVED lines=11> */
.L_x_4285:
        /* <DEDUP_REMOVED lines=11> */
[----:B------:R-:W-:Y:S01]  /*1620*/  ISETP.NE.AND P0, PT, R3, RZ, PT ;  /* 0x000000ff0300720c */ /* 0x000fe20003f05270 */
[----:B--2---:R-:W-:Y:S02]  /*1630*/  HADD2.F32 R39, -RZ, R31.H0_H0 ;  /* 0x2000001fff277230 */ /* 0x004fe40000004100 */
[--C-:B---3--:R-:W-:Y:S02]  /*1640*/  HADD2.F32 R41, -RZ, R35.reuse.H0_H0 ;  /* 0x20000023ff297230 */ /* 0x108fe40000004100 */
[----:B------:R-:W-:-:S03]  /*1650*/  HADD2.F32 R42, -RZ, R35.H1_H1 ;  /* 0x30000023ff2a7230 */ /* 0x000fc60000004100 */
[----:B-----5:R-:W-:Y:S02]  /*1660*/  FFMA.FTZ R35, R26, R39, R41 ;  /* 0x000000271a237223 */ /* 0x020fe40000010029 */
[----:B------:R-:W0:Y:S01]  /*1670*/  LDC.64 R38, c[0x0][0x3a8] ;  /* 0x0000ea00ff267b82 */ /* 0x000e220000000a00 */
[----:B------:R-:W-:Y:S02]  /*1680*/  HADD2.F32 R40, -RZ, R31.H1_H1 ;  /* 0x3000001fff287230 */ /* 0x000fe40000004100 */
[----:B------:R-:W-:Y:S02]  /*1690*/  HADD2.F32 R31, -RZ, R28.H0_H0 ;  /* 0x2000001cff1f7230 */ /* 0x000fe40000004100 */
[----:B------:R-:W-:Y:S02]  /*16a0*/  HADD2.F32 R37, -RZ, R32.H0_H0 ;  /* 0x20000020ff257230 */ /* 0x000fe40000004100 */
[----:B------:R-:W-:Y:S01]  /*16b0*/  FFMA.FTZ R40, R27, R40, R42 ;  /* 0x000000281b287223 */ /* 0x000fe2000001002a */
[----:B------:R-:W-:-:S02]  /*16c0*/  HADD2.F32 R42, -RZ, R29.H1_H1 ;  /* 0x3000001dff2a7230 */ /* 0x000fc40000004100 */
[----:B------:R-:W-:Y:S01]  /*16d0*/  FFMA.FTZ R36, R20, R31, R37 ;  /* 0x0000001f14247223 */ /* 0x000fe20000010025 */
[----:B------:R-:W-:Y:S02]  /*16e0*/  HADD2.F32 R37, -RZ, R29.H0_H0 ;  /* 0x2000001dff257230 */ /* 0x000fe40000004100 */
[----:B------:R-:W-:Y:S02]  /*16f0*/  HADD2.F32 R41, -RZ, R30.H0_H0 ;  /* 0x2000001eff297230 */ /* 0x000fe40000004100 */
[----:B------:R-:W-:Y:S02]  /*1700*/  HADD2.F32 R43, -RZ, R34.H0_H0 ;  /* 0x20000022ff2b7230 */ /* 0x000fe40000004100 */
[----:B------:R-:W-:Y:S02]  /*1710*/  HADD2.F32 R44, -RZ, R30.H1_H1 ;  /* 0x3000001eff2c7230 */ /* 0x000fe40000004100 */
[----:B------:R-:W-:Y:S02]  /*1720*/  HADD2.F32 R29, -RZ, R34.H1_H1 ;  /* 0x30000022ff1d7230 */ /* 0x000fe40000004100 */
[----:B------:R-:W-:-:S02]  /*1730*/  HADD2.F32 R31, -RZ, R33.H0_H0 ;  /* 0x20000021ff1f7230 */ /* 0x000fc40000004100 */
[----:B------:R-:W-:Y:S02]  /*1740*/  HADD2.F32 R28, -RZ, R28.H1_H1 ;  /* 0x3000001cff1c7230 */ /* 0x000fe40000004100 */
[----:B------:R-:W-:Y:S02]  /*1750*/  HADD2.F32 R34, -RZ, R33.H1_H1 ;  /* 0x30000021ff227230 */ /* 0x000fe40000004100 */
[----:B------:R-:W-:Y:S02]  /*1760*/  HADD2.F32 R30, -RZ, R32.H1_H1 ;  /* 0x30000020ff1e7230 */ /* 0x000fe40000004100 */
[----:B------:R-:W-:Y:S01]  /*1770*/  FFMA.FTZ R37, R22, R37, R31 ;  /* 0x0000002516257223 */ /* 0x000fe2000001001f */
[----:B------:R-:W-:Y:S01]  /*1780*/  FFMA.FTZ R41, R24, R41, R43 ;  /* 0x0000002918297223 */ /* 0x000fe2000001002b */
[----:B------:R-:W-:Y:S01]  /*1790*/  FFMA.FTZ R32, R25, R44, R29 ;  /* 0x0000002c19207223 */ /* 0x000fe2000001001d */
[----:B------:R-:W-:Y:S01]  /*17a0*/  FFMA.FTZ R34, R23, R42, R34 ;  /* 0x0000002a17227223 */ /* 0x000fe20000010022 */
[----:B------:R-:W-:Y:S01]  /*17b0*/  FFMA.FTZ R33, R21, R28, R30 ;  /* 0x0000001c15217223 */ /* 0x000fe2000001001e */
[----:B------:R-:W-:Y:S01]  /*17c0*/  FADD.FTZ R42, RZ, R36 ;  /* 0x00000024ff2a7221 */ /* 0x000fe20000010000 */
[----:B0-----:R-:W-:Y:S01]  /*17d0*/  IMAD.WIDE.U32 R38, R0, 0x10, R38 ;  /* 0x0000001000267825 */ /* 0x001fe200078e0026 */
        /* <DEDUP_REMOVED lines=50> */
.L_x_4324:
        /* <DEDUP_REMOVED lines=22> */
[----:B------:R-:W-:Y:S01]  /*1c60*/  FMUL.FTZ R34, R39, R34 ;  /* 0x0000002227227220 */ /* 0x000fe20000410000 */
[--C-:B------:R-:W-:Y:S01]  /*1c70*/  FADD.FTZ R32, R37, -R29.reuse ;  /* 0x8000001d25207221 */ /* 0x100fe20000010000 */
[----:B------:R-:W-:Y:S01]  /*1c80*/  FADD.FTZ R28, R33, -R29 ;  /* 0x8000001d211c7221 */ /* 0x000fe20000010000 */
[----:B------:R-:W-:Y:S01]  /*1c90*/  F2FP.F16.F32.PACK_AB R31, R40, R31 ;  /* 0x0000001f281f723e */ /* 0x000fe200000000ff */
[----:B------:R-:W-:Y:S01]  /*1ca0*/  FFMA.FTZ R42, R15, R34, R7 ;  /* 0x000000220f2a7223 */ /* 0x000fe20000010007 */
[----:B------:R-:W-:Y:S01]  /*1cb0*/  F2FP.F16.F32.PACK_AB R30, R35, R30 ;  /* 0x0000001e231e723e */ /* 0x000fe200000000ff */
[----:B------:R-:W1:Y:S01]  /*1cc0*/  @!P0 LDC.64 R40, c[0x0][0x3c0] ;  /* 0x0000f000ff288b82 */ /* 0x000e620000000a00 */
[C---:B------:R-:W-:Y:S01]  /*1cd0*/  FMUL.FTZ R29, R39.reuse, R32 ;  /* 0x00000020271d7220 */ /* 0x040fe20000410000 */
[C---:B------:R-:W-:Y:S01]  /*1ce0*/  FMUL.FTZ R37, R39.reuse, R36 ;  /* 0x0000002427257220 */ /* 0x040fe20000410000 */
[----:B------:R-:W-:-:S02]  /*1cf0*/  FMUL.FTZ R36, R39, R28 ;  /* 0x0000001c27247220 */ /* 0x000fc40000410000 */
[----:B------:R-:W-:Y:S01]  /*1d00*/  FFMA.FTZ R29, R14, R29, R6 ;  /* 0x0000001d0e1d7223 */ /* 0x000fe20000010006 */
[----:B------:R-:W-:Y:S01]  /*1d10*/  FFMA.FTZ R28, R12, R37, R4 ;  /* 0x000000250c1c7223 */ /* 0x000fe20000010004 */
[----:B------:R-:W-:Y:S01]  /*1d20*/  FFMA.FTZ R43, R13, R36, R5 ;  /* 0x000000240d2b7223 */ /* 0x000fe20000010005 */
[----:B------:R-:W2:Y:S02]  /*1d30*/  @!P0 LDC.64 R34, c[0x0][0x3c8] ;  /* 0x0000f200ff228b82 */ /* 0x000ea40000000a00 */
[----:B------:R-:W-:Y:S02]  /*1d40*/  F2FP.F16.F32.PACK_AB R29, R42, R29 ;  /* 0x0000001d2a1d723e */ /* 0x000fe400000000ff */
[----:B------:R-:W-:-:S04]  /*1d50*/  F2FP.F16.F32.PACK_AB R28, R43, R28 ;  /* 0x0000001c2b1c723e */ /* 0x000fc800000000ff */
        /* <DEDUP_REMOVED lines=12> */
.L_x_4283:
        /* <DEDUP_REMOVED lines=8> */
.L_x_4290:
[----:B------:R-:W-:Y:S05]  /*1ea0*/  BSYNC B0 ;  /* 0x0000000000007941 */ /* 0x000fea0003800000 */
.L_x_4289:
        /* <DEDUP_REMOVED lines=8> */
.L_x_4291:
[----:B------:R-:W-:Y:S02]  /*1f30*/  HFMA2 R30, -RZ, RZ, 0, 2.384185791015625e-07 ;  /* 0x00000004ff1e7431 */ /* 0x000fe400000001ff */
[----:B------:R-:W-:-:S05]  /*1f40*/  FADD.FTZ R41, R31, R43 ;  /* 0x0000002b1f297221 */ /* 0x000fca0000010000 */
[----:B------:R-:W-:-:S07]  /*1f50*/  MOV R31, R41 ;  /* 0x00000029001f7202 */ /* 0x000fce0000000f00 */
[----:B------:R-:W-:Y:S05]  /*1f60*/  WARPSYNC.COLLECTIVE R28, `(.L_x_4292) ;  /* 0x000000001c087348 */ /* 0x000fea0003c00000 */
[----:B------:R0:W1:Y:S02]  /*1f70*/  SHFL.BFLY P2, R43, R31, R30, R29 ;  /* 0x0c00001e1f2b7389 */ /* 0x000064000004001d */
[----:B01----:R-:W-:Y:S05]  /*1f80*/  ENDCOLLECTIVE ;  /* 0x000000000000791b */ /* 0x003fea0003800000 */
.L_x_4292:
[----:B------:R-:W-:Y:S02]  /*1f90*/  HFMA2 R30, -RZ, RZ, 0, 4.76837158203125e-07 ;  /* 0x00000008ff1e7431 */ /* 0x000fe400000001ff */
[----:B------:R-:W-:-:S05]  /*1fa0*/  FADD.FTZ R45, R41, R43 ;  /* 0x0000002b292d7221 */ /* 0x000fca0000010000 */
[----:B------:R-:W-:-:S07]  /*1fb0*/  MOV R31, R45 ;  /* 0x0000002d001f7202 */ /* 0x000fce0000000f00 */
[----:B------:R-:W-:Y:S05]  /*1fc0*/  WARPSYNC.COLLECTIVE R28, `(.L_x_4293) ;  /* 0x000000001c087348 */ /* 0x000fea0003c00000 */
[----:B------:R0:W1:Y:S02]  /*1fd0*/  SHFL.BFLY P2, R43, R31, R30, R29 ;  /* 0x0c00001e1f2b7389 */ /* 0x000064000004001d */
[----:B01----:R-:W-:Y:S05]  /*1fe0*/  ENDCOLLECTIVE ;  /* 0x000000000000791b */ /* 0x003fea0003800000 */
.L_x_4293:
[----:B------:R-:W-:Y:S02]  /*1ff0*/  HFMA2 R30, -RZ, RZ, 0, 9.5367431640625e-07 ;  /* 0x00000010ff1e7431 */ /* 0x000fe400000001ff */
[----:B------:R-:W-:-:S05]  /*2000*/  FADD.FTZ R45, R45, R43 ;  /* 0x0000002b2d2d7221 */ /* 0x000fca0000010000 */
[----:B------:R-:W-:-:S07]  /*2010*/  MOV R31, R45 ;  /* 0x0000002d001f7202 */ /* 0x000fce0000000f00 */
[----:B------:R-:W-:Y:S05]  /*2020*/  WARPSYNC.COLLECTIVE R28, `(.L_x_4294) ;  /* 0x000000001c087348 */ /* 0x000fea0003c00000 */
[----:B------:R0:W1:Y:S02]  /*2030*/  SHFL.BFLY P2, R43, R31, R30, R29 ;  /* 0x0c00001e1f2b7389 */ /* 0x000064000004001d */
[----:B01----:R-:W-:Y:S05]  /*2040*/  ENDCOLLECTIVE ;  /* 0x000000000000791b */ /* 0x003fea0003800000 */
.L_x_4294:
        /* <DEDUP_REMOVED lines=23> */
.L_x_4295:
[----:B------:R-:W-:Y:S02]  /*21c0*/  HFMA2 R30, -RZ, RZ, 0, 1.1920928955078125e-07 ;  /* 0x00000002ff1e7431 */ /* 0x000fe400000001ff */
[----:B------:R-:W-:-:S05]  /*21d0*/  FADD.FTZ R41, R31, R43 ;  /* 0x0000002b1f297221 */ /* 0x000fca0000010000 */
[----:B------:R-:W-:-:S07]  /*21e0*/  MOV R31, R41 ;  /* 0x00000029001f7202 */ /* 0x000fce0000000f00 */
[----:B------:R-:W-:Y:S05]  /*21f0*/  WARPSYNC.COLLECTIVE R28, `(.L_x_4296) ;  /* 0x000000001c087348 */ /* 0x000fea0003c00000 */
[----:B------:R0:W1:Y:S02]  /*2200*/  SHFL.BFLY P2, R43, R31, R30, R29 ;  /* 0x0c00001e1f2b7389 */ /* 0x000064000004001d */
[----:B01----:R-:W-:Y:S05]  /*2210*/  ENDCOLLECTIVE ;  /* 0x000000000000791b */ /* 0x003fea0003800000 */
.L_x_4296:
[----:B------:R-:W-:Y:S02]  /*2220*/  HFMA2 R30, -RZ, RZ, 0, 2.384185791015625e-07 ;  /* 0x00000004ff1e7431 */ /* 0x000fe400000001ff */
[----:B------:R-:W-:-:S05]  /*2230*/  FADD.FTZ R44, R41, R43 ;  /* 0x0000002b292c7221 */ /* 0x000fca0000010000 */
[----:B------:R-:W-:-:S07]  /*2240*/  MOV R31, R44 ;  /* 0x0000002c001f7202 */ /* 0x000fce0000000f00 */
[----:B------:R-:W-:Y:S05]  /*2250*/  WARPSYNC.COLLECTIVE R28, `(.L_x_4297) ;  /* 0x000000001c087348 */ /* 0x000fea0003c00000 */
[----:B------:R0:W1:Y:S02]  /*2260*/  SHFL.BFLY P2, R43, R31, R30, R29 ;  /* 0x0c00001e1f2b7389 */ /* 0x000064000004001d */
[----:B01----:R-:W-:Y:S05]  /*2270*/  ENDCOLLECTIVE ;  /* 0x000000000000791b */ /* 0x003fea0003800000 */
.L_x_4297:
[----:B------:R-:W-:Y:S02]  /*2280*/  HFMA2 R30, -RZ, RZ, 0, 4.76837158203125e-07 ;  /* 0x00000008ff1e7431 */ /* 0x000fe400000001ff */
[----:B------:R-:W-:-:S05]  /*2290*/  FADD.FTZ R45, R44, R43 ;  /* 0x0000002b2c2d7221 */ /* 0x000fca0000010000 */
[----:B------:R-:W-:-:S07]  /*22a0*/  MOV R31, R45 ;  /* 0x0000002d001f7202 */ /* 0x000fce0000000f00 */
[----:B------:R-:W-:Y:S05]  /*22b0*/  WARPSYNC.COLLECTIVE R28, `(.L_x_4298) ;  /* 0x000000001c087348 */ /* 0x000fea0003c00000 */
[----:B------:R0:W1:Y:S02]  /*22c0*/  SHFL.BFLY P2, R43, R31, R30, R29 ;  /* 0x0c00001e1f2b7389 */ /* 0x000064000004001d */
[----:B01----:R-:W-:Y:S05]  /*22d0*/  ENDCOLLECTIVE ;  /* 0x000000000000791b */ /* 0x003fea0003800000 */
.L_x_4298:
[----:B------:R-:W-:Y:S02]  /*22e0*/  HFMA2 R30, -RZ, RZ, 0, 9.5367431640625e-07 ;  /* 0x00000010ff1e7431 */ /* 0x000fe400000001ff */
[----:B------:R-:W-:-:S05]  /*22f0*/  FADD.FTZ R45, R45, R43 ;  /* 0x0000002b2d2d7221 */ /* 0x000fca0000010000 */
[----:B------:R-:W-:-:S07]  /*2300*/  MOV R31, R45 ;  /* 0x0000002d001f7202 */ /* 0x000fce0000000f00 */
[----:B------:R-:W-:Y:S05]  /*2310*/  WARPSYNC.COLLECTIVE R28, `(.L_x_4299) ;  /* 0x000000001c087348 */ /* 0x000fea0003c00000 */
[----:B------:R0:W1:Y:S02]  /*2320*/  SHFL.BFLY P2, R43, R31, R30, R29 ;  /* 0x0c00001e1f2b7389 */ /* 0x000064000004001d */
[----:B01----:R-:W-:Y:S05]  /*2330*/  ENDCOLLECTIVE ;  /* 0x000000000000791b */ /* 0x003fea0003800000 */
.L_x_4299:
[----:B------:R-:W-:Y:S05]  /*2340*/  BRA `(.L_x_4300) ;  /* 0xffffffe400447947 */ /* 0x000fea000383ffff */
.L_x_4286:
        /* <DEDUP_REMOVED lines=8> */
.L_x_4302:
[----:B------:R-:W-:Y:S05]  /*23d0*/  BSYNC B0 ;  /* 0x0000000000007941 */ /* 0x000fea0003800000 */
.L_x_4301:
        /* <DEDUP_REMOVED lines=8> */
.L_x_4303:
[----:B------:R-:W-:Y:S02]  /*2460*/  HFMA2 R30, -RZ, RZ, 0, 2.384185791015625e-07 ;  /* 0x00000004ff1e7431 */ /* 0x000fe400000001ff */
[----:B------:R-:W-:-:S05]  /*2470*/  FADD.FTZ R34, R31, R43 ;  /* 0x0000002b1f227221 */ /* 0x000fca0000010000 */
[----:B------:R-:W-:-:S07]  /*2480*/  MOV R31, R34 ;  /* 0x00000022001f7202 */ /* 0x000fce0000000f00 */
[----:B------:R-:W-:Y:S05]  /*2490*/  WARPSYNC.COLLECTIVE R28, `(.L_x_4304) ;  /* 0x000000001c087348 */ /* 0x000fea0003c00000 */
[----:B------:R0:W1:Y:S02]  /*24a0*/  SHFL.BFLY P2, R43, R31, R30, R29 ;  /* 0x0c00001e1f2b7389 */ /* 0x000064000004001d */
[----:B01----:R-:W-:Y:S05]  /*24b0*/  ENDCOLLECTIVE ;  /* 0x000000000000791b */ /* 0x003fea0003800000 */
.L_x_4304:
[----:B------:R-:W-:Y:S02]  /*24c0*/  HFMA2 R30, -RZ, RZ, 0, 4.76837158203125e-07 ;  /* 0x00000008ff1e7431 */ /* 0x000fe400000001ff */
[----:B------:R-:W-:-:S05]  /*24d0*/  FADD.FTZ R44, R34, R43 ;  /* 0x0000002b222c7221 */ /* 0x000fca0000010000 */
[----:B------:R-:W-:-:S07]  /*24e0*/  MOV R31, R44 ;  /* 0x0000002c001f7202 */ /* 0x000fce0000000f00 */
[----:B------:R-:W-:Y:S05]  /*24f0*/  WARPSYNC.COLLECTIVE R28, `(.L_x_4305) ;  /* 0x000000001c087348 */ /* 0x000fea0003c00000 */
[----:B------:R0:W1:Y:S02]  /*2500*/  SHFL.BFLY P2, R43, R31, R30, R29 ;  /* 0x0c00001e1f2b7389 */ /* 0x000064000004001d */
[----:B01----:R-:W-:Y:S05]  /*2510*/  ENDCOLLECTIVE ;  /* 0x000000000000791b */ /* 0x003fea0003800000 */
.L_x_4305:
[----:B------:R-:W-:Y:S02]  /*2520*/  HFMA2 R30, -RZ, RZ, 0, 9.5367431640625e-07 ;  /* 0x00000010ff1e7431 */ /* 0x000fe400000001ff */
[----:B------:R-:W-:-:S05]  /*2530*/  FADD.FTZ R45, R44, R43 ;  /* 0x0000002b2c2d7221 */ /* 0x000fca0000010000 */
[----:B------:R-:W-:-:S07]  /*2540*/  MOV R31, R45 ;  /* 0x0000002d001f7202 */ /* 0x000fce0000000f00 */
[----:B------:R-:W-:Y:S05]  /*2550*/  WARPSYNC.COLLECTIVE R28, `(.L_x_4306) ;  /* 0x000000001c087348 */ /* 0x000fea0003c00000 */
[----:B------:R0:W1:Y:S02]  /*2560*/  SHFL.BFLY P2, R43, R31, R30, R29 ;  /* 0x0c00001e1f2b7389 */ /* 0x000064000004001d */
[----:B01----:R-:W-:Y:S05]  /*2570*/  ENDCOLLECTIVE ;  /* 0x000000000000791b */ /* 0x003fea0003800000 */
.L_x_4306:
        /* <DEDUP_REMOVED lines=23> */
.L_x_4307:
[----:B------:R-:W-:Y:S02]  /*26f0*/  HFMA2 R30, -RZ, RZ, 0, 1.1920928955078125e-07 ;  /* 0x00000002ff1e7431 */ /* 0x000fe400000001ff */
[----:B------:R-:W-:-:S05]  /*2700*/  FADD.FTZ R34, R31, R43 ;  /* 0x0000002b1f227221 */ /* 0x000fca0000010000 */
[----:B------:R-:W-:-:S07]  /*2710*/  MOV R31, R34 ;  /* 0x00000022001f7202 */ /* 0x000fce0000000f00 */
[----:B------:R-:W-:Y:S05]  /*2720*/  WARPSYNC.COLLECTIVE R28, `(.L_x_4308) ;  /* 0x000000001c087348 */ /* 0x000fea0003c00000 */
[----:B------:R0:W1:Y:S02]  /*2730*/  SHFL.BFLY P2, R43, R31, R30, R29 ;  /* 0x0c00001e1f2b7389 */ /* 0x000064000004001d */
[----:B01----:R-:W-:Y:S05]  /*2740*/  ENDCOLLECTIVE ;  /* 0x000000000000791b */ /* 0x003fea0003800000 */
.L_x_4308:
[----:B------:R-:W-:Y:S02]  /*2750*/  HFMA2 R30, -RZ, RZ, 0, 2.384185791015625e-07 ;  /* 0x00000004ff1e7431 */ /* 0x000fe400000001ff */
[----:B------:R-:W-:-:S05]  /*2760*/  FADD.FTZ R44, R34, R43 ;  /* 0x0000002b222c7221 */ /* 0x000fca0000010000 */
[----:B------:R-:W-:-:S07]  /*2770*/  MOV R31, R44 ;  /* 0x0000002c001f7202 */ /* 0x000fce0000000f00 */
[----:B------:R-:W-:Y:S05]  /*2780*/  WARPSYNC.COLLECTIVE R28, `(.L_x_4309) ;  /* 0x000000001c087348 */ /* 0x000fea0003c00000 */
[----:B------:R0:W1:Y:S02]  /*2790*/  SHFL.BFLY P2, R43, R31, R30, R29 ;  /* 0x0c00001e1f2b7389 */ /* 0x000064000004001d */
[----:B01----:R-:W-:Y:S05]  /*27a0*/  ENDCOLLECTIVE ;  /* 0x000000000000791b */ /* 0x003fea0003800000 */
.L_x_4309:
[----:B------:R-:W-:Y:S02]  /*27b0*/  HFMA2 R30, -RZ, RZ, 0, 4.76837158203125e-07 ;  /* 0x00000008ff1e7431 */ /* 0x000fe400000001ff */
[----:B------:R-:W-:-:S05]  /*27c0*/  FADD.FTZ R45, R44, R43 ;  /* 0x0000002b2c2d7221 */ /* 0x000fca0000010000 */
[----:B------:R-:W-:-:S07]  /*27d0*/  MOV R31, R45 ;  /* 0x0000002d001f7202 */ /* 0x000fce0000000f00 */
[----:B------:R-:W-:Y:S05]  /*27e0*/  WARPSYNC.COLLECTIVE R28, `(.L_x_4310) ;  /* 0x000000001c087348 */ /* 0x000fea0003c00000 */
[----:B------:R0:W1:Y:S02]  /*27f0*/  SHFL.BFLY P2, R43, R31, R30, R29 ;  /* 0x0c00001e1f2b7389 */ /* 0x000064000004001d */
[----:B01----:R-:W-:Y:S05]  /*2800*/  ENDCOLLECTIVE ;  /* 0x000000000000791b */ /* 0x003fea0003800000 */
.L_x_4310:
[----:B------:R-:W-:Y:S02]  /*2810*/  HFMA2 R30, -RZ, RZ, 0, 9.5367431640625e-07 ;  /* 0x00000010ff1e7431 */ /* 0x000fe400000001ff */
[----:B------:R-:W-:-:S05]  /*2820*/  FADD.FTZ R45, R45, R43 ;  /* 0x0000002b2d2d7221 */ /* 0x000fca0000010000 */
[----:B------:R-:W-:-:S07]  /*2830*/  MOV R31, R45 ;  /* 0x0000002d001f7202 */ /* 0x000fce0000000f00 */
[----:B------:R-:W-:Y:S05]  /*2840*/  WARPSYNC.COLLECTIVE R28, `(.L_x_4311) ;  /* 0x000000001c087348 */ /* 0x000fea0003c00000 */
[----:B------:R0:W1:Y:S02]  /*2850*/  SHFL.BFLY P2, R43, R31, R30, R29 ;  /* 0x0c00001e1f2b7389 */ /* 0x000064000004001d */
[----:B01----:R-:W-:Y:S05]  /*2860*/  ENDCOLLECTIVE ;  /* 0x000000000000791b */ /* 0x003fea0003800000 */
.L_x_4311:
[----:B------:R-:W-:Y:S05]  /*2870*/  BRA `(.L_x_4312) ;  /* 0xffffffe800747947 */ /* 0x000fea000383ffff */
.L_x_4288:
        /* <DEDUP_REMOVED lines=8> */
.L_x_4314:
[----:B------:R-:W-:Y:S05]  /*2900*/  BSYNC B0 ;  /* 0x0000000000007941 */ /* 0x000fea0003800000 */
.L_x_4313:
        /* <DEDUP_REMOVED lines=8> */
.L_x_4315:
[----:B------:R-:W-:Y:S02]  /*2990*/  HFMA2 R30, -RZ, RZ, 0, 2.384185791015625e-07 ;  /* 0x00000004ff1e7431 */ /* 0x000fe400000001ff */
[----:B------:R-:W-:-:S05]  /*29a0*/  FADD.FTZ R39, R31, R43 ;  /* 0x0000002b1f277221 */ /* 0x000fca0000010000 */
[----:B------:R-:W-:-:S07]  /*29b0*/  MOV R31, R39 ;  /* 0x00000027001f7202 */ /* 0x000fce0000000f00 */
[----:B------:R-:W-:Y:S05]  /*29c0*/  WARPSYNC.COLLECTIVE R28, `(.L_x_4316) ;  /* 0x000000001c087348 */ /* 0x000fea0003c00000 */
[----:B------:R0:W1:Y:S02]  /*29d0*/  SHFL.BFLY P2, R43, R31, R30, R29 ;  /* 0x0c00001e1f2b7389 */ /* 0x000064000004001d */
[----:B01----:R-:W-:Y:S05]  /*29e0*/  ENDCOLLECTIVE ;  /* 0x000000000000791b */ /* 0x003fea0003800000 */
.L_x_4316:
[----:B------:R-:W-:Y:S02]  /*29f0*/  HFMA2 R30, -RZ, RZ, 0, 4.76837158203125e-07 ;  /* 0x00000008ff1e7431 */ /* 0x000fe400000001ff */
[----:B------:R-:W-:-:S05]  /*2a00*/  FADD.FTZ R45, R39, R43 ;  /* 0x0000002b272d7221 */ /* 0x000fca0000010000 */
[----:B------:R-:W-:-:S07]  /*2a10*/  MOV R31, R45 ;  /* 0x0000002d001f7202 */ /* 0x000fce0000000f00 */
[----:B------:R-:W-:Y:S05]  /*2a20*/  WARPSYNC.COLLECTIVE R28, `(.L_x_4317) ;  /* 0x000000001c087348 */ /* 0x000fea0003c00000 */
[----:B------:R0:W1:Y:S02]  /*2a30*/  SHFL.BFLY P2, R43, R31, R30, R29 ;  /* 0x0c00001e1f2b7389 */ /* 0x000064000004001d */
[----:B01----:R-:W-:Y:S05]  /*2a40*/  ENDCOLLECTIVE ;  /* 0x000000000000791b */ /* 0x003fea0003800000 */
.L_x_4317:
[----:B------:R-:W-:Y:S02]  /*2a50*/  HFMA2 R30, -RZ, RZ, 0, 9.5367431640625e-07 ;  /* 0x00000010ff1e7431 */ /* 0x000fe400000001ff */
[----:B------:R-:W-:-:S05]  /*2a60*/  FADD.FTZ R45, R45, R43 ;  /* 0x0000002b2d2d7221 */ /* 0x000fca0000010000 */
[----:B------:R-:W-:-:S07]  /*2a70*/  MOV R31, R45 ;  /* 0x0000002d001f7202 */ /* 0x000fce0000000f00 */
[----:B------:R-:W-:Y:S05]  /*2a80*/  WARPSYNC.COLLECTIVE R28, `(.L_x_4318) ;  /* 0x000000001c087348 */ /* 0x000fea0003c00000 */
[----:B------:R0:W1:Y:S02]  /*2a90*/  SHFL.BFLY P2, R43, R31, R30, R29 ;  /* 0x0c00001e1f2b7389 */ /* 0x000064000004001d */
[----:B01----:R-:W-:Y:S05]  /*2aa0*/  ENDCOLLECTIVE ;  /* 0x000000000000791b */ /* 0x003fea0003800000 */
.L_x_4318:
        /* <DEDUP_REMOVED lines=23> */
.L_x_4319:
[----:B------:R-:W-:Y:S02]  /*2c20*/  HFMA2 R30, -RZ, RZ, 0, 1.1920928955078125e-07 ;  /* 0x00000002ff1e7431 */ /* 0x000fe400000001ff */
[----:B------:R-:W-:-:S05]  /*2c30*/  FADD.FTZ R39, R31, R43 ;  /* 0x0000002b1f277221 */ /* 0x000fca0000010000 */
[----:B------:R-:W-:-:S07]  /*2c40*/  MOV R31, R39 ;  /* 0x00000027001f7202 */ /* 0x000fce0000000f00 */
[----:B------:R-:W-:Y:S05]  /*2c50*/  WARPSYNC.COLLECTIVE R28, `(.L_x_4320) ;  /* 0x000000001c087348 */ /* 0x000fea0003c00000 */
[----:B------:R0:W1:Y:S02]  /*2c60*/  SHFL.BFLY P2, R43, R31, R30, R29 ;  /* 0x0c00001e1f2b7389 */ /* 0x000064000004001d */
[----:B01----:R-:W-:Y:S05]  /*2c70*/  ENDCOLLECTIVE ;  /* 0x000000000000791b */ /* 0x003fea0003800000 */
.L_x_4320:
[----:B------:R-:W-:Y:S02]  /*2c80*/  HFMA2 R30, -RZ, RZ, 0, 2.384185791015625e-07 ;  /* 0x00000004ff1e7431 */ /* 0x000fe400000001ff */
[----:B------:R-:W-:-:S05]  /*2c90*/  FADD.FTZ R44, R39, R43 ;  /* 0x0000002b272c7221 */ /* 0x000fca0000010000 */
[----:B------:R-:W-:-:S07]  /*2ca0*/  MOV R31, R44 ;  /* 0x0000002c001f7202 */ /* 0x000fce0000000f00 */
[----:B------:R-:W-:Y:S05]  /*2cb0*/  WARPSYNC.COLLECTIVE R28, `(.L_x_4321) ;  /* 0x000000001c087348 */ /* 0x000fea0003c00000 */
[----:B------:R0:W1:Y:S02]  /*2cc0*/  SHFL.BFLY P2, R43, R31, R30, R29 ;  /* 0x0c00001e1f2b7389 */ /* 0x000064000004001d */
[----:B01----:R-:W-:Y:S05]  /*2cd0*/  ENDCOLLECTIVE ;  /* 0x000000000000791b */ /* 0x003fea0003800000 */
.L_x_4321:
[----:B------:R-:W-:Y:S02]  /*2ce0*/  HFMA2 R30, -RZ, RZ, 0, 4.76837158203125e-07 ;  /* 0x00000008ff1e7431 */ /* 0x000fe400000001ff */
[----:B------:R-:W-:-:S05]  /*2cf0*/  FADD.FTZ R45, R44, R43 ;  /* 0x0000002b2c2d7221 */ /* 0x000fca0000010000 */
[----:B------:R-:W-:-:S07]  /*2d00*/  MOV R31, R45 ;  /* 0x0000002d001f7202 */ /* 0x000fce0000000f00 */
[----:B------:R-:W-:Y:S05]  /*2d10*/  WARPSYNC.COLLECTIVE R28, `(.L_x_4322) ;  /* 0x000000001c087348 */ /* 0x000fea0003c00000 */
[----:B------:R0:W1:Y:S02]  /*2d20*/  SHFL.BFLY P2, R43, R31, R30, R29 ;  /* 0x0c00001e1f2b7389 */ /* 0x000064000004001d */
[----:B01----:R-:W-:Y:S05]  /*2d30*/  ENDCOLLECTIVE ;  /* 0x000000000000791b */ /* 0x003fea0003800000 */
.L_x_4322:
[----:B------:R-:W-:Y:S02]  /*2d40*/  HFMA2 R30, -RZ, RZ, 0, 9.5367431640625e-07 ;  /* 0x00000010ff1e7431 */ /* 0x000fe400000001ff */
[----:B------:R-:W-:-:S05]  /*2d50*/  FADD.FTZ R45, R45, R43 ;  /* 0x0000002b2d2d7221 */ /* 0x000fca0000010000 */
[----:B------:R-:W-:-:S07]  /*2d60*/  MOV R31, R45 ;  /* 0x0000002d001f7202 */ /* 0x000fce0000000f00 */
[----:B------:R-:W-:Y:S05]  /*2d70*/  WARPSYNC.COLLECTIVE R28, `(.L_x_4323) ;  /* 0x000000001c087348 */ /* 0x000fea0003c00000 */
[----:B------:R0:W1:Y:S02]  /*2d80*/  SHFL.BFLY P2, R43, R31, R30, R29 ;  /* 0x0c00001e1f2b7389 */ /* 0x000064000004001d */
[----:B01----:R-:W-:Y:S05]  /*2d90*/  ENDCOLLECTIVE ;  /* 0x000000000000791b */ /* 0x003fea0003800000 */
.L_x_4323:
[----:B------:R-:W-:Y:S05]  /*2da0*/  BRA `(.L_x_4324) ;  /* 0xffffffec00547947 */ /* 0x000fea000383ffff */
.L_x_4325:
        /* <DEDUP_REMOVED lines=13> */
.L_x_9120:


//--------------------- .text._ZN10layer_norm13ln_fwd_kernelINS_13Kernel_traitsIf6__halfS2_S2_fjLj256ELj1ELj4ELj1ELj16ENS_18Kernel_traits_baseILj256EfS2_S2_S2_fjLj128EEEEELb0ELb1ELb1ELb0EEEvNS_9FwdParamsE --------------------------
	.section	.text._ZN10layer_norm13ln_fwd_kernelINS_13Kernel_traitsIf6__halfS2_S2_fjLj256ELj1ELj4ELj1ELj16ENS_18Kernel_traits_baseILj256EfS2_S2_S2_fjLj128EEEEELb0ELb1ELb1ELb0EEEvNS_9FwdParamsE,"ax",@progbits
	.align	128
        .global         _ZN10layer_norm13ln_fwd_kernelINS_13Kernel_traitsIf6__halfS2_S2_fjLj256ELj1ELj4ELj1ELj16ENS_18Kernel_traits_baseILj256EfS2_S2_S2_fjLj128EEEEELb0ELb1ELb1ELb0EEEvNS_9FwdParamsE
        .type           _ZN10layer_norm13ln_fwd_kernelINS_13Kernel_traitsIf6__halfS2_S2_fjLj256ELj1ELj4ELj1ELj16ENS_18Kernel_traits_baseILj256EfS2_S2_S2_fjLj128EEEEELb0ELb1ELb1ELb0EEEvNS_9FwdParamsE,@function
        .size           _ZN10layer_norm13ln_fwd_kernelINS_13Kernel_traitsIf6__halfS2_S2_fjLj256ELj1ELj4ELj1ELj16ENS_18Kernel_traits_baseILj256EfS2_S2_S2_fjLj128EEEEELb0ELb1ELb1ELb0EEEvNS_9FwdParamsE,(.L_x_9121 - _ZN10layer_norm13ln_fwd_kernelINS_13Kernel_traitsIf6__halfS2_S2_fjLj256ELj1ELj4ELj1ELj16ENS_18Kernel_traits_baseILj256EfS2_S2_S2_fjLj128EEEEELb0ELb1ELb1ELb0EEEvNS_9FwdParamsE)
        .other          _ZN10layer_norm13ln_fwd_kernelINS_13Kernel_traitsIf6__halfS2_S2_fjLj256ELj1ELj4ELj1ELj16ENS_18Kernel_traits_baseILj256EfS2_S2_S2_fjLj128EEEEELb0ELb1ELb1ELb0EEEvNS_9FwdParamsE,@"STO_CUDA_ENTRY STV_DEFAULT"
_ZN10layer_norm13ln_fwd_kernelINS_13Kernel_traitsIf6__halfS2_S2_fjLj256ELj1ELj4ELj1ELj16ENS_18Kernel_traits_baseILj256EfS2_S2_S2_fjLj128EEEEELb0ELb1ELb1ELb0EEEvNS_9FwdParamsE:
.text._ZN10layer_norm13ln_fwd_kernelINS_13Kernel_traitsIf6__halfS2_S2_fjLj256ELj1ELj4ELj1ELj16ENS_18Kernel_traits_baseILj256EfS2_S2_S2_fjLj128EEEEELb0ELb1ELb1ELb0EEEvNS_9FwdParamsE:
        /* <DEDUP_REMOVED lines=35> */
.L_x_4327:
[----:B------:R-:W-:Y:S05]  /*0230*/  BSYNC.RECONVERGENT B0 ;  /* 0x0000000000007941 */ /* 0x000fea0003800200 */
.L_x_4326:
        /* <DEDUP_REMOVED lines=11> */
.L_x_4334:
[----:B0-----:R-:W0:Y:S08]  /*02f0*/  LDC.64 R44, c[0x0][0x3f0] ;  /* 0x0000fc00ff2c7b82 */ /* 0x001e300000000a00 */
[----:B------:R-:W1:Y:S08]  /*0300*/  LDC R46, c[0x0][0x388] ;  /* 0x0000e200ff2e7b82 */ /* 0x000e700000000800 */
[----:B------:R-:W2:Y:S01]  /*0310*/  LDC.64 R36, c[0x0][0x3f8] ;  /* 0x0000fe00ff247b82 */ /* 0x000ea20000000a00 */
[----:B0-----:R-:W-:-:S06]  /*0320*/  IMAD.WIDE R44, R3, 0x4, R44 ;  /* 0x00000004032c7825 */ /* 0x001fcc00078e022c */
[----:B------:R-:W3:Y:S01]  /*0330*/  LDG.E R44, desc[UR6][R44.64] ;  /* 0x000000062c2c7981 */ /* 0x000ee2000c1e1900 */
[----:B------:R-:W-:Y:S01]  /*0340*/  ISETP.GT.U32.AND P2, PT, R2, -0x21, PT ;  /* 0xffffffdf0200780c */ /* 0x000fe20003f44070 */
[C---:B-1----:R-:W-:Y:S01]  /*0350*/  IMAD R38, R3.reuse, R46, RZ ;  /* 0x0000002e03267224 */ /* 0x042fe200078e02ff */
[----:B------:R-:W-:Y:S01]  /*0360*/  BSSY.RECONVERGENT B0, `(.L_x_4329) ;  /* 0x0000047000007945 */ /* 0x000fe20003800200 */
[----:B--2---:R-:W-:-:S05]  /*0370*/  IMAD.WIDE R36, R3, 0x4, R36 ;  /* 0x0000000403247825 */ /* 0x004fca00078e0224 */
[----:B-----5:R0:W5:Y:S02]  /*0380*/  LDG.E R42, desc[UR6][R36.64] ;  /* 0x00000006242a7981 */ /* 0x020164000c1e1900 */
[----:B0-----:R-:W-:Y:S02]  /*0390*/  CS2R R36, SRZ ;  /* 0x0000000000247805 */ /* 0x001fe4000001ff00 */
[----:B---3--:R-:W-:-:S13]  /*03a0*/  ISETP.GE.AND P1, PT, R44, 0x1, PT ;  /* 0x000000012c00780c */ /* 0x008fda0003f26270 */
[----:B------:R-:W-:Y:S02]  /*03b0*/  @P1 IADD3 R39, PT, PT, R44, -0x1, RZ ;  /* 0xffffffff2c271810 */ /* 0x000fe40007ffe0ff */
[----:B------:R-:W-:-:S03]  /*03c0*/  @P1 MOV R37, RZ ;  /* 0x000000ff00251202 */ /* 0x000fc60000000f00 */
[----:B------:R-:W-:-:S05]  /*03d0*/  @P1 IMAD R39, R39, R46, RZ ;  /* 0x0000002e27271224 */ /* 0x000fca00078e02ff */
[----:B------:R-:W-:-:S04]  /*03e0*/  @P1 SHF.R.S32.HI R50, RZ, 0x1f, R39 ;  /* 0x0000001fff321819 */ /* 0x000fc80000011427 */
[----:B------:R-:W-:Y:S02]  /*03f0*/  @P1 LEA.HI R47, R50, R39, RZ, 0x3 ;  /* 0x00000027322f1211 */ /* 0x000fe400078f18ff */
[----:B------:R-:W-:Y:S02]  /*0400*/  SHF.R.S32.HI R39, RZ, 0x1f, R38 ;  /* 0x0000001fff277819 */ /* 0x000fe40000011426 */
[----:B------:R-:W-:Y:S02]  /*0410*/  @P1 LEA.HI.SX32 R47, R47, R0, 0x1d ;  /* 0x000000002f2f1211 */ /* 0x000fe400078feaff */
[----:B------:R-:W-:Y:S02]  /*0420*/  LEA.HI R39, R39, R38, RZ, 0x3 ;  /* 0x0000002627277211 */ /* 0x000fe400078f18ff */
[----:B------:R-:W-:Y:S02]  /*0430*/  @P1 MOV R36, R47 ;  /* 0x0000002f00241202 */ /* 0x000fe40000000f00 */
[----:B------:R-:W-:Y:S01]  /*0440*/  LEA.HI.SX32 R47, R39, R0, 0x1d ;  /* 0x00000000272f7211 */ /* 0x000fe200078feaff */
[----:B------:R-:W-:Y:S06]  /*0450*/  @P2 BRA `(.L_x_4330) ;  /* 0x0000000000dc2947 */ /* 0x000fec0003800000 */
        /* <DEDUP_REMOVED lines=12> */
[----:B------:R-:W4:Y:S01]  /*0520*/  @P0 LDC R40, c[0x0][0x40c] ;  /* 0x00010300ff280b82 */ /* 0x000f220000000800 */
[----:B--2---:R-:W-:-:S02]  /*0530*/  @P1 HADD2.F32 R7, -RZ, R32.H0_H0 ;  /* 0x20000020ff071230 */ /* 0x004fc40000004100 */
[----:B------:R-:W-:Y:S02]  /*0540*/  @P0 HADD2.F32 R43, -RZ, R32.H1_H1 ;  /* 0x30000020ff2b0230 */ /* 0x000fe40000004100 */
[--C-:B------:R-:W-:Y:S02]  /*0550*/  @P0 HADD2.F32 R50, -RZ, R33.reuse.H1_H1 ;  /* 0x30000021ff320230 */ /* 0x100fe40000004100 */
[----:B0-----:R-:W-:Y:S01]  /*0560*/  @P1 FMUL.FTZ R7, R7, R44 ;  /* 0x0000002c07071220 */ /* 0x001fe20000410000 */
[--C-:B---3--:R-:W-:Y:S02]  /*0570*/  HADD2.F32 R5, -RZ, R36.reuse.H0_H0 ;  /* 0x20000024ff057230 */ /* 0x108fe40000004100 */
[----:B-1----:R-:W-:Y:S01]  /*0580*/  @P0 FMUL.FTZ R43, R43, R48 ;  /* 0x000000302b2b0220 */ /* 0x002fe20000410000 */
[----:B------:R-:W-:Y:S01]  /*0590*/  HADD2.F32 R4, -RZ, R36.H1_H1 ;  /* 0x30000024ff047230 */ /* 0x000fe20000004100 */
[----:B------:R-:W0:Y:S01]  /*05a0*/  @P0 LDC R48, c[0x0][0x40c] ;  /* 0x00010300ff300b82 */ /* 0x000e220000000800 */
[----:B----4-:R-:W-:Y:S01]  /*05b0*/  @P0 FMUL.FTZ R41, R50, R41 ;  /* 0x0000002932290220 */ /* 0x010fe20000410000 */
[----:B------:R-:W-:Y:S01]  /*05c0*/  @P1 FFMA.FTZ R5, R24, R7, R5 ;  /* 0x0000000718051223 */ /* 0x000fe20000010005 */
[----:B------:R-:W-:-:S02]  /*05d0*/  @P0 HADD2.F32 R7, -RZ, R33.H0_H0 ;  /* 0x20000021ff070230 */ /* 0x000fc40000004100 */
[----:B------:R-:W-:Y:S01]  /*05e0*/  @P0 FFMA.FTZ R4, R25, R43, R4 ;  /* 0x0000002b19040223 */ /* 0x000fe20000010004 */
[--C-:B------:R-:W-:Y:S02]  /*05f0*/  @P0 HADD2.F32 R49, -RZ, R34.reuse.H1_H1 ;  /* 0x30000022ff310230 */ /* 0x100fe40000004100 */
[----:B------:R-:W1:Y:S01]  /*0600*/  @P0 LDC R36, c[0x0][0x40c] ;  /* 0x00010300ff240b82 */ /* 0x000e620000000800 */
[----:B------:R-:W-:Y:S01]  /*0610*/  @P0 FMUL.FTZ R44, R7, R6 ;  /* 0x00000006072c0220 */ /* 0x000fe20000410000 */
[--C-:B------:R-:W-:Y:S02]  /*0620*/  HADD2.F32 R7, -RZ, R37.reuse.H0_H0 ;  /* 0x20000025ff077230 */ /* 0x100fe40000004100 */
[----:B------:R-:W-:Y:S02]  /*0630*/  HADD2.F32 R6, -RZ, R37.H1_H1 ;  /* 0x30000025ff067230 */ /* 0x000fe40000004100 */
[----:B------:R-:W-:Y:S02]  /*0640*/  @P0 HADD2.F32 R37, -RZ, R34.H0_H0 ;  /* 0x20000022ff250230 */ /* 0x000fe40000004100 */
[----:B------:R-:W-:Y:S01]  /*0650*/  @P0 FFMA.FTZ R7, R26, R44, R7 ;  /* 0x0000002c1a070223 */ /* 0x000fe20000010007 */
[----:B------:R-:W2:Y:S01]  /*0660*/  @P0 LDC R43, c[0x0][0x40c] ;  /* 0x00010300ff2b0b82 */ /* 0x000ea20000000800 */
[----:B------:R-:W-:Y:S01]  /*0670*/  @P0 FFMA.FTZ R6, R27, R41, R6 ;  /* 0x000000291b060223 */ /* 0x000fe20000010006 */
[----:B------:R-:W-:-:S02]  /*0680*/  HADD2.F32 R41, -RZ, R38.H0_H0 ;  /* 0x20000026ff297230 */ /* 0x000fc40000004100 */
[----:B------:R-:W-:Y:S01]  /*0690*/  @P0 FMUL.FTZ R37, R37, R40 ;  /* 0x0000002825250220 */ /* 0x000fe20000410000 */
[----:B------:R-:W-:-:S03]  /*06a0*/  @P0 HADD2.F32 R40, -RZ, R35.H1_H1 ;  /* 0x30000023ff280230 */ /* 0x000fc60000004100 */
[----:B------:R-:W-:Y:S01]  /*06b0*/  @P0 FFMA.FTZ R41, R28, R37, R41 ;  /* 0x000000251c290223 */ /* 0x000fe20000010029 */
[----:B------:R-:W3:Y:S01]  /*06c0*/  LDC.64 R44, c[0x0][0x3a8] ;  /* 0x0000ea00ff2c7b82 */ /* 0x000ee20000000a00 */
[----:B------:R-:W-:-:S05]  /*06d0*/  @P0 HADD2.F32 R37, -RZ, R35.H0_H0 ;  /* 0x20000023ff250230 */ /* 0x000fca0000004100 */
[----:B0-----:R-:W-:Y:S01]  /*06e0*/  @P0 FMUL.FTZ R37, R37, R48 ;  /* 0x0000003025250220 */ /* 0x001fe20000410000 */
[--C-:B------:R-:W-:Y:S02]  /*06f0*/  HADD2.F32 R48, -RZ, R39.reuse.H1_H1 ;  /* 0x30000027ff307230 */ /* 0x100fe40000004100 */
[----:B-1----:R-:W-:Y:S01]  /*0700*/  @P0 FMUL.FTZ R36, R49, R36 ;  /* 0x0000002431240220 */ /* 0x002fe20000410000 */
[----:B--2---:R-:W-:Y:S01]  /*0710*/  @P0 FMUL.FTZ R49, R40, R43 ;  /* 0x0000002b28310220 */ /* 0x004fe20000410000 */
[----:B------:R-:W-:Y:S02]  /*0720*/  HADD2.F32 R40, -RZ, R38.H1_H1 ;  /* 0x30000026ff287230 */ /* 0x000fe40000004100 */
[----:B------:R-:W-:Y:S02]  /*0730*/  HADD2.F32 R43, -RZ, R39.H0_H0 ;  /* 0x20000027ff2b7230 */ /* 0x000fe40000004100 */
[----:B------:R-:W-:Y:S01]  /*0740*/  @P0 FFMA.FTZ R48, R31, R49, R48 ;  /* 0x000000311f300223 */ /* 0x000fe20000010030 */
[----:B------:R-:W-:Y:S01]  /*0750*/  @P0 FFMA.FTZ R40, R29, R36, R40 ;  /* 0x000000241d280223 */ /* 0x000fe20000010028 */
[----:B------:R-:W-:Y:S01]  /*0760*/  F2FP.F16.F32.PACK_AB R36, R4, R5 ;  /* 0x000000050424723e */ /* 0x000fe200000000ff */
[----:B------:R-:W-:Y:S01]  /*0770*/  @P0 FFMA.FTZ R43, R30, R37, R43 ;  /* 0x000000251e2b0223 */ /* 0x000fe2000001002b */
[----:B---3--:R-:W-:Y:S01]  /*0780*/  IMAD.WIDE.U32 R44, R47, 0x10, R44 ;  /* 0x000000102f2c7825 */ /* 0x008fe200078e002c */
[----:B------:R-:W-:-:S02]  /*0790*/  F2FP.F16.F32.PACK_AB R37, R6, R7 ;  /* 0x000000070625723e */ /* 0x000fc400000000ff */
[----:B------:R-:W-:Y:S02]  /*07a0*/  F2FP.F16.F32.PACK_AB R38, R40, R41 ;  /* 0x000000292826723e */ /* 0x000fe400000000ff */
[----:B------:R-:W-:-:S05]  /*07b0*/  F2FP.F16.F32.PACK_AB R39, R48, R43 ;  /* 0x0000002b3027723e */ /* 0x000fca00000000ff */
[----:B------:R0:W-:Y:S02]  /*07c0*/  STG.E.128 desc[UR6][R44.64], R36 ;  /* 0x000000242c007986 */ /* 0x0001e4000c101d06 */
.L_x_4330:
[----:B------:R-:W-:Y:S05]  /*07d0*/  BSYNC.RECONVERGENT B0 ;  /* 0x0000000000007941 */ /* 0x000fea0003800200 */
.L_x_4329:
        /* <DEDUP_REMOVED lines=54> */
.L_x_4351:
        /* <DEDUP_REMOVED lines=22> */
[----:B------:R-:W-:Y:S02]  /*0ca0*/  IMAD R46, R37, R46, RZ ;  /* 0x0000002e252e7224 */ /* 0x000fe400078e02ff */
[--C-:B------:R-:W-:Y:S01]  /*0cb0*/  FADD.FTZ R38, R41, -R45.reuse ;  /* 0x8000002d29267221 */ /* 0x100fe20000010000 */
[--C-:B------:R-:W-:Y:S01]  /*0cc0*/  FADD.FTZ R50, R43, -R45.reuse ;  /* 0x8000002d2b327221 */ /* 0x100fe20000010000 */
[C---:B------:R-:W-:Y:S01]  /*0cd0*/  FMUL.FTZ R37, R47.reuse, R36 ;  /* 0x000000242f257220 */ /* 0x040fe20000410000 */
[----:B------:R-:W-:Y:S01]  /*0ce0*/  FMUL.FTZ R36, R47, R42 ;  /* 0x0000002a2f247220 */ /* 0x000fe20000410000 */
        /* <DEDUP_REMOVED lines=15> */
[----:B------:R-:W-:Y:S02]  /*0de0*/  F2FP.F16.F32.PACK_AB R38, R38, R47 ;  /* 0x0000002f2626723e */ /* 0x000fe400000000ff */
[----:B------:R-:W-:Y:S02]  /*0df0*/  SHF.R.S32.HI R47, RZ, 0x1f, R46 ;  /* 0x0000001fff2f7819 */ /* 0x000fe4000001142e */
[----:B------:R-:W-:Y:S02]  /*0e00*/  F2FP.F16.F32.PACK_AB R39, R52, R39 ;  /* 0x000000273427723e */ /* 0x000fe400000000ff */
[----:B------:R-:W-:Y:S01]  /*0e10*/  LEA.HI R47, R47, R46, RZ, 0x3 ;  /* 0x0000002e2f2f7211 */ /* 0x000fe200078f18ff */
[----:B------:R-:W-:Y:S01]  /*0e20*/  FFMA.FTZ R46, R16, R37, R8 ;  /* 0x00000025102e7223 */ /* 0x000fe20000010008 */
[----:B------:R-:W-:Y:S02]  /*0e30*/  FFMA.FTZ R37, R18, R49, R10 ;  /* 0x0000003112257223 */ /* 0x000fe4000001000a */
[----:B------:R-:W-:Y:S01]  /*0e40*/  LEA.HI.SX32 R49, R47, R0, 0x1d ;  /* 0x000000002f317211 */ /* 0x000fe200078feaff */
[----:B------:R-:W-:-:S02]  /*0e50*/  FFMA.FTZ R47, R17, R36, R9 ;  /* 0x00000024112f7223 */ /* 0x000fc40000010009 */
[----:B------:R-:W-:-:S03]  /*0e60*/  F2FP.F16.F32.PACK_AB R37, R42, R37 ;  /* 0x000000252a25723e */ /* 0x000fc600000000ff */
[----:B------:R-:W-:Y:S01]  /*0e70*/  F2FP.F16.F32.PACK_AB R36, R47, R46 ;  /* 0x0000002e2f24723e */ /* 0x000fe200000000ff */
[----:B0-----:R-:W-:-:S05]  /*0e80*/  IMAD.WIDE.U32 R44, R49, 0x10, R44 ;  /* 0x00000010312c7825 */ /* 0x001fca00078e002c */
[----:B------:R1:W-:Y:S02]  /*0e90*/  STG.E.128 desc[UR6][R44.64], R36 ;  /* 0x000000242c007986 */ /* 0x0003e4000c101d06 */
.L_x_4333:
[----:B------:R-:W-:Y:S05]  /*0ea0*/  BSYNC.RECONVERGENT B0 ;  /* 0x0000000000007941 */ /* 0x000fea0003800200 */
.L_x_4332:
[----:B-1----:R-:W1:Y:S02]  /*0eb0*/  LDC.64 R36, c[0x0][0x380] ;  /* 0x0000e000ff247b82 */ /* 0x002e640000000a00 */
[----:B-1----:R-:W-:-:S04]  /*0ec0*/  LEA R3, R36, R3, 0x2 ;  /* 0x0000000324037211 */ /* 0x002fc800078e10ff */
[----:B------:R-:W-:-:S13]  /*0ed0*/  ISETP.GE.AND P0, PT, R3, R37, PT ;  /* 0x000000250300720c */ /* 0x000fda0003f06270 */
[----:B------:R-:W-:Y:S05]  /*0ee0*/  @!P0 BRA `(.L_x_4334) ;  /* 0xfffffff400008947 */ /* 0x000fea000383ffff */
[----:B------:R-:W-:Y:S05]  /*0ef0*/  EXIT ;  /* 0x000000000000794d */ /* 0x000fea0003800000 */
.L_x_4328:
[----:B0-----:R-:W0:Y:S08]  /*0f00*/  LDC.64 R36, c[0x0][0x3f0] ;  /* 0x0000fc00ff247b82 */ /* 0x001e300000000a00 */
        /* <DEDUP_REMOVED lines=26> */
[----:B------:R-:W-:Y:S01]  /*10b0*/  CS2R R40, SRZ ;  /* 0x0000000000287805 */ /* 0x000fe2000001ff00 */
[----:B------:R-:W-:Y:S01]  /*10c0*/  HFMA2 R45, -RZ, RZ, 0, 0 ;  /* 0x00000000ff2d7431 */ /* 0x000fe200000001ff */
[----:B------:R-:W-:-:S03]  /*10d0*/  MOV R48, RZ ;  /* 0x000000ff00307202 */ /* 0x000fc60000000f00 */
[----:B------:R-:W0:Y:S08]  /*10e0*/  @P0 LDC R44, c[0x0][0x40c] ;  /* 0x00010300ff2c0b82 */ /* 0x000e300000000800 */
[----:B-1----:R-:W1:Y:S01]  /*10f0*/  @P0 LDC R34, c[0x0][0x40c] ;  /* 0x00010300ff220b82 */ /* 0x002e620000000800 */
[--C-:B---3--:R-:W-:Y:S02]  /*1100*/  @P0 HADD2.F32 R32, -RZ, R6.reuse.H0_H0 ;  /* 0x20000006ff200230 */ /* 0x108fe40000004100 */
[----:B------:R-:W-:-:S02]  /*1110*/  @P0 HADD2.F32 R33, -RZ, R6.H1_H1 ;  /* 0x30000006ff210230 */ /* 0x000fc40000004100 */
[--C-:B------:R-:W-:Y:S02]  /*1120*/  @P0 HADD2.F32 R35, -RZ, R7.reuse.H0_H0 ;  /* 0x20000007ff230230 */ /* 0x100fe40000004100 */
[----:B------:R-:W-:Y:S01]  /*1130*/  @P0 FMUL.FTZ R37, R32, R37 ;  /* 0x0000002520250220 */ /* 0x000fe20000410000 */
[----:B------:R-:W-:Y:S02]  /*1140*/  @P0 HADD2.F32 R38, -RZ, R7.H1_H1 ;  /* 0x30000007ff260230 */ /* 0x000fe40000004100 */
[----:B--2---:R-:W-:Y:S01]  /*1150*/  @P0 FMUL.FTZ R36, R33, R36 ;  /* 0x0000002421240220 */ /* 0x004fe20000410000 */
[----:B------:R-:W2:Y:S01]  /*1160*/  @P0 LDC R32, c[0x0][0x40c] ;  /* 0x00010300ff200b82 */ /* 0x000ea20000000800 */
[----:B------:R-:W-:Y:S01]  /*1170*/  @P0 FMUL.FTZ R40, R24, R37 ;  /* 0x0000002518280220 */ /* 0x000fe20000410000 */
[----:B----4-:R-:W-:Y:S02]  /*1180*/  @P0 HADD2.F32 R39, -RZ, R4.H0_H0 ;  /* 0x20000004ff270230 */ /* 0x010fe40000004100 */
[----:B------:R-:W-:Y:S01]  /*1190*/  @P0 FMUL.FTZ R41, R25, R36 ;  /* 0x0000002419290220 */ /* 0x000fe20000410000 */
[----:B0-----:R-:W-:Y:S01]  /*11a0*/  @P0 FMUL.FTZ R35, R35, R42 ;  /* 0x0000002a23230220 */ /* 0x001fe20000410000 */
[----:B------:R-:W-:Y:S01]  /*11b0*/  @P0 FMUL.FTZ R38, R38, R43 ;  /* 0x0000002b26260220 */ /* 0x000fe20000410000 */
[----:B------:R-:W-:Y:S01]  /*11c0*/  CS2R R42, SRZ ;  /* 0x00000000002a7805 */ /* 0x000fe2000001ff00 */
[----:B------:R-:W-:Y:S01]  /*11d0*/  @P0 FMUL.FTZ R39, R39, R44 ;  /* 0x0000002c27270220 */ /* 0x000fe20000410000 */
[----:B------:R-:W0:Y:S01]  /*11e0*/  @P0 LDC R33, c[0x0][0x40c] ;  /* 0x00010300ff210b82 */ /* 0x000e220000000800 */
[----:B------:R-:W-:-:S02]  /*11f0*/  IMAD R44, R3, UR11, RZ ;  /* 0x0000000b032c7c24 */ /* 0x000fc4000f8e02ff */
[----:B------:R-:W-:Y:S01]  /*1200*/  @P0 FMUL.FTZ R42, R26, R35 ;  /* 0x000000231a2a0220 */ /* 0x000fe20000410000 */
[----:B------:R-:W-:Y:S01]  /*1210*/  @P0 FMUL.FTZ R43, R27, R38 ;  /* 0x000000261b2b0220 */ /* 0x000fe20000410000 */
[----:B------:R-:W-:Y:S01]  /*1220*/  @P0 FMUL.FTZ R45, R28, R39 ;  /* 0x000000271c2d0220 */ /* 0x000fe20000410000 */
[----:B------:R-:W-:Y:S01]  /*1230*/  @P0 HADD2.F32 R35, -RZ, R4.H1_H1 ;  /* 0x30000004ff230230 */ /* 0x000fe20000004100 */
[----:B------:R-:W-:Y:S01]  /*1240*/  SHF.R.S32.HI R47, RZ, 0x1f, R44 ;  /* 0x0000001fff2f7819 */ /* 0x000fe2000001142c */
[--C-:B------:R-:W-:Y:S01]  /*1250*/  @P0 HADD2.F32 R38, -RZ, R5.reuse.H0_H0 ;  /* 0x20000005ff260230 */ /* 0x100fe20000004100 */
[----:B------:R-:W3:Y:S01]  /*1260*/  LDC.64 R36, c[0x0][0x3a8] ;  /* 0x0000ea00ff247b82 */ /* 0x000ee20000000a00 */
[----:B------:R-:W-:Y:S01]  /*1270*/  @P0 HADD2.F32 R39, -RZ, R5.H1_H1 ;  /* 0x30000005ff270230 */ /* 0x000fe20000004100 */
[----:B------:R-:W-:Y:S01]  /*1280*/  LEA.HI R51, R47, R44, RZ, 0x3 ;  /* 0x0000002c2f337211 */ /* 0x000fe200078f18ff */
[----:B-1----:R-:W-:Y:S01]  /*1290*/  @P0 FMUL.FTZ R34, R35, R34 ;  /* 0x0000002223220220 */ /* 0x002fe20000410000 */
[----:B------:R-:W-:-:S02]  /*12a0*/  CS2R R46, SRZ ;  /* 0x00000000002e7805 */ /* 0x000fc4000001ff00 */
[----:B------:R-:W-:Y:S01]  /*12b0*/  LEA.HI.SX32 R51, R51, R0, 0x1d ;  /* 0x0000000033337211 */ /* 0x000fe200078feaff */
[----:B------:R-:W-:Y:S01]  /*12c0*/  @P0 FMUL.FTZ R46, R29, R34 ;  /* 0x000000221d2e0220 */ /* 0x000fe20000410000 */
[----:B--2---:R-:W-:-:S04]  /*12d0*/  @P0 FMUL.FTZ R32, R39, R32 ;  /* 0x0000002027200220 */ /* 0x004fc80000410000 */
[----:B------:R-:W-:Y:S01]  /*12e0*/  @P0 FMUL.FTZ R48, R31, R32 ;  /* 0x000000201f300220 */ /* 0x000fe20000410000 */
[----:B------:R-:W-:Y:S02]  /*12f0*/  F2FP.F16.F32.PACK_AB R32, R41, R40 ;  /* 0x000000282920723e */ /* 0x000fe400000000ff */
[----:B------:R-:W-:Y:S01]  /*1300*/  F2FP.F16.F32.PACK_AB R34, R46, R45 ;  /* 0x0000002d2e22723e */ /* 0x000fe200000000ff */
[----:B0-----:R-:W-:-:S04]  /*1310*/  @P0 FMUL.FTZ R33, R38, R33 ;  /* 0x0000002126210220 */ /* 0x001fc80000410000 */
[----:B------:R-:W-:Y:S01]  /*1320*/  @P0 FMUL.FTZ R47, R30, R33 ;  /* 0x000000211e2f0220 */ /* 0x000fe20000410000 */
[----:B------:R-:W-:Y:S01]  /*1330*/  F2FP.F16.F32.PACK_AB R33, R43, R42 ;  /* 0x0000002a2b21723e */ /* 0x000fe200000000ff */
[----:B---3--:R-:W-:-:S03]  /*1340*/  IMAD.WIDE.U32 R36, R51, 0x10, R36 ;  /* 0x0000001033247825 */ /* 0x008fc600078e0024 */
[----:B------:R-:W-:-:S05]  /*1350*/  F2FP.F16.F32.PACK_AB R35, R48, R47 ;  /* 0x0000002f3023723e */ /* 0x000fca00000000ff */
[----:B------:R0:W-:Y:S02]  /*1360*/  STG.E.128 desc[UR6][R36.64], R32 ;  /* 0x0000002024007986 */ /* 0x0001e4000c101d06 */
.L_x_4336:
[----:B------:R-:W-:Y:S05]  /*1370*/  BSYNC.RECONVERGENT B0 ;  /* 0x0000000000007941 */ /* 0x000fea0003800200 */
.L_x_4335:
        /* <DEDUP_REMOVED lines=54> */
.L_x_4363:
        /* <DEDUP_REMOVED lines=17> */
[----:B0-----:R-:W-:Y:S02]  /*17f0*/  FSEL R50, R51, RZ, !P2 ;  /* 0x000000ff33327208 */ /* 0x001fe40005000000 */
        /* <DEDUP_REMOVED lines=17> */
[----:B------:R-:W-:Y:S01]  /*1910*/  IMAD R49, R49, UR11, RZ ;  /* 0x0000000b31317c24 */ /* 0x000fe2000f8e02ff */
[----:B------:R-:W0:Y:S01]  /*1920*/  LDC.64 R36, c[0x0][0x428] ;  /* 0x00010a00ff247b82 */ /* 0x000e220000000a00 */
[----:B------:R-:W-:Y:S01]  /*1930*/  FFMA.FTZ R34, R20, R35, R12 ;  /* 0x0000002314227223 */ /* 0x000fe2000001000c */
[----:B------:R-:W-:Y:S01]  /*1940*/  FFMA.FTZ R35, R22, R51, R14 ;  /* 0x0000003316237223 */ /* 0x000fe2000001000e */
[----:B------:R-:W-:Y:S01]  /*1950*/  FFMA.FTZ R51, R21, R44, R13 ;  /* 0x0000002c15337223 */ /* 0x000fe2000001000d */
[----:B------:R-:W-:Y:S01]  /*1960*/  SHF.R.S32.HI R44, RZ, 0x1f, R49 ;  /* 0x0000001fff2c7819 */ /* 0x000fe20000011431 */
[----:B------:R-:W-:Y:S01]  /*1970*/  FFMA.FTZ R50, R23, R50, R15 ;  /* 0x0000003217327223 */ /* 0x000fe2000001000f */
[----:B------:R-:W-:-:S02]  /*1980*/  FFMA.FTZ R38, R19, R38, R11 ;  /* 0x0000002613267223 */ /* 0x000fc4000001000b */
[----:B------:R-:W-:Y:S01]  /*1990*/  LEA.HI R49, R44, R49, RZ, 0x3 ;  /* 0x000000312c317211 */ /* 0x000fe200078f18ff */
[----:B------:R-:W-:Y:S01]  /*19a0*/  FFMA.FTZ R44, R16, R33, R8 ;  /* 0x00000021102c7223 */ /* 0x000fe20000010008 */
[----:B------:R-:W-:Y:S01]  /*19b0*/  FFMA.FTZ R33, R18, R39, R10 ;  /* 0x0000002712217223 */ /* 0x000fe2000001000a */
[----:B------:R-:W-:Y:S01]  /*19c0*/  FFMA.FTZ R39, R17, R32, R9 ;  /* 0x0000002011277223 */ /* 0x000fe20000010009 */
[----:B------:R-:W-:Y:S02]  /*19d0*/  LEA.HI.SX32 R49, R49, R0, 0x1d ;  /* 0x0000000031317211 */ /* 0x000fe400078feaff */
[----:B------:R-:W-:Y:S02]  /*19e0*/  F2FP.F16.F32.PACK_AB R35, R50, R35 ;  /* 0x000000233223723e */ /* 0x000fe400000000ff */
[----:B------:R-:W-:Y:S02]  /*19f0*/  F2FP.F16.F32.PACK_AB R34, R51, R34 ;  /* 0x000000223322723e */ /* 0x000fe400000000ff */
[----:B------:R-:W-:-:S02]  /*1a00*/  F2FP.F16.F32.PACK_AB R33, R38, R33 ;  /* 0x000000212621723e */ /* 0x000fc400000000ff */
[----:B------:R-:W-:Y:S01]  /*1a10*/  F2FP.F16.F32.PACK_AB R32, R39, R44 ;  /* 0x0000002c2720723e */ /* 0x000fe200000000ff */
[----:B0-----:R-:W-:-:S05]  /*1a20*/  IMAD.WIDE.U32 R36, R49, 0x10, R36 ;  /* 0x0000001031247825 */ /* 0x001fca00078e0024 */
[----:B------:R2:W-:Y:S02]  /*1a30*/  STG.E.128 desc[UR6][R36.64], R32 ;  /* 0x0000002024007986 */ /* 0x0005e4000c101d06 */
.L_x_4339:
[----:B------:R-:W-:Y:S05]  /*1a40*/  BSYNC.RECONVERGENT B0 ;  /* 0x0000000000007941 */ /* 0x000fea0003800200 */
.L_x_4338:
[----:B-12---:R-:W1:Y:S02]  /*1a50*/  LDC.64 R32, c[0x0][0x380] ;  /* 0x0000e000ff207b82 */ /* 0x006e640000000a00 */
[----:B-1----:R-:W-:-:S04]  /*1a60*/  LEA R3, R32, R3, 0x2 ;  /* 0x0000000320037211 */ /* 0x002fc800078e10ff */
[----:B------:R-:W-:-:S13]  /*1a70*/  ISETP.GE.AND P0, PT, R3, R33, PT ;  /* 0x000000210300720c */ /* 0x000fda0003f06270 */
[----:B------:R-:W-:Y:S05]  /*1a80*/  @!P0 BRA `(.L_x_4328) ;  /* 0xfffffff4001c8947 */ /* 0x000fea000383ffff */
[----:B------:R-:W-:Y:S05]  /*1a90*/  EXIT ;  /* 0x000000000000794d */ /* 0x000fea0003800000 */
.L_x_4331:
[----:B------:R-:W-:Y:S01]  /*1aa0*/  HFMA2 R38, -RZ, RZ, 0, 5.9604644775390625e-08 ;  /* 0x00000001ff267431 */ /* 0x000fe200000001ff */
[----:B------:R-:W-:Y:S01]  /*1ab0*/  BSSY B0, `(.L_x_4340) ;  /* 0x0000006000007945 */ /* 0x000fe20003800000 */
[----:B------:R-:W-:Y:S02]  /*1ac0*/  MOV R37, 0x1f ;  /* 0x0000001f00257802 */ /* 0x000fe40000000f00 */
[----:B------:R-:W-:-:S07]  /*1ad0*/  MOV R36, 0xffffffff ;  /* 0xffffffff00247802 */ /* 0x000fce0000000f00 */
[----:B-----5:R-:W-:Y:S05]  /*1ae0*/  WARPSYNC.COLLECTIVE R36, `(.L_x_4341) ;  /* 0x0000000024087348 */ /* 0x020fea0003c00000 */
[----:B------:R0:W1:Y:S02]  /*1af0*/  SHFL.BFLY P0, R44, R39, R38, R37 ;  /* 0x0c000026272c7389 */ /* 0x0000640000000025 */
[----:B01---5:R-:W-:Y:S05]  /*1b00*/  ENDCOLLECTIVE ;  /* 0x000000000000791b */ /* 0x023fea0003800000 */
.L_x_4341:
[----:B------:R-:W-:Y:S05]  /*1b10*/  BSYNC B0 ;  /* 0x0000000000007941 */ /* 0x000fea0003800000 */
.L_x_4340:
        /* <DEDUP_REMOVED lines=8> */
.L_x_4342:
[----:B------:R-:W-:Y:S02]  /*1ba0*/  HFMA2 R38, -RZ, RZ, 0, 2.384185791015625e-07 ;  /* 0x00000004ff267431 */ /* 0x000fe400000001ff */
[----:B------:R-:W-:-:S05]  /*1bb0*/  FADD.FTZ R49, R39, R44 ;  /* 0x0000002c27317221 */ /* 0x000fca0000010000 */
[----:B------:R-:W-:-:S07]  /*1bc0*/  MOV R39, R49 ;  /* 0x0000003100277202 */ /* 0x000fce0000000f00 */
[----:B------:R-:W-:Y:S05]  /*1bd0*/  WARPSYNC.COLLECTIVE R36, `(.L_x_4343) ;  /* 0x0000000024087348 */ /* 0x000fea0003c00000 */
[----:B------:R0:W1:Y:S02]  /*1be0*/  SHFL.BFLY P0, R44, R39, R38, R37 ;  /* 0x0c000026272c7389 */ /* 0x0000640000000025 */
[----:B01----:R-:W-:Y:S05]  /*1bf0*/  ENDCOLLECTIVE ;  /* 0x000000000000791b */ /* 0x003fea0003800000 */
.L_x_4343:
[----:B------:R-:W-:Y:S02]  /*1c00*/  HFMA2 R38, -RZ, RZ, 0, 4.76837158203125e-07 ;  /* 0x00000008ff267431 */ /* 0x000fe400000001ff */
[----:B------:R-:W-:-:S05]  /*1c10*/  FADD.FTZ R50, R49, R44 ;  /* 0x0000002c31327221 */ /* 0x000fca0000010000 */
[----:B------:R-:W-:-:S07]  /*1c20*/  MOV R39, R50 ;  /* 0x0000003200277202 */ /* 0x000fce0000000f00 */
[----:B------:R-:W-:Y:S05]  /*1c30*/  WARPSYNC.COLLECTIVE R36, `(.L_x_4344) ;  /* 0x0000000024087348 */ /* 0x000fea0003c00000 */
[----:B------:R0:W1:Y:S02]  /*1c40*/  SHFL.BFLY P0, R44, R39, R38, R37 ;  /* 0x0c000026272c7389 */ /* 0x0000640000000025 */
[----:B01----:R-:W-:Y:S05]  /*1c50*/  ENDCOLLECTIVE ;  /* 0x000000000000791b */ /* 0x003fea0003800000 */
.L_x_4344:
[----:B------:R-:W-:Y:S02]  /*1c60*/  HFMA2 R38, -RZ, RZ, 0, 9.5367431640625e-07 ;  /* 0x00000010ff267431 */ /* 0x000fe400000001ff */
[----:B------:R-:W-:-:S05]  /*1c70*/  FADD.FTZ R51, R50, R44 ;  /* 0x0000002c32337221 */ /* 0x000fca0000010000 */
[----:B------:R-:W-:-:S07]  /*1c80*/  MOV R39, R51 ;  /* 0x0000003300277202 */ /* 0x000fce0000000f00 */
[----:B------:R-:W-:Y:S05]  /*1c90*/  WARPSYNC.COLLECTIVE R36, `(.L_x_4345) ;  /* 0x0000000024087348 */ /* 0x000fea0003c00000 */
[----:B------:R0:W1:Y:S02]  /*1ca0*/  SHFL.BFLY P0, R44, R39, R38, R37 ;  /* 0x0c000026272c7389 */ /* 0x0000640000000025 */
[----:B01----:R-:W-:Y:S05]  /*1cb0*/  ENDCOLLECTIVE ;  /* 0x000000000000791b */ /* 0x003fea0003800000 */
.L_x_4345:
        /* <DEDUP_REMOVED lines=25> */
.L_x_4346:
[----:B------:R-:W-:Y:S02]  /*1e50*/  HFMA2 R38, -RZ, RZ, 0, 1.1920928955078125e-07 ;  /* 0x00000002ff267431 */ /* 0x000fe400000001ff */
[----:B------:R-:W-:-:S05]  /*1e60*/  FADD.FTZ R49, R39, R44 ;  /* 0x0000002c27317221 */ /* 0x000fca0000010000 */
[----:B------:R-:W-:-:S07]  /*1e70*/  MOV R39, R49 ;  /* 0x0000003100277202 */ /* 0x000fce0000000f00 */
[----:B------:R-:W-:Y:S05]  /*1e80*/  WARPSYNC.COLLECTIVE R36, `(.L_x_4347) ;  /* 0x0000000024087348 */ /* 0x000fea0003c00000 */
[----:B------:R0:W1:Y:S02]  /*1e90*/  SHFL.BFLY P0, R44, R39, R38, R37 ;  /* 0x0c000026272c7389 */ /* 0x0000640000000025 */
[----:B01----:R-:W-:Y:S05]  /*1ea0*/  ENDCOLLECTIVE ;  /* 0x000000000000791b */ /* 0x003fea0003800000 */
.L_x_4347:
[----:B------:R-:W-:Y:S02]  /*1eb0*/  HFMA2 R38, -RZ, RZ, 0, 2.384185791015625e-07 ;  /* 0x00000004ff267431 */ /* 0x000fe400000001ff */
[----:B------:R-:W-:-:S05]  /*1ec0*/  FADD.FTZ R50, R49, R44 ;  /* 0x0000002c31327221 */ /* 0x000fca0000010000 */
[----:B------:R-:W-:-:S07]  /*1ed0*/  MOV R39, R50 ;  /* 0x0000003200277202 */ /* 0x000fce0000000f00 */
[----:B------:R-:W-:Y:S05]  /*1ee0*/  WARPSYNC.COLLECTIVE R36, `(.L_x_4348) ;  /* 0x0000000024087348 */ /* 0x000fea0003c00000 */
[----:B------:R0:W1:Y:S02]  /*1ef0*/  SHFL.BFLY P0, R44, R39, R38, R37 ;  /* 0x0c000026272c7389 */ /* 0x0000640000000025 */
[----:B01----:R-:W-:Y:S05]  /*1f00*/  ENDCOLLECTIVE ;  /* 0x000000000000791b */ /* 0x003fea0003800000 */
.L_x_4348:
[----:B------:R-:W-:Y:S02]  /*1f10*/  HFMA2 R38, -RZ, RZ, 0, 4.76837158203125e-07 ;  /* 0x00000008ff267431 */ /* 0x000fe400000001ff */
[----:B------:R-:W-:-:S05]  /*1f20*/  FADD.FTZ R51, R50, R44 ;  /* 0x0000002c32337221 */ /* 0x000fca0000010000 */
[----:B------:R-:W-:-:S07]  /*1f30*/  MOV R39, R51 ;  /* 0x0000003300277202 */ /* 0x000fce0000000f00 */
[----:B------:R-:W-:Y:S05]  /*1f40*/  WARPSYNC.COLLECTIVE R36, `(.L_x_4349) ;  /* 0x0000000024087348 */ /* 0x000fea0003c00000 */
[----:B------:R0:W1:Y:S02]  /*1f50*/  SHFL.BFLY P0, R44, R39, R38, R37 ;  /* 0x0c000026272c7389 */ /* 0x0000640000000025 */
[----:B01----:R-:W-:Y:S05]  /*1f60*/  ENDCOLLECTIVE ;  /* 0x000000000000791b */ /* 0x003fea0003800000 */
.L_x_4349:
[----:B------:R-:W-:Y:S02]  /*1f70*/  HFMA2 R38, -RZ, RZ, 0, 9.5367431640625e-07 ;  /* 0x00000010ff267431 */ /* 0x000fe400000001ff */
[----:B------:R-:W-:-:S05]  /*1f80*/  FADD.FTZ R52, R51, R44 ;  /* 0x0000002c33347221 */ /* 0x000fca0000010000 */
[----:B------:R-:W-:-:S07]  /*1f90*/  MOV R39, R52 ;  /* 0x0000003400277202 */ /* 0x000fce0000000f00 */
[----:B------:R-:W-:Y:S05]  /*1fa0*/  WARPSYNC.COLLECTIVE R36, `(.L_x_4350) ;  /* 0x0000000024087348 */ /* 0x000fea0003c00000 */
[----:B------:R0:W1:Y:S02]  /*1fb0*/  SHFL.BFLY P0, R44, R39, R38, R37 ;  /* 0x0c000026272c7389 */ /* 0x0000640000000025 */
[----:B01----:R-:W-:Y:S05]  /*1fc0*/  ENDCOLLECTIVE ;  /* 0x000000000000791b */ /* 0x003fea0003800000 */
.L_x_4350:
[----:B------:R-:W-:Y:S05]  /*1fd0*/  BRA `(.L_x_4351) ;  /* 0xffffffe800d87947 */ /* 0x000fea000383ffff */
.L_x_4337:
[----:B------:R-:W-:Y:S01]  /*1fe0*/  HFMA2 R37, -RZ, RZ, 0, 1.847743988037109375e-06 ;  /* 0x0000001fff257431 */ /* 0x000fe200000001ff */
[----:B------:R-:W-:Y:S01]  /*1ff0*/  BSSY B0, `(.L_x_4352) ;  /* 0x0000006000007945 */ /* 0x000fe20003800000 */
[----:B------:R-:W-:Y:S02]  /*2000*/  MOV R38, 0x1 ;  /* 0x0000000100267802 */ /* 0x000fe40000000f00 */
[----:B------:R-:W-:-:S07]  /*2010*/  MOV R36, 0xffffffff ;  /* 0xffffffff00247802 */ /* 0x000fce0000000f00 */
[----:B-----5:R-:W-:Y:S05]  /*2020*/  WARPSYNC.COLLECTIVE R36, `(.L_x_4353) ;  /* 0x0000000024087348 */ /* 0x020fea0003c00000 */
[----:B------:R0:W1:Y:S02]  /*2030*/  SHFL.BFLY P0, R44, R39, R38, R37 ;  /* 0x0c000026272c7389 */ /* 0x0000640000000025 */
[----:B01---5:R-:W-:Y:S05]  /*2040*/  ENDCOLLECTIVE ;  /* 0x000000000000791b */ /* 0x023fea0003800000 */
.L_x_4353:
[----:B------:R-:W-:Y:S05]  /*2050*/  BSYNC B0 ;  /* 0x0000000000007941 */ /* 0x000fea0003800000 */
.L_x_4352:
        /* <DEDUP_REMOVED lines=8> */
.L_x_4354:
[----:B------:R-:W-:Y:S02]  /*20e0*/  HFMA2 R38, -RZ, RZ, 0, 2.384185791015625e-07 ;  /* 0x00000004ff267431 */ /* 0x000fe400000001ff */
[----:B------:R-:W-:-:S05]  /*20f0*/  FADD.FTZ R34, R39, R44 ;  /* 0x0000002c27227221 */ /* 0x000fca0000010000 */
[----:B------:R-:W-:-:S07]  /*2100*/  MOV R39, R34 ;  /* 0x0000002200277202 */ /* 0x000fce0000000f00 */
[----:B------:R-:W-:Y:S05]  /*2110*/  WARPSYNC.COLLECTIVE R36, `(.L_x_4355) ;  /* 0x0000000024087348 */ /* 0x000fea0003c00000 */
[----:B------:R0:W1:Y:S02]  /*2120*/  SHFL.BFLY P0, R44, R39, R38, R37 ;  /* 0x0c000026272c7389 */ /* 0x0000640000000025 */
[----:B01----:R-:W-:Y:S05]  /*2130*/  ENDCOLLECTIVE ;  /* 0x000000000000791b */ /* 0x003fea0003800000 */
.L_x_4355:
[----:B------:R-:W-:Y:S02]  /*2140*/  HFMA2 R38, -RZ, RZ, 0, 4.76837158203125e-07 ;  /* 0x00000008ff267431 */ /* 0x000fe400000001ff */
[----:B------:R-:W-:-:S05]  /*2150*/  FADD.FTZ R35, R34, R44 ;  /* 0x0000002c22237221 */ /* 0x000fca0000010000 */
[----:B------:R-:W-:-:S07]  /*2160*/  MOV R39, R35 ;  /* 0x0000002300277202 */ /* 0x000fce0000000f00 */
[----:B------:R-:W-:Y:S05]  /*2170*/  WARPSYNC.COLLECTIVE R36, `(.L_x_4356) ;  /* 0x0000000024087348 */ /* 0x000fea0003c00000 */
[----:B------:R0:W1:Y:S02]  /*2180*/  SHFL.BFLY P0, R44, R39, R38, R37 ;  /* 0x0c000026272c7389 */ /* 0x0000640000000025 */
[----:B01----:R-:W-:Y:S05]  /*2190*/  ENDCOLLECTIVE ;  /* 0x000000000000791b */ /* 0x003fea0003800000 */
.L_x_4356:
[----:B------:R-:W-:Y:S02]  /*21a0*/  HFMA2 R38, -RZ, RZ, 0, 9.5367431640625e-07 ;  /* 0x00000010ff267431 */ /* 0x000fe400000001ff */
[----:B------:R-:W-:-:S05]  /*21b0*/  FADD.FTZ R50, R35, R44 ;  /* 0x0000002c23327221 */ /* 0x000fca0000010000 */
[----:B------:R-:W-:-:S07]  /*21c0*/  MOV R39, R50 ;  /* 0x0000003200277202 */ /* 0x000fce0000000f00 */
[----:B------:R-:W-:Y:S05]  /*21d0*/  WARPSYNC.COLLECTIVE R36, `(.L_x_4357) ;  /* 0x0000000024087348 */ /* 0x000fea0003c00000 */
[----:B------:R0:W1:Y:S02]  /*21e0*/  SHFL.BFLY P0, R44, R39, R38, R37 ;  /* 0x0c000026272c7389 */ /* 0x0000640000000025 */
[----:B01----:R-:W-:Y:S05]  /*21f0*/  ENDCOLLECTIVE ;  /* 0x000000000000791b */ /* 0x003fea0003800000 */
.L_x_4357:
        /* <DEDUP_REMOVED lines=23> */
.L_x_4358:
[----:B------:R-:W-:Y:S02]  /*2370*/  HFMA2 R38, -RZ, RZ, 0, 1.1920928955078125e-07 ;  /* 0x00000002ff267431 */ /* 0x000fe400000001ff */
[----:B------:R-:W-:-:S05]  /*2380*/  FADD.FTZ R32, R39, R44 ;  /* 0x0000002c27207221 */ /* 0x000fca0000010000 */
[----:B------:R-:W-:-:S07]  /*2390*/  MOV R39, R32 ;  /* 0x0000002000277202 */ /* 0x000fce0000000f00 */
[----:B------:R-:W-:Y:S05]  /*23a0*/  WARPSYNC.COLLECTIVE R36, `(.L_x_4359) ;  /* 0x0000000024087348 */ /* 0x000fea0003c00000 */
[----:B------:R0:W1:Y:S02]  /*23b0*/  SHFL.BFLY P0, R44, R39, R38, R37 ;  /* 0x0c000026272c7389 */ /* 0x0000640000000025 */
[----:B01----:R-:W-:Y:S05]  /*23c0*/  ENDCOLLECTIVE ;  /* 0x000000000000791b */ /* 0x003fea0003800000 */
.L_x_4359:
[----:B------:R-:W-:Y:S02]  /*23d0*/  HFMA2 R38, -RZ, RZ, 0, 2.384185791015625e-07 ;  /* 0x00000004ff267431 */ /* 0x000fe400000001ff */
[----:B------:R-:W-:-:S05]  /*23e0*/  FADD.FTZ R34, R32, R44 ;  /* 0x0000002c20227221 */ /* 0x000fca0000010000 */
[----:B------:R-:W-:-:S07]  /*23f0*/  MOV R39, R34 ;  /* 0x0000002200277202 */ /* 0x000fce0000000f00 */
[----:B------:R-:W-:Y:S05]  /*2400*/  WARPSYNC.COLLECTIVE R36, `(.L_x_4360) ;  /* 0x0000000024087348 */ /* 0x000fea0003c00000 */
[----:B------:R0:W1:Y:S02]  /*2410*/  SHFL.BFLY P0, R44, R39, R38, R37 ;  /* 0x0c000026272c7389 */ /* 0x0000640000000025 */
[----:B01----:R-:W-:Y:S05]  /*2420*/  ENDCOLLECTIVE ;  /* 0x000000000000791b */ /* 0x003fea0003800000 */
.L_x_4360:
[----:B------:R-:W-:Y:S02]  /*2430*/  HFMA2 R38, -RZ, RZ, 0, 4.76837158203125e-07 ;  /* 0x00000008ff267431 */ /* 0x000fe400000001ff */
[----:B------:R-:W-:-:S05]  /*2440*/  FADD.FTZ R35, R34, R44 ;  /* 0x0000002c22237221 */ /* 0x000fca0000010000 */
[----:B------:R-:W-:-:S07]  /*2450*/  MOV R39, R35 ;  /* 0x0000002300277202 */ /* 0x000fce0000000f00 */
[----:B------:R-:W-:Y:S05]  /*2460*/  WARPSYNC.COLLECTIVE R36, `(.L_x_4361) ;  /* 0x0000000024087348 */ /* 0x000fea0003c00000 */
[----:B------:R0:W1:Y:S02]  /*2470*/  SHFL.BFLY P0, R44, R39, R38, R37 ;  /* 0x0c000026272c7389 */ /* 0x0000640000000025 */
[----:B01----:R-:W-:Y:S05]  /*2480*/  ENDCOLLECTIVE ;  /* 0x000000000000791b */ /* 0x003fea0003800000 */
.L_x_4361:
[----:B------:R-:W-:Y:S02]  /*2490*/  HFMA2 R38, -RZ, RZ, 0, 9.5367431640625e-07 ;  /* 0x00000010ff267431 */ /* 0x000fe400000001ff */
[----:B------:R-:W-:-:S05]  /*24a0*/  FADD.FTZ R50, R35, R44 ;  /* 0x0000002c23327221 */ /* 0x000fca0000010000 */
[----:B------:R-:W-:-:S07]  /*24b0*/  MOV R39, R50 ;  /* 0x0000003200277202 */ /* 0x000fce0000000f00 */
[----:B------:R-:W-:Y:S05]  /*24c0*/  WARPSYNC.COLLECTIVE R36, `(.L_x_4362) ;  /* 0x0000000024087348 */ /* 0x000fea0003c00000 */
[----:B------:R0:W1:Y:S02]  /*24d0*/  SHFL.BFLY P0, R44, R39, R38, R37 ;  /* 0x0c000026272c7389 */ /* 0x0000640000000025 */
[----:B01----:R-:W-:Y:S05]  /*24e0*/  ENDCOLLECTIVE ;  /* 0x000000000000791b */ /* 0x003fea0003800000 */
.L_x_4362:
[----:B------:R-:W-:Y:S05]  /*24f0*/  BRA `(.L_x_4363) ;  /* 0xfffffff000787947 */ /* 0x000fea000383ffff */
.L_x_4364:
        /* <DEDUP_REMOVED lines=16> */
.L_x_9121:


//--------------------- .text._ZN10layer_norm13ln_fwd_kernelINS_13Kernel_traitsIf6__halfS2_S2_fjLj256ELj1ELj4ELj1ELj16ENS_18Kernel_traits_baseILj256EfS2_S2_S2_fjLj128EEEEELb0ELb1ELb1ELb1EEEvNS_9FwdParamsE --------------------------
	.section	.text._ZN10layer_norm13ln_fwd_kernelINS_13Kernel_traitsIf6__halfS2_S2_fjLj256ELj1ELj4ELj1ELj16ENS_18Kernel_traits_baseILj256EfS2_S2_S2_fjLj128EEEEELb0ELb1ELb1ELb1EEEvNS_9FwdParamsE,"ax",@progbits
	.align	128
        .global         _ZN10layer_norm13ln_fwd_kernelINS_13Kernel_traitsIf6__halfS2_S2_fjLj256ELj1ELj4ELj1ELj16ENS_18Kernel_traits_baseILj256EfS2_S2_S2_fjLj128EEEEELb0ELb1ELb1ELb1EEEvNS_9FwdParamsE
        .type           _ZN10layer_norm13ln_fwd_kernelINS_13Kernel_traitsIf6__halfS2_S2_fjLj256ELj1ELj4ELj1ELj16ENS_18Kernel_traits_baseILj256EfS2_S2_S2_fjLj128EEEEELb0ELb1ELb1ELb1EEEvNS_9FwdParamsE,@function
        .size           _ZN10layer_norm13ln_fwd_kernelINS_13Kernel_traitsIf6__halfS2_S2_fjLj256ELj1ELj4ELj1ELj16ENS_18Kernel_traits_baseILj256EfS2_S2_S2_fjLj128EEEEELb0ELb1ELb1ELb1EEEvNS_9FwdParamsE,(.L_x_9122 - _ZN10layer_norm13ln_fwd_kernelINS_13Kernel_traitsIf6__halfS2_S2_fjLj256ELj1ELj4ELj1ELj16ENS_18Kernel_traits_baseILj256EfS2_S2_S2_fjLj128EEEEELb0ELb1ELb1ELb1EEEvNS_9FwdParamsE)
        .other          _ZN10layer_norm13ln_fwd_kernelINS_13Kernel_traitsIf6__halfS2_S2_fjLj256ELj1ELj4ELj1ELj16ENS_18Kernel_traits_baseILj256EfS2_S2_S2_fjLj128EEEEELb0ELb1ELb1ELb1EEEvNS_9FwdParamsE,@"STO_CUDA_ENTRY STV_DEFAULT"
_ZN10layer_norm13ln_fwd_kernelINS_13Kernel_traitsIf6__halfS2_S2_fjLj256ELj1ELj4ELj1ELj16ENS_18Kernel_traits_baseILj256EfS2_S2_S2_fjLj128EEEEELb0ELb1ELb1ELb1EEEvNS_9FwdParamsE:
.text._ZN10layer_norm13ln_fwd_kernelINS_13Kernel_traitsIf6__halfS2_S2_fjLj256ELj1ELj4ELj1ELj16ENS_18Kernel_traits_baseILj256EfS2_S2_S2_fjLj128EEEEELb0ELb1ELb1ELb1EEEvNS_9FwdParamsE:
        /* <DEDUP_REMOVED lines=40> */
.L_x_4369:
[----:B0-----:R-:W0:Y:S08]  /*0280*/  LDC.64 R4, c[0x0][0x3f0] ;  /* 0x0000fc00ff047b82 */ /* 0x001e300000000a00 */
[----:B------:R-:W1:Y:S01]  /*0290*/  LDC R3, c[0x0][0x388] ;  /* 0x0000e200ff037b82 */ /* 0x000e620000000800 */
[----:B0-----:R-:W-:-:S06]  /*02a0*/  IMAD.WIDE R4, R2, 0x4, R4 ;  /* 0x0000000402047825 */ /* 0x001fcc00078e0204 */
[----:B------:R1:W2:Y:S02]  /*02b0*/  LDG.E R5, desc[UR6][R4.64] ;  /* 0x0000000604057981 */ /* 0x0002a4000c1e1900 */
[----:B-1----:R-:W-:Y:S01]  /*02c0*/  IMAD R4, R2, R3, RZ ;  /* 0x0000000302047224 */ /* 0x002fe200078e02ff */
        /* <DEDUP_REMOVED lines=10> */
[----:B------:R-:W-:Y:S02]  /*0370*/  @P0 LEA.HI.SX32 R38, R41, R0, 0x1d ;  /* 0x0000000029260211 */ /* 0x000fe400078feaff */
[----:B------:R-:W-:Y:S02]  /*0380*/  SHF.R.S32.HI R41, RZ, 0x1f, R4 ;  /* 0x0000001fff297819 */ /* 0x000fe40000011404 */
[----:B0-----:R-:W-:-:S02]  /*0390*/  @P0 LEA R40, P1, R38, R6, 0x4 ;  /* 0x0000000626280211 */ /* 0x001fc400078220ff */
[----:B------:R-:W-:Y:S02]  /*03a0*/  LEA.HI R47, R41, R4, RZ, 0x3 ;  /* 0x00000004292f7211 */ /* 0x000fe400078f18ff */
[----:B------:R-:W-:Y:S02]  /*03b0*/  @P0 LEA.HI.X R41, R38, R7, R39, 0x4, P1 ;  /* 0x0000000726290211 */ /* 0x000fe400008f2427 */
[----:B------:R-:W-:Y:S01]  /*03c0*/  LEA.HI.SX32 R47, R47, R0, 0x1d ;  /* 0x000000002f2f7211 */ /* 0x000fe200078feaff */
[----:B------:R-:W0:Y:S02]  /*03d0*/  LDC.64 R6, c[0x0][0x3f8] ;  /* 0x0000fe00ff067b82 */ /* 0x000e240000000a00 */
[----:B------:R3:W4:Y:S02]  /*03e0*/  @P0 LDG.E.128 R32, desc[UR6][R40.64] ;  /* 0x0000000628200981 */ /* 0x000724000c1e1d00 */
[----:B-1----:R-:W-:-:S06]  /*03f0*/  IMAD.WIDE.U32 R36, R47, 0x10, R36 ;  /* 0x000000102f247825 */ /* 0x002fcc00078e0024 */
[----:B------:R-:W2:Y:S01]  /*0400*/  LDG.E.128 R36, desc[UR6][R36.64] ;  /* 0x0000000624247981 */ /* 0x000ea2000c1e1d00 */
[----:B------:R-:W-:-:S13]  /*0410*/  ISETP.GT.AND P1, PT, R5, RZ, PT ;  /* 0x000000ff0500720c */ /* 0x000fda0003f24270 */
[----:B------:R-:W1:Y:S01]  /*0420*/  @P1 LDC R44, c[0x0][0x40c] ;  /* 0x00010300ff2c1b82 */ /* 0x000e620000000800 */
[----:B0-----:R-:W-:-:S05]  /*0430*/  IMAD.WIDE R6, R2, 0x4, R6 ;  /* 0x0000000402067825 */ /* 0x001fca00078e0206 */
[----:B-----5:R0:W5:Y:S01]  /*0440*/  LDG.E R4, desc[UR6][R6.64] ;  /* 0x0000000606047981 */ /* 0x020162000c1e1900 */
[----:B------:R-:W-:Y:S01]  /*0450*/  UMOV UR4, 0xffffffff ;  /* 0xffffffff00047882 */ /* 0x000fe20000000000 */
[----:B------:R-:W1:Y:S08]  /*0460*/  @P1 LDC R45, c[0x0][0x40c] ;  /* 0x00010300ff2d1b82 */ /* 0x000e700000000800 */
[----:B---3--:R-:W3:Y:S08]  /*0470*/  @P1 LDC R40, c[0x0][0x40c] ;  /* 0x00010300ff281b82 */ /* 0x008ef00000000800 */
[----:B------:R-:W3:Y:S08]  /*0480*/  @P1 LDC R41, c[0x0][0x40c] ;  /* 0x00010300ff291b82 */ /* 0x000ef00000000800 */
[----:B------:R-:W3:Y:S01]  /*0490*/  @P1 LDC R46, c[0x0][0x40c] ;  /* 0x00010300ff2e1b82 */ /* 0x000ee20000000800 */
[----:B----4-:R-:W-:-:S02]  /*04a0*/  @P0 HADD2.F32 R5, -RZ, R32.H0_H0 ;  /* 0x20000020ff050230 */ /* 0x010fc40000004100 */
[----:B------:R-:W-:Y:S02]  /*04b0*/  @P1 HADD2.F32 R43, -RZ, R32.H1_H1 ;  /* 0x30000020ff2b1230 */ /* 0x000fe40000004100 */
[--C-:B0-----:R-:W-:Y:S02]  /*04c0*/  @P1 HADD2.F32 R6, -RZ, R33.reuse.H0_H0 ;  /* 0x20000021ff061230 */ /* 0x101fe40000004100 */
[----:B--2---:R-:W-:Y:S01]  /*04d0*/  @P0 FMUL.FTZ R42, R5, R42 ;  /* 0x0000002a052a0220 */ /* 0x004fe20000410000 */
[----:B------:R-:W-:Y:S02]  /*04e0*/  @P1 HADD2.F32 R49, -RZ, R33.H1_H1 ;  /* 0x30000021ff311230 */ /* 0x000fe40000004100 */
[----:B-1----:R-:W-:Y:S01]  /*04f0*/  @P1 FMUL.FTZ R43, R43, R44 ;  /* 0x0000002c2b2b1220 */ /* 0x002fe20000410000 */
[----:B------:R-:W-:Y:S01]  /*0500*/  HADD2.F32 R5, -RZ, R36.H0_H0 ;  /* 0x20000024ff057230 */ /* 0x000fe20000004100 */
[----:B------:R-:W0:Y:S01]  /*0510*/  @P1 LDC R44, c[0x0][0x40c] ;  /* 0x00010300ff2c1b82 */ /* 0x000e220000000800 */
[----:B------:R-:W-:-:S02]  /*0520*/  HADD2.F32 R7, -RZ, R37.H0_H0 ;  /* 0x20000025ff077230 */ /* 0x000fc40000004100 */
[----:B---3--:R-:W-:Y:S01]  /*0530*/  @P1 FMUL.FTZ R49, R49, R40 ;  /* 0x0000002831311220 */ /* 0x008fe20000410000 */
[----:B------:R-:W-:Y:S02]  /*0540*/  HADD2.F32 R40, -RZ, R37.H1_H1 ;  /* 0x30000025ff287230 */ /* 0x000fe40000004100 */
[----:B------:R-:W-:Y:S01]  /*0550*/  @P0 FFMA.FTZ R5, R24, R42, R5 ;  /* 0x0000002a18050223 */ /* 0x000fe20000010005 */
[----:B------:R-:W-:Y:S01]  /*0560*/  @P1 FMUL.FTZ R42, R6, R45 ;  /* 0x0000002d062a1220 */ /* 0x000fe20000410000 */
[----:B------:R-:W-:Y:S01]  /*0570*/  HADD2.F32 R6, -RZ, R36.H1_H1 ;  /* 0x30000024ff067230 */ /* 0x000fe20000004100 */
[----:B------:R-:W1:Y:S02]  /*0580*/  @P1 LDC R45, c[0x0][0x40c] ;  /* 0x00010300ff2d1b82 */ /* 0x000e640000000800 */
[----:B------:R-:W-:Y:S01]  /*0590*/  @P1 FFMA.FTZ R7, R26, R42, R7 ;  /* 0x0000002a1a071223 */ /* 0x000fe20000010007 */
[--C-:B------:R-:W-:Y:S02]  /*05a0*/  @P1 HADD2.F32 R36, -RZ, R34.reuse.H0_H0 ;  /* 0x20000022ff241230 */ /* 0x100fe40000004100 */
[----:B------:R-:W-:Y:S01]  /*05b0*/  @P1 FFMA.FTZ R6, R25, R43, R6 ;  /* 0x0000002b19061223 */ /* 0x000fe20000010006 */
[----:B------:R-:W-:-:S02]  /*05c0*/  @P1 HADD2.F32 R48, -RZ, R34.H1_H1 ;  /* 0x30000022ff301230 */ /* 0x000fc40000004100 */
[----:B------:R-:W-:Y:S01]  /*05d0*/  @P1 FFMA.FTZ R40, R27, R49, R40 ;  /* 0x000000311b281223 */ /* 0x000fe20000010028 */
[--C-:B------:R-:W-:Y:S02]  /*05e0*/  @P1 HADD2.F32 R37, -RZ, R35.reuse.H0_H0 ;  /* 0x20000023ff251230 */ /* 0x100fe40000004100 */
[----:B------:R-:W-:Y:S01]  /*05f0*/  @P1 FMUL.FTZ R36, R36, R41 ;  /* 0x0000002924241220 */ /* 0x000fe20000410000 */
[----:B------:R-:W2:Y:S01]  /*0600*/  LDC.64 R42, c[0x0][0x3a8] ;  /* 0x0000ea00ff2a7b82 */ /* 0x000ea20000000a00 */
[----:B------:R-:W-:-:S05]  /*0610*/  @P1 HADD2.F32 R41, -RZ, R35.H1_H1 ;  /* 0x30000023ff291230 */ /* 0x000fca0000004100 */
[----:B------:R-:W-:Y:S01]  /*0620*/  @P1 FMUL.FTZ R49, R41, R46 ;  /* 0x0000002e29311220 */ /* 0x000fe20000410000 */
[--C-:B------:R-:W-:Y:S02]  /*0630*/  HADD2.F32 R41, -RZ, R38.reuse.H0_H0 ;  /* 0x20000026ff297230 */ /* 0x100fe40000004100 */
[----:B0-----:R-:W-:Y:S01]  /*0640*/  @P1 FMUL.FTZ R37, R37, R44 ;  /* 0x0000002c25251220 */ /* 0x001fe20000410000 */
[----:B------:R-:W-:Y:S02]  /*0650*/  HADD2.F32 R44, -RZ, R38.H1_H1 ;  /* 0x30000026ff2c7230 */ /* 0x000fe40000004100 */
[--C-:B------:R-:W-:Y:S02]  /*0660*/  HADD2.F32 R46, -RZ, R39.reuse.H1_H1 ;  /* 0x30000027ff2e7230 */ /* 0x100fe40000004100 */
[----:B------:R-:W-:Y:S01]  /*0670*/  @P1 FFMA.FTZ R41, R28, R36, R41 ;  /* 0x000000241c291223 */ /* 0x000fe20000010029 */
[----:B------:R-:W-:Y:S01]  /*0680*/  F2FP.F16.F32.PACK_AB R36, R6, R5 ;  /* 0x000000050624723e */ /* 0x000fe200000000ff */
[----:B-1----:R-:W-:Y:S01]  /*0690*/  @P1 FMUL.FTZ R48, R48, R45 ;  /* 0x0000002d30301220 */ /* 0x002fe20000410000 */
[----:B------:R-:W-:-:S02]  /*06a0*/  HADD2.F32 R45, -RZ, R39.H0_H0 ;  /* 0x20000027ff2d7230 */ /* 0x000fc40000004100 */
[----:B------:R-:W-:Y:S01]  /*06b0*/  @P1 FFMA.FTZ R46, R31, R49, R46 ;  /* 0x000000311f2e1223 */ /* 0x000fe2000001002e */
[----:B------:R-:W-:Y:S01]  /*06c0*/  FADD.FTZ R39, RZ, R5 ;  /* 0x00000005ff277221 */ /* 0x000fe20000010000 */
[----:B------:R-:W-:Y:S01]  /*06d0*/  @P1 FFMA.FTZ R44, R29, R48, R44 ;  /* 0x000000301d2c1223 */ /* 0x000fe2000001002c */
[----:B------:R-:W-:Y:S02]  /*06e0*/  @P1 FFMA.FTZ R45, R30, R37, R45 ;  /* 0x000000251e2d1223 */ /* 0x000fe4000001002d */
[----:B------:R-:W-:Y:S01]  /*06f0*/  FADD.FTZ R48, R39, R6 ;  /* 0x0000000627307221 */ /* 0x000fe20000010000 */
[----:B--2---:R-:W-:Y:S01]  /*0700*/  IMAD.WIDE.U32 R42, R47, 0x10, R42 ;  /* 0x000000102f2a7825 */ /* 0x004fe200078e002a */
[----:B------:R-:W-:Y:S02]  /*0710*/  F2FP.F16.F32.PACK_AB R37, R40, R7 ;  /* 0x000000072825723e */ /* 0x000fe400000000ff */
[----:B------:R-:W-:Y:S01]  /*0720*/  F2FP.F16.F32.PACK_AB R38, R44, R41 ;  /* 0x000000292c26723e */ /* 0x000fe200000000ff */
[----:B------:R-:W-:Y:S01]  /*0730*/  FADD.FTZ R47, R48, R7 ;  /* 0x00000007302f7221 */ /* 0x000fe20000010000 */
[----:B------:R-:W-:-:S02]  /*0740*/  F2FP.F16.F32.PACK_AB R39, R46, R45 ;  /* 0x0000002d2e27723e */ /* 0x000fc400000000ff */
        /* <DEDUP_REMOVED lines=45> */
.L_x_4384:
        /* <DEDUP_REMOVED lines=16> */
[----:B------:R-:W1:Y:S01]  /*0b20*/  LDC.64 R36, c[0x0][0x428] ;  /* 0x00010a00ff247b82 */ /* 0x000e620000000a00 */
        /* <DEDUP_REMOVED lines=36> */
.L_x_4368:
[----:B------:R-:W-:Y:S05]  /*0d70*/  BSYNC.RECONVERGENT B0 ;  /* 0x0000000000007941 */ /* 0x000fea0003800200 */
.L_x_4367:
[----:B-1----:R-:W1:Y:S02]  /*0d80*/  LDC.64 R4, c[0x0][0x380] ;  /* 0x0000e000ff047b82 */ /* 0x002e640000000a00 */
[----:B-1----:R-:W-:-:S04]  /*0d90*/  LEA R2, R4, R2, 0x2 ;  /* 0x0000000204027211 */ /* 0x002fc800078e10ff */
[----:B------:R-:W-:-:S13]  /*0da0*/  ISETP.GE.AND P0, PT, R2, R5, PT ;  /* 0x000000050200720c */ /* 0x000fda0003f06270 */
[----:B------:R-:W-:Y:S05]  /*0db0*/  @!P0 BRA `(.L_x_4369) ;  /* 0xfffffff400308947 */ /* 0x000fea000383ffff */
[----:B------:R-:W-:Y:S05]  /*0dc0*/  EXIT ;  /* 0x000000000000794d */ /* 0x000fea0003800000 */
.L_x_4365:
        /* <DEDUP_REMOVED lines=23> */
[----:B----4-:R-:W-:-:S05]  /*0f40*/  IMAD.WIDE R32, R2, 0x4, R32 ;  /* 0x0000000402207825 */ /* 0x010fca00078e0220 */
[----:B-----5:R4:W5:Y:S01]  /*0f50*/  LDG.E R4, desc[UR6][R32.64] ;  /* 0x0000000620047981 */ /* 0x020962000c1e1900 */
[----:B------:R-:W-:Y:S01]  /*0f60*/  MOV R44, RZ ;  /* 0x000000ff002c7202 */ /* 0x000fe20000000f00 */
[----:B------:R-:W-:Y:S01]  /*0f70*/  IMAD R47, R2, R3, RZ ;  /* 0x00000003022f7224 */ /* 0x000fe200078e02ff */
[----:B------:R-:W-:Y:S01]  /*0f80*/  MOV R46, RZ ;  /* 0x000000ff002e7202 */ /* 0x000fe20000000f00 */
[----:B------:R-:W-:Y:S01]  /*0f90*/  UMOV UR4, 0xffffffff ;  /* 0xffffffff00047882 */ /* 0x000fe20000000000 */
[----:B------:R-:W-:Y:S02]  /*0fa0*/  MOV R48, RZ ;  /* 0x000000ff00307202 */ /* 0x000fe40000000f00 */
[----:B------:R-:W-:Y:S02]  /*0fb0*/  MOV R50, RZ ;  /* 0x000000ff00327202 */ /* 0x000fe40000000f00 */
[----:B------:R-:W-:Y:S01]  /*0fc0*/  ISETP.NE.AND P1, PT, R0, RZ, PT ;  /* 0x000000ff0000720c */ /* 0x000fe20003f25270 */
[----:B----4-:R-:W4:Y:S08]  /*0fd0*/  @P0 LDC R33, c[0x0][0x40c] ;  /* 0x00010300ff210b82 */ /* 0x010f300000000800 */
[----:B------:R-:W4:Y:S01]  /*0fe0*/  @P0 LDC R32, c[0x0][0x40c] ;  /* 0x00010300ff200b82 */ /* 0x000f220000000800 */
[----:B---3--:R-:W-:-:S02]  /*0ff0*/  @P0 HADD2.F32 R34, -RZ, R40.H1_H1 ;  /* 0x30000028ff220230 */ /* 0x008fc40000004100 */
[----:B------:R-:W-:Y:S02]  /*1000*/  @P0 HADD2.F32 R5, -RZ, R40.H0_H0 ;  /* 0x20000028ff050230 */ /* 0x000fe40000004100 */
[--C-:B------:R-:W-:Y:S02]  /*1010*/  @P0 HADD2.F32 R42, -RZ, R41.reuse.H1_H1 ;  /* 0x30000029ff2a0230 */ /* 0x100fe40000004100 */
[----:B-1----:R-:W-:Y:S02]  /*1020*/  @P0 FMUL.FTZ R36, R34, R39 ;  /* 0x0000002722240220 */ /* 0x002fe40000410000 */
[----:B------:R-:W1:Y:S01]  /*1030*/  @P0 LDC R34, c[0x0][0x40c] ;  /* 0x00010300ff220b82 */ /* 0x000e620000000800 */
[----:B--2---:R-:W-:Y:S01]  /*1040*/  @P0 FMUL.FTZ R37, R5, R38 ;  /* 0x0000002605250220 */ /* 0x004fe20000410000 */
[----:B------:R-:W-:Y:S02]  /*1050*/  @P0 HADD2.F32 R38, -RZ, R41.H0_H0 ;  /* 0x20000029ff260230 */ /* 0x000fe40000004100 */
[----:B------:R-:W-:-:S02]  /*1060*/  HFMA2 R5, -RZ, RZ, 0, 0 ;  /* 0x00000000ff057431 */ /* 0x000fc400000001ff */
[----:B------:R-:W-:Y:S01]  /*1070*/  @P0 FMUL.FTZ R44, R25, R36 ;  /* 0x00000024192c0220 */ /* 0x000fe20000410000 */
[----:B------:R-:W-:Y:S01]  /*1080*/  @P0 FMUL.FTZ R5, R24, R37 ;  /* 0x0000002518050220 */ /* 0x000fe20000410000 */
[----:B0-----:R-:W-:Y:S01]  /*1090*/  @P0 FMUL.FTZ R42, R42, R45 ;  /* 0x0000002d2a2a0220 */ /* 0x001fe20000410000 */
[----:B------:R-:W-:Y:S01]  /*10a0*/  @P0 FMUL.FTZ R39, R38, R43 ;  /* 0x0000002b26270220 */ /* 0x000fe20000410000 */
[--C-:B------:R-:W-:Y:S01]  /*10b0*/  @P0 HADD2.F32 R38, -RZ, R6.reuse.H0_H0 ;  /* 0x20000006ff260230 */ /* 0x100fe20000004100 */
[----:B------:R-:W0:Y:S01]  /*10c0*/  LDC.64 R36, c[0x0][0x3a8] ;  /* 0x0000ea00ff247b82 */ /* 0x000e220000000a00 */
[----:B------:R-:W-:Y:S02]  /*10d0*/  HFMA2 R43, -RZ, RZ, 0, 0 ;  /* 0x00000000ff2b7431 */ /* 0x000fe400000001ff */
[----:B------:R-:W-:Y:S01]  /*10e0*/  @P0 FMUL.FTZ R43, R26, R39 ;  /* 0x000000271a2b0220 */ /* 0x000fe20000410000 */
[----:B------:R-:W-:Y:S02]  /*10f0*/  HFMA2 R45, -RZ, RZ, 0, 0 ;  /* 0x00000000ff2d7431 */ /* 0x000fe400000001ff */
[----:B------:R-:W-:Y:S01]  /*1100*/  @P0 FMUL.FTZ R35, R38, R35 ;  /* 0x0000002326230220 */ /* 0x000fe20000410000 */
[----:B------:R-:W-:Y:S01]  /*1110*/  @P0 FMUL.FTZ R46, R27, R42 ;  /* 0x0000002a1b2e0220 */ /* 0x000fe20000410000 */
[----:B------:R-:W-:Y:S01]  /*1120*/  @P0 HADD2.F32 R39, -RZ, R6.H1_H1 ;  /* 0x30000006ff270230 */ /* 0x000fe20000004100 */
[----:B------:R-:W-:Y:S01]  /*1130*/  SHF.R.S32.HI R42, RZ, 0x1f, R47 ;  /* 0x0000001fff2a7819 */ /* 0x000fe2000001142f */
[----:B------:R-:W-:Y:S01]  /*1140*/  @P0 FMUL.FTZ R45, R28, R35 ;  /* 0x000000231c2d0220 */ /* 0x000fe20000410000 */
[----:B------:R-:W-:-:S02]  /*1150*/  @P0 HADD2.F32 R38, -RZ, R7.H0_H0 ;  /* 0x20000007ff260230 */ /* 0x000fc40000004100 */
[----:B------:R-:W-:Y:S01]  /*1160*/  @P0 HADD2.F32 R35, -RZ, R7.H1_H1 ;  /* 0x30000007ff230230 */ /* 0x000fe20000004100 */
[----:B------:R-:W-:Y:S01]  /*1170*/  LEA.HI R49, R42, R47, RZ, 0x3 ;  /* 0x0000002f2a317211 */ /* 0x000fe200078f18ff */
[----:B------:R-:W-:Y:S02]  /*1180*/  HFMA2 R47, -RZ, RZ, 0, 0 ;  /* 0x00000000ff2f7431 */ /* 0x000fe400000001ff */
[----:B----4-:R-:W-:Y:S01]  /*1190*/  @P0 FMUL.FTZ R33, R38, R33 ;  /* 0x0000002126210220 */ /* 0x010fe20000410000 */
[----:B-1----:R-:W-:Y:S01]  /*11a0*/  @P0 FMUL.FTZ R34, R39, R34 ;  /* 0x0000002227220220 */ /* 0x002fe20000410000 */
[----:B------:R-:W-:Y:S01]  /*11b0*/  @P0 FMUL.FTZ R32, R35, R32 ;  /* 0x0000002023200220 */ /* 0x000fe20000410000 */
[----:B------:R-:W-:Y:S01]  /*11c0*/  LEA.HI.SX32 R49, R49, R0, 0x1d ;  /* 0x0000000031317211 */ /* 0x000fe200078feaff */
[----:B------:R-:W-:Y:S01]  /*11d0*/  @P0 FMUL.FTZ R47, R30, R33 ;  /* 0x000000211e2f0220 */ /* 0x000fe20000410000 */
[----:B------:R-:W-:Y:S01]  /*11e0*/  @P0 FMUL.FTZ R48, R29, R34 ;  /* 0x000000221d300220 */ /* 0x000fe20000410000 */
[----:B------:R-:W-:Y:S01]  /*11f0*/  @P0 FMUL.FTZ R50, R31, R32 ;  /* 0x000000201f320220 */ /* 0x000fe20000410000 */
[----:B------:R-:W-:Y:S01]  /*1200*/  FADD.FTZ R35, RZ, R5 ;  /* 0x00000005ff237221 */ /* 0x000fe20000010000 */
[----:B------:R-:W-:Y:S01]  /*1210*/  F2FP.F16.F32.PACK_AB R32, R44, R5 ;  /* 0x000000052c20723e */ /* 0x000fe200000000ff */
[----:B0-----:R-:W-:-:S04]  /*1220*/  IMAD.WIDE.U32 R36, R49, 0x10, R36 ;  /* 0x0000001031247825 */ /* 0x001fc800078e0024 */
        /* <DEDUP_REMOVED lines=49> */
.L_x_4396:
        /* <DEDUP_REMOVED lines=54> */
.L_x_4372:
[----:B------:R-:W-:Y:S05]  /*18a0*/  BSYNC.RECONVERGENT B0 ;  /* 0x0000000000007941 */ /* 0x000fea0003800200 */
.L_x_4371:
[----:B--2---:R-:W2:Y:S02]  /*18b0*/  LDC.64 R4, c[0x0][0x380] ;  /* 0x0000e000ff047b82 */ /* 0x004ea40000000a00 */
[----:B--2---:R-:W-:-:S04]  /*18c0*/  LEA R2, R4, R2, 0x2 ;  /* 0x0000000204027211 */ /* 0x004fc800078e10ff */
[----:B------:R-:W-:-:S13]  /*18d0*/  ISETP.GE.AND P0, PT, R2, R5, PT ;  /* 0x000000050200720c */ /* 0x000fda0003f06270 */
[----:B------:R-:W-:Y:S05]  /*18e0*/  @!P0 BRA `(.L_x_4365) ;  /* 0xfffffff400388947 */ /* 0x000fea000383ffff */
[----:B------:R-:W-:Y:S05]  /*18f0*/  EXIT ;  /* 0x000000000000794d */ /* 0x000fea0003800000 */
.L_x_4366:
        /* <DEDUP_REMOVED lines=8> */
.L_x_4374:
[----:B------:R-:W-:Y:S05]  /*1980*/  BSYNC B0 ;  /* 0x0000000000007941 */ /* 0x000fea0003800000 */
.L_x_4373:
        /* <DEDUP_REMOVED lines=8> */
.L_x_4375:
[----:B------:R-:W-:Y:S02]  /*1a10*/  HFMA2 R38, -RZ, RZ, 0, 2.384185791015625e-07 ;  /* 0x00000004ff267431 */ /* 0x000fe400000001ff */
[----:B------:R-:W-:-:S05]  /*1a20*/  FADD.FTZ R49, R39, R42 ;  /* 0x0000002a27317221 */ /* 0x000fca0000010000 */
[----:B------:R-:W-:-:S07]  /*1a30*/  MOV R39, R49 ;  /* 0x0000003100277202 */ /* 0x000fce0000000f00 */
[----:B------:R-:W-:Y:S05]  /*1a40*/  WARPSYNC.COLLECTIVE R36, `(.L_x_4376) ;  /* 0x0000000024087348 */ /* 0x000fea0003c00000 */
[----:B------:R0:W1:Y:S02]  /*1a50*/  SHFL.BFLY P0, R42, R39, R38, R37 ;  /* 0x0c000026272a7389 */ /* 0x0000640000000025 */
[----:B01----:R-:W-:Y:S05]  /*1a60*/  ENDCOLLECTIVE ;  /* 0x000000000000791b */ /* 0x003fea0003800000 */
.L_x_4376:
[----:B------:R-:W-:Y:S02]  /*1a70*/  HFMA2 R38, -RZ, RZ, 0, 4.76837158203125e-07 ;  /* 0x00000008ff267431 */ /* 0x000fe400000001ff */
[----:B------:R-:W-:-:S05]  /*1a80*/  FADD.FTZ R50, R49, R42 ;  /* 0x0000002a31327221 */ /* 0x000fca0000010000 */
[----:B------:R-:W-:-:S07]  /*1a90*/  MOV R39, R50 ;  /* 0x0000003200277202 */ /* 0x000fce0000000f00 */
[----:B------:R-:W-:Y:S05]  /*1aa0*/  WARPSYNC.COLLECTIVE R36, `(.L_x_4377) ;  /* 0x0000000024087348 */ /* 0x000fea0003c00000 */
[----:B------:R0:W1:Y:S02]  /*1ab0*/  SHFL.BFLY P0, R42, R39, R38, R37 ;  /* 0x0c000026272a7389 */ /* 0x0000640000000025 */
[----:B01----:R-:W-:Y:S05]  /*1ac0*/  ENDCOLLECTIVE ;  /* 0x000000000000791b */ /* 0x003fea0003800000 */
.L_x_4377:
[----:B------:R-:W-:Y:S02]  /*1ad0*/  HFMA2 R38, -RZ, RZ, 0, 9.5367431640625e-07 ;  /* 0x00000010ff267431 */ /* 0x000fe400000001ff */
[----:B------:R-:W-:-:S05]  /*1ae0*/  FADD.FTZ R51, R50, R42 ;  /* 0x0000002a32337221 */ /* 0x000fca0000010000 */
[----:B------:R-:W-:-:S07]  /*1af0*/  MOV R39, R51 ;  /* 0x0000003300277202 */ /* 0x000fce0000000f00 */
[----:B------:R-:W-:Y:S05]  /*1b00*/  WARPSYNC.COLLECTIVE R36, `(.L_x_4378) ;  /* 0x0000000024087348 */ /* 0x000fea0003c00000 */
[----:B------:R0:W1:Y:S02]  /*1b10*/  SHFL.BFLY P0, R42, R39, R38, R37 ;  /* 0x0c000026272a7389 */ /* 0x0000640000000025 */
[----:B01----:R-:W-:Y:S05]  /*1b20*/  ENDCOLLECTIVE ;  /* 0x000000000000791b */ /* 0x003fea0003800000 */
.L_x_4378:
        /* <DEDUP_REMOVED lines=23> */
.L_x_4379:
[----:B------:R-:W-:Y:S02]  /*1ca0*/  HFMA2 R38, -RZ, RZ, 0, 1.1920928955078125e-07 ;  /* 0x00000002ff267431 */ /* 0x000fe400000001ff */
[----:B------:R-:W-:-:S05]  /*1cb0*/  FADD.FTZ R48, R39, R42 ;  /* 0x0000002a27307221 */ /* 0x000fca0000010000 */
[----:B------:R-:W-:-:S07]  /*1cc0*/  MOV R39, R48 ;  /* 0x0000003000277202 */ /* 0x000fce0000000f00 */
[----:B------:R-:W-:Y:S05]  /*1cd0*/  WARPSYNC.COLLECTIVE R36, `(.L_x_4380) ;  /* 0x0000000024087348 */ /* 0x000fea0003c00000 */
[----:B------:R0:W1:Y:S02]  /*1ce0*/  SHFL.BFLY P0, R42, R39, R38, R37 ;  /* 0x0c000026272a7389 */ /* 0x0000640000000025 */
[----:B01----:R-:W-:Y:S05]  /*1cf0*/  ENDCOLLECTIVE ;  /* 0x000000000000791b */ /* 0x003fea0003800000 */
.L_x_4380:
[----:B------:R-:W-:Y:S02]  /*1d00*/  HFMA2 R38, -RZ, RZ, 0, 2.384185791015625e-07 ;  /* 0x00000004ff267431 */ /* 0x000fe400000001ff */
[----:B------:R-:W-:-:S05]  /*1d10*/  FADD.FTZ R49, R48, R42 ;  /* 0x0000002a30317221 */ /* 0x000fca0000010000 */
[----:B------:R-:W-:-:S07]  /*1d20*/  MOV R39, R49 ;  /* 0x0000003100277202 */ /* 0x000fce0000000f00 */
[----:B------:R-:W-:Y:S05]  /*1d30*/  WARPSYNC.COLLECTIVE R36, `(.L_x_4381) ;  /* 0x0000000024087348 */ /* 0x000fea0003c00000 */
[----:B------:R0:W1:Y:S02]  /*1d40*/  SHFL.BFLY P0, R42, R39, R38, R37 ;  /* 0x0c000026272a7389 */ /* 0x0000640000000025 */
[----:B01----:R-:W-:Y:S05]  /*1d50*/  ENDCOLLECTIVE ;  /* 0x000000000000791b */ /* 0x003fea0003800000 */
.L_x_4381:
[----:B------:R-:W-:Y:S02]  /*1d60*/  HFMA2 R38, -RZ, RZ, 0, 4.76837158203125e-07 ;  /* 0x00000008ff267431 */ /* 0x000fe400000001ff */
[----:B------:R-:W-:-:S05]  /*1d70*/  FADD.FTZ R50, R49, R42 ;  /* 0x0000002a31327221 */ /* 0x000fca0000010000 */
[----:B------:R-:W-:-:S07]  /*1d80*/  MOV R39, R50 ;  /* 0x0000003200277202 */ /* 0x000fce0000000f00 */
[----:B------:R-:W-:Y:S05]  /*1d90*/  WARPSYNC.COLLECTIVE R36, `(.L_x_4382) ;  /* 0x0000000024087348 */ /* 0x000fea0003c00000 */
[----:B------:R0:W1:Y:S02]  /*1da0*/  SHFL.BFLY P0, R42, R39, R38, R37 ;  /* 0x0c000026272a7389 */ /* 0x0000640000000025 */
[----:B01----:R-:W-:Y:S05]  /*1db0*/  ENDCOLLECTIVE ;  /* 0x000000000000791b */ /* 0x003fea0003800000 */
.L_x_4382:
[----:B------:R-:W-:Y:S02]  /*1dc0*/  HFMA2 R38, -RZ, RZ, 0, 9.5367431640625e-07 ;  /* 0x00000010ff267431 */ /* 0x000fe400000001ff */
[----:B------:R-:W-:-:S05]  /*1dd0*/  FADD.FTZ R51, R50, R42 ;  /* 0x0000002a32337221 */ /* 0x000fca0000010000 */
[----:B------:R-:W-:-:S07]  /*1de0*/  MOV R39, R51 ;  /* 0x0000003300277202 */ /* 0x000fce0000000f00 */
[----:B------:R-:W-:Y:S05]  /*1df0*/  WARPSYNC.COLLECTIVE R36, `(.L_x_4383) ;  /* 0x0000000024087348 */ /* 0x000fea0003c00000 */
[----:B------:R0:W1:Y:S02]  /*1e00*/  SHFL.BFLY P0, R42, R39, R38, R37 ;  /* 0x0c000026272a7389 */ /* 0x0000640000000025 */
[----:B01----:R-:W-:Y:S05]  /*1e10*/  ENDCOLLECTIVE ;  /* 0x000000000000791b */ /* 0x003fea0003800000 */
.L_x_4383:
[----:B------:R-:W-:Y:S05]  /*1e20*/  BRA `(.L_x_4384) ;  /* 0xffffffe800fc7947 */ /* 0x000fea000383ffff */
.L_x_4370:
[----:B------:R-:W-:Y:S01]  /*1e30*/  BSSY B0, `(.L_x_4385) ;  /* 0x0000007000007945 */ /* 0x000fe20003800000 */
[----:B------:R-:W-:Y:S02]  /*1e40*/  MOV R38, 0x1 ;  /* 0x0000000100267802 */ /* 0x000fe40000000f00 */
[----:B0-----:R-:W-:Y:S02]  /*1e50*/  MOV R37, 0x1f ;  /* 0x0000001f00257802 */ /* 0x001fe40000000f00 */
[----:B------:R-:W-:-:S07]  /*1e60*/  MOV R36, 0xffffffff ;  /* 0xffffffff00247802 */ /* 0x000fce0000000f00 */
[----:B-----5:R-:W-:Y:S05]  /*1e70*/  WARPSYNC.COLLECTIVE R36, `(.L_x_4386) ;  /* 0x0000000024087348 */ /* 0x020fea0003c00000 */
[----:B------:R0:W1:Y:S02]  /*1e80*/  SHFL.BFLY P0, R42, R39, R38, R37 ;  /* 0x0c000026272a7389 */ /* 0x0000640000000025 */
[----:B01---5:R-:W-:Y:S05]  /*1e90*/  ENDCOLLECTIVE ;  /* 0x000000000000791b */ /* 0x023fea0003800000 */
.L_x_4386:
[----:B------:R-:W-:Y:S05]  /*1ea0*/  BSYNC B0 ;  /* 0x0000000000007941 */ /* 0x000fea0003800000 */
.L_x_4385:
        /* <DEDUP_REMOVED lines=8> */
.L_x_4387:
[----:B------:R-:W-:Y:S02]  /*1f30*/  HFMA2 R38, -RZ, RZ, 0, 2.384185791015625e-07 ;  /* 0x00000004ff267431 */ /* 0x000fe400000001ff */
[----:B------:R-:W-:-:S05]  /*1f40*/  FADD.FTZ R34, R39, R42 ;  /* 0x0000002a27227221 */ /* 0x000fca0000010000 */
[----:B------:R-:W-:-:S07]  /*1f50*/  MOV R39, R34 ;  /* 0x0000002200277202 */ /* 0x000fce0000000f00 */
[----:B------:R-:W-:Y:S05]  /*1f60*/  WARPSYNC.COLLECTIVE R36, `(.L_x_4388) ;  /* 0x0000000024087348 */ /* 0x000fea0003c00000 */
[----:B------:R0:W1:Y:S02]  /*1f70*/  SHFL.BFLY P0, R42, R39, R38, R37 ;  /* 0x0c000026272a7389 */ /* 0x0000640000000025 */
[----:B01----:R-:W-:Y:S05]  /*1f80*/  ENDCOLLECTIVE ;  /* 0x000000000000791b */ /* 0x003fea0003800000 */
.L_x_4388:
[----:B------:R-:W-:Y:S02]  /*1f90*/  HFMA2 R38, -RZ, RZ, 0, 4.76837158203125e-07 ;  /* 0x00000008ff267431 */ /* 0x000fe400000001ff */
[----:B------:R-:W-:-:S05]  /*1fa0*/  FADD.FTZ R35, R34, R42 ;  /* 0x0000002a22237221 */ /* 0x000fca0000010000 */
[----:B------:R-:W-:-:S07]  /*1fb0*/  MOV R39, R35 ;  /* 0x0000002300277202 */ /* 0x000fce0000000f00 */
[----:B------:R-:W-:Y:S05]  /*1fc0*/  WARPSYNC.COLLECTIVE R36, `(.L_x_4389) ;  /* 0x0000000024087348 */ /* 0x000fea0003c00000 */
[----:B------:R0:W1:Y:S02]  /*1fd0*/  SHFL.BFLY P0, R42, R39, R38, R37 ;  /* 0x0c000026272a7389 */ /* 0x0000640000000025 */
[----:B01----:R-:W-:Y:S05]  /*1fe0*/  ENDCOLLECTIVE ;  /* 0x000000000000791b */ /* 0x003fea0003800000 */
.L_x_4389:
[----:B------:R-:W-:Y:S02]  /*1ff0*/  HFMA2 R38, -RZ, RZ, 0, 9.5367431640625e-07 ;  /* 0x00000010ff267431 */ /* 0x000fe400000001ff */
[----:B------:R-:W-:-:S05]  /*2000*/  FADD.FTZ R51, R35, R42 ;  /* 0x0000002a23337221 */ /* 0x000fca0000010000 */
[----:B------:R-:W-:-:S07]  /*2010*/  MOV R39, R51 ;  /* 0x0000003300277202 */ /* 0x000fce0000000f00 */
[----:B------:R-:W-:Y:S05]  /*2020*/  WARPSYNC.COLLECTIVE R36, `(.L_x_4390) ;  /* 0x0000000024087348 */ /* 0x000fea0003c00000 */
[----:B------:R0:W1:Y:S02]  /*2030*/  SHFL.BFLY P0, R42, R39, R38, R37 ;  /* 0x0c000026272a7389 */ /* 0x0000640000000025 */
[----:B01----:R-:W-:Y:S05]  /*2040*/  ENDCOLLECTIVE ;  /* 0x000000000000791b */ /* 0x003fea0003800000 */
.L_x_4390:
        /* <DEDUP_REMOVED lines=22> */
.L_x_4391:
[----:B------:R-:W-:Y:S02]  /*21b0*/  HFMA2 R38, -RZ, RZ, 0, 1.1920928955078125e-07 ;  /* 0x00000002ff267431 */ /* 0x000fe400000001ff */
[----:B------:R-:W-:-:S05]  /*21c0*/  FADD.FTZ R32, R39, R42 ;  /* 0x0000002a27207221 */ /* 0x000fca0000010000 */
[----:B------:R-:W-:-:S07]  /*21d0*/  MOV R39, R32 ;  /* 0x0000002000277202 */ /* 0x000fce0000000f00 */
[----:B------:R-:W-:Y:S05]  /*21e0*/  WARPSYNC.COLLECTIVE R36, `(.L_x_4392) ;  /* 0x0000000024087348 */ /* 0x000fea0003c00000 */
[----:B------:R0:W1:Y:S02]  /*21f0*/  SHFL.BFLY P0, R42, R39, R38, R37 ;  /* 0x0c000026272a7389 */ /* 0x0000640000000025 */
[----:B01----:R-:W-:Y:S05]  /*2200*/  ENDCOLLECTIVE ;  /* 0x000000000000791b */ /* 0x003fea0003800000 */
.L_x_4392:
[----:B------:R-:W-:Y:S02]  /*2210*/  HFMA2 R38, -RZ, RZ, 0, 2.384185791015625e-07 ;  /* 0x00000004ff267431 */ /* 0x000fe400000001ff */
[----:B------:R-:W-:-:S05]  /*2220*/  FADD.FTZ R34, R32, R42 ;  /* 0x0000002a20227221 */ /* 0x000fca0000010000 */
[----:B------:R-:W-:-:S07]  /*2230*/  MOV R39, R34 ;  /* 0x0000002200277202 */ /* 0x000fce0000000f00 */
[----:B------:R-:W-:Y:S05]  /*2240*/  WARPSYNC.COLLECTIVE R36, `(.L_x_4393) ;  /* 0x0000000024087348 */ /* 0x000fea0003c00000 */
[----:B------:R0:W1:Y:S02]  /*2250*/  SHFL.BFLY P0, R42, R39, R38, R37 ;  /* 0x0c000026272a7389 */ /* 0x0000640000000025 */
[----:B01----:R-:W-:Y:S05]  /*2260*/  ENDCOLLECTIVE ;  /* 0x000000000000791b */ /* 0x003fea0003800000 */
.L_x_4393:
[----:B------:R-:W-:Y:S02]  /*2270*/  HFMA2 R38, -RZ, RZ, 0, 4.76837158203125e-07 ;  /* 0x00000008ff267431 */ /* 0x000fe400000001ff */
[----:B------:R-:W-:-:S05]  /*2280*/  FADD.FTZ R35, R34, R42 ;  /* 0x0000002a22237221 */ /* 0x000fca0000010000 */
[----:B------:R-:W-:-:S07]  /*2290*/  MOV R39, R35 ;  /* 0x0000002300277202 */ /* 0x000fce0000000f00 */
[----:B------:R-:W-:Y:S05]  /*22a0*/  WARPSYNC.COLLECTIVE R36, `(.L_x_4394) ;  /* 0x0000000024087348 */ /* 0x000fea0003c00000 */
[----:B------:R0:W1:Y:S02]  /*22b0*/  SHFL.BFLY P0, R42, R39, R38, R37 ;  /* 0x0c000026272a7389 */ /* 0x0000640000000025 */
[----:B01----:R-:W-:Y:S05]  /*22c0*/  ENDCOLLECTIVE ;  /* 0x000000000000791b */ /* 0x003fea0003800000 */
.L_x_4394:
[----:B------:R-:W-:Y:S02]  /*22d0*/  HFMA2 R38, -RZ, RZ, 0, 9.5367431640625e-07 ;  /* 0x00000010ff267431 */ /* 0x000fe400000001ff */
[----:B------:R-:W-:-:S05]  /*22e0*/  FADD.FTZ R51, R35, R42 ;  /* 0x0000002a23337221 */ /* 0x000fca0000010000 */
[----:B------:R-:W-:-:S07]  /*22f0*/  MOV R39, R51 ;  /* 0x0000003300277202 */ /* 0x000fce0000000f00 */
[----:B------:R-:W-:Y:S05]  /*2300*/  WARPSYNC.COLLECTIVE R36, `(.L_x_4395) ;  /* 0x0000000024087348 */ /* 0x000fea0003c00000 */
[----:B------:R0:W1:Y:S02]  /*2310*/  SHFL.BFLY P0, R42, R39, R38, R37 ;  /* 0x0c000026272a7389 */ /* 0x0000640000000025 */
[----:B01----:R-:W-:Y:S05]  /*2320*/  ENDCOLLECTIVE ;  /* 0x000000000000791b */ /* 0x003fea0003800000 */
.L_x_4395:
[----:B------:R-:W-:Y:S05]  /*2330*/  BRA `(.L_x_4396) ;  /* 0xfffffff000807947 */ /* 0x000fea000383ffff */
.L_x_4397:
        /* <DEDUP_REMOVED lines=12> */
.L_x_9122:


//--------------------- .text._ZN10layer_norm13ln_fwd_kernelINS_13Kernel_traitsIf6__halfS2_S2_fjLj256ELj1ELj4ELj1ELj16ENS_18Kernel_traits_baseILj256EfS2_S2_S2_fjLj128EEEEELb1ELb0ELb0ELb0EEEvNS_9FwdParamsE --------------------------
	.section	.text._ZN10layer_norm13ln_fwd_kernelINS_13Kernel_traitsIf6__halfS2_S2_fjLj256ELj1ELj4ELj1ELj16ENS_18Kernel_traits_baseILj256EfS2_S2_S2_fjLj128EEEEELb1ELb0ELb0ELb0EEEvNS_9FwdParamsE,"ax",@progbits
	.align	128
        .global         _ZN10layer_norm13ln_fwd_kernelINS_13Kernel_traitsIf6__halfS2_S2_fjLj256ELj1ELj4ELj1ELj16ENS_18Kernel_traits_baseILj256EfS2_S2_S2_fjLj128EEEEELb1ELb0ELb0ELb0EEEvNS_9FwdParamsE
        .type           _ZN10layer_norm13ln_fwd_kernelINS_13Kernel_traitsIf6__halfS2_S2_fjLj256ELj1ELj4ELj1ELj16ENS_18Kernel_traits_baseILj256EfS2_S2_S2_fjLj128EEEEELb1ELb0ELb0ELb0EEEvNS_9FwdParamsE,@function
        .size           _ZN10layer_norm13ln_fwd_kernelINS_13Kernel_traitsIf6__halfS2_S2_fjLj256ELj1ELj4ELj1ELj16ENS_18Kernel_traits_baseILj256EfS2_S2_S2_fjLj128EEEEELb1ELb0ELb0ELb0EEEvNS_9FwdParamsE,(.L_x_9123 - _ZN10layer_norm13ln_fwd_kernelINS_13Kernel_traitsIf6__halfS2_S2_fjLj256ELj1ELj4ELj1ELj16ENS_18Kernel_traits_baseILj256EfS2_S2_S2_fjLj128EEEEELb1ELb0ELb0ELb0EEEvNS_9FwdParamsE)
        .other          _ZN10layer_norm13ln_fwd_kernelINS_13Kernel_traitsIf6__halfS2_S2_fjLj256ELj1ELj4ELj1ELj16ENS_18Kernel_traits_baseILj256EfS2_S2_S2_fjLj128EEEEELb1ELb0ELb0ELb0EEEvNS_9FwdParamsE,@"STO_CUDA_ENTRY STV_DEFAULT"
_ZN10layer_norm13ln_fwd_kernelINS_13Kernel_traitsIf6__halfS2_S2_fjLj256ELj1ELj4ELj1ELj16ENS_18Kernel_traits_baseILj256EfS2_S2_S2_fjLj128EEEEELb1ELb0ELb0ELb0EEEvNS_9FwdParamsE:
.text._ZN10layer_norm13ln_fwd_kernelINS_13Kernel_traitsIf6__halfS2_S2_fjLj256ELj1ELj4ELj1ELj16ENS_18Kernel_traits_baseILj256EfS2_S2_S2_fjLj128EEEEELb1ELb0ELb0ELb0EEEvNS_9FwdParamsE:
        /* <DEDUP_REMOVED lines=51> */
.L_x_4399:
[----:B------:R-:W-:Y:S05]  /*0330*/  BSYNC.RECONVERGENT B0 ;  /* 0x0000000000007941 */ /* 0x000fea0003800200 */
.L_x_4398:
        /* <DEDUP_REMOVED lines=90> */
.L_x_4446:
        /* <DEDUP_REMOVED lines=37> */
.L_x_4405:
        /* <DEDUP_REMOVED lines=13> */
.L_x_4407:
[----:B------:R-:W-:Y:S05]  /*0c00*/  BSYNC.RECONVERGENT B3 ;  /* 0x0000000000037941 */ /* 0x000fea0003800200 */
.L_x_4406:
        /* <DEDUP_REMOVED lines=42> */
.L_x_4404:
[----:B------:R-:W-:Y:S05]  /*0eb0*/  BSYNC.RECONVERGENT B2 ;  /* 0x0000000000027941 */ /* 0x000fea0003800200 */
.L_x_4403:
[----:B------:R-:W0:Y:S01]  /*0ec0*/  LDC R46, c[0x0][0x408] ;  /* 0x00010200ff2e7b82 */ /* 0x000e220000000800 */
[----:B------:R-:W-:Y:S01]  /*0ed0*/  I2FP.F32.U32 R35, R35 ;  /* 0x0000002300237245 */ /* 0x000fe20000201000 */
[----:B------:R-:W-:Y:S02]  /*0ee0*/  HFMA2 R48, -RZ, RZ, 0.1171875, 0 ;  /* 0x2f800000ff307431 */ /* 0x000fe400000001ff */
[----:B-----5:R-:W-:Y:S01]  /*0ef0*/  HADD2.F32 R38, -RZ, R28.H0_H0 ;  /* 0x2000001cff267230 */ /* 0x020fe20000004100 */
[----:B------:R-:W-:Y:S01]  /*0f00*/  ISETP.NE.AND P2, PT, R37, 0x1, PT ;  /* 0x000000012500780c */ /* 0x000fe20003f45270 */
[----:B------:R-:W-:Y:S01]  /*0f10*/  BSSY.RECONVERGENT B2, `(.L_x_4408) ;  /* 0x000004d000027945 */ /* 0x000fe20003800200 */
[----:B------:R-:W-:Y:S01]  /*0f20*/  MOV R39, R36 ;  /* 0x0000002400277202 */ /* 0x000fe20000000f00 */
[----:B------:R-:W-:Y:S01]  /*0f30*/  FFMA.FTZ R40, R35, R48, 1.1641532182693481445e-10 ;  /* 0x2f00000023287423 */ /* 0x000fe20000010030 */
[----:B------:R-:W1:Y:S01]  /*0f40*/  LDC R47, c[0x0][0x404] ;  /* 0x00010100ff2f7b82 */ /* 0x000e620000000800 */
[----:B------:R-:W-:Y:S01]  /*0f50*/  FMUL.FTZ R35, R38, R45 ;  /* 0x0000002d26237220 */ /* 0x000fe20000410000 */
[----:B------:R-:W-:-:S03]  /*0f60*/  @P1 HADD2.F32 R38, -RZ, R24.H0_H0 ;  /* 0x20000018ff261230 */ /* 0x000fc60000004100 */
[----:B0-----:R-:W-:Y:S01]  /*0f70*/  FMUL.FTZ R35, R35, R46 ;  /* 0x0000002e23237220 */ /* 0x001fe20000410000 */
[----:B-1----:R-:W-:Y:S01]  /*0f80*/  FSETP.GTU.FTZ.AND P3, PT, R40, R47, PT ;  /* 0x0000002f2800720b */ /* 0x002fe20003f7c000 */
        /* <DEDUP_REMOVED lines=13> */
.L_x_4410:
        /* <DEDUP_REMOVED lines=13> */
.L_x_4412:
[----:B------:R-:W-:Y:S05]  /*1130*/  BSYNC.RECONVERGENT B3 ;  /* 0x0000000000037941 */ /* 0x000fea0003800200 */
.L_x_4411:
        /* <DEDUP_REMOVED lines=42> */
.L_x_4409:
[----:B------:R-:W-:Y:S05]  /*13e0*/  BSYNC.RECONVERGENT B2 ;  /* 0x0000000000027941 */ /* 0x000fea0003800200 */
.L_x_4408:
[----:B------:R-:W-:Y:S01]  /*13f0*/  I2FP.F32.U32 R37, R39 ;  /* 0x0000002700257245 */ /* 0x000fe20000201000 */
[----:B------:R-:W-:Y:S01]  /*1400*/  HADD2.F32 R28, -RZ, R28.H1_H1 ;  /* 0x3000001cff1c7230 */ /* 0x000fe20000004100 */
[----:B------:R-:W-:Y:S01]  /*1410*/  ISETP.NE.AND P2, PT, R40, 0x1, PT ;  /* 0x000000012800780c */ /* 0x000fe20003f45270 */
[----:B------:R-:W-:Y:S01]  /*1420*/  @P1 HADD2.F32 R39, -RZ, R24.H1_H1 ;  /* 0x30000018ff271230 */ /* 0x000fe20000004100 */
[----:B------:R-:W-:Y:S01]  /*1430*/  BSSY.RECONVERGENT B2, `(.L_x_4413) ;  /* 0x000004b000027945 */ /* 0x000fe20003800200 */
[----:B------:R-:W-:Y:S01]  /*1440*/  FFMA.FTZ R38, R37, R48, 1.1641532182693481445e-10 ;  /* 0x2f00000025267423 */ /* 0x000fe20000010030 */
[----:B------:R-:W-:Y:S01]  /*1450*/  FMUL.FTZ R37, R28, R45 ;  /* 0x0000002d1c257220 */ /* 0x000fe20000410000 */
[----:B------:R-:W-:Y:S01]  /*1460*/  IMAD.MOV.U32 R42, RZ, RZ, 0x2 ;  /* 0x00000002ff2a7424 */ /* 0x000fe200078e00ff */
[----:B------:R-:W-:Y:S02]  /*1470*/  MOV R28, R36 ;  /* 0x00000024001c7202 */ /* 0x000fe40000000f00 */
        /* <DEDUP_REMOVED lines=14> */
.L_x_4415:
        /* <DEDUP_REMOVED lines=13> */
.L_x_4417:
[----:B------:R-:W-:Y:S05]  /*1630*/  BSYNC.RECONVERGENT B3 ;  /* 0x0000000000037941 */ /* 0x000fea0003800200 */
.L_x_4416:
        /* <DEDUP_REMOVED lines=42> */
.L_x_4414:
[----:B------:R-:W-:Y:S05]  /*18e0*/  BSYNC.RECONVERGENT B2 ;  /* 0x0000000000027941 */ /* 0x000fea0003800200 */
.L_x_4413:
        /* <DEDUP_REMOVED lines=23> */
.L_x_4420:
        /* <DEDUP_REMOVED lines=13> */
.L_x_4422:
[----:B------:R-:W-:Y:S05]  /*1b30*/  BSYNC.RECONVERGENT B3 ;  /* 0x0000000000037941 */ /* 0x000fea0003800200 */
.L_x_4421:
        /* <DEDUP_REMOVED lines=43> */
.L_x_4419:
[----:B------:R-:W-:Y:S05]  /*1df0*/  BSYNC.RECONVERGENT B2 ;  /* 0x0000000000027941 */ /* 0x000fea0003800200 */
.L_x_4418:
        /* <DEDUP_REMOVED lines=22> */
.L_x_4425:
        /* <DEDUP_REMOVED lines=13> */
.L_x_4427:
[----:B------:R-:W-:Y:S05]  /*2030*/  BSYNC.RECONVERGENT B3 ;  /* 0x0000000000037941 */ /* 0x000fea0003800200 */
.L_x_4426:
        /* <DEDUP_REMOVED lines=43> */
.L_x_4424:
[----:B------:R-:W-:Y:S05]  /*22f0*/  BSYNC.RECONVERGENT B2 ;  /* 0x0000000000027941 */ /* 0x000fea0003800200 */
.L_x_4423:
        /* <DEDUP_REMOVED lines=22> */
.L_x_4430:
        /* <DEDUP_REMOVED lines=13> */
.L_x_4432:
[----:B------:R-:W-:Y:S05]  /*2530*/  BSYNC.RECONVERGENT B3 ;  /* 0x0000000000037941 */ /* 0x000fea0003800200 */
.L_x_4431:
        /* <DEDUP_REMOVED lines=43> */
.L_x_4429:
[----:B------:R-:W-:Y:S05]  /*27f0*/  BSYNC.RECONVERGENT B2 ;  /* 0x0000000000027941 */ /* 0x000fea0003800200 */
.L_x_4428:
[----:B------:R-:W-:Y:S01]  /*2800*/  I2FP.F32.U32 R29, R29 ;  /* 0x0000001d001d7245 */ /* 0x000fe20000201000 */
[----:B------:R-:W-:Y:S01]  /*2810*/  HADD2.F32 R30, -RZ, R30.H1_H1 ;  /* 0x3000001eff1e7230 */ /* 0x000fe20000004100 */
[----:B------:R-:W-:Y:S01]  /*2820*/  ISETP.NE.AND P5, PT, R43, 0x1, PT ;  /* 0x000000012b00780c */ /* 0x000fe20003fa5270 */
[----:B------:R-:W-:Y:S01]  /*2830*/  @P1 HADD2.F32 R53, -RZ, R26.H1_H1 ;  /* 0x3000001aff351230 */ /* 0x000fe20000004100 */
[----:B------:R-:W-:Y:S01]  /*2840*/  BSSY.RECONVERGENT B2, `(.L_x_4433) ;  /* 0x000004b000027945 */ /* 0x000fe20003800200 */
[----:B------:R-:W-:Y:S01]  /*2850*/  FFMA.FTZ R28, R29, R48, 1.1641532182693481445e-10 ;  /* 0x2f0000001d1c7423 */ /* 0x000fe20000010030 */
[----:B------:R-:W-:-:S04]  /*2860*/  FMUL.FTZ R29, R30, R45 ;  /* 0x0000002d1e1d7220 */ /* 0x000fc80000410000 */
[----:B------:R-:W-:Y:S01]  /*2870*/  FMUL.FTZ R29, R29, R46 ;  /* 0x0000002e1d1d7220 */ /* 0x000fe20000410000 */
[----:B------:R-:W-:Y:S02]  /*2880*/  FSETP.GTU.FTZ.AND P4, PT, R28, R47, PT ;  /* 0x0000002f1c00720b */ /* 0x000fe40003f9c000 */
[----:B------:R-:W-:Y:S02]  /*2890*/  MOV R28, 0x2 ;  /* 0x00000002001c7802 */ /* 0x000fe40000000f00 */
        /* <DEDUP_REMOVED lines=12> */
.L_x_4435:
        /* <DEDUP_REMOVED lines=13> */
.L_x_4437:
[----:B------:R-:W-:Y:S05]  /*2a30*/  BSYNC.RECONVERGENT B3 ;  /* 0x0000000000037941 */ /* 0x000fea0003800200 */
.L_x_4436:
        /* <DEDUP_REMOVED lines=43> */
.L_x_4434:
[----:B------:R-:W-:Y:S05]  /*2cf0*/  BSYNC.RECONVERGENT B2 ;  /* 0x0000000000027941 */ /* 0x000fea0003800200 */
.L_x_4433:
[----:B------:R-:W-:Y:S01]  /*2d00*/  HADD2.F32 R30, -RZ, R31.H0_H0 ;  /* 0x2000001fff1e7230 */ /* 0x000fe20000004100 */
[----:B------:R-:W-:Y:S01]  /*2d10*/  I2FP.F32.U32 R29, R29 ;  /* 0x0000001d001d7245 */ /* 0x000fe20000201000 */
[----:B------:R-:W-:Y:S01]  /*2d20*/  BSSY.RECONVERGENT B2, `(.L_x_4438) ;  /* 0x000004f000027945 */ /* 0x000fe20003800200 */
[----:B------:R-:W-:Y:S02]  /*2d30*/  ISETP.NE.AND P6, PT, R28, 0x1, PT ;  /* 0x000000011c00780c */ /* 0x000fe40003fc5270 */
[----:B------:R-:W-:Y:S01]  /*2d40*/  FMUL.FTZ R43, R30, R45 ;  /* 0x0000002d1e2b7220 */ /* 0x000fe20000410000 */
[----:B------:R-:W-:Y:S01]  /*2d50*/  FFMA.FTZ R42, R29, R48, 1.1641532182693481445e-10 ;  /* 0x2f0000001d2a7423 */ /* 0x000fe20000010030 */
[----:B------:R-:W-:Y:S01]  /*2d60*/  @P1 HADD2.F32 R30, -RZ, R27.H0_H0 ;  /* 0x2000001bff1e1230 */ /* 0x000fe20000004100 */
[----:B------:R-:W-:Y:S01]  /*2d70*/  MOV R29, R36 ;  /* 0x00000024001d7202 */ /* 0x000fe20000000f00 */
[----:B------:R-:W-:Y:S02]  /*2d80*/  FMUL.FTZ R43, R43, R46 ;  /* 0x0000002e2b2b7220 */ /* 0x000fe40000410000 */
[----:B------:R-:W-:Y:S01]  /*2d90*/  FSETP.GTU.FTZ.AND P5, PT, R42, R47, PT ;  /* 0x0000002f2a00720b */ /* 0x000fe20003fbc000 */
[----:B------:R-:W-:-:S03]  /*2da0*/  HFMA2 R42, -RZ, RZ, 0, 1.1920928955078125e-07 ;  /* 0x00000002ff2a7431 */ /* 0x000fc600000001ff */
        /* <DEDUP_REMOVED lines=11> */
.L_x_4440:
        /* <DEDUP_REMOVED lines=15> */
.L_x_4442:
[----:B------:R-:W-:Y:S05]  /*2f50*/  BSYNC.RECONVERGENT B3 ;  /* 0x0000000000037941 */ /* 0x000fea0003800200 */
.L_x_4441:
        /* <DEDUP_REMOVED lines=43> */
.L_x_4439:
[----:B------:R-:W-:Y:S05]  /*3210*/  BSYNC.RECONVERGENT B2 ;  /* 0x0000000000027941 */ /* 0x000fea0003800200 */
.L_x_4438:
[----:B------:R-:W-:Y:S01]  /*3220*/  HADD2.F32 R28, -RZ, R31.H1_H1 ;  /* 0x3000001fff1c7230 */ /* 0x000fe20000004100 */
[----:B------:R-:W-:Y:S01]  /*3230*/  I2FP.F32.U32 R29, R29 ;  /* 0x0000001d001d7245 */ /* 0x000fe20000201000 */
[----:B------:R-:W0:Y:S01]  /*3240*/  LDC.64 R54, c[0x0][0x3b0] ;  /* 0x0000ec00ff367b82 */ /* 0x000e220000000a00 */
[----:B------:R-:W-:Y:S02]  /*3250*/  ISETP.NE.AND P6, PT, R49, RZ, PT ;  /* 0x000000ff3100720c */ /* 0x000fe40003fc5270 */
[----:B------:R-:W-:Y:S01]  /*3260*/  SEL R49, RZ, 0x1000000, P2 ;  /* 0x01000000ff317807 */ /* 0x000fe20001000000 */
[----:B------:R-:W-:Y:S01]  /*3270*/  FMUL.FTZ R45, R28, R45 ;  /* 0x0000002d1c2d7220 */ /* 0x000fe20000410000 */
[----:B------:R-:W-:Y:S01]  /*3280*/  ISETP.NE.AND P2, PT, R51, RZ, PT ;  /* 0x000000ff3300720c */ /* 0x000fe20003f45270 */
[----:B------:R-:W-:Y:S01]  /*3290*/  FFMA.FTZ R48, R29, R48, 1.1641532182693481445e-10 ;  /* 0x2f0000001d307423 */ /* 0x000fe20000010030 */
[----:B------:R-:W-:Y:S02]  /*32a0*/  @P1 HADD2.F32 R29, -RZ, R27.H1_H1 ;  /* 0x3000001bff1d1230 */ /* 0x000fe40000004100 */
[----:B------:R-:W-:Y:S01]  /*32b0*/  FMUL.FTZ R45, R45, R46 ;  /* 0x0000002e2d2d7220 */ /* 0x000fe20000410000 */
[----:B------:R-:W-:-:S02]  /*32c0*/  SEL R52, RZ, 0x10000, P2 ;  /* 0x00010000ff347807 */ /* 0x000fc40001000000 */
[----:B------:R-:W-:Y:S02]  /*32d0*/  FSETP.GTU.FTZ.AND P2, PT, R48, R47, PT ;  /* 0x0000002f3000720b */ /* 0x000fe40003f5c000 */
[----:B------:R-:W-:Y:S02]  /*32e0*/  SEL R48, RZ, 0x1, P6 ;  /* 0x00000001ff307807 */ /* 0x000fe40003000000 */
[----:B------:R-:W-:Y:S02]  /*32f0*/  FSEL R46, R45, RZ, !P2 ;  /* 0x000000ff2d2e7208 */ /* 0x000fe40005000000 */
[----:B------:R-:W-:Y:S02]  /*3300*/  SEL R47, RZ, 0x1000000, P2 ;  /* 0x01000000ff2f7807 */ /* 0x000fe40001000000 */
[----:B------:R-:W-:Y:S01]  /*3310*/  F2FP.F16.F32.PACK_AB R28, R38, R35 ;  /* 0x00000023261c723e */ /* 0x000fe200000000ff */
[----:B------:R-:W-:Y:S01]  /*3320*/  @P1 FADD.FTZ R46, R29, R46 ;  /* 0x0000002e1d2e1221 */ /* 0x000fe20000010000 */
[----:B------:R-:W-:-:S02]  /*3330*/  ISETP.NE.AND P1, PT, R50, RZ, PT ;  /* 0x000000ff3200720c */ /* 0x000fc40003f25270 */
[----:B------:R-:W1:Y:S01]  /*3340*/  LDC.64 R50, c[0x0][0x3a8] ;  /* 0x0000ea00ff327b82 */ /* 0x000e620000000a00 */
[----:B------:R-:W-:Y:S01]  /*3350*/  F2FP.F16.F32.PACK_AB R29, R40, R37 ;  /* 0x00000025281d723e */ /* 0x000fe200000000ff */
[----:B0-----:R-:W-:Y:S01]  /*3360*/  IMAD.WIDE.U32 R54, R41, 0x8, R54 ;  /* 0x0000000829367825 */ /* 0x001fe200078e0036 */
[----:B------:R-:W-:Y:S02]  /*3370*/  SEL R45, RZ, 0x100, P1 ;  /* 0x00000100ff2d7807 */ /* 0x000fe40000800000 */
[----:B------:R-:W-:Y:S02]  /*3380*/  F2FP.F16.F32.PACK_AB R30, R44, R39 ;  /* 0x000000272c1e723e */ /* 0x000fe400000000ff */
[----:B------:R-:W-:Y:S02]  /*3390*/  LOP3.LUT R49, R45, R49, R52, 0xfe, !PT ;  /* 0x000000312d317212 */ /* 0x000fe400078efe34 */
[----:B------:R-:W-:Y:S02]  /*33a0*/  SEL R45, RZ, 0x10000, P5 ;  /* 0x00010000ff2d7807 */ /* 0x000fe40002800000 */
[----:B------:R-:W-:-:S02]  /*33b0*/  SEL R52, RZ, 0x100, P4 ;  /* 0x00000100ff347807 */ /* 0x000fc40002000000 */
[----:B------:R-:W-:Y:S02]  /*33c0*/  F2FP.F16.F32.PACK_AB R31, R46, R43 ;  /* 0x0000002b2e1f723e */ /* 0x000fe400000000ff */
[----:B------:R-:W-:Y:S02]  /*33d0*/  LOP3.LUT R52, R52, R47, R45, 0xfe, !PT ;  /* 0x0000002f34347212 */ /* 0x000fe400078efe2d */
[----:B------:R-:W-:Y:S02]  /*33e0*/  SEL R45, RZ, 0x1, P3 ;  /* 0x00000001ff2d7807 */ /* 0x000fe40001800000 */
[----:B------:R-:W-:Y:S02]  /*33f0*/  LOP3.LUT R48, R49, R48, RZ, 0xfc, !PT ;  /* 0x0000003031307212 */ /* 0x000fe400078efcff */
[----:B------:R-:W-:Y:S01]  /*3400*/  LOP3.LUT R49, R52, R45, RZ, 0xfc, !PT ;  /* 0x0000002d34317212 */ /* 0x000fe200078efcff */
[----:B-1----:R-:W-:-:S05]  /*3410*/  IMAD.WIDE.U32 R50, R41, 0x10, R50 ;  /* 0x0000001029327825 */ /* 0x002fca00078e0032 */
[----:B------:R0:W-:Y:S04]  /*3420*/  STG.E.128 desc[UR8][R50.64], R28 ;  /* 0x0000001c32007986 */ /* 0x0001e8000c101d08 */
[----:B------:R0:W-:Y:S02]  /*3430*/  STG.E.64 desc[UR8][R54.64], R48 ;  /* 0x0000003036007986 */ /* 0x0001e4000c101b08 */
.L_x_4402:
[----:B------:R-:W-:Y:S05]  /*3440*/  BSYNC.RECONVERGENT B0 ;  /* 0x0000000000007941 */ /* 0x000fea0003800200 */
.L_x_4401:
        /* <DEDUP_REMOVED lines=53> */
.L_x_4458:
        /* <DEDUP_REMOVED lines=31> */
[----:B------:R-:W-:Y:S01]  /*3990*/  F2FP.F16.F32.PACK_AB R31, R48, R31 ;  /* 0x0000001f301f723e */ /* 0x000fe200000000ff */
        /* <DEDUP_REMOVED lines=11> */
[----:B------:R-:W-:Y:S02]  /*3a50*/  F2FP.F16.F32.PACK_AB R30, R52, R51 ;  /* 0x00000033341e723e */ /* 0x000fe400000000ff */
[----:B------:R-:W-:Y:S02]  /*3a60*/  F2FP.F16.F32.PACK_AB R29, R50, R29 ;  /* 0x0000001d321d723e */ /* 0x000fe400000000ff */
[----:B------:R-:W-:Y:S01]  /*3a70*/  F2FP.F16.F32.PACK_AB R28, R28, R45 ;  /* 0x0000002d1c1c723e */ /* 0x000fe200000000ff */
[----:B0-----:R-:W-:-:S05]  /*3a80*/  IMAD.WIDE.U32 R48, R41, 0x10, R48 ;  /* 0x0000001029307825 */ /* 0x001fca00078e0030 */
[----:B------:R1:W-:Y:S02]  /*3a90*/  STG.E.128 desc[UR8][R48.64], R28 ;  /* 0x0000001c30007986 */ /* 0x0003e4000c101d08 */
.L_x_4445:
[----:B------:R-:W-:Y:S05]  /*3aa0*/  BSYNC.RECONVERGENT B0 ;  /* 0x0000000000007941 */ /* 0x000fea0003800200 */
.L_x_4444:
[----:B01----:R-:W0:Y:S02]  /*3ab0*/  LDC.64 R28, c[0x0][0x380] ;  /* 0x0000e000ff1c7b82 */ /* 0x003e240000000a00 */
[----:B0-----:R-:W-:-:S05]  /*3ac0*/  IMAD R5, R28, 0x4, R5 ;  /* 0x000000041c057824 */ /* 0x001fca00078e0205 */
[----:B------:R-:W-:-:S13]  /*3ad0*/  ISETP.GE.AND P0, PT, R5, R29, PT ;  /* 0x0000001d0500720c */ /* 0x000fda0003f06270 */
[----:B------:R-:W-:Y:S05]  /*3ae0*/  @!P0 BRA `(.L_x_4446) ;  /* 0xffffffcc007c8947 */ /* 0x000fea000383ffff */
[----:B------:R-:W-:Y:S05]  /*3af0*/  BSYNC B1 ;  /* 0x0000000000017941 */ /* 0x000fea0003800000 */
.L_x_4400:
[----:B------:R-:W-:Y:S05]  /*3b00*/  EXIT ;  /* 0x000000000000794d */ /* 0x000fea0003800000 */
.L_x_4443:
        /* <DEDUP_REMOVED lines=8> */
.L_x_4448:
[----:B------:R-:W-:Y:S05]  /*3b90*/  BSYNC B0 ;  /* 0x0000000000007941 */ /* 0x000fea0003800000 */
.L_x_4447:
        /* <DEDUP_REMOVED lines=8> */
.L_x_4449:
[----:B------:R-:W-:Y:S02]  /*3c20*/  IMAD.MOV.U32 R45, RZ, RZ, 0x4 ;  /* 0x00000004ff2d7424 */ /* 0x000fe400078e00ff */
[----:B------:R-:W-:-:S05]  /*3c30*/  FADD.FTZ R49, R48, R28 ;  /* 0x0000001c30317221 */ /* 0x000fca0000010000 */
[----:B------:R-:W-:-:S07]  /*3c40*/  MOV R48, R49 ;  /* 0x0000003100307202 */ /* 0x000fce0000000f00 */
[----:B------:R-:W-:Y:S05]  /*3c50*/  WARPSYNC.COLLECTIVE R30, `(.L_x_4450) ;  /* 0x000000001e087348 */ /* 0x000fea0003c00000 */
[----:B------:R0:W1:Y:S02]  /*3c60*/  SHFL.BFLY P3, R28, R48, R45, R31 ;  /* 0x0c00002d301c7389 */ /* 0x000064000006001f */
[----:B01----:R-:W-:Y:S05]  /*3c70*/  ENDCOLLECTIVE ;  /* 0x000000000000791b */ /* 0x003fea0003800000 */
.L_x_4450:
[----:B------:R-:W-:Y:S02]  /*3c80*/  HFMA2 R45, -RZ, RZ, 0, 4.76837158203125e-07 ;  /* 0x00000008ff2d7431 */ /* 0x000fe400000001ff */
[----:B------:R-:W-:-:S05]  /*3c90*/  FADD.FTZ R50, R49, R28 ;  /* 0x0000001c31327221 */ /* 0x000fca0000010000 */
[----:B------:R-:W-:-:S07]  /*3ca0*/  MOV R48, R50 ;  /* 0x0000003200307202 */ /* 0x000fce0000000f00 */
[----:B------:R-:W-:Y:S05]  /*3cb0*/  WARPSYNC.COLLECTIVE R30, `(.L_x_4451) ;  /* 0x000000001e087348 */ /* 0x000fea0003c00000 */
[----:B------:R0:W1:Y:S02]  /*3cc0*/  SHFL.BFLY P3, R28, R48, R45, R31 ;  /* 0x0c00002d301c7389 */ /* 0x000064000006001f */
[----:B01----:R-:W-:Y:S05]  /*3cd0*/  ENDCOLLECTIVE ;  /* 0x000000000000791b */ /* 0x003fea0003800000 */
.L_x_4451:
[----:B------:R-:W-:Y:S01]  /*3ce0*/  MOV R45, 0x10 ;  /* 0x00000010002d7802 */ /* 0x000fe20000000f00 */
[----:B------:R-:W-:-:S04]  /*3cf0*/  FADD.FTZ R51, R50, R28 ;  /* 0x0000001c32337221 */ /* 0x000fc80000010000 */
[----:B------:R-:W-:-:S07]  /*3d00*/  IMAD.MOV.U32 R48, RZ, RZ, R51 ;  /* 0x000000ffff307224 */ /* 0x000fce00078e0033 */
[----:B------:R-:W-:Y:S05]  /*3d10*/  WARPSYNC.COLLECTIVE R30, `(.L_x_4452) ;  /* 0x000000001e087348 */ /* 0x000fea0003c00000 */
[----:B------:R0:W1:Y:S02]  /*3d20*/  SHFL.BFLY P3, R28, R48, R45, R31 ;  /* 0x0c00002d301c7389 */ /* 0x000064000006001f */
[----:B01----:R-:W-:Y:S05]  /*3d30*/  ENDCOLLECTIVE ;  /* 0x000000000000791b */ /* 0x003fea0003800000 */
.L_x_4452:
        /* <DEDUP_REMOVED lines=25> */
.L_x_4453:
[----:B------:R-:W-:Y:S02]  /*3ed0*/  HFMA2 R45, -RZ, RZ, 0, 1.1920928955078125e-07 ;  /* 0x00000002ff2d7431 */ /* 0x000fe400000001ff */
[----:B------:R-:W-:-:S05]  /*3ee0*/  FADD.FTZ R49, R48, R28 ;  /* 0x0000001c30317221 */ /* 0x000fca0000010000 */
[----:B------:R-:W-:-:S07]  /*3ef0*/  MOV R48, R49 ;  /* 0x0000003100307202 */ /* 0x000fce0000000f00 */
[----:B------:R-:W-:Y:S05]  /*3f00*/  WARPSYNC.COLLECTIVE R30, `(.L_x_4454) ;  /* 0x000000001e087348 */ /* 0x000fea0003c00000 */
[----:B------:R0:W1:Y:S02]  /*3f10*/  SHFL.BFLY P3, R28, R48, R45, R31 ;  /* 0x0c00002d301c7389 */ /* 0x000064000006001f */
[----:B01----:R-:W-:Y:S05]  /*3f20*/  ENDCOLLECTIVE ;  /* 0x000000000000791b */ /* 0x003fea0003800000 */
.L_x_4454:
[----:B------:R-:W-:Y:S01]  /*3f30*/  MOV R45, 0x4 ;  /* 0x00000004002d7802 */ /* 0x000fe20000000f00 */
[----:B------:R-:W-:-:S04]  /*3f40*/  FADD.FTZ R50, R49, R28 ;  /* 0x0000001c31327221 */ /* 0x000fc80000010000 */
[----:B------:R-:W-:-:S07]  /*3f50*/  IMAD.MOV.U32 R48, RZ, RZ, R50 ;  /* 0x000000ffff307224 */ /* 0x000fce00078e0032 */
[----:B------:R-:W-:Y:S05]  /*3f60*/  WARPSYNC.COLLECTIVE R30, `(.L_x_4455) ;  /* 0x000000001e087348 */ /* 0x000fea0003c00000 */
[----:B------:R0:W1:Y:S02]  /*3f70*/  SHFL.BFLY P3, R28, R48, R45, R31 ;  /* 0x0c00002d301c7389 */ /* 0x000064000006001f */
[----:B01----:R-:W-:Y:S05]  /*3f80*/  ENDCOLLECTIVE ;  /* 0x000000000000791b */ /* 0x003fea0003800000 */
.L_x_4455:
[----:B------:R-:W-:Y:S02]  /*3f90*/  IMAD.MOV.U32 R45, RZ, RZ, 0x8 ;  /* 0x00000008ff2d7424 */ /* 0x000fe400078e00ff */
[----:B------:R-:W-:-:S05]  /*3fa0*/  FADD.FTZ R51, R50, R28 ;  /* 0x0000001c32337221 */ /* 0x000fca0000010000 */
[----:B------:R-:W-:-:S07]  /*3fb0*/  MOV R48, R51 ;  /* 0x0000003300307202 */ /* 0x000fce0000000f00 */
[----:B------:R-:W-:Y:S05]  /*3fc0*/  WARPSYNC.COLLECTIVE R30, `(.L_x_4456) ;  /* 0x000000001e087348 */ /* 0x000fea0003c00000 */
[----:B------:R0:W1:Y:S02]  /*3fd0*/  SHFL.BFLY P3, R28, R48, R45, R31 ;  /* 0x0c00002d301c7389 */ /* 0x000064000006001f */
[----:B01----:R-:W-:Y:S05]  /*3fe0*/  ENDCOLLECTIVE ;  /* 0x000000000000791b */ /* 0x003fea0003800000 */
.L_x_4456:
[----:B------:R-:W-:Y:S02]  /*3ff0*/  HFMA2 R45, -RZ, RZ, 0, 9.5367431640625e-07 ;  /* 0x00000010ff2d7431 */ /* 0x000fe400000001ff */
[----:B------:R-:W-:-:S05]  /*4000*/  FADD.FTZ R52, R51, R28 ;  /* 0x0000001c33347221 */ /* 0x000fca0000010000 */
[----:B------:R-:W-:-:S07]  /*4010*/  MOV R48, R52 ;  /* 0x0000003400307202 */ /* 0x000fce0000000f00 */
[----:B------:R-:W-:Y:S05]  /*4020*/  WARPSYNC.COLLECTIVE R30, `(.L_x_4457) ;  /* 0x000000001e087348 */ /* 0x000fea0003c00000 */
[----:B------:R0:W1:Y:S02]  /*4030*/  SHFL.BFLY P3, R28, R48, R45, R31 ;  /* 0x0c00002d301c7389 */ /* 0x000064000006001f */
[----:B01----:R-:W-:Y:S05]  /*4040*/  ENDCOLLECTIVE ;  /* 0x000000000000791b */ /* 0x003fea0003800000 */
.L_x_4457:
[----:B------:R-:W-:Y:S05]  /*4050*/  BRA `(.L_x_4458) ;  /* 0xfffffff400d07947 */ /* 0x000fea000383ffff */
.L_x_4459:
        /* <DEDUP_REMOVED lines=10> */
.L_x_9123:


//--------------------- .text._ZN10layer_norm13ln_fwd_kernelINS_13Kernel_traitsIf6__halfS2_S2_fjLj256ELj1ELj4ELj1ELj16ENS_18Kernel_traits_baseILj256EfS2_S2_S2_fjLj128EEEEELb1ELb0ELb0ELb1EEEvNS_9FwdParamsE --------------------------
	.section	.text._ZN10layer_norm13ln_fwd_kernelINS_13Kernel_traitsIf6__halfS2_S2_fjLj256ELj1ELj4ELj1ELj16ENS_18Kernel_traits_baseILj256EfS2_S2_S2_fjLj128EEEEELb1ELb0ELb0ELb1EEEvNS_9FwdParamsE,"ax",@progbits
	.align	128
        .global         _ZN10layer_norm13ln_fwd_kernelINS_13Kernel_traitsIf6__halfS2_S2_fjLj256ELj1ELj4ELj1ELj16ENS_18Kernel_traits_baseILj256EfS2_S2_S2_fjLj128EEEEELb1ELb0ELb0ELb1EEEvNS_9FwdParamsE
        .type           _ZN10layer_norm13ln_fwd_kernelINS_13Kernel_traitsIf6__halfS2_S2_fjLj256ELj1ELj4ELj1ELj16ENS_18Kernel_traits_baseILj256EfS2_S2_S2_fjLj128EEEEELb1ELb0ELb0ELb1EEEvNS_9FwdParamsE,@function
        .size           _ZN10layer_norm13ln_fwd_kernelINS_13Kernel_traitsIf6__halfS2_S2_fjLj256ELj1ELj4ELj1ELj16ENS_18Kernel_traits_baseILj256EfS2_S2_S2_fjLj128EEEEELb1ELb0ELb0ELb1EEEvNS_9FwdParamsE,(.L_x_9124 - _ZN10layer_norm13ln_fwd_kernelINS_13Kernel_traitsIf6__halfS2_S2_fjLj256ELj1ELj4ELj1ELj16ENS_18Kernel_traits_baseILj256EfS2_S2_S2_fjLj128EEEEELb1ELb0ELb0ELb1EEEvNS_9FwdParamsE)
        .other          _ZN10layer_norm13ln_fwd_kernelINS_13Kernel_traitsIf6__halfS2_S2_fjLj256ELj1ELj4ELj1ELj16ENS_18Kernel_traits_baseILj256EfS2_S2_S2_fjLj128EEEEELb1ELb0ELb0ELb1EEEvNS_9FwdParamsE,@"STO_CUDA_ENTRY STV_DEFAULT"
_ZN10layer_norm13ln_fwd_kernelINS_13Kernel_traitsIf6__halfS2_S2_fjLj256ELj1ELj4ELj1ELj16ENS_18Kernel_traits_baseILj256EfS2_S2_S2_fjLj128EEEEELb1ELb0ELb0ELb1EEEvNS_9FwdParamsE:
.text._ZN10layer_norm13ln_fwd_kernelINS_13Kernel_traitsIf6__halfS2_S2_fjLj256ELj1ELj4ELj1ELj16ENS_18Kernel_traits_baseILj256EfS2_S2_S2_fjLj128EEEEELb1ELb0ELb0ELb1EEEvNS_9FwdParamsE:
        /* <DEDUP_REMOVED lines=136> */
.L_x_4502:
        /* <DEDUP_REMOVED lines=23> */
[----:B------:R-:W-:Y:S01]  /*09f0*/  IMAD.MOV.U32 R37, RZ, RZ, R0 ;  /* 0x000000ffff257224 */ /* 0x000fe200078e0000 */
[----:B------:R-:W-:Y:S02]  /*0a00*/  MOV R38, 0x2 ;  /* 0x0000000200267802 */ /* 0x000fe40000000f00 */
[----:B------:R-:W-:-:S06]  /*0a10*/  IADD3 R51, PT, PT, R51, -0x61c88647, RZ ;  /* 0x9e3779b933337810 */ /* 0x000fcc0007ffe0ff */
[----:B---3--:R-:W-:Y:S01]  /*0a20*/  @P2 HADD2.F32 R45, -RZ, R40.H0_H0 ;  /* 0x20000028ff2d2230 */ /* 0x008fe20000004100 */
        /* <DEDUP_REMOVED lines=9> */
.L_x_4463:
        /* <DEDUP_REMOVED lines=13> */
.L_x_4465:
[----:B------:R-:W-:Y:S05]  /*0b90*/  BSYNC.RECONVERGENT B2 ;  /* 0x0000000000027941 */ /* 0x000fea0003800200 */
.L_x_4464:
        /* <DEDUP_REMOVED lines=43> */
.L_x_4462:
[----:B------:R-:W-:Y:S05]  /*0e50*/  BSYNC.RECONVERGENT B1 ;  /* 0x0000000000017941 */ /* 0x000fea0003800200 */
.L_x_4461:
[----:B------:R-:W0:Y:S01]  /*0e60*/  LDC R46, c[0x0][0x408] ;  /* 0x00010200ff2e7b82 */ /* 0x000e220000000800 */
[----:B------:R-:W-:Y:S01]  /*0e70*/  I2FP.F32.U32 R35, R37 ;  /* 0x0000002500237245 */ /* 0x000fe20000201000 */
[----:B------:R-:W-:Y:S02]  /*0e80*/  HFMA2 R48, -RZ, RZ, 0.1171875, 0 ;  /* 0x2f800000ff307431 */ /* 0x000fe400000001ff */
[----:B-----5:R-:W-:Y:S01]  /*0e90*/  HADD2.F32 R40, -RZ, R28.H0_H0 ;  /* 0x2000001cff287230 */ /* 0x020fe20000004100 */
[----:B------:R-:W-:Y:S01]  /*0ea0*/  ISETP.NE.AND P1, PT, R38, 0x1, PT ;  /* 0x000000012600780c */ /* 0x000fe20003f25270 */
[----:B------:R-:W-:Y:S01]  /*0eb0*/  BSSY.RECONVERGENT B1, `(.L_x_4466) ;  /* 0x000004e000017945 */ /* 0x000fe20003800200 */
[----:B------:R-:W-:Y:S02]  /*0ec0*/  IMAD.MOV.U32 R41, RZ, RZ, 0x2 ;  /* 0x00000002ff297424 */ /* 0x000fe400078e00ff */
[----:B------:R-:W-:Y:S01]  /*0ed0*/  FFMA.FTZ R42, R35, R48, 1.1641532182693481445e-10 ;  /* 0x2f000000232a7423 */ /* 0x000fe20000010030 */
[----:B------:R-:W1:Y:S01]  /*0ee0*/  LDC R47, c[0x0][0x404] ;  /* 0x00010100ff2f7b82 */ /* 0x000e620000000800 */
[----:B------:R-:W-:Y:S01]  /*0ef0*/  FMUL.FTZ R35, R40, R45 ;  /* 0x0000002d28237220 */ /* 0x000fe20000410000 */
[----:B------:R-:W-:-:S03]  /*0f00*/  @P0 HADD2.F32 R40, -RZ, R24.H0_H0 ;  /* 0x20000018ff280230 */ /* 0x000fc60000004100 */
[----:B0-----:R-:W-:Y:S01]  /*0f10*/  FMUL.FTZ R35, R35, R46 ;  /* 0x0000002e23237220 */ /* 0x001fe20000410000 */
[----:B-1----:R-:W-:-:S04]  /*0f20*/  FSETP.GTU.FTZ.AND P2, PT, R42, R47, PT ;  /* 0x0000002f2a00720b */ /* 0x002fc80003f5c000 */
        /* <DEDUP_REMOVED lines=13> */
.L_x_4468:
        /* <DEDUP_REMOVED lines=13> */
.L_x_4470:
[----:B------:R-:W-:Y:S05]  /*10d0*/  BSYNC.RECONVERGENT B2 ;  /* 0x0000000000027941 */ /* 0x000fea0003800200 */
.L_x_4469:
        /* <DEDUP_REMOVED lines=39> */
[----:B------:R-:W-:Y:S01]  /*1350*/  MOV R0, R40 ;  /* 0x0000002800007202 */ /* 0x000fe20000000f00 */
[----:B------:R-:W-:Y:S01]  /*1360*/  IMAD.MOV.U32 R41, RZ, RZ, RZ ;  /* 0x000000ffff297224 */ /* 0x000fe200078e00ff */
[----:B------:R-:W-:Y:S02]  /*1370*/  LOP3.LUT R34, R34, UR32, R39, 0x96, !PT ;  /* 0x0000002022227c12 */ /* 0x000fe4000f8e9627 */
[----:B------:R-:W-:-:S07]  /*1380*/  MOV R2, R38 ;  /* 0x0000002600027202 */ /* 0x000fce0000000f00 */
.L_x_4467:
[----:B------:R-:W-:Y:S05]  /*1390*/  BSYNC.RECONVERGENT B1 ;  /* 0x0000000000017941 */ /* 0x000fea0003800200 */
.L_x_4466:
[----:B------:R-:W-:Y:S01]  /*13a0*/  I2FP.F32.U32 R35, R35 ;  /* 0x0000002300237245 */ /* 0x000fe20000201000 */
[----:B------:R-:W-:Y:S01]  /*13b0*/  HADD2.F32 R28, -RZ, R28.H1_H1 ;  /* 0x3000001cff1c7230 */ /* 0x000fe20000004100 */
[----:B------:R-:W-:Y:S01]  /*13c0*/  ISETP.NE.AND P1, PT, R41, 0x1, PT ;  /* 0x000000012900780c */ /* 0x000fe20003f25270 */
[----:B------:R-:W-:Y:S01]  /*13d0*/  @P0 HADD2.F32 R39, -RZ, R24.H1_H1 ;  /* 0x30000018ff270230 */ /* 0x000fe20000004100 */
[----:B------:R-:W-:Y:S01]  /*13e0*/  BSSY.RECONVERGENT B1, `(.L_x_4471) ;  /* 0x000004c000017945 */ /* 0x000fe20003800200 */
[----:B------:R-:W-:Y:S01]  /*13f0*/  FFMA.FTZ R38, R35, R48, 1.1641532182693481445e-10 ;  /* 0x2f00000023267423 */ /* 0x000fe20000010030 */
[----:B------:R-:W-:Y:S01]  /*1400*/  FMUL.FTZ R35, R28, R45 ;  /* 0x0000002d1c237220 */ /* 0x000fe20000410000 */
[----:B------:R-:W-:Y:S02]  /*1410*/  HFMA2 R40, -RZ, RZ, 0, 1.1920928955078125e-07 ;  /* 0x00000002ff287431 */ /* 0x000fe400000001ff */
[----:B------:R-:W-:Y:S02]  /*1420*/  IMAD.MOV.U32 R28, RZ, RZ, R0 ;  /* 0x000000ffff1c7224 */ /* 0x000fe400078e0000 */
        /* <DEDUP_REMOVED lines=14> */
.L_x_4473:
        /* <DEDUP_REMOVED lines=13> */
.L_x_4475:
[----:B------:R-:W-:Y:S05]  /*15e0*/  BSYNC.RECONVERGENT B2 ;  /* 0x0000000000027941 */ /* 0x000fea0003800200 */
.L_x_4474:
        /* <DEDUP_REMOVED lines=43> */
.L_x_4472:
[----:B------:R-:W-:Y:S05]  /*18a0*/  BSYNC.RECONVERGENT B1 ;  /* 0x0000000000017941 */ /* 0x000fea0003800200 */
.L_x_4471:
        /* <DEDUP_REMOVED lines=22> */
.L_x_4478:
        /* <DEDUP_REMOVED lines=13> */
.L_x_4480:
[----:B------:R-:W-:Y:S05]  /*1ae0*/  BSYNC.RECONVERGENT B2 ;  /* 0x0000000000027941 */ /* 0x000fea0003800200 */
.L_x_4479:
        /* <DEDUP_REMOVED lines=43> */
.L_x_4477:
[----:B------:R-:W-:Y:S05]  /*1da0*/  BSYNC.RECONVERGENT B1 ;  /* 0x0000000000017941 */ /* 0x000fea0003800200 */
.L_x_4476:
        /* <DEDUP_REMOVED lines=22> */
.L_x_4483:
        /* <DEDUP_REMOVED lines=13> */
.L_x_4485:
[----:B------:R-:W-:Y:S05]  /*1fe0*/  BSYNC.RECONVERGENT B2 ;  /* 0x0000000000027941 */ /* 0x000fea0003800200 */
.L_x_4484:
        /* <DEDUP_REMOVED lines=43> */
.L_x_4482:
[----:B------:R-:W-:Y:S05]  /*22a0*/  BSYNC.RECONVERGENT B1 ;  /* 0x0000000000017941 */ /* 0x000fea0003800200 */
.L_x_4481:
[----:B------:R-:W-:Y:S01]  /*22b0*/  I2FP.F32.U32 R29, R29 ;  /* 0x0000001d001d7245 */ /* 0x000fe20000201000 */
[----:B------:R-:W-:Y:S01]  /*22c0*/  HADD2.F32 R28, -RZ, R30.H0_H0 ;  /* 0x2000001eff1c7230 */ /* 0x000fe20000004100 */
[----:B------:R-:W-:Y:S01]  /*22d0*/  ISETP.NE.AND P4, PT, R42, 0x1, PT ;  /* 0x000000012a00780c */ /* 0x000fe20003f85270 */
[----:B------:R-:W-:Y:S01]  /*22e0*/  BSSY.RECONVERGENT B1, `(.L_x_4486) ;  /* 0x000004c000017945 */ /* 0x000fe20003800200 */
[----:B------:R-:W-:Y:S02]  /*22f0*/  HFMA2 R35, -RZ, RZ, 0, 1.1920928955078125e-07 ;  /* 0x00000002ff237431 */ /* 0x000fe400000001ff */
        /* <DEDUP_REMOVED lines=17> */
.L_x_4488:
        /* <DEDUP_REMOVED lines=13> */
.L_x_4490:
[----:B------:R-:W-:Y:S05]  /*24e0*/  BSYNC.RECONVERGENT B2 ;  /* 0x0000000000027941 */ /* 0x000fea0003800200 */
.L_x_4489:
        /* <DEDUP_REMOVED lines=43> */
.L_x_4487:
[----:B------:R-:W-:Y:S05]  /*27a0*/  BSYNC.RECONVERGENT B1 ;  /* 0x0000000000017941 */ /* 0x000fea0003800200 */
.L_x_4486:
[----:B------:R-:W-:Y:S01]  /*27b0*/  I2FP.F32.U32 R29, R29 ;  /* 0x0000001d001d7245 */ /* 0x000fe20000201000 */
[----:B------:R-:W-:Y:S01]  /*27c0*/  HADD2.F32 R30, -RZ, R30.H1_H1 ;  /* 0x3000001eff1e7230 */ /* 0x000fe20000004100 */
[----:B------:R-:W-:Y:S01]  /*27d0*/  ISETP.NE.AND P5, PT, R35, 0x1, PT ;  /* 0x000000012300780c */ /* 0x000fe20003fa5270 */
[----:B------:R-:W-:Y:S01]  /*27e0*/  @P0 HADD2.F32 R53, -RZ, R26.H1_H1 ;  /* 0x3000001aff350230 */ /* 0x000fe20000004100 */
        /* <DEDUP_REMOVED lines=18> */
.L_x_4493:
        /* <DEDUP_REMOVED lines=13> */
.L_x_4495:
[----:B------:R-:W-:Y:S05]  /*29e0*/  BSYNC.RECONVERGENT B2 ;  /* 0x0000000000027941 */ /* 0x000fea0003800200 */
.L_x_4494:
        /* <DEDUP_REMOVED lines=43> */
.L_x_4492:
[----:B------:R-:W-:Y:S05]  /*2ca0*/  BSYNC.RECONVERGENT B1 ;  /* 0x0000000000017941 */ /* 0x000fea0003800200 */
.L_x_4491:
[----:B------:R-:W-:Y:S01]  /*2cb0*/  HADD2.F32 R28, -RZ, R31.H0_H0 ;  /* 0x2000001fff1c7230 */ /* 0x000fe20000004100 */
[----:B------:R-:W-:Y:S01]  /*2cc0*/  I2FP.F32.U32 R29, R29 ;  /* 0x0000001d001d7245 */ /* 0x000fe20000201000 */
[----:B------:R-:W-:Y:S01]  /*2cd0*/  BSSY.RECONVERGENT B1, `(.L_x_4496) ;  /* 0x000004f000017945 */ /* 0x000fe20003800200 */
[----:B------:R-:W-:Y:S02]  /*2ce0*/  ISETP.NE.AND P6, PT, R30, 0x1, PT ;  /* 0x000000011e00780c */ /* 0x000fe40003fc5270 */
[----:B------:R-:W-:Y:S01]  /*2cf0*/  FMUL.FTZ R35, R28, R45 ;  /* 0x0000002d1c237220 */ /* 0x000fe20000410000 */
[----:B------:R-:W-:Y:S01]  /*2d00*/  FFMA.FTZ R28, R29, R48, 1.1641532182693481445e-10 ;  /* 0x2f0000001d1c7423 */ /* 0x000fe20000010030 */
[----:B------:R-:W-:Y:S02]  /*2d10*/  @P0 HADD2.F32 R29, -RZ, R27.H0_H0 ;  /* 0x2000001bff1d0230 */ /* 0x000fe40000004100 */
[----:B------:R-:W-:Y:S02]  /*2d20*/  FMUL.FTZ R35, R35, R46 ;  /* 0x0000002e23237220 */ /* 0x000fe40000410000 */
[----:B------:R-:W-:-:S04]  /*2d30*/  FSETP.GTU.FTZ.AND P5, PT, R28, R47, PT ;  /* 0x0000002f1c00720b */ /* 0x000fc80003fbc000 */
[----:B------:R-:W-:Y:S02]  /*2d40*/  FSEL R42, R35, RZ, !P5 ;  /* 0x000000ff232a7208 */ /* 0x000fe40006800000 */
[----:B------:R-:W-:-:S03]  /*2d50*/  MOV R35, 0x2 ;  /* 0x0000000200237802 */ /* 0x000fc60000000f00 */
        /* <DEDUP_REMOVED lines=11> */
.L_x_4498:
        /* <DEDUP_REMOVED lines=8> */
[----:B------:R-:W-:Y:S02]  /*2e90*/  @!P6 IADD3 R7, PT, PT, R7, 0x1, RZ ;  /* 0x000000010707e810 */ /* 0x000fe40007ffe0ff */
[----:B------:R-:W-:Y:S02]  /*2ea0*/  @!P6 IADD3 R4, PT, PT, R3, 0x1, RZ ;  /* 0x000000010304e810 */ /* 0x000fe40007ffe0ff */
[----:B------:R-:W-:Y:S02]  /*2eb0*/  ISETP.NE.AND P0, PT, R7, RZ, !P6 ;  /* 0x000000ff0700720c */ /* 0x000fe40007705270 */
[----:B------:R-:W-:-:S11]  /*2ec0*/  @!P6 MOV R5, RZ ;  /* 0x000000ff0005e202 */ /* 0x000fd60000000f00 */
[----:B------:R-:W-:Y:S01]  /*2ed0*/  @P0 IMAD.MOV R4, RZ, RZ, R3 ;  /* 0x000000ffff040224 */ /* 0x000fe200078e0203 */
[----:B------:R-:W-:-:S04]  /*2ee0*/  ISETP.NE.AND P0, PT, R0, RZ, PT ;  /* 0x000000ff0000720c */ /* 0x000fc80003f05270 */
[----:B------:R-:W-:-:S09]  /*2ef0*/  @!P6 MOV R3, R4 ;  /* 0x000000040003e202 */ /* 0x000fd20000000f00 */
.L_x_4500:
[----:B------:R-:W-:Y:S05]  /*2f00*/  BSYNC.RECONVERGENT B2 ;  /* 0x0000000000027941 */ /* 0x000fea0003800200 */
.L_x_4499:
        /* <DEDUP_REMOVED lines=43> */
.L_x_4497:
[----:B------:R-:W-:Y:S05]  /*31c0*/  BSYNC.RECONVERGENT B1 ;  /* 0x0000000000017941 */ /* 0x000fea0003800200 */
.L_x_4496:
[----:B------:R-:W-:Y:S01]  /*31d0*/  HADD2.F32 R28, -RZ, R31.H1_H1 ;  /* 0x3000001fff1c7230 */ /* 0x000fe20000004100 */
[----:B------:R-:W-:Y:S01]  /*31e0*/  I2FP.F32.U32 R29, R29 ;  /* 0x0000001d001d7245 */ /* 0x000fe20000201000 */
[----:B------:R-:W-:Y:S01]  /*31f0*/  UMOV UR4, 0xffffffff ;  /* 0xffffffff00047882 */ /* 0x000fe20000000000 */
[----:B------:R-:W-:Y:S02]  /*3200*/  ISETP.NE.AND P6, PT, R43, RZ, PT ;  /* 0x000000ff2b00720c */ /* 0x000fe40003fc5270 */
[----:B------:R-:W-:Y:S01]  /*3210*/  FMUL.FTZ R45, R28, R45 ;  /* 0x0000002d1c2d7220 */ /* 0x000fe20000410000 */
[----:B------:R-:W-:Y:S01]  /*3220*/  FFMA.FTZ R48, R29, R48, 1.1641532182693481445e-10 ;  /* 0x2f0000001d307423 */ /* 0x000fe20000010030 */
[----:B------:R-:W-:Y:S01]  /*3230*/  SEL R43, RZ, 0x10000, P5 ;  /* 0x00010000ff2b7807 */ /* 0x000fe20002800000 */
[----:B------:R-:W-:Y:S02]  /*3240*/  @P0 HADD2.F32 R28, -RZ, R27.H1_H1 ;  /* 0x3000001bff1c0230 */ /* 0x000fe40000004100 */
[----:B------:R-:W-:Y:S01]  /*3250*/  FMUL.FTZ R45, R45, R46 ;  /* 0x0000002e2d2d7220 */ /* 0x000fe20000410000 */
[----:B------:R-:W-:-:S02]  /*3260*/  SEL R52, RZ, 0x1000000, P2 ;  /* 0x01000000ff347807 */ /* 0x000fc40001000000 */
[----:B------:R-:W-:Y:S02]  /*3270*/  FSETP.GTU.FTZ.AND P5, PT, R48, R47, PT ;  /* 0x0000002f3000720b */ /* 0x000fe40003fbc000 */
[----:B------:R-:W0:Y:S01]  /*3280*/  LDC.64 R46, c[0x0][0x3b0] ;  /* 0x0000ec00ff2e7b82 */ /* 0x000e220000000a00 */
[----:B------:R-:W-:Y:S02]  /*3290*/  SEL R51, RZ, 0x10000, P1 ;  /* 0x00010000ff337807 */ /* 0x000fe40000800000 */
[----:B------:R-:W-:Y:S02]  /*32a0*/  FSEL R45, R45, RZ, !P5 ;  /* 0x000000ff2d2d7208 */ /* 0x000fe40006800000 */
[----:B------:R-:W-:Y:S02]  /*32b0*/  SEL R54, RZ, 0x100, P4 ;  /* 0x00000100ff367807 */ /* 0x000fe40002000000 */
[----:B------:R-:W-:Y:S01]  /*32c0*/  SEL R53, RZ, 0x1000000, P5 ;  /* 0x01000000ff357807 */ /* 0x000fe20002800000 */
[----:B------:R-:W-:Y:S01]  /*32d0*/  @P0 FADD.FTZ R45, R45, R28 ;  /* 0x0000001c2d2d0221 */ /* 0x000fe20000010000 */
[----:B------:R-:W-:-:S02]  /*32e0*/  ISETP.NE.AND P0, PT, R49, RZ, PT ;  /* 0x000000ff3100720c */ /* 0x000fc40003f05270 */
[----:B------:R-:W1:Y:S01]  /*32f0*/  LDC.64 R48, c[0x0][0x3a8] ;  /* 0x0000ea00ff307b82 */ /* 0x000e620000000a00 */
[----:B------:R-:W-:Y:S02]  /*3300*/  F2FP.F16.F32.PACK_AB R28, R38, R37 ;  /* 0x00000025261c723e */ /* 0x000fe400000000ff */
[----:B------:R-:W-:Y:S02]  /*3310*/  SEL R50, RZ, 0x100, P0 ;  /* 0x00000100ff327807 */ /* 0x000fe40000000000 */
[----:B------:R-:W-:Y:S02]  /*3320*/  F2FP.F16.F32.PACK_AB R29, R40, R39 ;  /* 0x00000027281d723e */ /* 0x000fe400000000ff */
[----:B------:R-:W-:Y:S02]  /*3330*/  F2FP.F16.F32.PACK_AB R30, R44, R41 ;  /* 0x000000292c1e723e */ /* 0x000fe400000000ff */
[----:B------:R-:W-:Y:S02]  /*3340*/  F2FP.F16.F32.PACK_AB R31, R45, R42 ;  /* 0x0000002a2d1f723e */ /* 0x000fe400000000ff */
[----:B------:R-:W-:-:S02]  /*3350*/  LOP3.LUT R50, R50, R52, R51, 0xfe, !PT ;  /* 0x0000003432327212 */ /* 0x000fc400078efe33 */
[----:B------:R-:W-:Y:S01]  /*3360*/  LOP3.LUT R53, R54, R53, R43, 0xfe, !PT ;  /* 0x0000003536357212 */ /* 0x000fe200078efe2b */
[----:B------:R-:W-:Y:S01]  /*3370*/  FADD.FTZ R43, RZ, R37 ;  /* 0x00000025ff2b7221 */ /* 0x000fe20000010000 */
[----:B------:R-:W-:Y:S01]  /*3380*/  SEL R51, RZ, 0x1, P6 ;  /* 0x00000001ff337807 */ /* 0x000fe20003000000 */
[----:B0-----:R-:W-:Y:S01]  /*3390*/  IMAD.WIDE.U32 R46, R36, 0x8, R46 ;  /* 0x00000008242e7825 */ /* 0x001fe200078e002e */
        /* <DEDUP_REMOVED lines=52> */
.L_x_4514:
        /* <DEDUP_REMOVED lines=51> */
.L_x_4460:
[----:B------:R-:W-:Y:S05]  /*3a10*/  EXIT ;  /* 0x000000000000794d */ /* 0x000fea0003800000 */
.L_x_4501:
        /* <DEDUP_REMOVED lines=8> */
.L_x_4504:
[----:B------:R-:W-:Y:S05]  /*3aa0*/  BSYNC B1 ;  /* 0x0000000000017941 */ /* 0x000fea0003800000 */
.L_x_4503:
        /* <DEDUP_REMOVED lines=9> */
.L_x_4505:
[----:B------:R-:W-:Y:S01]  /*3b40*/  HFMA2 R43, -RZ, RZ, 0, 2.384185791015625e-07 ;  /* 0x00000004ff2b7431 */ /* 0x000fe200000001ff */
[----:B------:R-:W-:-:S05]  /*3b50*/  MOV R29, R53 ;  /* 0x00000035001d7202 */ /* 0x000fca0000000f00 */
[----:B------:R-:W-:-:S04]  /*3b60*/  FADD.FTZ R49, R46, R29 ;  /* 0x0000001d2e317221 */ /* 0x000fc80000010000 */
[----:B------:R-:W-:-:S07]  /*3b70*/  IMAD.MOV.U32 R52, RZ, RZ, R49 ;  /* 0x000000ffff347224 */ /* 0x000fce00078e0031 */
[----:B------:R-:W-:Y:S05]  /*3b80*/  WARPSYNC.COLLECTIVE R30, `(.L_x_4506) ;  /* 0x000000001e087348 */ /* 0x000fea0003c00000 */
[----:B------:R0:W1:Y:S02]  /*3b90*/  SHFL.BFLY P1, R53, R52, R43, R31 ;  /* 0x0c00002b34357389 */ /* 0x000064000002001f */
[----:B01----:R-:W-:Y:S05]  /*3ba0*/  ENDCOLLECTIVE ;  /* 0x000000000000791b */ /* 0x003fea0003800000 */
.L_x_4506:
[----:B------:R-:W-:Y:S01]  /*3bb0*/  HFMA2 R43, -RZ, RZ, 0, 4.76837158203125e-07 ;  /* 0x00000008ff2b7431 */ /* 0x000fe200000001ff */
[----:B------:R-:W-:-:S05]  /*3bc0*/  MOV R28, R53 ;  /* 0x00000035001c7202 */ /* 0x000fca0000000f00 */
[----:B------:R-:W-:-:S04]  /*3bd0*/  FADD.FTZ R50, R49, R28 ;  /* 0x0000001c31327221 */ /* 0x000fc80000010000 */
[----:B------:R-:W-:-:S07]  /*3be0*/  IMAD.MOV.U32 R52, RZ, RZ, R50 ;  /* 0x000000ffff347224 */ /* 0x000fce00078e0032 */
[----:B------:R-:W-:Y:S05]  /*3bf0*/  WARPSYNC.COLLECTIVE R30, `(.L_x_4507) ;  /* 0x000000001e087348 */ /* 0x000fea0003c00000 */
[----:B------:R0:W1:Y:S02]  /*3c00*/  SHFL.BFLY P1, R53, R52, R43, R31 ;  /* 0x0c00002b34357389 */ /* 0x000064000002001f */
[----:B01----:R-:W-:Y:S05]  /*3c10*/  ENDCOLLECTIVE ;  /* 0x000000000000791b */ /* 0x003fea0003800000 */
.L_x_4507:
        /* <DEDUP_REMOVED lines=8> */
.L_x_4508:
        /* <DEDUP_REMOVED lines=25> */
.L_x_4509:
[----:B------:R-:W-:Y:S02]  /*3e30*/  HFMA2 R43, -RZ, RZ, 0, 1.1920928955078125e-07 ;  /* 0x00000002ff2b7431 */ /* 0x000fe400000001ff */
[----:B------:R-:W-:-:S04]  /*3e40*/  IMAD.MOV.U32 R49, RZ, RZ, R53 ;  /* 0x000000ffff317224 */ /* 0x000fc800078e0035 */
[----:B------:R-:W-:-:S05]  /*3e50*/  FADD.FTZ R49, R28, R49 ;  /* 0x000000311c317221 */ /* 0x000fca0000010000 */
[----:B------:R-:W-:-:S07]  /*3e60*/  MOV R52, R49 ;  /* 0x0000003100347202 */ /* 0x000fce0000000f00 */
[----:B------:R-:W-:Y:S05]  /*3e70*/  WARPSYNC.COLLECTIVE R30, `(.L_x_4510) ;  /* 0x000000001e087348 */ /* 0x000fea0003c00000 */
[----:B------:R0:W1:Y:S02]  /*3e80*/  SHFL.BFLY P1, R53, R52, R43, R31 ;  /* 0x0c00002b34357389 */ /* 0x000064000002001f */
[----:B01----:R-:W-:Y:S05]  /*3e90*/  ENDCOLLECTIVE ;  /* 0x000000000000791b */ /* 0x003fea0003800000 */
.L_x_4510:
[----:B------:R-:W-:Y:S02]  /*3ea0*/  HFMA2 R43, -RZ, RZ, 0, 2.384185791015625e-07 ;  /* 0x00000004ff2b7431 */ /* 0x000fe400000001ff */
[----:B------:R-:W-:-:S04]  /*3eb0*/  IMAD.MOV.U32 R46, RZ, RZ, R53 ;  /* 0x000000ffff2e7224 */ /* 0x000fc800078e0035 */
[----:B------:R-:W-:-:S05]  /*3ec0*/  FADD.FTZ R46, R49, R46 ;  /* 0x0000002e312e7221 */ /* 0x000fca0000010000 */
[----:B------:R-:W-:-:S07]  /*3ed0*/  MOV R52, R46 ;  /* 0x0000002e00347202 */ /* 0x000fce0000000f00 */
[----:B------:R-:W-:Y:S05]  /*3ee0*/  WARPSYNC.COLLECTIVE R30, `(.L_x_4511) ;  /* 0x000000001e087348 */ /* 0x000fea0003c00000 */
[----:B------:R0:W1:Y:S02]  /*3ef0*/  SHFL.BFLY P1, R53, R52, R43, R31 ;  /* 0x0c00002b34357389 */ /* 0x000064000002001f */
[----:B01----:R-:W-:Y:S05]  /*3f00*/  ENDCOLLECTIVE ;  /* 0x000000000000791b */ /* 0x003fea0003800000 */
.L_x_4511:
[----:B------:R-:W-:Y:S02]  /*3f10*/  HFMA2 R43, -RZ, RZ, 0, 4.76837158203125e-07 ;  /* 0x00000008ff2b7431 */ /* 0x000fe400000001ff */
[----:B------:R-:W-:-:S04]  /*3f20*/  IMAD.MOV.U32 R51, RZ, RZ, R53 ;  /* 0x000000ffff337224 */ /* 0x000fc800078e0035 */
[----:B------:R-:W-:-:S05]  /*3f30*/  FADD.FTZ R51, R46, R51 ;  /* 0x000000332e337221 */ /* 0x000fca0000010000 */
[----:B------:R-:W-:-:S07]  /*3f40*/  MOV R52, R51 ;  /* 0x0000003300347202 */ /* 0x000fce0000000f00 */
[----:B------:R-:W-:Y:S05]  /*3f50*/  WARPSYNC.COLLECTIVE R30, `(.L_x_4512) ;  /* 0x000000001e087348 */ /* 0x000fea0003c00000 */
[----:B------:R0:W1:Y:S02]  /*3f60*/  SHFL.BFLY P1, R53, R52, R43, R31 ;  /* 0x0c00002b34357389 */ /* 0x000064000002001f */
[----:B01----:R-:W-:Y:S05]  /*3f70*/  ENDCOLLECTIVE ;  /* 0x000000000000791b */ /* 0x003fea0003800000 */
.L_x_4512:
[----:B------:R-:W-:Y:S02]  /*3f80*/  HFMA2 R43, -RZ, RZ, 0, 9.5367431640625e-07 ;  /* 0x00000010ff2b7431 */ /* 0x000fe400000001ff */
[----:B------:R-:W-:-:S04]  /*3f90*/  IMAD.MOV.U32 R48, RZ, RZ, R53 ;  /* 0x000000ffff307224 */ /* 0x000fc800078e0035 */
[----:B------:R-:W-:-:S05]  /*3fa0*/  FADD.FTZ R48, R51, R48 ;  /* 0x0000003033307221 */ /* 0x000fca0000010000 */
[----:B------:R-:W-:-:S07]  /*3fb0*/  MOV R52, R48 ;  /* 0x0000003000347202 */ /* 0x000fce0000000f00 */
[----:B------:R-:W-:Y:S05]  /*3fc0*/  WARPSYNC.COLLECTIVE R30, `(.L_x_4513) ;  /* 0x000000001e087348 */ /* 0x000fea0003c00000 */
[----:B------:R0:W1:Y:S02]  /*3fd0*/  SHFL.BFLY P1, R53, R52, R43, R31 ;  /* 0x0c00002b34357389 */ /* 0x000064000002001f */
[----:B01----:R-:W-:Y:S05]  /*3fe0*/  ENDCOLLECTIVE ;  /* 0x000000000000791b */ /* 0x003fea0003800000 */
.L_x_4513:
[----:B------:R-:W-:Y:S05]  /*3ff0*/  BRA `(.L_x_4514) ;  /* 0xfffffff400b87947 */ /* 0x000fea000383ffff */
.L_x_4515:
        /* <DEDUP_REMOVED lines=16> */
.L_x_9124:


//--------------------- .text._ZN10layer_norm13ln_fwd_kernelINS_13Kernel_traitsIf6__halfS2_S2_fjLj256ELj1ELj4ELj1ELj16ENS_18Kernel_traits_baseILj256EfS2_S2_S2_fjLj128EEEEELb1ELb0ELb1ELb0EEEvNS_9FwdParamsE --------------------------
	.section	.text._ZN10layer_norm13ln_fwd_kernelINS_13Kernel_traitsIf6__halfS2_S2_fjLj256ELj1ELj4ELj1ELj16ENS_18Kernel_traits_baseILj256EfS2_S2_S2_fjLj128EEEEELb1ELb0ELb1ELb0EEEvNS_9FwdParamsE,"ax",@progbits
	.align	128
        .global         _ZN10layer_norm13ln_fwd_kernelINS_13Kernel_traitsIf6__halfS2_S2_fjLj256ELj1ELj4ELj1ELj16ENS_18Kernel_traits_baseILj256EfS2_S2_S2_fjLj128EEEEELb1ELb0ELb1ELb0EEEvNS_9FwdParamsE
        .type           _ZN10layer_norm13ln_fwd_kernelINS_13Kernel_traitsIf6__halfS2_S2_fjLj256ELj1ELj4ELj1ELj16ENS_18Kernel_traits_baseILj256EfS2_S2_S2_fjLj128EEEEELb1ELb0ELb1ELb0EEEvNS_9FwdParamsE,@function
        .size           _ZN10layer_norm13ln_fwd_kernelINS_13Kernel_traitsIf6__halfS2_S2_fjLj256ELj1ELj4ELj1ELj16ENS_18Kernel_traits_baseILj256EfS2_S2_S2_fjLj128EEEEELb1ELb0ELb1ELb0EEEvNS_9FwdParamsE,(.L_x_9125 - _ZN10layer_norm13ln_fwd_kernelINS_13Kernel_traitsIf6__halfS2_S2_fjLj256ELj1ELj4ELj1ELj16ENS_18Kernel_traits_baseILj256EfS2_S2_S2_fjLj128EEEEELb1ELb0ELb1ELb0EEEvNS_9FwdParamsE)
        .other          _ZN10layer_norm13ln_fwd_kernelINS_13Kernel_traitsIf6__halfS2_S2_fjLj256ELj1ELj4ELj1ELj16ENS_18Kernel_traits_baseILj256EfS2_S2_S2_fjLj128EEEEELb1ELb0ELb1ELb0EEEvNS_9FwdParamsE,@"STO_CUDA_ENTRY STV_DEFAULT"
_ZN10layer_norm13ln_fwd_kernelINS_13Kernel_traitsIf6__halfS2_S2_fjLj256ELj1ELj4ELj1ELj16ENS_18Kernel_traits_baseILj256EfS2_S2_S2_fjLj128EEEEELb1ELb0ELb1ELb0EEEvNS_9FwdParamsE:
.text._ZN10layer_norm13ln_fwd_kernelINS_13Kernel_traitsIf6__halfS2_S2_fjLj256ELj1ELj4ELj1ELj16ENS_18Kernel_traits_baseILj256EfS2_S2_S2_fjLj128EEEEELb1ELb0ELb1ELb0EEEvNS_9FwdParamsE:
        /* <DEDUP_REMOVED lines=52> */
.L_x_4517:
[----:B------:R-:W-:Y:S05]  /*0340*/  BSYNC.RECONVERGENT B0 ;  /* 0x0000000000007941 */ /* 0x000fea0003800200 */
.L_x_4516:
        /* <DEDUP_REMOVED lines=88> */
.L_x_4588:
        /* <DEDUP_REMOVED lines=49> */
.L_x_4525:
        /* <DEDUP_REMOVED lines=13> */
.L_x_4527:
[----:B------:R-:W-:Y:S05]  /*0cb0*/  BSYNC.RECONVERGENT B4 ;  /* 0x0000000000047941 */ /* 0x000fea0003800200 */
.L_x_4526:
        /* <DEDUP_REMOVED lines=42> */
.L_x_4524:
[----:B------:R-:W-:Y:S05]  /*0f60*/  BSYNC.RECONVERGENT B3 ;  /* 0x0000000000037941 */ /* 0x000fea0003800200 */
.L_x_4523:
        /* <DEDUP_REMOVED lines=13> */
.L_x_4522:
[----:B------:R-:W-:Y:S01]  /*1040*/  MOV R48, R40 ;  /* 0x0000002800307202 */ /* 0x000fe20000000f00 */
[----:B0-----:R-:W-:Y:S02]  /*1050*/  IMAD.MOV.U32 R36, RZ, RZ, R9 ;  /* 0x000000ffff247224 */ /* 0x001fe400078e0009 */
[----:B------:R-:W-:Y:S02]  /*1060*/  HFMA2 R11, -RZ, RZ, 0, 0 ;  /* 0x00000000ff0b7431 */ /* 0x000fe400000001ff */
[----:B------:R-:W-:Y:S01]  /*1070*/  @P0 IMAD.MOV.U32 R48, RZ, RZ, R40 ;  /* 0x000000ffff300224 */ /* 0x000fe200078e0028 */
[----:B------:R-:W-:Y:S01]  /*1080*/  @P0 MOV R36, R9 ;  /* 0x0000000900240202 */ /* 0x000fe20000000f00 */
[----:B-----5:R-:W-:-:S07]  /*1090*/  @P0 HADD2.F32 R11, -RZ, R32.H0_H0 ;  /* 0x20000020ff0b0230 */ /* 0x020fce0000004100 */
.L_x_4528:
[----:B------:R-:W-:Y:S05]  /*10a0*/  BSYNC.RECONVERGENT B2 ;  /* 0x0000000000027941 */ /* 0x000fea0003800200 */
.L_x_4521:
        /* <DEDUP_REMOVED lines=11> */
.L_x_4530:
        /* <DEDUP_REMOVED lines=16> */
.L_x_4534:
        /* <DEDUP_REMOVED lines=13> */
.L_x_4536:
[----:B------:R-:W-:Y:S05]  /*1330*/  BSYNC.RECONVERGENT B4 ;  /* 0x0000000000047941 */ /* 0x000fea0003800200 */
.L_x_4535:
        /* <DEDUP_REMOVED lines=42> */
.L_x_4533:
[----:B------:R-:W-:Y:S05]  /*15e0*/  BSYNC.RECONVERGENT B3 ;  /* 0x0000000000037941 */ /* 0x000fea0003800200 */
.L_x_4532:
        /* <DEDUP_REMOVED lines=11> */
.L_x_4531:
[----:B------:R-:W-:Y:S05]  /*16a0*/  BSYNC.RECONVERGENT B2 ;  /* 0x0000000000027941 */ /* 0x000fea0003800200 */
.L_x_4529:
        /* <DEDUP_REMOVED lines=10> */
.L_x_4538:
        /* <DEDUP_REMOVED lines=16> */
.L_x_4542:
        /* <DEDUP_REMOVED lines=13> */
.L_x_4544:
[----:B------:R-:W-:Y:S05]  /*1920*/  BSYNC.RECONVERGENT B4 ;  /* 0x0000000000047941 */ /* 0x000fea0003800200 */
.L_x_4543:
        /* <DEDUP_REMOVED lines=42> */
.L_x_4541:
[----:B------:R-:W-:Y:S05]  /*1bd0*/  BSYNC.RECONVERGENT B3 ;  /* 0x0000000000037941 */ /* 0x000fea0003800200 */
.L_x_4540:
        /* <DEDUP_REMOVED lines=11> */
.L_x_4539:
[----:B------:R-:W-:Y:S05]  /*1c90*/  BSYNC.RECONVERGENT B2 ;  /* 0x0000000000027941 */ /* 0x000fea0003800200 */
.L_x_4537:
        /* <DEDUP_REMOVED lines=10> */
.L_x_4546:
        /* <DEDUP_REMOVED lines=16> */
.L_x_4550:
        /* <DEDUP_REMOVED lines=13> */
.L_x_4552:
[----:B------:R-:W-:Y:S05]  /*1f10*/  BSYNC.RECONVERGENT B4 ;  /* 0x0000000000047941 */ /* 0x000fea0003800200 */
.L_x_4551:
        /* <DEDUP_REMOVED lines=43> */
.L_x_4549:
[----:B------:R-:W-:Y:S05]  /*21d0*/  BSYNC.RECONVERGENT B3 ;  /* 0x0000000000037941 */ /* 0x000fea0003800200 */
.L_x_4548:
        /* <DEDUP_REMOVED lines=11> */
.L_x_4547:
[----:B------:R-:W-:Y:S05]  /*2290*/  BSYNC.RECONVERGENT B2 ;  /* 0x0000000000027941 */ /* 0x000fea0003800200 */
.L_x_4545:
        /* <DEDUP_REMOVED lines=8> */
[----:B------:R-:W-:Y:S01]  /*2320*/  HADD2.F32 R49, -RZ, R34.H0_H0 ;  /* 0x20000022ff317230 */ /* 0x000fe20000004100 */
[----:B------:R-:W-:Y:S06]  /*2330*/  BRA `(.L_x_4555) ;  /* 0x0000000400547947 */ /* 0x000fec0003800000 */
.L_x_4554:
        /* <DEDUP_REMOVED lines=16> */
.L_x_4558:
        /* <DEDUP_REMOVED lines=13> */
.L_x_4560:
[----:B------:R-:W-:Y:S05]  /*2510*/  BSYNC.RECONVERGENT B4 ;  /* 0x0000000000047941 */ /* 0x000fea0003800200 */
.L_x_4559:
        /* <DEDUP_REMOVED lines=43> */
.L_x_4557:
[----:B------:R-:W-:Y:S05]  /*27d0*/  BSYNC.RECONVERGENT B3 ;  /* 0x0000000000037941 */ /* 0x000fea0003800200 */
.L_x_4556:
        /* <DEDUP_REMOVED lines=11> */
.L_x_4555:
[----:B------:R-:W-:Y:S05]  /*2890*/  BSYNC.RECONVERGENT B2 ;  /* 0x0000000000027941 */ /* 0x000fea0003800200 */
.L_x_4553:
        /* <DEDUP_REMOVED lines=10> */
.L_x_4562:
        /* <DEDUP_REMOVED lines=16> */
.L_x_4566:
        /* <DEDUP_REMOVED lines=13> */
.L_x_4568:
[----:B------:R-:W-:Y:S05]  /*2b10*/  BSYNC.RECONVERGENT B4 ;  /* 0x0000000000047941 */ /* 0x000fea0003800200 */
.L_x_4567:
        /* <DEDUP_REMOVED lines=43> */
.L_x_4565:
[----:B------:R-:W-:Y:S05]  /*2dd0*/  BSYNC.RECONVERGENT B3 ;  /* 0x0000000000037941 */ /* 0x000fea0003800200 */
.L_x_4564:
        /* <DEDUP_REMOVED lines=11> */
.L_x_4563:
[----:B------:R-:W-:Y:S05]  /*2e90*/  BSYNC.RECONVERGENT B2 ;  /* 0x0000000000027941 */ /* 0x000fea0003800200 */
.L_x_4561:
        /* <DEDUP_REMOVED lines=10> */
.L_x_4570:
        /* <DEDUP_REMOVED lines=16> */
.L_x_4574:
        /* <DEDUP_REMOVED lines=13> */
.L_x_4576:
[----:B------:R-:W-:Y:S05]  /*3110*/  BSYNC.RECONVERGENT B4 ;  /* 0x0000000000047941 */ /* 0x000fea0003800200 */
.L_x_4575:
        /* <DEDUP_REMOVED lines=43> */
.L_x_4573:
[----:B------:R-:W-:Y:S05]  /*33d0*/  BSYNC.RECONVERGENT B3 ;  /* 0x0000000000037941 */ /* 0x000fea0003800200 */
.L_x_4572:
        /* <DEDUP_REMOVED lines=11> */
.L_x_4571:
[----:B------:R-:W-:Y:S05]  /*3490*/  BSYNC.RECONVERGENT B2 ;  /* 0x0000000000027941 */ /* 0x000fea0003800200 */
.L_x_4569:
        /* <DEDUP_REMOVED lines=10> */
.L_x_4578:
        /* <DEDUP_REMOVED lines=16> */
.L_x_4582:
        /* <DEDUP_REMOVED lines=13> */
.L_x_4584:
[----:B------:R-:W-:Y:S05]  /*3710*/  BSYNC.RECONVERGENT B4 ;  /* 0x0000000000047941 */ /* 0x000fea0003800200 */
.L_x_4583:
        /* <DEDUP_REMOVED lines=43> */
.L_x_4581:
[----:B------:R-:W-:Y:S05]  /*39d0*/  BSYNC.RECONVERGENT B3 ;  /* 0x0000000000037941 */ /* 0x000fea0003800200 */
.L_x_4580:
        /* <DEDUP_REMOVED lines=11> */
.L_x_4579:
[----:B------:R-:W-:Y:S05]  /*3a90*/  BSYNC.RECONVERGENT B2 ;  /* 0x0000000000027941 */ /* 0x000fea0003800200 */
.L_x_4577:
        /* <DEDUP_REMOVED lines=24> */
.L_x_4520:
[----:B------:R-:W-:Y:S05]  /*3c20*/  BSYNC.RECONVERGENT B0 ;  /* 0x0000000000007941 */ /* 0x000fea0003800200 */
.L_x_4519:
        /* <DEDUP_REMOVED lines=53> */
.L_x_4600:
        /* <DEDUP_REMOVED lines=53> */
.L_x_4587:
[----:B------:R-:W-:Y:S05]  /*42d0*/  BSYNC.RECONVERGENT B0 ;  /* 0x0000000000007941 */ /* 0x000fea0003800200 */
.L_x_4586:
[----:B-12---:R-:W1:Y:S02]  /*42e0*/  LDC.64 R36, c[0x0][0x380] ;  /* 0x0000e000ff247b82 */ /* 0x006e640000000a00 */
[----:B-1----:R-:W-:-:S04]  /*42f0*/  LEA R4, R36, R4, 0x2 ;  /* 0x0000000424047211 */ /* 0x002fc800078e10ff */
[----:B------:R-:W-:-:S13]  /*4300*/  ISETP.GE.AND P0, PT, R4, R37, PT ;  /* 0x000000250400720c */ /* 0x000fda0003f06270 */
[----:B------:R-:W-:Y:S05]  /*4310*/  @!P0 BRA `(.L_x_4588) ;  /* 0xffffffc4006c8947 */ /* 0x000fea000383ffff */
[----:B------:R-:W-:Y:S05]  /*4320*/  BSYNC B1 ;  /* 0x0000000000017941 */ /* 0x000fea0003800000 */
.L_x_4518:
[----:B------:R-:W-:Y:S05]  /*4330*/  EXIT ;  /* 0x000000000000794d */ /* 0x000fea0003800000 */
.L_x_4585:
[----:B------:R-:W-:Y:S01]  /*4340*/  HFMA2 R39, -RZ, RZ, 0, 1.847743988037109375e-06 ;  /* 0x0000001fff277431 */ /* 0x000fe200000001ff */
[----:B------:R-:W-:Y:S01]  /*4350*/  BSSY B0, `(.L_x_4589) ;  /* 0x0000007000007945 */ /* 0x000fe20003800000 */
[----:B------:R-:W-:Y:S01]  /*4360*/  MOV R69, R36 ;  /* 0x0000002400457202 */ /* 0x000fe20000000f00 */
[----:B------:R-:W-:Y:S01]  /*4370*/  IMAD.MOV.U32 R38, RZ, RZ, 0x1 ;  /* 0x00000001ff267424 */ /* 0x000fe200078e00ff */
[----:B------:R-:W-:-:S07]  /*4380*/  MOV R50, 0xffffffff ;  /* 0xffffffff00327802 */ /* 0x000fce0000000f00 */
[----:B-----5:R-:W-:Y:S05]  /*4390*/  WARPSYNC.COLLECTIVE R50, `(.L_x_4590) ;  /* 0x0000000032087348 */ /* 0x020fea0003c00000 */
[----:B------:R0:W1:Y:S02]  /*43a0*/  SHFL.BFLY P4, R67, R69, R38, R39 ;  /* 0x0c00002645437389 */ /* 0x0000640000080027 */
[----:B01---5:R-:W-:Y:S05]  /*43b0*/  ENDCOLLECTIVE ;  /* 0x000000000000791b */ /* 0x023fea0003800000 */
.L_x_4590:
[----:B------:R-:W-:Y:S05]  /*43c0*/  BSYNC B0 ;  /* 0x0000000000007941 */ /* 0x000fea0003800000 */
.L_x_4589:
        /* <DEDUP_REMOVED lines=9> */
.L_x_4591:
[----:B------:R-:W-:Y:S01]  /*4460*/  HFMA2 R38, -RZ, RZ, 0, 2.384185791015625e-07 ;  /* 0x00000004ff267431 */ /* 0x000fe200000001ff */
[----:B------:R-:W-:-:S05]  /*4470*/  MOV R37, R67 ;  /* 0x0000004300257202 */ /* 0x000fca0000000f00 */
[----:B------:R-:W-:-:S04]  /*4480*/  FADD.FTZ R61, R60, R37 ;  /* 0x000000253c3d7221 */ /* 0x000fc80000010000 */
[----:B------:R-:W-:-:S07]  /*4490*/  IMAD.MOV.U32 R69, RZ, RZ, R61 ;  /* 0x000000ffff457224 */ /* 0x000fce00078e003d */
[----:B------:R-:W-:Y:S05]  /*44a0*/  WARPSYNC.COLLECTIVE R50, `(.L_x_4592) ;  /* 0x0000000032087348 */ /* 0x000fea0003c00000 */
[----:B------:R0:W1:Y:S02]  /*44b0*/  SHFL.BFLY P4, R67, R69, R38, R39 ;  /* 0x0c00002645437389 */ /* 0x0000640000080027 */
[----:B01----:R-:W-:Y:S05]  /*44c0*/  ENDCOLLECTIVE ;  /* 0x000000000000791b */ /* 0x003fea0003800000 */
.L_x_4592:
[----:B------:R-:W-:Y:S01]  /*44d0*/  HFMA2 R38, -RZ, RZ, 0, 4.76837158203125e-07 ;  /* 0x00000008ff267431 */ /* 0x000fe200000001ff */
[----:B------:R-:W-:-:S05]  /*44e0*/  MOV R62, R67 ;  /* 0x00000043003e7202 */ /* 0x000fca0000000f00 */
[----:B------:R-:W-:-:S04]  /*44f0*/  FADD.FTZ R62, R61, R62 ;  /* 0x0000003e3d3e7221 */ /* 0x000fc80000010000 */
[----:B------:R-:W-:-:S07]  /*4500*/  IMAD.MOV.U32 R69, RZ, RZ, R62 ;  /* 0x000000ffff457224 */ /* 0x000fce00078e003e */
[----:B------:R-:W-:Y:S05]  /*4510*/  WARPSYNC.COLLECTIVE R50, `(.L_x_4593) ;  /* 0x0000000032087348 */ /* 0x000fea0003c00000 */
[----:B------:R0:W1:Y:S02]  /*4520*/  SHFL.BFLY P4, R67, R69, R38, R39 ;  /* 0x0c00002645437389 */ /* 0x0000640000080027 */
[----:B01----:R-:W-:Y:S05]  /*4530*/  ENDCOLLECTIVE ;  /* 0x000000000000791b */ /* 0x003fea0003800000 */
.L_x_4593:
        /* <DEDUP_REMOVED lines=8> */
.L_x_4594:
        /* <DEDUP_REMOVED lines=27> */
.L_x_4595:
[----:B------:R-:W-:Y:S02]  /*4770*/  HFMA2 R38, -RZ, RZ, 0, 1.1920928955078125e-07 ;  /* 0x00000002ff267431 */ /* 0x000fe400000001ff */
[----:B------:R-:W-:-:S04]  /*4780*/  IMAD.MOV.U32 R61, RZ, RZ, R67 ;  /* 0x000000ffff3d7224 */ /* 0x000fc800078e0043 */
[----:B------:R-:W-:-:S05]  /*4790*/  FADD.FTZ R61, R36, R61 ;  /* 0x0000003d243d7221 */ /* 0x000fca0000010000 */
[----:B------:R-:W-:-:S07]  /*47a0*/  MOV R69, R61 ;  /* 0x0000003d00457202 */ /* 0x000fce0000000f00 */
[----:B------:R-:W-:Y:S05]  /*47b0*/  WARPSYNC.COLLECTIVE R50, `(.L_x_4596) ;  /* 0x0000000032087348 */ /* 0x000fea0003c00000 */
[----:B------:R0:W1:Y:S02]  /*47c0*/  SHFL.BFLY P4, R67, R69, R38, R39 ;  /* 0x0c00002645437389 */ /* 0x0000640000080027 */
[----:B01----:R-:W-:Y:S05]  /*47d0*/  ENDCOLLECTIVE ;  /* 0x000000000000791b */ /* 0x003fea0003800000 */
.L_x_4596:
[----:B------:R-:W-:Y:S02]  /*47e0*/  HFMA2 R38, -RZ, RZ, 0, 2.384185791015625e-07 ;  /* 0x00000004ff267431 */ /* 0x000fe400000001ff */
[----:B------:R-:W-:-:S04]  /*47f0*/  IMAD.MOV.U32 R60, RZ, RZ, R67 ;  /* 0x000000ffff3c7224 */ /* 0x000fc800078e0043 */
[----:B------:R-:W-:-:S05]  /*4800*/  FADD.FTZ R60, R61, R60 ;  /* 0x0000003c3d3c7221 */ /* 0x000fca0000010000 */
[----:B------:R-:W-:-:S07]  /*4810*/  MOV R69, R60 ;  /* 0x0000003c00457202 */ /* 0x000fce0000000f00 */
[----:B------:R-:W-:Y:S05]  /*4820*/  WARPSYNC.COLLECTIVE R50, `(.L_x_4597) ;  /* 0x0000000032087348 */ /* 0x000fea0003c00000 */
[----:B------:R0:W1:Y:S02]  /*4830*/  SHFL.BFLY P4, R67, R69, R38, R39 ;  /* 0x0c00002645437389 */ /* 0x0000640000080027 */
[----:B01----:R-:W-:Y:S05]  /*4840*/  ENDCOLLECTIVE ;  /* 0x000000000000791b */ /* 0x003fea0003800000 */
.L_x_4597:
[----:B------:R-:W-:Y:S02]  /*4850*/  HFMA2 R38, -RZ, RZ, 0, 4.76837158203125e-07 ;  /* 0x00000008ff267431 */ /* 0x000fe400000001ff */
[----:B------:R-:W-:-:S04]  /*4860*/  IMAD.MOV.U32 R65, RZ, RZ, R67 ;  /* 0x000000ffff417224 */ /* 0x000fc800078e0043 */
[----:B------:R-:W-:-:S05]  /*4870*/  FADD.FTZ R65, R60, R65 ;  /* 0x000000413c417221 */ /* 0x000fca0000010000 */
[----:B------:R-:W-:-:S07]  /*4880*/  MOV R69, R65 ;  /* 0x0000004100457202 */ /* 0x000fce0000000f00 */
[----:B------:R-:W-:Y:S05]  /*4890*/  WARPSYNC.COLLECTIVE R50, `(.L_x_4598) ;  /* 0x0000000032087348 */ /* 0x000fea0003c00000 */
[----:B------:R0:W1:Y:S02]  /*48a0*/  SHFL.BFLY P4, R67, R69, R38, R39 ;  /* 0x0c00002645437389 */ /* 0x0000640000080027 */
[----:B01----:R-:W-:Y:S05]  /*48b0*/  ENDCOLLECTIVE ;  /* 0x000000000000791b */ /* 0x003fea0003800000 */
.L_x_4598:
[----:B------:R-:W-:Y:S02]  /*48c0*/  HFMA2 R38, -RZ, RZ, 0, 9.5367431640625e-07 ;  /* 0x00000010ff267431 */ /* 0x000fe400000001ff */
[----:B------:R-:W-:-:S04]  /*48d0*/  IMAD.MOV.U32 R62, RZ, RZ, R67 ;  /* 0x000000ffff3e7224 */ /* 0x000fc800078e0043 */
[----:B------:R-:W-:-:S05]  /*48e0*/  FADD.FTZ R62, R65, R62 ;  /* 0x0000003e413e7221 */ /* 0x000fca0000010000 */
[----:B------:R-:W-:-:S07]  /*48f0*/  MOV R69, R62 ;  /* 0x0000003e00457202 */ /* 0x000fce0000000f00 */
[----:B------:R-:W-:Y:S05]  /*4900*/  WARPSYNC.COLLECTIVE R50, `(.L_x_4599) ;  /* 0x0000000032087348 */ /* 0x000fea0003c00000 */
[----:B------:R0:W1:Y:S02]  /*4910*/  SHFL.BFLY P4, R67, R69, R38, R39 ;  /* 0x0c00002645437389 */ /* 0x0000640000080027 */
[----:B01----:R-:W-:Y:S05]  /*4920*/  ENDCOLLECTIVE ;  /* 0x000000000000791b */ /* 0x003fea0003800000 */
.L_x_4599:
[----:B------:R-:W-:Y:S05]  /*4930*/  BRA `(.L_x_4600) ;  /* 0xfffffff400907947 */ /* 0x000fea000383ffff */
.L_x_4601:
        /* <DEDUP_REMOVED lines=12> */
.L_x_9125:


//--------------------- .text._ZN10layer_norm13ln_fwd_kernelINS_13Kernel_traitsIf6__halfS2_S2_fjLj256ELj1ELj4ELj1ELj16ENS_18Kernel_traits_baseILj256EfS2_S2_S2_fjLj128EEEEELb1ELb0ELb1ELb1EEEvNS_9FwdParamsE --------------------------
	.section	.text._ZN10layer_norm13ln_fwd_kernelINS_13Kernel_traitsIf6__halfS2_S2_fjLj256ELj1ELj4ELj1ELj16ENS_18Kernel_traits_baseILj256EfS2_S2_S2_fjLj128EEEEELb1ELb0ELb1ELb1EEEvNS_9FwdParamsE,"ax",@progbits
	.align	128
        .global         _ZN10layer_norm13ln_fwd_kernelINS_13Kernel_traitsIf6__halfS2_S2_fjLj256ELj1ELj4ELj1ELj16ENS_18Kernel_traits_baseILj256EfS2_S2_S2_fjLj128EEEEELb1ELb0ELb1ELb1EEEvNS_9FwdParamsE
        .type           _ZN10layer_norm13ln_fwd_kernelINS_13Kernel_traitsIf6__halfS2_S2_fjLj256ELj1ELj4ELj1ELj16ENS_18Kernel_traits_baseILj256EfS2_S2_S2_fjLj128EEEEELb1ELb0ELb1ELb1EEEvNS_9FwdParamsE,@function
        .size           _ZN10layer_norm13ln_fwd_kernelINS_13Kernel_traitsIf6__halfS2_S2_fjLj256ELj1ELj4ELj1ELj16ENS_18Kernel_traits_baseILj256EfS2_S2_S2_fjLj128EEEEELb1ELb0ELb1ELb1EEEvNS_9FwdParamsE,(.L_x_9126 - _ZN10layer_norm13ln_fwd_kernelINS_13Kernel_traitsIf6__halfS2_S2_fjLj256ELj1ELj4ELj1ELj16ENS_18Kernel_traits_baseILj256EfS2_S2_S2_fjLj128EEEEELb1ELb0ELb1ELb1EEEvNS_9FwdParamsE)
        .other          _ZN10layer_norm13ln_fwd_kernelINS_13Kernel_traitsIf6__halfS2_S2_fjLj256ELj1ELj4ELj1ELj16ENS_18Kernel_traits_baseILj256EfS2_S2_S2_fjLj128EEEEELb1ELb0ELb1ELb1EEEvNS_9FwdParamsE,@"STO_CUDA_ENTRY STV_DEFAULT"
_ZN10layer_norm13ln_fwd_kernelINS_13Kernel_traitsIf6__halfS2_S2_fjLj256ELj1ELj4ELj1ELj16ENS_18Kernel_traits_baseILj256EfS2_S2_S2_fjLj128EEEEELb1ELb0ELb1ELb1EEEvNS_9FwdParamsE:
.text._ZN10layer_norm13ln_fwd_kernelINS_13Kernel_traitsIf6__halfS2_S2_fjLj256ELj1ELj4ELj1ELj16ENS_18Kernel_traits_baseILj256EfS2_S2_S2_fjLj128EEEEELb1ELb0ELb1ELb1EEEvNS_9FwdParamsE:
        /* <DEDUP_REMOVED lines=134> */
.L_x_4672:
        /* <DEDUP_REMOVED lines=46> */
.L_x_4607:
        /* <DEDUP_REMOVED lines=13> */
.L_x_4609:
[----:B------:R-:W-:Y:S05]  /*0c10*/  BSYNC.RECONVERGENT B3 ;  /* 0x0000000000037941 */ /* 0x000fea0003800200 */
.L_x_4608:
        /* <DEDUP_REMOVED lines=42> */
.L_x_4606:
[----:B------:R-:W-:Y:S05]  /*0ec0*/  BSYNC.RECONVERGENT B2 ;  /* 0x0000000000027941 */ /* 0x000fea0003800200 */
.L_x_4605:
        /* <DEDUP_REMOVED lines=13> */
.L_x_4604:
[----:B--2---:R-:W-:Y:S01]  /*0fa0*/  MOV R54, RZ ;  /* 0x000000ff00367202 */ /* 0x004fe20000000f00 */
[----:B------:R-:W-:Y:S01]  /*0fb0*/  IMAD.MOV.U32 R38, RZ, RZ, R8 ;  /* 0x000000ffff267224 */ /* 0x000fe200078e0008 */
[----:B------:R-:W-:Y:S01]  /*0fc0*/  MOV R36, R7 ;  /* 0x0000000700247202 */ /* 0x000fe20000000f00 */
[----:B-----5:R-:W-:-:S07]  /*0fd0*/  @P0 HADD2.F32 R54, -RZ, R28.H0_H0 ;  /* 0x2000001cff360230 */ /* 0x020fce0000004100 */
.L_x_4610:
[----:B------:R-:W-:Y:S05]  /*0fe0*/  BSYNC.RECONVERGENT B1 ;  /* 0x0000000000017941 */ /* 0x000fea0003800200 */
.L_x_4603:
        /* <DEDUP_REMOVED lines=11> */
.L_x_4612:
        /* <DEDUP_REMOVED lines=16> */
.L_x_4616:
        /* <DEDUP_REMOVED lines=13> */
.L_x_4618:
[----:B------:R-:W-:Y:S05]  /*1270*/  BSYNC.RECONVERGENT B3 ;  /* 0x0000000000037941 */ /* 0x000fea0003800200 */
.L_x_4617:
        /* <DEDUP_REMOVED lines=41> */
.L_x_4615:
[----:B------:R-:W-:Y:S05]  /*1510*/  BSYNC.RECONVERGENT B2 ;  /* 0x0000000000027941 */ /* 0x000fea0003800200 */
.L_x_4614:
        /* <DEDUP_REMOVED lines=11> */
.L_x_4613:
[----:B------:R-:W-:Y:S05]  /*15d0*/  BSYNC.RECONVERGENT B1 ;  /* 0x0000000000017941 */ /* 0x000fea0003800200 */
.L_x_4611:
        /* <DEDUP_REMOVED lines=10> */
.L_x_4620:
        /* <DEDUP_REMOVED lines=16> */
.L_x_4624:
        /* <DEDUP_REMOVED lines=13> */
.L_x_4626:
[----:B------:R-:W-:Y:S05]  /*1850*/  BSYNC.RECONVERGENT B3 ;  /* 0x0000000000037941 */ /* 0x000fea0003800200 */
.L_x_4625:
        /* <DEDUP_REMOVED lines=42> */
.L_x_4623:
[----:B------:R-:W-:Y:S05]  /*1b00*/  BSYNC.RECONVERGENT B2 ;  /* 0x0000000000027941 */ /* 0x000fea0003800200 */
.L_x_4622:
        /* <DEDUP_REMOVED lines=11> */
.L_x_4621:
[----:B------:R-:W-:Y:S05]  /*1bc0*/  BSYNC.RECONVERGENT B1 ;  /* 0x0000000000017941 */ /* 0x000fea0003800200 */
.L_x_4619:
        /* <DEDUP_REMOVED lines=8> */
[----:B------:R-:W-:Y:S01]  /*1c50*/  HADD2.F32 R57, -RZ, R29.H1_H1 ;  /* 0x3000001dff397230 */ /* 0x000fe20000004100 */
[----:B------:R-:W-:Y:S06]  /*1c60*/  BRA `(.L_x_4629) ;  /* 0x00000004004c7947 */ /* 0x000fec0003800000 */
.L_x_4628:
        /* <DEDUP_REMOVED lines=16> */
.L_x_4632:
        /* <DEDUP_REMOVED lines=13> */
.L_x_4634:
[----:B------:R-:W-:Y:S05]  /*1e40*/  BSYNC.RECONVERGENT B3 ;  /* 0x0000000000037941 */ /* 0x000fea0003800200 */
.L_x_4633:
        /* <DEDUP_REMOVED lines=41> */
.L_x_4631:
[----:B------:R-:W-:Y:S05]  /*20e0*/  BSYNC.RECONVERGENT B2 ;  /* 0x0000000000027941 */ /* 0x000fea0003800200 */
.L_x_4630:
        /* <DEDUP_REMOVED lines=11> */
.L_x_4629:
[----:B------:R-:W-:Y:S05]  /*21a0*/  BSYNC.RECONVERGENT B1 ;  /* 0x0000000000017941 */ /* 0x000fea0003800200 */
.L_x_4627:
        /* <DEDUP_REMOVED lines=10> */
.L_x_4636:
        /* <DEDUP_REMOVED lines=16> */
.L_x_4640:
        /* <DEDUP_REMOVED lines=13> */
.L_x_4642:
[----:B------:R-:W-:Y:S05]  /*2420*/  BSYNC.RECONVERGENT B3 ;  /* 0x0000000000037941 */ /* 0x000fea0003800200 */
.L_x_4641:
        /* <DEDUP_REMOVED lines=42> */
.L_x_4639:
[----:B------:R-:W-:Y:S05]  /*26d0*/  BSYNC.RECONVERGENT B2 ;  /* 0x0000000000027941 */ /* 0x000fea0003800200 */
.L_x_4638:
[----:B------:R-:W-:Y:S01]  /*26e0*/  I2FP.F32.U32 R7, R36 ;  /* 0x0000002400077245 */ /* 0x000fe20000201000 */
[----:B------:R-:W-:Y:S01]  /*26f0*/  HADD2.F32 R36, -RZ, R34.H0_H0 ;  /* 0x20000022ff247230 */ /* 0x000fe20000004100 */
[----:B------:R-:W-:-:S04]  /*2700*/  MOV R44, 0x2f800000 ;  /* 0x2f800000002c7802 */ /* 0x000fc80000000f00 */
        /* <DEDUP_REMOVED lines=8> */
.L_x_4637:
[----:B------:R-:W-:Y:S05]  /*2790*/  BSYNC.RECONVERGENT B1 ;  /* 0x0000000000017941 */ /* 0x000fea0003800200 */
.L_x_4635:
        /* <DEDUP_REMOVED lines=10> */
.L_x_4644:
        /* <DEDUP_REMOVED lines=16> */
.L_x_4648:
        /* <DEDUP_REMOVED lines=13> */
.L_x_4650:
[----:B------:R-:W-:Y:S05]  /*2a10*/  BSYNC.RECONVERGENT B3 ;  /* 0x0000000000037941 */ /* 0x000fea0003800200 */
.L_x_4649:
        /* <DEDUP_REMOVED lines=41> */
.L_x_4647:
[----:B------:R-:W-:Y:S05]  /*2cb0*/  BSYNC.RECONVERGENT B2 ;  /* 0x0000000000027941 */ /* 0x000fea0003800200 */
.L_x_4646:
        /* <DEDUP_REMOVED lines=11> */
.L_x_4645:
[----:B------:R-:W-:Y:S05]  /*2d70*/  BSYNC.RECONVERGENT B1 ;  /* 0x0000000000017941 */ /* 0x000fea0003800200 */
.L_x_4643:
        /* <DEDUP_REMOVED lines=10> */
.L_x_4652:
        /* <DEDUP_REMOVED lines=16> */
.L_x_4656:
        /* <DEDUP_REMOVED lines=13> */
.L_x_4658:
[----:B------:R-:W-:Y:S05]  /*2ff0*/  BSYNC.RECONVERGENT B3 ;  /* 0x0000000000037941 */ /* 0x000fea0003800200 */
.L_x_4657:
        /* <DEDUP_REMOVED lines=40> */
[----:B------:R-:W-:Y:S02]  /*3280*/  LOP3.LUT R10, R8, UR34, R37, 0x96, !PT ;  /* 0x00000022080a7c12 */ /* 0x000fe4000f8e9625 */
[----:B------:R-:W-:-:S07]  /*3290*/  MOV R8, R62 ;  /* 0x0000003e00087202 */ /* 0x000fce0000000f00 */
.L_x_4655:
[----:B------:R-:W-:Y:S05]  /*32a0*/  BSYNC.RECONVERGENT B2 ;  /* 0x0000000000027941 */ /* 0x000fea0003800200 */
.L_x_4654:
        /* <DEDUP_REMOVED lines=11> */
.L_x_4653:
[----:B------:R-:W-:Y:S05]  /*3360*/  BSYNC.RECONVERGENT B1 ;  /* 0x0000000000017941 */ /* 0x000fea0003800200 */
.L_x_4651:
        /* <DEDUP_REMOVED lines=10> */
.L_x_4660:
        /* <DEDUP_REMOVED lines=16> */
.L_x_4664:
        /* <DEDUP_REMOVED lines=13> */
.L_x_4666:
[----:B------:R-:W-:Y:S05]  /*35e0*/  BSYNC.RECONVERGENT B3 ;  /* 0x0000000000037941 */ /* 0x000fea0003800200 */
.L_x_4665:
        /* <DEDUP_REMOVED lines=40> */
[----:B------:R-:W-:Y:S02]  /*3870*/  MOV R8, R36 ;  /* 0x0000002400087202 */ /* 0x000fe40000000f00 */
[----:B------:R-:W-:-:S07]  /*3880*/  MOV R37, R38 ;  /* 0x0000002600257202 */ /* 0x000fce0000000f00 */
.L_x_4663:
[----:B------:R-:W-:Y:S05]  /*3890*/  BSYNC.RECONVERGENT B2 ;  /* 0x0000000000027941 */ /* 0x000fea0003800200 */
.L_x_4662:
        /* <DEDUP_REMOVED lines=11> */
.L_x_4661:
[----:B------:R-:W-:Y:S05]  /*3950*/  BSYNC.RECONVERGENT B1 ;  /* 0x0000000000017941 */ /* 0x000fea0003800200 */
.L_x_4659:
[----:B------:R-:W0:Y:S01]  /*3960*/  LDC.64 R50, c[0x0][0x3a8] ;  /* 0x0000ea00ff327b82 */ /* 0x000e220000000a00 */
[----:B------:R-:W-:Y:S01]  /*3970*/  F2FP.F16.F32.PACK_AB R36, R55, R54 ;  /* 0x000000363724723e */ /* 0x000fe200000000ff */
[----:B------:R-:W-:Y:S01]  /*3980*/  FADD.FTZ R62, RZ, R54 ;  /* 0x00000036ff3e7221 */ /* 0x000fe20000010000 */
[----:B------:R-:W-:Y:S01]  /*3990*/  F2FP.F16.F32.PACK_AB R37, R57, R56 ;  /* 0x000000383925723e */ /* 0x000fe200000000ff */
[----:B------:R-:W-:Y:S01]  /*39a0*/  BSSY.RECONVERGENT B1, `(.L_x_4667) ;  /* 0x000001d000017945 */ /* 0x000fe20003800200 */
[----:B------:R-:W-:Y:S01]  /*39b0*/  F2FP.F16.F32.PACK_AB R38, R59, R58 ;  /* 0x0000003a3b26723e */ /* 0x000fe200000000ff */
[----:B------:R-:W-:Y:S01]  /*39c0*/  FADD.FTZ R63, R62, R55 ;  /* 0x000000373e3f7221 */ /* 0x000fe20000010000 */
[----:B------:R-:W-:-:S03]  /*39d0*/  ISETP.NE.AND P0, PT, R42, RZ, PT ;  /* 0x000000ff2a00720c */ /* 0x000fc60003f05270 */
[----:B------:R-:W-:-:S04]  /*39e0*/  FADD.FTZ R62, R63, R56 ;  /* 0x000000383f3e7221 */ /* 0x000fc80000010000 */
[----:B------:R-:W-:-:S04]  /*39f0*/  FADD.FTZ R63, R62, R57 ;  /* 0x000000393e3f7221 */ /* 0x000fc80000010000 */
[----:B------:R-:W-:-:S04]  /*3a00*/  FADD.FTZ R62, R63, R58 ;  /* 0x0000003a3f3e7221 */ /* 0x000fc80000010000 */
[----:B------:R-:W-:Y:S01]  /*3a10*/  FADD.FTZ R63, R62, R59 ;  /* 0x0000003b3e3f7221 */ /* 0x000fe20000010000 */
[----:B0-----:R-:W-:Y:S01]  /*3a20*/  IMAD.WIDE.U32 R50, R39, 0x10, R50 ;  /* 0x0000001027327825 */ /* 0x001fe200078e0032 */
[----:B------:R-:W-:-:S03]  /*3a30*/  F2FP.F16.F32.PACK_AB R39, R61, R60 ;  /* 0x0000003c3d27723e */ /* 0x000fc600000000ff */
        /* <DEDUP_REMOVED lines=19> */
.L_x_4668:
[----:B------:R-:W-:Y:S05]  /*3b70*/  BSYNC.RECONVERGENT B1 ;  /* 0x0000000000017941 */ /* 0x000fea0003800200 */
.L_x_4667:
        /* <DEDUP_REMOVED lines=40> */
.L_x_4684:
        /* <DEDUP_REMOVED lines=47> */
[----:B------:R-:W-:-:S02]  /*40f0*/  F2FP.F16.F32.PACK_AB R39, R62, R57 ;  /* 0x000000393e27723e */ /* 0x000fc400000000ff */
[----:B------:R-:W-:Y:S02]  /*4100*/  F2FP.F16.F32.PACK_AB R38, R54, R55 ;  /* 0x000000373626723e */ /* 0x000fe400000000ff */
[----:B------:R-:W-:Y:S02]  /*4110*/  F2FP.F16.F32.PACK_AB R37, R52, R53 ;  /* 0x000000353425723e */ /* 0x000fe400000000ff */
[----:B------:R-:W-:-:S05]  /*4120*/  F2FP.F16.F32.PACK_AB R36, R51, R50 ;  /* 0x000000323324723e */ /* 0x000fca00000000ff */
[----:B------:R0:W-:Y:S02]  /*4130*/  STG.E.128 desc[UR8][R48.64], R36 ;  /* 0x0000002430007986 */ /* 0x0001e4000c101d08 */
.L_x_4671:
[----:B------:R-:W-:Y:S05]  /*4140*/  BSYNC.RECONVERGENT B1 ;  /* 0x0000000000017941 */ /* 0x000fea0003800200 */
.L_x_4670:
[----:B0-----:R-:W0:Y:S02]  /*4150*/  LDC.64 R36, c[0x0][0x380] ;  /* 0x0000e000ff247b82 */ /* 0x001e240000000a00 */
[----:B0-----:R-:W-:-:S04]  /*4160*/  LEA R43, R36, R43, 0x2 ;  /* 0x0000002b242b7211 */ /* 0x001fc800078e10ff */
[----:B------:R-:W-:-:S13]  /*4170*/  ISETP.GE.AND P0, PT, R43, R37, PT ;  /* 0x000000252b00720c */ /* 0x000fda0003f06270 */
[----:B------:R-:W-:Y:S05]  /*4180*/  @!P0 BRA `(.L_x_4672) ;  /* 0xffffffc400b48947 */ /* 0x000fea000383ffff */
[----:B------:R-:W-:Y:S05]  /*4190*/  BSYNC B0 ;  /* 0x0000000000007941 */ /* 0x000fea0003800000 */
.L_x_4602:
[----:B------:R-:W-:Y:S05]  /*41a0*/  EXIT ;  /* 0x000000000000794d */ /* 0x000fea0003800000 */
.L_x_4669:
[----:B------:R-:W-:Y:S01]  /*41b0*/  HFMA2 R66, -RZ, RZ, 0, 5.9604644775390625e-08 ;  /* 0x00000001ff427431 */ /* 0x000fe200000001ff */
[----:B------:R-:W-:Y:S01]  /*41c0*/  BSSY B1, `(.L_x_4673) ;  /* 0x0000007000017945 */ /* 0x000fe20003800000 */
[----:B------:R-:W-:Y:S01]  /*41d0*/  IMAD.MOV.U32 R65, RZ, RZ, R62 ;  /* 0x000000ffff417224 */ /* 0x000fe200078e003e */
[----:B------:R-:W-:Y:S01]  /*41e0*/  MOV R67, 0x1f ;  /* 0x0000001f00437802 */ /* 0x000fe20000000f00 */
[----:B------:R-:W-:-:S07]  /*41f0*/  IMAD.MOV.U32 R64, RZ, RZ, -0x1 ;  /* 0xffffffffff407424 */ /* 0x000fce00078e00ff */
[----:B01----:R-:W-:Y:S05]  /*4200*/  WARPSYNC.COLLECTIVE R64, `(.L_x_4674) ;  /* 0x0000000040087348 */ /* 0x003fea0003c00000 */
[----:B------:R2:W3:Y:S02]  /*4210*/  SHFL.BFLY P2, R63, R65, R66, R67 ;  /* 0x0c000042413f7389 */ /* 0x0004e40000040043 */
[----:B0123--:R-:W-:Y:S05]  /*4220*/  ENDCOLLECTIVE ;  /* 0x000000000000791b */ /* 0x00ffea0003800000 */
.L_x_4674:
[----:B------:R-:W-:Y:S05]  /*4230*/  BSYNC B1 ;  /* 0x0000000000017941 */ /* 0x000fea0003800000 */
.L_x_4673:
        /* <DEDUP_REMOVED lines=9> */
.L_x_4675:
[----:B------:R-:W-:Y:S02]  /*42d0*/  HFMA2 R66, -RZ, RZ, 0, 2.384185791015625e-07 ;  /* 0x00000004ff427431 */ /* 0x000fe400000001ff */
[----:B------:R-:W-:-:S04]  /*42e0*/  IMAD.MOV.U32 R37, RZ, RZ, R63 ;  /* 0x000000ffff257224 */ /* 0x000fc800078e003f */
[----:B------:R-:W-:-:S05]  /*42f0*/  FADD.FTZ R39, R38, R37 ;  /* 0x0000002526277221 */ /* 0x000fca0000010000 */
[----:B------:R-:W-:-:S07]  /*4300*/  MOV R65, R39 ;  /* 0x0000002700417202 */ /* 0x000fce0000000f00 */
[----:B------:R-:W-:Y:S05]  /*4310*/  WARPSYNC.COLLECTIVE R64, `(.L_x_4676) ;  /* 0x0000000040087348 */ /* 0x000fea0003c00000 */
[----:B------:R0:W1:Y:S02]  /*4320*/  SHFL.BFLY P2, R63, R65, R66, R67 ;  /* 0x0c000042413f7389 */ /* 0x0000640000040043 */
[----:B01----:R-:W-:Y:S05]  /*4330*/  ENDCOLLECTIVE ;  /* 0x000000000000791b */ /* 0x003fea0003800000 */
.L_x_4676:
[----:B------:R-:W-:Y:S02]  /*4340*/  HFMA2 R66, -RZ, RZ, 0, 4.76837158203125e-07 ;  /* 0x00000008ff427431 */ /* 0x000fe400000001ff */
[----:B------:R-:W-:-:S04]  /*4350*/  IMAD.MOV.U32 R36, RZ, RZ, R63 ;  /* 0x000000ffff247224 */ /* 0x000fc800078e003f */
[----:B------:R-:W-:-:S05]  /*4360*/  FADD.FTZ R48, R39, R36 ;  /* 0x0000002427307221 */ /* 0x000fca0000010000 */
[----:B------:R-:W-:-:S07]  /*4370*/  MOV R65, R48 ;  /* 0x0000003000417202 */ /* 0x000fce0000000f00 */
[----:B------:R-:W-:Y:S05]  /*4380*/  WARPSYNC.COLLECTIVE R64, `(.L_x_4677) ;  /* 0x0000000040087348 */ /* 0x000fea0003c00000 */
[----:B------:R0:W1:Y:S02]  /*4390*/  SHFL.BFLY P2, R63, R65, R66, R67 ;  /* 0x0c000042413f7389 */ /* 0x0000640000040043 */
[----:B01----:R-:W-:Y:S05]  /*43a0*/  ENDCOLLECTIVE ;  /* 0x000000000000791b */ /* 0x003fea0003800000 */
.L_x_4677:
        /* <DEDUP_REMOVED lines=8> */
.L_x_4678:
        /* <DEDUP_REMOVED lines=24> */
.L_x_4679:
[----:B------:R-:W-:Y:S02]  /*45b0*/  HFMA2 R66, -RZ, RZ, 0, 1.1920928955078125e-07 ;  /* 0x00000002ff427431 */ /* 0x000fe400000001ff */
[----:B------:R-:W-:-:S04]  /*45c0*/  IMAD.MOV.U32 R39, RZ, RZ, R63 ;  /* 0x000000ffff277224 */ /* 0x000fc800078e003f */
[----:B------:R-:W-:-:S05]  /*45d0*/  FADD.FTZ R39, R36, R39 ;  /* 0x0000002724277221 */ /* 0x000fca0000010000 */
[----:B------:R-:W-:-:S07]  /*45e0*/  MOV R65, R39 ;  /* 0x0000002700417202 */ /* 0x000fce0000000f00 */
[----:B------:R-:W-:Y:S05]  /*45f0*/  WARPSYNC.COLLECTIVE R64, `(.L_x_4680) ;  /* 0x0000000040087348 */ /* 0x000fea0003c00000 */
[----:B------:R0:W1:Y:S02]  /*4600*/  SHFL.BFLY P2, R63, R65, R66, R67 ;  /* 0x0c000042413f7389 */ /* 0x0000640000040043 */
[----:B01----:R-:W-:Y:S05]  /*4610*/  ENDCOLLECTIVE ;  /* 0x000000000000791b */ /* 0x003fea0003800000 */
.L_x_4680:
[----:B------:R-:W-:Y:S02]  /*4620*/  HFMA2 R66, -RZ, RZ, 0, 2.384185791015625e-07 ;  /* 0x00000004ff427431 */ /* 0x000fe400000001ff */
[----:B------:R-:W-:-:S04]  /*4630*/  IMAD.MOV.U32 R38, RZ, RZ, R63 ;  /* 0x000000ffff267224 */ /* 0x000fc800078e003f */
[----:B------:R-:W-:-:S05]  /*4640*/  FADD.FTZ R38, R39, R38 ;  /* 0x0000002627267221 */ /* 0x000fca0000010000 */
[----:B------:R-:W-:-:S07]  /*4650*/  MOV R65, R38 ;  /* 0x0000002600417202 */ /* 0x000fce0000000f00 */
[----:B------:R-:W-:Y:S05]  /*4660*/  WARPSYNC.COLLECTIVE R64, `(.L_x_4681) ;  /* 0x0000000040087348 */ /* 0x000fea0003c00000 */
[----:B------:R0:W1:Y:S02]  /*4670*/  SHFL.BFLY P2, R63, R65, R66, R67 ;  /* 0x0c000042413f7389 */ /* 0x0000640000040043 */
[----:B01----:R-:W-:Y:S05]  /*4680*/  ENDCOLLECTIVE ;  /* 0x000000000000791b */ /* 0x003fea0003800000 */
.L_x_4681:
[----:B------:R-:W-:Y:S02]  /*4690*/  HFMA2 R66, -RZ, RZ, 0, 4.76837158203125e-07 ;  /* 0x00000008ff427431 */ /* 0x000fe400000001ff */
[----:B------:R-:W-:-:S04]  /*46a0*/  IMAD.MOV.U32 R51, RZ, RZ, R63 ;  /* 0x000000ffff337224 */ /* 0x000fc800078e003f */
[----:B------:R-:W-:-:S05]  /*46b0*/  FADD.FTZ R51, R38, R51 ;  /* 0x0000003326337221 */ /* 0x000fca0000010000 */
[----:B------:R-:W-:-:S07]  /*46c0*/  MOV R65, R51 ;  /* 0x0000003300417202 */ /* 0x000fce0000000f00 */
[----:B------:R-:W-:Y:S05]  /*46d0*/  WARPSYNC.COLLECTIVE R64, `(.L_x_4682) ;  /* 0x0000000040087348 */ /* 0x000fea0003c00000 */
[----:B------:R0:W1:Y:S02]  /*46e0*/  SHFL.BFLY P2, R63, R65, R66, R67 ;  /* 0x0c000042413f7389 */ /* 0x0000640000040043 */
[----:B01----:R-:W-:Y:S05]  /*46f0*/  ENDCOLLECTIVE ;  /* 0x000000000000791b */ /* 0x003fea0003800000 */
.L_x_4682:
[----:B------:R-:W-:Y:S02]  /*4700*/  HFMA2 R66, -RZ, RZ, 0, 9.5367431640625e-07 ;  /* 0x00000010ff427431 */ /* 0x000fe400000001ff */
[----:B------:R-:W-:-:S04]  /*4710*/  IMAD.MOV.U32 R48, RZ, RZ, R63 ;  /* 0x000000ffff307224 */ /* 0x000fc800078e003f */
[----:B------:R-:W-:-:S05]  /*4720*/  FADD.FTZ R48, R51, R48 ;  /* 0x0000003033307221 */ /* 0x000fca0000010000 */
[----:B------:R-:W-:-:S07]  /*4730*/  MOV R65, R48 ;  /* 0x0000003000417202 */ /* 0x000fce0000000f00 */
[----:B------:R-:W-:Y:S05]  /*4740*/  WARPSYNC.COLLECTIVE R64, `(.L_x_4683) ;  /* 0x0000000040087348 */ /* 0x000fea0003c00000 */
[----:B------:R0:W1:Y:S02]  /*4750*/  SHFL.BFLY P2, R63, R65, R66, R67 ;  /* 0x0c000042413f7389 */ /* 0x0000640000040043 */
[----:B01----:R-:W-:Y:S05]  /*4760*/  ENDCOLLECTIVE ;  /* 0x000000000000791b */ /* 0x003fea0003800000 */
.L_x_4683:
[----:B------:R-:W-:Y:S05]  /*4770*/  BRA `(.L_x_4684) ;  /* 0xfffffff400a07947 */ /* 0x000fea000383ffff */
.L_x_4685:
        /* <DEDUP_REMOVED lines=16> */
.L_x_9126:


//--------------------- .text._ZN10layer_norm13ln_fwd_kernelINS_13Kernel_traitsIf6__halfS2_S2_fjLj256ELj1ELj4ELj1ELj16ENS_18Kernel_traits_baseILj256EfS2_S2_S2_fjLj128EEEEELb1ELb1ELb0ELb0EEEvNS_9FwdParamsE --------------------------
	.section	.text._ZN10layer_norm13ln_fwd_kernelINS_13Kernel_traitsIf6__halfS2_S2_fjLj256ELj1ELj4ELj1ELj16ENS_18Kernel_traits_baseILj256EfS2_S2_S2_fjLj128EEEEELb1ELb1ELb0ELb0EEEvNS_9FwdParamsE,"ax",@progbits
	.align	128
        .global         _ZN10layer_norm13ln_fwd_kernelINS_13Kernel_traitsIf6__halfS2_S2_fjLj256ELj1ELj4ELj1ELj16ENS_18Kernel_traits_baseILj256EfS2_S2_S2_fjLj128EEEEELb1ELb1ELb0ELb0EEEvNS_9FwdParamsE
        .type           _ZN10layer_norm13ln_fwd_kernelINS_13Kernel_traitsIf6__halfS2_S2_fjLj256ELj1ELj4ELj1ELj16ENS_18Kernel_traits_baseILj256EfS2_S2_S2_fjLj128EEEEELb1ELb1ELb0ELb0EEEvNS_9FwdParamsE,@function
        .size           _ZN10layer_norm13ln_fwd_kernelINS_13Kernel_traitsIf6__halfS2_S2_fjLj256ELj1ELj4ELj1ELj16ENS_18Kernel_traits_baseILj256EfS2_S2_S2_fjLj128EEEEELb1ELb1ELb0ELb0EEEvNS_9FwdParamsE,(.L_x_9127 - _ZN10layer_norm13ln_fwd_kernelINS_13Kernel_traitsIf6__halfS2_S2_fjLj256ELj1ELj4ELj1ELj16ENS_18Kernel_traits_baseILj256EfS2_S2_S2_fjLj128EEEEELb1ELb1ELb0ELb0EEEvNS_9FwdParamsE)
        .other          _ZN10layer_norm13ln_fwd_kernelINS_13Kernel_traitsIf6__halfS2_S2_fjLj256ELj1ELj4ELj1ELj16ENS_18Kernel_traits_baseILj256EfS2_S2_S2_fjLj128EEEEELb1ELb1ELb0ELb0EEEvNS_9FwdParamsE,@"STO_CUDA_ENTRY STV_DEFAULT"
_ZN10layer_norm13ln_fwd_kernelINS_13Kernel_traitsIf6__halfS2_S2_fjLj256ELj1ELj4ELj1ELj16ENS_18Kernel_traits_baseILj256EfS2_S2_S2_fjLj128EEEEELb1ELb1ELb0ELb0EEEvNS_9FwdParamsE:
.text._ZN10layer_norm13ln_fwd_kernelINS_13Kernel_traitsIf6__halfS2_S2_fjLj256ELj1ELj4ELj1ELj16ENS_18Kernel_traits_baseILj256EfS2_S2_S2_fjLj128EEEEELb1ELb1ELb0ELb0EEEvNS_9FwdParamsE:
        /* <DEDUP_REMOVED lines=55> */
.L_x_4687:
[----:B------:R-:W-:Y:S05]  /*0370*/  BSYNC.RECONVERGENT B0 ;  /* 0x0000000000007941 */ /* 0x000fea0003800200 */
.L_x_4686:
        /* <DEDUP_REMOVED lines=90> */
.L_x_4734:
        /* <DEDUP_REMOVED lines=37> */
.L_x_4693:
        /* <DEDUP_REMOVED lines=13> */
.L_x_4695:
[----:B------:R-:W-:Y:S05]  /*0c40*/  BSYNC.RECONVERGENT B3 ;  /* 0x0000000000037941 */ /* 0x000fea0003800200 */
.L_x_4694:
        /* <DEDUP_REMOVED lines=42> */
.L_x_4692:
[----:B------:R-:W-:Y:S05]  /*0ef0*/  BSYNC.RECONVERGENT B2 ;  /* 0x0000000000027941 */ /* 0x000fea0003800200 */
.L_x_4691:
[----:B------:R-:W0:Y:S01]  /*0f00*/  LDC R54, c[0x0][0x408] ;  /* 0x00010200ff367b82 */ /* 0x000e220000000800 */
[----:B------:R-:W-:Y:S01]  /*0f10*/  I2FP.F32.U32 R43, R43 ;  /* 0x0000002b002b7245 */ /* 0x000fe20000201000 */
[----:B------:R-:W-:Y:S02]  /*0f20*/  HFMA2 R56, -RZ, RZ, 0.1171875, 0 ;  /* 0x2f800000ff387431 */ /* 0x000fe400000001ff */
[----:B-----5:R-:W-:Y:S01]  /*0f30*/  HADD2.F32 R46, -RZ, R36.H0_H0 ;  /* 0x20000024ff2e7230 */ /* 0x020fe20000004100 */
        /* <DEDUP_REMOVED lines=23> */
.L_x_4698:
        /* <DEDUP_REMOVED lines=13> */
.L_x_4700:
[----:B------:R-:W-:Y:S05]  /*1180*/  BSYNC.RECONVERGENT B3 ;  /* 0x0000000000037941 */ /* 0x000fea0003800200 */
.L_x_4699:
        /* <DEDUP_REMOVED lines=42> */
.L_x_4697:
[----:B------:R-:W-:Y:S05]  /*1430*/  BSYNC.RECONVERGENT B2 ;  /* 0x0000000000027941 */ /* 0x000fea0003800200 */
.L_x_4696:
[----:B------:R-:W-:Y:S01]  /*1440*/  I2FP.F32.U32 R45, R47 ;  /* 0x0000002f002d7245 */ /* 0x000fe20000201000 */
[----:B------:R-:W-:Y:S01]  /*1450*/  HADD2.F32 R36, -RZ, R36.H1_H1 ;  /* 0x30000024ff247230 */ /* 0x000fe20000004100 */
[----:B------:R-:W-:Y:S01]  /*1460*/  BSSY.RECONVERGENT B2, `(.L_x_4701) ;  /* 0x000004e000027945 */ /* 0x000fe20003800200 */
[----:B------:R-:W-:Y:S02]  /*1470*/  IMAD.MOV.U32 R47, RZ, RZ, 0x2 ;  /* 0x00000002ff2f7424 */ /* 0x000fe400078e00ff */
[----:B------:R-:W-:Y:S01]  /*1480*/  FFMA.FTZ R46, R45, R56, 1.1641532182693481445e-10 ;  /* 0x2f0000002d2e7423 */ /* 0x000fe20000010038 */
[----:B------:R-:W-:Y:S01]  /*1490*/  FMUL.FTZ R45, R36, R53 ;  /* 0x00000035242d7220 */ /* 0x000fe20000410000 */
[----:B------:R-:W-:-:S03]  /*14a0*/  MOV R36, R44 ;  /* 0x0000002c00247202 */ /* 0x000fc60000000f00 */
[----:B------:R-:W-:Y:S01]  /*14b0*/  FMUL.FTZ R45, R45, R54 ;  /* 0x000000362d2d7220 */ /* 0x000fe20000410000 */
[----:B------:R-:W-:-:S04]  /*14c0*/  FSETP.GTU.FTZ.AND P2, PT, R46, R55, PT ;  /* 0x000000372e00720b */ /* 0x000fc80003f5c000 */
[----:B------:R-:W-:Y:S02]  /*14d0*/  P2R R58, PR, RZ, 0x4 ;  /* 0x00000004ff3a7803 */ /* 0x000fe40000000000 */
[----:B------:R-:W-:Y:S01]  /*14e0*/  FSEL R46, R45, RZ, !P2 ;  /* 0x000000ff2d2e7208 */ /* 0x000fe20005000000 */
[----:B------:R-:W-:Y:S01]  /*14f0*/  @P1 HADD2.F32 R45, -RZ, R32.H1_H1 ;  /* 0x30000020ff2d1230 */ /* 0x000fe20000004100 */
        /* <DEDUP_REMOVED lines=12> */
.L_x_4703:
        /* <DEDUP_REMOVED lines=13> */
.L_x_4705:
[----:B------:R-:W-:Y:S05]  /*1690*/  BSYNC.RECONVERGENT B3 ;  /* 0x0000000000037941 */ /* 0x000fea0003800200 */
.L_x_4704:
        /* <DEDUP_REMOVED lines=42> */
.L_x_4702:
[----:B------:R-:W-:Y:S05]  /*1940*/  BSYNC.RECONVERGENT B2 ;  /* 0x0000000000027941 */ /* 0x000fea0003800200 */
.L_x_4701:
[----:B------:R-:W-:Y:S01]  /*1950*/  I2FP.F32.U32 R45, R36 ;  /* 0x00000024002d7245 */ /* 0x000fe20000201000 */
[----:B------:R-:W-:Y:S01]  /*1960*/  HADD2.F32 R36, -RZ, R37.H0_H0 ;  /* 0x20000025ff247230 */ /* 0x000fe20000004100 */
[----:B------:R-:W-:Y:S01]  /*1970*/  BSSY.RECONVERGENT B2, `(.L_x_4706) ;  /* 0x000004f000027945 */ /* 0x000fe20003800200 */
[----:B------:R-:W-:Y:S02]  /*1980*/  IMAD.MOV.U32 R50, RZ, RZ, 0x2 ;  /* 0x00000002ff327424 */ /* 0x000fe400078e00ff */
[----:B------:R-:W-:Y:S01]  /*1990*/  FFMA.FTZ R48, R45, R56, 1.1641532182693481445e-10 ;  /* 0x2f0000002d307423 */ /* 0x000fe20000010038 */
[----:B------:R-:W-:Y:S01]  /*19a0*/  FMUL.FTZ R45, R36, R53 ;  /* 0x00000035242d7220 */ /* 0x000fe20000410000 */
[----:B------:R-:W-:-:S03]  /*19b0*/  @P1 HADD2.F32 R36, -RZ, R33.H0_H0 ;  /* 0x20000021ff241230 */ /* 0x000fc60000004100 */
[----:B------:R-:W-:Y:S01]  /*19c0*/  FMUL.FTZ R45, R45, R54 ;  /* 0x000000362d2d7220 */ /* 0x000fe20000410000 */
[----:B------:R-:W-:-:S04]  /*19d0*/  FSETP.GTU.FTZ.AND P2, PT, R48, R55, PT ;  /* 0x000000373000720b */ /* 0x000fc80003f5c000 */
[----:B------:R-:W-:Y:S02]  /*19e0*/  P2R R59, PR, RZ, 0x4 ;  /* 0x00000004ff3b7803 */ /* 0x000fe40000000000 */
[----:B------:R-:W-:Y:S02]  /*19f0*/  FSEL R45, R45, RZ, !P2 ;  /* 0x000000ff2d2d7208 */ /* 0x000fe40005000000 */
[----:B------:R-:W-:-:S03]  /*1a00*/  ISETP.NE.AND P2, PT, R47, 0x1, PT ;  /* 0x000000012f00780c */ /* 0x000fc60003f45270 */
        /* <DEDUP_REMOVED lines=12> */
.L_x_4708:
        /* <DEDUP_REMOVED lines=13> */
.L_x_4710:
[----:B------:R-:W-:Y:S05]  /*1ba0*/  BSYNC.RECONVERGENT B3 ;  /* 0x0000000000037941 */ /* 0x000fea0003800200 */
.L_x_4709:
        /* <DEDUP_REMOVED lines=41> */
[----:B------:R-:W-:Y:S01]  /*1e40*/  IMAD.MOV.U32 R50, RZ, RZ, RZ ;  /* 0x000000ffff327224 */ /* 0x000fe200078e00ff */
[----:B------:R-:W-:-:S07]  /*1e50*/  LOP3.LUT R2, R60, UR32, R51, 0x96, !PT ;  /* 0x000000203c027c12 */ /* 0x000fce000f8e9633 */
.L_x_4707:
[----:B------:R-:W-:Y:S05]  /*1e60*/  BSYNC.RECONVERGENT B2 ;  /* 0x0000000000027941 */ /* 0x000fea0003800200 */
.L_x_4706:
[----:B------:R-:W-:Y:S01]  /*1e70*/  I2FP.F32.U32 R47, R36 ;  /* 0x00000024002f7245 */ /* 0x000fe20000201000 */
[----:B------:R-:W-:Y:S01]  /*1e80*/  HADD2.F32 R36, -RZ, R37.H1_H1 ;  /* 0x30000025ff247230 */ /* 0x000fe20000004100 */
[----:B------:R-:W-:Y:S01]  /*1e90*/  ISETP.NE.AND P3, PT, R50, 0x1, PT ;  /* 0x000000013200780c */ /* 0x000fe20003f65270 */
[----:B------:R-:W-:Y:S01]  /*1ea0*/  BSSY.RECONVERGENT B2, `(.L_x_4711) ;  /* 0x000004d000027945 */ /* 0x000fe20003800200 */
[----:B------:R-:W-:Y:S02]  /*1eb0*/  HFMA2 R51, -RZ, RZ, 0, 1.1920928955078125e-07 ;  /* 0x00000002ff337431 */ /* 0x000fe400000001ff */
[----:B------:R-:W-:Y:S01]  /*1ec0*/  FFMA.FTZ R48, R47, R56, 1.1641532182693481445e-10 ;  /* 0x2f0000002f307423 */ /* 0x000fe20000010038 */
[----:B------:R-:W-:-:S04]  /*1ed0*/  FMUL.FTZ R37, R36, R53 ;  /* 0x0000003524257220 */ /* 0x000fc80000410000 */
[----:B------:R-:W-:Y:S01]  /*1ee0*/  FMUL.FTZ R37, R37, R54 ;  /* 0x0000003625257220 */ /* 0x000fe20000410000 */
[----:B------:R-:W-:-:S04]  /*1ef0*/  FSETP.GTU.FTZ.AND P2, PT, R48, R55, PT ;  /* 0x000000373000720b */ /* 0x000fc80003f5c000 */
[----:B------:R-:W-:Y:S01]  /*1f00*/  FSEL R48, R37, RZ, !P2 ;  /* 0x000000ff25307208 */ /* 0x000fe20005000000 */
[----:B------:R-:W-:-:S04]  /*1f10*/  @P1 HADD2.F32 R37, -RZ, R33.H1_H1 ;  /* 0x30000021ff251230 */ /* 0x000fc80000004100 */
        /* <DEDUP_REMOVED lines=12> */
.L_x_4713:
        /* <DEDUP_REMOVED lines=13> */
.L_x_4715:
[----:B------:R-:W-:Y:S05]  /*20b0*/  BSYNC.RECONVERGENT B3 ;  /* 0x0000000000037941 */ /* 0x000fea0003800200 */
.L_x_4714:
        /* <DEDUP_REMOVED lines=43> */
.L_x_4712:
[----:B------:R-:W-:Y:S05]  /*2370*/  BSYNC.RECONVERGENT B2 ;  /* 0x0000000000027941 */ /* 0x000fea0003800200 */
.L_x_4711:
[----:B------:R-:W-:Y:S01]  /*2380*/  I2FP.F32.U32 R37, R37 ;  /* 0x0000002500257245 */ /* 0x000fe20000201000 */
[----:B------:R-:W-:Y:S01]  /*2390*/  HADD2.F32 R36, -RZ, R38.H0_H0 ;  /* 0x20000026ff247230 */ /* 0x000fe20000004100 */
[----:B------:R-:W-:Y:S01]  /*23a0*/  ISETP.NE.AND P4, PT, R51, 0x1, PT ;  /* 0x000000013300780c */ /* 0x000fe20003f85270 */
[----:B------:R-:W-:Y:S02]  /*23b0*/  BSSY.RECONVERGENT B2, `(.L_x_4716) ;  /* 0x000004d000027945 */ /* 0x000fe40003800200 */
[----:B------:R-:W-:Y:S01]  /*23c0*/  FFMA.FTZ R50, R37, R56, 1.1641532182693481445e-10 ;  /* 0x2f00000025327423 */ /* 0x000fe20000010038 */
[----:B------:R-:W-:Y:S01]  /*23d0*/  FMUL.FTZ R37, R36, R53 ;  /* 0x0000003524257220 */ /* 0x000fe20000410000 */
[----:B------:R-:W-:-:S03]  /*23e0*/  @P1 HADD2.F32 R36, -RZ, R34.H0_H0 ;  /* 0x20000022ff241230 */ /* 0x000fc60000004100 */
        /* <DEDUP_REMOVED lines=16> */
.L_x_4718:
        /* <DEDUP_REMOVED lines=13> */
.L_x_4720:
[----:B------:R-:W-:Y:S05]  /*25c0*/  BSYNC.RECONVERGENT B3 ;  /* 0x0000000000037941 */ /* 0x000fea0003800200 */
.L_x_4719:
        /* <DEDUP_REMOVED lines=41> */
[----:B------:R-:W-:Y:S01]  /*2860*/  MOV R37, R42 ;  /* 0x0000002a00257202 */ /* 0x000fe20000000f00 */
[----:B------:R-:W-:-:S07]  /*2870*/  IMAD.MOV.U32 R42, RZ, RZ, R36 ;  /* 0x000000ffff2a7224 */ /* 0x000fce00078e0024 */
.L_x_4717:
[----:B------:R-:W-:Y:S05]  /*2880*/  BSYNC.RECONVERGENT B2 ;  /* 0x0000000000027941 */ /* 0x000fea0003800200 */
.L_x_4716:
[----:B------:R-:W-:Y:S01]  /*2890*/  I2FP.F32.U32 R37, R37 ;  /* 0x0000002500257245 */ /* 0x000fe20000201000 */
[----:B------:R-:W-:Y:S01]  /*28a0*/  HADD2.F32 R38, -RZ, R38.H1_H1 ;  /* 0x30000026ff267230 */ /* 0x000fe20000004100 */
[----:B------:R-:W-:Y:S01]  /*28b0*/  ISETP.NE.AND P5, PT, R50, 0x1, PT ;  /* 0x000000013200780c */ /* 0x000fe20003fa5270 */
[----:B------:R-:W-:Y:S02]  /*28c0*/  BSSY.RECONVERGENT B2, `(.L_x_4721) ;  /* 0x000004d000027945 */ /* 0x000fe40003800200 */
[----:B------:R-:W-:Y:S01]  /*28d0*/  FFMA.FTZ R36, R37, R56, 1.1641532182693481445e-10 ;  /* 0x2f00000025247423 */ /* 0x000fe20000010038 */
[----:B------:R-:W-:-:S04]  /*28e0*/  FMUL.FTZ R37, R38, R53 ;  /* 0x0000003526257220 */ /* 0x000fc80000410000 */
[----:B------:R-:W-:Y:S01]  /*28f0*/  FMUL.FTZ R37, R37, R54 ;  /* 0x0000003625257220 */ /* 0x000fe20000410000 */
[----:B------:R-:W-:Y:S02]  /*2900*/  FSETP.GTU.FTZ.AND P4, PT, R36, R55, PT ;  /* 0x000000372400720b */ /* 0x000fe40003f9c000 */
[----:B------:R-:W-:Y:S02]  /*2910*/  MOV R36, 0x2 ;  /* 0x0000000200247802 */ /* 0x000fe40000000f00 */
[----:B------:R-:W-:Y:S01]  /*2920*/  FSEL R52, R37, RZ, !P4 ;  /* 0x000000ff25347208 */ /* 0x000fe20006000000 */
[----:B------:R-:W-:-:S04]  /*2930*/  @P1 HADD2.F32 R37, -RZ, R34.H1_H1 ;  /* 0x30000022ff251230 */ /* 0x000fc80000004100 */
        /* <DEDUP_REMOVED lines=12> */
.L_x_4723:
        /* <DEDUP_REMOVED lines=13> */
.L_x_4725:
[----:B------:R-:W-:Y:S05]  /*2ad0*/  BSYNC.RECONVERGENT B3 ;  /* 0x0000000000037941 */ /* 0x000fea0003800200 */
.L_x_4724:
        /* <DEDUP_REMOVED lines=43> */
.L_x_4722:
[----:B------:R-:W-:Y:S05]  /*2d90*/  BSYNC.RECONVERGENT B2 ;  /* 0x0000000000027941 */ /* 0x000fea0003800200 */
.L_x_4721:
        /* <DEDUP_REMOVED lines=23> */
.L_x_4728:
        /* <DEDUP_REMOVED lines=15> */
.L_x_4730:
[----:B------:R-:W-:Y:S05]  /*3000*/  BSYNC.RECONVERGENT B3 ;  /* 0x0000000000037941 */ /* 0x000fea0003800200 */
.L_x_4729:
        /* <DEDUP_REMOVED lines=43> */
.L_x_4727:
[----:B------:R-:W-:Y:S05]  /*32c0*/  BSYNC.RECONVERGENT B2 ;  /* 0x0000000000027941 */ /* 0x000fea0003800200 */
.L_x_4726:
[----:B------:R-:W-:Y:S01]  /*32d0*/  I2FP.F32.U32 R37, R37 ;  /* 0x0000002500257245 */ /* 0x000fe20000201000 */
[----:B------:R-:W-:Y:S01]  /*32e0*/  HADD2.F32 R36, -RZ, R39.H1_H1 ;  /* 0x30000027ff247230 */ /* 0x000fe20000004100 */
[----:B------:R-:W-:Y:S01]  /*32f0*/  ISETP.NE.AND P6, PT, R57, RZ, PT ;  /* 0x000000ff3900720c */ /* 0x000fe20003fc5270 */
[----:B------:R-:W0:Y:S01]  /*3300*/  LDC.64 R62, c[0x0][0x3b0] ;  /* 0x0000ec00ff3e7b82 */ /* 0x000e220000000a00 */
[----:B------:R-:W-:Y:S01]  /*3310*/  SEL R57, RZ, 0x1000000, P2 ;  /* 0x01000000ff397807 */ /* 0x000fe20001000000 */
[----:B------:R-:W-:Y:S01]  /*3320*/  FFMA.FTZ R56, R37, R56, 1.1641532182693481445e-10 ;  /* 0x2f00000025387423 */ /* 0x000fe20000010038 */
[----:B------:R-:W-:Y:S01]  /*3330*/  ISETP.NE.AND P2, PT, R59, RZ, PT ;  /* 0x000000ff3b00720c */ /* 0x000fe20003f45270 */
[----:B------:R-:W-:Y:S01]  /*3340*/  FMUL.FTZ R53, R36, R53 ;  /* 0x0000003524357220 */ /* 0x000fe20000410000 */
[----:B------:R-:W-:Y:S01]  /*3350*/  @P1 HADD2.F32 R37, -RZ, R35.H1_H1 ;  /* 0x30000023ff251230 */ /* 0x000fe20000004100 */
[----:B------:R-:W-:Y:S02]  /*3360*/  F2FP.F16.F32.PACK_AB R36, R46, R43 ;  /* 0x0000002b2e24723e */ /* 0x000fe400000000ff */
[----:B------:R-:W-:Y:S01]  /*3370*/  SEL R60, RZ, 0x10000, P2 ;  /* 0x00010000ff3c7807 */ /* 0x000fe20001000000 */
[----:B------:R-:W-:Y:S01]  /*3380*/  FMUL.FTZ R53, R53, R54 ;  /* 0x0000003635357220 */ /* 0x000fe20000410000 */
[----:B------:R-:W-:-:S02]  /*3390*/  FSETP.GTU.FTZ.AND P2, PT, R56, R55, PT ;  /* 0x000000373800720b */ /* 0x000fc40003f5c000 */
[----:B------:R-:W-:Y:S02]  /*33a0*/  SEL R56, RZ, 0x1, P6 ;  /* 0x00000001ff387807 */ /* 0x000fe40003000000 */
[----:B------:R-:W-:Y:S02]  /*33b0*/  FSEL R54, R53, RZ, !P2 ;  /* 0x000000ff35367208 */ /* 0x000fe40005000000 */
[----:B------:R-:W-:Y:S02]  /*33c0*/  SEL R55, RZ, 0x1000000, P2 ;  /* 0x01000000ff377807 */ /* 0x000fe40001000000 */
[----:B------:R-:W-:Y:S01]  /*33d0*/  F2FP.F16.F32.PACK_AB R38, R52, R47 ;  /* 0x0000002f3426723e */ /* 0x000fe200000000ff */
[----:B------:R-:W-:-:S04]  /*33e0*/  FMUL.FTZ R54, R31, R54 ;  /* 0x000000361f367220 */ /* 0x000fc80000410000 */
[----:B------:R-:W-:Y:S01]  /*33f0*/  @P1 FADD.FTZ R54, R37, R54 ;  /* 0x0000003625361221 */ /* 0x000fe20000010000 */
[----:B------:R-:W-:Y:S01]  /*3400*/  ISETP.NE.AND P1, PT, R58, RZ, PT ;  /* 0x000000ff3a00720c */ /* 0x000fe20003f25270 */
[----:B0-----:R-:W-:Y:S01]  /*3410*/  IMAD.WIDE.U32 R62, R49, 0x8, R62 ;  /* 0x00000008313e7825 */ /* 0x001fe200078e003e */
[----:B------:R-:W0:Y:S01]  /*3420*/  LDC.64 R58, c[0x0][0x3a8] ;  /* 0x0000ea00ff3a7b82 */ /* 0x000e220000000a00 */
[----:B------:R-:W-:Y:S02]  /*3430*/  F2FP.F16.F32.PACK_AB R37, R48, R45 ;  /* 0x0000002d3025723e */ /* 0x000fe400000000ff */
[----:B------:R-:W-:Y:S02]  /*3440*/  SEL R53, RZ, 0x100, P1 ;  /* 0x00000100ff357807 */ /* 0x000fe40000800000 */
[----:B------:R-:W-:Y:S02]  /*3450*/  F2FP.F16.F32.PACK_AB R39, R54, R51 ;  /* 0x000000333627723e */ /* 0x000fe400000000ff */
[----:B------:R-:W-:-:S02]  /*3460*/  LOP3.LUT R57, R53, R57, R60, 0xfe, !PT ;  /* 0x0000003935397212 */ /* 0x000fc400078efe3c */
[----:B------:R-:W-:Y:S02]  /*3470*/  SEL R53, RZ, 0x10000, P5 ;  /* 0x00010000ff357807 */ /* 0x000fe40002800000 */
[----:B------:R-:W-:Y:S02]  /*3480*/  SEL R60, RZ, 0x100, P4 ;  /* 0x00000100ff3c7807 */ /* 0x000fe40002000000 */
[----:B------:R-:W-:Y:S02]  /*3490*/  LOP3.LUT R56, R57, R56, RZ, 0xfc, !PT ;  /* 0x0000003839387212 */ /* 0x000fe400078efcff */
[----:B------:R-:W-:Y:S02]  /*34a0*/  LOP3.LUT R60, R60, R55, R53, 0xfe, !PT ;  /* 0x000000373c3c7212 */ /* 0x000fe400078efe35 */
[----:B------:R-:W-:-:S04]  /*34b0*/  SEL R53, RZ, 0x1, P3 ;  /* 0x00000001ff357807 */ /* 0x000fc80001800000 */
[----:B------:R-:W-:Y:S01]  /*34c0*/  LOP3.LUT R57, R60, R53, RZ, 0xfc, !PT ;  /* 0x000000353c397212 */ /* 0x000fe200078efcff */
[----:B0-----:R-:W-:-:S05]  /*34d0*/  IMAD.WIDE.U32 R58, R49, 0x10, R58 ;  /* 0x00000010313a7825 */ /* 0x001fca00078e003a */
[----:B------:R0:W-:Y:S04]  /*34e0*/  STG.E.128 desc[UR8][R58.64], R36 ;  /* 0x000000243a007986 */ /* 0x0001e8000c101d08 */
[----:B------:R0:W-:Y:S02]  /*34f0*/  STG.E.64 desc[UR8][R62.64], R56 ;  /* 0x000000383e007986 */ /* 0x0001e4000c101b08 */
.L_x_4690:
[----:B------:R-:W-:Y:S05]  /*3500*/  BSYNC.RECONVERGENT B0 ;  /* 0x0000000000007941 */ /* 0x000fea0003800200 */
.L_x_4689:
        /* <DEDUP_REMOVED lines=53> */
.L_x_4746:
        /* <DEDUP_REMOVED lines=48> */
.L_x_4733:
[----:B------:R-:W-:Y:S05]  /*3b60*/  BSYNC.RECONVERGENT B0 ;  /* 0x0000000000007941 */ /* 0x000fea0003800200 */
.L_x_4732:
[----:B01----:R-:W0:Y:S02]  /*3b70*/  LDC.64 R36, c[0x0][0x380] ;  /* 0x0000e000ff247b82 */ /* 0x003e240000000a00 */
[----:B0-----:R-:W-:-:S05]  /*3b80*/  IMAD R5, R36, 0x4, R5 ;  /* 0x0000000424057824 */ /* 0x001fca00078e0205 */
[----:B------:R-:W-:-:S13]  /*3b90*/  ISETP.GE.AND P0, PT, R5, R37, PT ;  /* 0x000000250500720c */ /* 0x000fda0003f06270 */
[----:B------:R-:W-:Y:S05]  /*3ba0*/  @!P0 BRA `(.L_x_4734) ;  /* 0xffffffcc005c8947 */ /* 0x000fea000383ffff */
[----:B------:R-:W-:Y:S05]  /*3bb0*/  BSYNC B1 ;  /* 0x0000000000017941 */ /* 0x000fea0003800000 */
.L_x_4688:
[----:B------:R-:W-:Y:S05]  /*3bc0*/  EXIT ;  /* 0x000000000000794d */ /* 0x000fea0003800000 */
.L_x_4731:
        /* <DEDUP_REMOVED lines=8> */
.L_x_4736:
[----:B------:R-:W-:Y:S05]  /*3c50*/  BSYNC B0 ;  /* 0x0000000000007941 */ /* 0x000fea0003800000 */
.L_x_4735:
        /* <DEDUP_REMOVED lines=8> */
.L_x_4737:
[----:B------:R-:W-:Y:S02]  /*3ce0*/  IMAD.MOV.U32 R53, RZ, RZ, 0x4 ;  /* 0x00000004ff357424 */ /* 0x000fe400078e00ff */
[----:B------:R-:W-:-:S05]  /*3cf0*/  FADD.FTZ R57, R56, R36 ;  /* 0x0000002438397221 */ /* 0x000fca0000010000 */
[----:B------:R-:W-:-:S07]  /*3d00*/  MOV R56, R57 ;  /* 0x0000003900387202 */ /* 0x000fce0000000f00 */
[----:B------:R-:W-:Y:S05]  /*3d10*/  WARPSYNC.COLLECTIVE R38, `(.L_x_4738) ;  /* 0x0000000026087348 */ /* 0x000fea0003c00000 */
[----:B------:R0:W1:Y:S02]  /*3d20*/  SHFL.BFLY P3, R36, R56, R53, R39 ;  /* 0x0c00003538247389 */ /* 0x0000640000060027 */
[----:B01----:R-:W-:Y:S05]  /*3d30*/  ENDCOLLECTIVE ;  /* 0x000000000000791b */ /* 0x003fea0003800000 */
.L_x_4738:
[----:B------:R-:W-:Y:S02]  /*3d40*/  HFMA2 R53, -RZ, RZ, 0, 4.76837158203125e-07 ;  /* 0x00000008ff357431 */ /* 0x000fe400000001ff */
[----:B------:R-:W-:-:S05]  /*3d50*/  FADD.FTZ R58, R57, R36 ;  /* 0x00000024393a7221 */ /* 0x000fca0000010000 */
[----:B------:R-:W-:-:S07]  /*3d60*/  MOV R56, R58 ;  /* 0x0000003a00387202 */ /* 0x000fce0000000f00 */
[----:B------:R-:W-:Y:S05]  /*3d70*/  WARPSYNC.COLLECTIVE R38, `(.L_x_4739) ;  /* 0x0000000026087348 */ /* 0x000fea0003c00000 */
[----:B------:R0:W1:Y:S02]  /*3d80*/  SHFL.BFLY P3, R36, R56, R53, R39 ;  /* 0x0c00003538247389 */ /* 0x0000640000060027 */
[----:B01----:R-:W-:Y:S05]  /*3d90*/  ENDCOLLECTIVE ;  /* 0x000000000000791b */ /* 0x003fea0003800000 */
.L_x_4739:
[----:B------:R-:W-:Y:S01]  /*3da0*/  MOV R53, 0x10 ;  /* 0x0000001000357802 */ /* 0x000fe20000000f00 */
[----:B------:R-:W-:-:S04]  /*3db0*/  FADD.FTZ R59, R58, R36 ;  /* 0x000000243a3b7221 */ /* 0x000fc80000010000 */
[----:B------:R-:W-:-:S07]  /*3dc0*/  IMAD.MOV.U32 R56, RZ, RZ, R59 ;  /* 0x000000ffff387224 */ /* 0x000fce00078e003b */
[----:B------:R-:W-:Y:S05]  /*3dd0*/  WARPSYNC.COLLECTIVE R38, `(.L_x_4740) ;  /* 0x0000000026087348 */ /* 0x000fea0003c00000 */
[----:B------:R0:W1:Y:S02]  /*3de0*/  SHFL.BFLY P3, R36, R56, R53, R39 ;  /* 0x0c00003538247389 */ /* 0x0000640000060027 */
[----:B01----:R-:W-:Y:S05]  /*3df0*/  ENDCOLLECTIVE ;  /* 0x000000000000791b */ /* 0x003fea0003800000 */
.L_x_4740:
        /* <DEDUP_REMOVED lines=25> */
.L_x_4741:
[----:B------:R-:W-:Y:S02]  /*3f90*/  HFMA2 R53, -RZ, RZ, 0, 1.1920928955078125e-07 ;  /* 0x00000002ff357431 */ /* 0x000fe400000001ff */
[----:B------:R-:W-:-:S05]  /*3fa0*/  FADD.FTZ R57, R56, R36 ;  /* 0x0000002438397221 */ /* 0x000fca0000010000 */
[----:B------:R-:W-:-:S07]  /*3fb0*/  MOV R56, R57 ;  /* 0x0000003900387202 */ /* 0x000fce0000000f00 */
[----:B------:R-:W-:Y:S05]  /*3fc0*/  WARPSYNC.COLLECTIVE R38, `(.L_x_4742) ;  /* 0x0000000026087348 */ /* 0x000fea0003c00000 */
[----:B------:R0:W1:Y:S02]  /*3fd0*/  SHFL.BFLY P3, R36, R56, R53, R39 ;  /* 0x0c00003538247389 */ /* 0x0000640000060027 */
[----:B01----:R-:W-:Y:S05]  /*3fe0*/  ENDCOLLECTIVE ;  /* 0x000000000000791b */ /* 0x003fea0003800000 */
.L_x_4742:
[----:B------:R-:W-:Y:S01]  /*3ff0*/  MOV R53, 0x4 ;  /* 0x0000000400357802 */ /* 0x000fe20000000f00 */
[----:B------:R-:W-:-:S04]  /*4000*/  FADD.FTZ R58, R57, R36 ;  /* 0x00000024393a7221 */ /* 0x000fc80000010000 */
[----:B------:R-:W-:-:S07]  /*4010*/  IMAD.MOV.U32 R56, RZ, RZ, R58 ;  /* 0x000000ffff387224 */ /* 0x000fce00078e003a */
[----:B------:R-:W-:Y:S05]  /*4020*/  WARPSYNC.COLLECTIVE R38, `(.L_x_4743) ;  /* 0x0000000026087348 */ /* 0x000fea0003c00000 */
[----:B------:R0:W1:Y:S02]  /*4030*/  SHFL.BFLY P3, R36, R56, R53, R39 ;  /* 0x0c00003538247389 */ /* 0x0000640000060027 */
[----:B01----:R-:W-:Y:S05]  /*4040*/  ENDCOLLECTIVE ;  /* 0x000000000000791b */ /* 0x003fea0003800000 */
.L_x_4743:
[----:B------:R-:W-:Y:S02]  /*4050*/  IMAD.MOV.U32 R53, RZ, RZ, 0x8 ;  /* 0x00000008ff357424 */ /* 0x000fe400078e00ff */
[----:B------:R-:W-:-:S05]  /*4060*/  FADD.FTZ R59, R58, R36 ;  /* 0x000000243a3b7221 */ /* 0x000fca0000010000 */
[----:B------:R-:W-:-:S07]  /*4070*/  MOV R56, R59 ;  /* 0x0000003b00387202 */ /* 0x000fce0000000f00 */
[----:B------:R-:W-:Y:S05]  /*4080*/  WARPSYNC.COLLECTIVE R38, `(.L_x_4744) ;  /* 0x0000000026087348 */ /* 0x000fea0003c00000 */
[----:B------:R0:W1:Y:S02]  /*4090*/  SHFL.BFLY P3, R36, R56, R53, R39 ;  /* 0x0c00003538247389 */ /* 0x0000640000060027 */
[----:B01----:R-:W-:Y:S05]  /*40a0*/  ENDCOLLECTIVE ;  /* 0x000000000000791b */ /* 0x003fea0003800000 */
.L_x_4744:
[----:B------:R-:W-:Y:S02]  /*40b0*/  HFMA2 R53, -RZ, RZ, 0, 9.5367431640625e-07 ;  /* 0x00000010ff357431 */ /* 0x000fe400000001ff */
[----:B------:R-:W-:-:S05]  /*40c0*/  FADD.FTZ R60, R59, R36 ;  /* 0x000000243b3c7221 */ /* 0x000fca0000010000 */
[----:B------:R-:W-:-:S07]  /*40d0*/  MOV R56, R60 ;  /* 0x0000003c00387202 */ /* 0x000fce0000000f00 */
[----:B------:R-:W-:Y:S05]  /*40e0*/  WARPSYNC.COLLECTIVE R38, `(.L_x_4745) ;  /* 0x0000000026087348 */ /* 0x000fea0003c00000 */
[----:B------:R0:W1:Y:S02]  /*40f0*/  SHFL.BFLY P3, R36, R56, R53, R39 ;  /* 0x0c00003538247389 */ /* 0x0000640000060027 */
[----:B01----:R-:W-:Y:S05]  /*4100*/  ENDCOLLECTIVE ;  /* 0x000000000000791b */ /* 0x003fea0003800000 */
.L_x_4745:
[----:B------:R-:W-:Y:S05]  /*4110*/  BRA `(.L_x_4746) ;  /* 0xfffffff400d07947 */ /* 0x000fea000383ffff */
.L_x_4747:
        /* <DEDUP_REMOVED lines=14> */
.L_x_9127:


//--------------------- .text._ZN10layer_norm13ln_fwd_kernelINS_13Kernel_traitsIf6__halfS2_S2_fjLj256ELj1ELj4ELj1ELj16ENS_18Kernel_traits_baseILj256EfS2_S2_S2_fjLj128EEEEELb1ELb1ELb0ELb1EEEvNS_9FwdParamsE --------------------------
	.section	.text._ZN10layer_norm13ln_fwd_kernelINS_13Kernel_traitsIf6__halfS2_S2_fjLj256ELj1ELj4ELj1ELj16ENS_18Kernel_traits_baseILj256EfS2_S2_S2_fjLj128EEEEELb1ELb1ELb0ELb1EEEvNS_9FwdParamsE,"ax",@progbits
	.align	128
        .global         _ZN10layer_norm13ln_fwd_kernelINS_13Kernel_traitsIf6__halfS2_S2_fjLj256ELj1ELj4ELj1ELj16ENS_18Kernel_traits_baseILj256EfS2_S2_S2_fjLj128EEEEELb1ELb1ELb0ELb1EEEvNS_9FwdParamsE
        .type           _ZN10layer_norm13ln_fwd_kernelINS_13Kernel_traitsIf6__halfS2_S2_fjLj256ELj1ELj4ELj1ELj16ENS_18Kernel_traits_baseILj256EfS2_S2_S2_fjLj128EEEEELb1ELb1ELb0ELb1EEEvNS_9FwdParamsE,@function
        .size           _ZN10layer_norm13ln_fwd_kernelINS_13Kernel_traitsIf6__halfS2_S2_fjLj256ELj1ELj4ELj1ELj16ENS_18Kernel_traits_baseILj256EfS2_S2_S2_fjLj128EEEEELb1ELb1ELb0ELb1EEEvNS_9FwdParamsE,(.L_x_9128 - _ZN10layer_norm13ln_fwd_kernelINS_13Kernel_traitsIf6__halfS2_S2_fjLj256ELj1ELj4ELj1ELj16ENS_18Kernel_traits_baseILj256EfS2_S2_S2_fjLj128EEEEELb1ELb1ELb0ELb1EEEvNS_9FwdParamsE)
        .other          _ZN10layer_norm13ln_fwd_kernelINS_13Kernel_traitsIf6__halfS2_S2_fjLj256ELj1ELj4ELj1ELj16ENS_18Kernel_traits_baseILj256EfS2_S2_S2_fjLj128EEEEELb1ELb1ELb0ELb1EEEvNS_9FwdParamsE,@"STO_CUDA_ENTRY STV_DEFAULT"
_ZN10layer_norm13ln_fwd_kernelINS_13Kernel_traitsIf6__halfS2_S2_fjLj256ELj1ELj4ELj1ELj16ENS_18Kernel_traits_baseILj256EfS2_S2_S2_fjLj128EEEEELb1ELb1ELb0ELb1EEEvNS_9FwdParamsE:
.text._ZN10layer_norm13ln_fwd_kernelINS_13Kernel_traitsIf6__halfS2_S2_fjLj256ELj1ELj4ELj1ELj16ENS_18Kernel_traits_baseILj256EfS2_S2_S2_fjLj128EEEEELb1ELb1ELb0ELb1EEEvNS_9FwdParamsE:
        /* <DEDUP_REMOVED lines=140> */
.L_x_4790:
        /* <DEDUP_REMOVED lines=22> */
[----:B------:R-:W-:Y:S01]  /*0a20*/  IMAD.MOV.U32 R50, RZ, RZ, 0x2 ;  /* 0x00000002ff327424 */ /* 0x000fe200078e00ff */
        /* <DEDUP_REMOVED lines=11> */
.L_x_4751:
        /* <DEDUP_REMOVED lines=13> */
.L_x_4753:
[----:B------:R-:W-:Y:S05]  /*0bb0*/  BSYNC.RECONVERGENT B2 ;  /* 0x0000000000027941 */ /* 0x000fea0003800200 */
.L_x_4752:
        /* <DEDUP_REMOVED lines=43> */
.L_x_4750:
[----:B------:R-:W-:Y:S05]  /*0e70*/  BSYNC.RECONVERGENT B1 ;  /* 0x0000000000017941 */ /* 0x000fea0003800200 */
.L_x_4749:
[----:B------:R-:W0:Y:S01]  /*0e80*/  LDC R54, c[0x0][0x408] ;  /* 0x00010200ff367b82 */ /* 0x000e220000000800 */
[----:B------:R-:W-:Y:S01]  /*0e90*/  I2FP.F32.U32 R43, R45 ;  /* 0x0000002d002b7245 */ /* 0x000fe20000201000 */
[----:B------:R-:W-:Y:S02]  /*0ea0*/  HFMA2 R56, -RZ, RZ, 0.1171875, 0 ;  /* 0x2f800000ff387431 */ /* 0x000fe400000001ff */
[----:B-----5:R-:W-:Y:S01]  /*0eb0*/  HADD2.F32 R46, -RZ, R36.H0_H0 ;  /* 0x20000024ff2e7230 */ /* 0x020fe20000004100 */
        /* <DEDUP_REMOVED lines=23> */
.L_x_4756:
        /* <DEDUP_REMOVED lines=13> */
.L_x_4758:
[----:B------:R-:W-:Y:S05]  /*1100*/  BSYNC.RECONVERGENT B2 ;  /* 0x0000000000027941 */ /* 0x000fea0003800200 */
.L_x_4757:
        /* <DEDUP_REMOVED lines=43> */
.L_x_4755:
[----:B------:R-:W-:Y:S05]  /*13c0*/  BSYNC.RECONVERGENT B1 ;  /* 0x0000000000017941 */ /* 0x000fea0003800200 */
.L_x_4754:
[----:B------:R-:W-:Y:S01]  /*13d0*/  I2FP.F32.U32 R43, R43 ;  /* 0x0000002b002b7245 */ /* 0x000fe20000201000 */
[----:B------:R-:W-:Y:S01]  /*13e0*/  HADD2.F32 R36, -RZ, R36.H1_H1 ;  /* 0x30000024ff247230 */ /* 0x000fe20000004100 */
[----:B------:R-:W-:Y:S01]  /*13f0*/  BSSY.RECONVERGENT B1, `(.L_x_4759) ;  /* 0x000004f000017945 */ /* 0x000fe20003800200 */
[----:B------:R-:W-:Y:S02]  /*1400*/  HFMA2 R48, -RZ, RZ, 0, 1.1920928955078125e-07 ;  /* 0x00000002ff307431 */ /* 0x000fe400000001ff */
        /* <DEDUP_REMOVED lines=20> */
.L_x_4761:
        /* <DEDUP_REMOVED lines=13> */
.L_x_4763:
[----:B------:R-:W-:Y:S05]  /*1620*/  BSYNC.RECONVERGENT B2 ;  /* 0x0000000000027941 */ /* 0x000fea0003800200 */
.L_x_4762:
        /* <DEDUP_REMOVED lines=43> */
.L_x_4760:
[----:B------:R-:W-:Y:S05]  /*18e0*/  BSYNC.RECONVERGENT B1 ;  /* 0x0000000000017941 */ /* 0x000fea0003800200 */
.L_x_4759:
        /* <DEDUP_REMOVED lines=11> */
[----:B------:R-:W-:-:S04]  /*19a0*/  FMUL.FTZ R47, R26, R43 ;  /* 0x0000002b1a2f7220 */ /* 0x000fc80000410000 */
        /* <DEDUP_REMOVED lines=11> */
.L_x_4766:
        /* <DEDUP_REMOVED lines=13> */
.L_x_4768:
[----:B------:R-:W-:Y:S05]  /*1b30*/  BSYNC.RECONVERGENT B2 ;  /* 0x0000000000027941 */ /* 0x000fea0003800200 */
.L_x_4767:
        /* <DEDUP_REMOVED lines=43> */
.L_x_4765:
[----:B------:R-:W-:Y:S05]  /*1df0*/  BSYNC.RECONVERGENT B1 ;  /* 0x0000000000017941 */ /* 0x000fea0003800200 */
.L_x_4764:
        /* <DEDUP_REMOVED lines=8> */
[----:B------:R-:W-:-:S04]  /*1e80*/  FSETP.GTU.FTZ.AND P2, PT, R48, R55, PT ;  /* 0x000000373000720b */ /* 0x000fc80003f5c000 */
        /* <DEDUP_REMOVED lines=14> */
.L_x_4771:
        /* <DEDUP_REMOVED lines=13> */
.L_x_4773:
[----:B------:R-:W-:Y:S05]  /*2040*/  BSYNC.RECONVERGENT B2 ;  /* 0x0000000000027941 */ /* 0x000fea0003800200 */
.L_x_4772:
        /* <DEDUP_REMOVED lines=43> */
.L_x_4770:
[----:B------:R-:W-:Y:S05]  /*2300*/  BSYNC.RECONVERGENT B1 ;  /* 0x0000000000017941 */ /* 0x000fea0003800200 */
.L_x_4769:
        /* <DEDUP_REMOVED lines=23> */
.L_x_4776:
        /* <DEDUP_REMOVED lines=13> */
.L_x_4778:
[----:B------:R-:W-:Y:S05]  /*2550*/  BSYNC.RECONVERGENT B2 ;  /* 0x0000000000027941 */ /* 0x000fea0003800200 */
.L_x_4777:
        /* <DEDUP_REMOVED lines=43> */
.L_x_4775:
[----:B------:R-:W-:Y:S05]  /*2810*/  BSYNC.RECONVERGENT B1 ;  /* 0x0000000000017941 */ /* 0x000fea0003800200 */
.L_x_4774:
[----:B------:R-:W-:Y:S01]  /*2820*/  I2FP.F32.U32 R37, R37 ;  /* 0x0000002500257245 */ /* 0x000fe20000201000 */
[----:B------:R-:W-:Y:S01]  /*2830*/  HADD2.F32 R38, -RZ, R38.H1_H1 ;  /* 0x30000026ff267230 */ /* 0x000fe20000004100 */
[----:B------:R-:W-:Y:S01]  /*2840*/  ISETP.NE.AND P5, PT, R50, 0x1, PT ;  /* 0x000000013200780c */ /* 0x000fe20003fa5270 */
[----:B------:R-:W-:Y:S01]  /*2850*/  BSSY.RECONVERGENT B1, `(.L_x_4779) ;  /* 0x000004d000017945 */ /* 0x000fe20003800200 */
[----:B------:R-:W-:Y:S02]  /*2860*/  IMAD.MOV.U32 R58, RZ, RZ, 0x2 ;  /* 0x00000002ff3a7424 */ /* 0x000fe400078e00ff */
[----:B------:R-:W-:Y:S01]  /*2870*/  FFMA.FTZ R36, R37, R56, 1.1641532182693481445e-10 ;  /* 0x2f00000025247423 */ /* 0x000fe20000010038 */
[----:B------:R-:W-:Y:S01]  /*2880*/  FMUL.FTZ R37, R38, R53 ;  /* 0x0000003526257220 */ /* 0x000fe20000410000 */
[----:B------:R-:W-:-:S03]  /*2890*/  MOV R38, R0 ;  /* 0x0000000000267202 */ /* 0x000fc60000000f00 */
[----:B------:R-:W-:Y:S01]  /*28a0*/  FMUL.FTZ R37, R37, R54 ;  /* 0x0000003625257220 */ /* 0x000fe20000410000 */
[----:B------:R-:W-:-:S04]  /*28b0*/  FSETP.GTU.FTZ.AND P4, PT, R36, R55, PT ;  /* 0x000000372400720b */ /* 0x000fc80003f9c000 */
[----:B------:R-:W-:Y:S01]  /*28c0*/  FSEL R52, R37, RZ, !P4 ;  /* 0x000000ff25347208 */ /* 0x000fe20006000000 */
[----:B------:R-:W-:-:S04]  /*28d0*/  @P0 HADD2.F32 R37, -RZ, R34.H1_H1 ;  /* 0x30000022ff250230 */ /* 0x000fc80000004100 */
        /* <DEDUP_REMOVED lines=11> */
.L_x_4781:
        /* <DEDUP_REMOVED lines=13> */
.L_x_4783:
[----:B------:R-:W-:Y:S05]  /*2a60*/  BSYNC.RECONVERGENT B2 ;  /* 0x0000000000027941 */ /* 0x000fea0003800200 */
.L_x_4782:
        /* <DEDUP_REMOVED lines=40> */
[----:B------:R-:W-:Y:S01]  /*2cf0*/  LOP3.LUT R4, R60, UR32, R59, 0x96, !PT ;  /* 0x000000203c047c12 */ /* 0x000fe2000f8e963b */
[----:B------:R-:W-:Y:S01]  /*2d00*/  IMAD.MOV.U32 R2, RZ, RZ, R36 ;  /* 0x000000ffff027224 */ /* 0x000fe200078e0024 */
[----:B------:R-:W-:-:S07]  /*2d10*/  LOP3.LUT R42, R42, UR33, R37, 0x96, !PT ;  /* 0x000000212a2a7c12 */ /* 0x000fce000f8e9625 */
.L_x_4780:
[----:B------:R-:W-:Y:S05]  /*2d20*/  BSYNC.RECONVERGENT B1 ;  /* 0x0000000000017941 */ /* 0x000fea0003800200 */
.L_x_4779:
[----:B------:R-:W-:Y:S01]  /*2d30*/  I2FP.F32.U32 R37, R38 ;  /* 0x0000002600257245 */ /* 0x000fe20000201000 */
[----:B------:R-:W-:Y:S01]  /*2d40*/  HADD2.F32 R36, -RZ, R39.H0_H0 ;  /* 0x20000027ff247230 */ /* 0x000fe20000004100 */
[----:B------:R-:W-:Y:S01]  /*2d50*/  ISETP.NE.AND P6, PT, R58, 0x1, PT ;  /* 0x000000013a00780c */ /* 0x000fe20003fc5270 */
[----:B------:R-:W-:Y:S01]  /*2d60*/  @P0 HADD2.F32 R59, -RZ, R35.H0_H0 ;  /* 0x20000023ff3b0230 */ /* 0x000fe20000004100 */
[----:B------:R-:W-:Y:S01]  /*2d70*/  BSSY.RECONVERGENT B1, `(.L_x_4784) ;  /* 0x000004e000017945 */ /* 0x000fe20003800200 */
        /* <DEDUP_REMOVED lines=18> */
.L_x_4786:
        /* <DEDUP_REMOVED lines=15> */
.L_x_4788:
[----:B------:R-:W-:Y:S05]  /*2f90*/  BSYNC.RECONVERGENT B2 ;  /* 0x0000000000027941 */ /* 0x000fea0003800200 */
.L_x_4787:
        /* <DEDUP_REMOVED lines=43> */
.L_x_4785:
[----:B------:R-:W-:Y:S05]  /*3250*/  BSYNC.RECONVERGENT B1 ;  /* 0x0000000000017941 */ /* 0x000fea0003800200 */
.L_x_4784:
[----:B------:R-:W-:Y:S01]  /*3260*/  I2FP.F32.U32 R37, R37 ;  /* 0x0000002500257245 */ /* 0x000fe20000201000 */
[----:B------:R-:W-:Y:S01]  /*3270*/  HADD2.F32 R36, -RZ, R39.H1_H1 ;  /* 0x30000027ff247230 */ /* 0x000fe20000004100 */
[----:B------:R-:W-:Y:S01]  /*3280*/  ISETP.NE.AND P6, PT, R51, RZ, PT ;  /* 0x000000ff3300720c */ /* 0x000fe20003fc5270 */
[----:B------:R-:W-:Y:S01]  /*3290*/  @P0 HADD2.F32 R38, -RZ, R35.H1_H1 ;  /* 0x30000023ff260230 */ /* 0x000fe20000004100 */
[----:B------:R-:W-:Y:S01]  /*32a0*/  SEL R51, RZ, 0x10000, P5 ;  /* 0x00010000ff337807 */ /* 0x000fe20002800000 */
[----:B------:R-:W-:Y:S01]  /*32b0*/  FFMA.FTZ R56, R37, R56, 1.1641532182693481445e-10 ;  /* 0x2f00000025387423 */ /* 0x000fe20000010038 */
[----:B------:R-:W-:Y:S01]  /*32c0*/  FMUL.FTZ R53, R36, R53 ;  /* 0x0000003524357220 */ /* 0x000fe20000410000 */
[----:B------:R-:W-:Y:S01]  /*32d0*/  F2FP.F16.F32.PACK_AB R37, R48, R47 ;  /* 0x0000002f3025723e */ /* 0x000fe200000000ff */
[----:B------:R-:W-:Y:S01]  /*32e0*/  UMOV UR4, 0xffffffff ;  /* 0xffffffff00047882 */ /* 0x000fe20000000000 */
[----:B------:R-:W-:Y:S01]  /*32f0*/  SEL R60, RZ, 0x1000000, P2 ;  /* 0x01000000ff3c7807 */ /* 0x000fe20001000000 */
[----:B------:R-:W-:Y:S01]  /*3300*/  FMUL.FTZ R53, R53, R54 ;  /* 0x0000003635357220 */ /* 0x000fe20000410000 */
[----:B------:R-:W-:-:S02]  /*3310*/  FSETP.GTU.FTZ.AND P5, PT, R56, R55, PT ;  /* 0x000000373800720b */ /* 0x000fc40003fbc000 */
[----:B------:R-:W0:Y:S01]  /*3320*/  LDC.64 R54, c[0x0][0x3b0] ;  /* 0x0000ec00ff367b82 */ /* 0x000e220000000a00 */
[----:B------:R-:W-:Y:S02]  /*3330*/  SEL R59, RZ, 0x10000, P1 ;  /* 0x00010000ff3b7807 */ /* 0x000fe40000800000 */
[----:B------:R-:W-:Y:S02]  /*3340*/  FSEL R36, R53, RZ, !P5 ;  /* 0x000000ff35247208 */ /* 0x000fe40006800000 */
[----:B------:R-:W-:-:S03]  /*3350*/  SEL R61, RZ, 0x100, P4 ;  /* 0x00000100ff3d7807 */ /* 0x000fc60002000000 */
[----:B------:R-:W-:Y:S01]  /*3360*/  FMUL.FTZ R53, R31, R36 ;  /* 0x000000241f357220 */ /* 0x000fe20000410000 */
[----:B------:R-:W-:-:S03]  /*3370*/  F2FP.F16.F32.PACK_AB R36, R46, R45 ;  /* 0x0000002d2e24723e */ /* 0x000fc600000000ff */
[----:B------:R-:W-:Y:S01]  /*3380*/  @P0 FADD.FTZ R53, R53, R38 ;  /* 0x0000002635350221 */ /* 0x000fe20000010000 */
[----:B------:R-:W-:Y:S02]  /*3390*/  ISETP.NE.AND P0, PT, R57, RZ, PT ;  /* 0x000000ff3900720c */ /* 0x000fe40003f05270 */
[----:B------:R-:W1:Y:S01]  /*33a0*/  LDC.64 R56, c[0x0][0x3a8] ;  /* 0x0000ea00ff387b82 */ /* 0x000e620000000a00 */
[----:B------:R-:W-:Y:S02]  /*33b0*/  F2FP.F16.F32.PACK_AB R38, R52, R49 ;  /* 0x000000313426723e */ /* 0x000fe400000000ff */
[----:B------:R-:W-:Y:S02]  /*33c0*/  F2FP.F16.F32.PACK_AB R39, R53, R50 ;  /* 0x000000323527723e */ /* 0x000fe400000000ff */
        /* <DEDUP_REMOVED lines=59> */
.L_x_4802:
        /* <DEDUP_REMOVED lines=51> */
.L_x_4748:
[----:B------:R-:W-:Y:S05]  /*3ab0*/  EXIT ;  /* 0x000000000000794d */ /* 0x000fea0003800000 */
.L_x_4789:
        /* <DEDUP_REMOVED lines=8> */
.L_x_4792:
[----:B------:R-:W-:Y:S05]  /*3b40*/  BSYNC B1 ;  /* 0x0000000000017941 */ /* 0x000fea0003800000 */
.L_x_4791:
        /* <DEDUP_REMOVED lines=9> */
.L_x_4793:
[----:B------:R-:W-:Y:S01]  /*3be0*/  HFMA2 R51, -RZ, RZ, 0, 2.384185791015625e-07 ;  /* 0x00000004ff337431 */ /* 0x000fe200000001ff */
[----:B------:R-:W-:-:S05]  /*3bf0*/  MOV R37, R61 ;  /* 0x0000003d00257202 */ /* 0x000fca0000000f00 */
[----:B------:R-:W-:-:S04]  /*3c00*/  FADD.FTZ R57, R54, R37 ;  /* 0x0000002536397221 */ /* 0x000fc80000010000 */
[----:B------:R-:W-:-:S07]  /*3c10*/  IMAD.MOV.U32 R60, RZ, RZ, R57 ;  /* 0x000000ffff3c7224 */ /* 0x000fce00078e0039 */
[----:B------:R-:W-:Y:S05]  /*3c20*/  WARPSYNC.COLLECTIVE R38, `(.L_x_4794) ;  /* 0x0000000026087348 */ /* 0x000fea0003c00000 */
[----:B------:R0:W1:Y:S02]  /*3c30*/  SHFL.BFLY P1, R61, R60, R51, R39 ;  /* 0x0c0000333c3d7389 */ /* 0x0000640000020027 */
[----:B01----:R-:W-:Y:S05]  /*3c40*/  ENDCOLLECTIVE ;  /* 0x000000000000791b */ /* 0x003fea0003800000 */
.L_x_4794:
[----:B------:R-:W-:Y:S01]  /*3c50*/  HFMA2 R51, -RZ, RZ, 0, 4.76837158203125e-07 ;  /* 0x00000008ff337431 */ /* 0x000fe200000001ff */
[----:B------:R-:W-:-:S05]  /*3c60*/  MOV R36, R61 ;  /* 0x0000003d00247202 */ /* 0x000fca0000000f00 */
[----:B------:R-:W-:-:S04]  /*3c70*/  FADD.FTZ R58, R57, R36 ;  /* 0x00000024393a7221 */ /* 0x000fc80000010000 */
[----:B------:R-:W-:-:S07]  /*3c80*/  IMAD.MOV.U32 R60, RZ, RZ, R58 ;  /* 0x000000ffff3c7224 */ /* 0x000fce00078e003a */
[----:B------:R-:W-:Y:S05]  /*3c90*/  WARPSYNC.COLLECTIVE R38, `(.L_x_4795) ;  /* 0x0000000026087348 */ /* 0x000fea0003c00000 */
[----:B------:R0:W1:Y:S02]  /*3ca0*/  SHFL.BFLY P1, R61, R60, R51, R39 ;  /* 0x0c0000333c3d7389 */ /* 0x0000640000020027 */
[----:B01----:R-:W-:Y:S05]  /*3cb0*/  ENDCOLLECTIVE ;  /* 0x000000000000791b */ /* 0x003fea0003800000 */
.L_x_4795:
        /* <DEDUP_REMOVED lines=8> */
.L_x_4796:
        /* <DEDUP_REMOVED lines=25> */
.L_x_4797:
[----:B------:R-:W-:Y:S02]  /*3ed0*/  HFMA2 R51, -RZ, RZ, 0, 1.1920928955078125e-07 ;  /* 0x00000002ff337431 */ /* 0x000fe400000001ff */
[----:B------:R-:W-:-:S04]  /*3ee0*/  IMAD.MOV.U32 R57, RZ, RZ, R61 ;  /* 0x000000ffff397224 */ /* 0x000fc800078e003d */
[----:B------:R-:W-:-:S05]  /*3ef0*/  FADD.FTZ R57, R36, R57 ;  /* 0x0000003924397221 */ /* 0x000fca0000010000 */
[----:B------:R-:W-:-:S07]  /*3f00*/  MOV R60, R57 ;  /* 0x00000039003c7202 */ /* 0x000fce0000000f00 */
[----:B------:R-:W-:Y:S05]  /*3f10*/  WARPSYNC.COLLECTIVE R38, `(.L_x_4798) ;  /* 0x0000000026087348 */ /* 0x000fea0003c00000 */
[----:B------:R0:W1:Y:S02]  /*3f20*/  SHFL.BFLY P1, R61, R60, R51, R39 ;  /* 0x0c0000333c3d7389 */ /* 0x0000640000020027 */
[----:B01----:R-:W-:Y:S05]  /*3f30*/  ENDCOLLECTIVE ;  /* 0x000000000000791b */ /* 0x003fea0003800000 */
.L_x_4798:
[----:B------:R-:W-:Y:S02]  /*3f40*/  HFMA2 R51, -RZ, RZ, 0, 2.384185791015625e-07 ;  /* 0x00000004ff337431 */ /* 0x000fe400000001ff */
[----:B------:R-:W-:-:S04]  /*3f50*/  IMAD.MOV.U32 R54, RZ, RZ, R61 ;  /* 0x000000ffff367224 */ /* 0x000fc800078e003d */
[----:B------:R-:W-:-:S05]  /*3f60*/  FADD.FTZ R54, R57, R54 ;  /* 0x0000003639367221 */ /* 0x000fca0000010000 */
[----:B------:R-:W-:-:S07]  /*3f70*/  MOV R60, R54 ;  /* 0x00000036003c7202 */ /* 0x000fce0000000f00 */
[----:B------:R-:W-:Y:S05]  /*3f80*/  WARPSYNC.COLLECTIVE R38, `(.L_x_4799) ;  /* 0x0000000026087348 */ /* 0x000fea0003c00000 */
[----:B------:R0:W1:Y:S02]  /*3f90*/  SHFL.BFLY P1, R61, R60, R51, R39 ;  /* 0x0c0000333c3d7389 */ /* 0x0000640000020027 */
[----:B01----:R-:W-:Y:S05]  /*3fa0*/  ENDCOLLECTIVE ;  /* 0x000000000000791b */ /* 0x003fea0003800000 */
.L_x_4799:
[----:B------:R-:W-:Y:S02]  /*3fb0*/  HFMA2 R51, -RZ, RZ, 0, 4.76837158203125e-07 ;  /* 0x00000008ff337431 */ /* 0x000fe400000001ff */
[----:B------:R-:W-:-:S04]  /*3fc0*/  IMAD.MOV.U32 R59, RZ, RZ, R61 ;  /* 0x000000ffff3b7224 */ /* 0x000fc800078e003d */
[----:B------:R-:W-:-:S05]  /*3fd0*/  FADD.FTZ R59, R54, R59 ;  /* 0x0000003b363b7221 */ /* 0x000fca0000010000 */
[----:B------:R-:W-:-:S07]  /*3fe0*/  MOV R60, R59 ;  /* 0x0000003b003c7202 */ /* 0x000fce0000000f00 */
[----:B------:R-:W-:Y:S05]  /*3ff0*/  WARPSYNC.COLLECTIVE R38, `(.L_x_4800) ;  /* 0x0000000026087348 */ /* 0x000fea0003c00000 */
[----:B------:R0:W1:Y:S02]  /*4000*/  SHFL.BFLY P1, R61, R60, R51, R39 ;  /* 0x0c0000333c3d7389 */ /* 0x0000640000020027 */
[----:B01----:R-:W-:Y:S05]  /*4010*/  ENDCOLLECTIVE ;  /* 0x000000000000791b */ /* 0x003fea0003800000 */
.L_x_4800:
[----:B------:R-:W-:Y:S02]  /*4020*/  HFMA2 R51, -RZ, RZ, 0, 9.5367431640625e-07 ;  /* 0x00000010ff337431 */ /* 0x000fe400000001ff */
[----:B------:R-:W-:-:S04]  /*4030*/  IMAD.MOV.U32 R56, RZ, RZ, R61 ;  /* 0x000000ffff387224 */ /* 0x000fc800078e003d */
[----:B------:R-:W-:-:S05]  /*4040*/  FADD.FTZ R56, R59, R56 ;  /* 0x000000383b387221 */ /* 0x000fca0000010000 */
[----:B------:R-:W-:-:S07]  /*4050*/  MOV R60, R56 ;  /* 0x00000038003c7202 */ /* 0x000fce0000000f00 */
[----:B------:R-:W-:Y:S05]  /*4060*/  WARPSYNC.COLLECTIVE R38, `(.L_x_4801) ;  /* 0x0000000026087348 */ /* 0x000fea0003c00000 */
[----:B------:R0:W1:Y:S02]  /*4070*/  SHFL.BFLY P1, R61, R60, R51, R39 ;  /* 0x0c0000333c3d7389 */ /* 0x0000640000020027 */
[----:B01----:R-:W-:Y:S05]  /*4080*/  ENDCOLLECTIVE ;  /* 0x000000000000791b */ /* 0x003fea0003800000 */
.L_x_4801:
[----:B------:R-:W-:Y:S05]  /*4090*/  BRA `(.L_x_4802) ;  /* 0xfffffff400b87947 */ /* 0x000fea000383ffff */
.L_x_4803:
        /* <DEDUP_REMOVED lines=14> */
.L_x_9128:


//--------------------- .text._ZN10layer_norm13ln_fwd_kernelINS_13Kernel_traitsIf6__halfS2_S2_fjLj256ELj1ELj4ELj1ELj16ENS_18Kernel_traits_baseILj256EfS2_S2_S2_fjLj128EEEEELb1ELb1ELb1ELb0EEEvNS_9FwdParamsE --------------------------
	.section	.text._ZN10layer_norm13ln_fwd_kernelINS_13Kernel_traitsIf6__halfS2_S2_fjLj256ELj1ELj4ELj1ELj16ENS_18Kernel_traits_baseILj256EfS2_S2_S2_fjLj128EEEEELb1ELb1ELb1ELb0EEEvNS_9FwdParamsE,"ax",@progbits
	.align	128
        .global         _ZN10layer_norm13ln_fwd_kernelINS_13Kernel_traitsIf6__halfS2_S2_fjLj256ELj1ELj4ELj1ELj16ENS_18Kernel_traits_baseILj256EfS2_S2_S2_fjLj128EEEEELb1ELb1ELb1ELb0EEEvNS_9FwdParamsE
        .type           _ZN10layer_norm13ln_fwd_kernelINS_13Kernel_traitsIf6__halfS2_S2_fjLj256ELj1ELj4ELj1ELj16ENS_18Kernel_traits_baseILj256EfS2_S2_S2_fjLj128EEEEELb1ELb1ELb1ELb0EEEvNS_9FwdParamsE,@function
        .size           _ZN10layer_norm13ln_fwd_kernelINS_13Kernel_traitsIf6__halfS2_S2_fjLj256ELj1ELj4ELj1ELj16ENS_18Kernel_traits_baseILj256EfS2_S2_S2_fjLj128EEEEELb1ELb1ELb1ELb0EEEvNS_9FwdParamsE,(.L_x_9129 - _ZN10layer_norm13ln_fwd_kernelINS_13Kernel_traitsIf6__halfS2_S2_fjLj256ELj1ELj4ELj1ELj16ENS_18Kernel_traits_baseILj256EfS2_S2_S2_fjLj128EEEEELb1ELb1ELb1ELb0EEEvNS_9FwdParamsE)
        .other          _ZN10layer_norm13ln_fwd_kernelINS_13Kernel_traitsIf6__halfS2_S2_fjLj256ELj1ELj4ELj1ELj16ENS_18Kernel_traits_baseILj256EfS2_S2_S2_fjLj128EEEEELb1ELb1ELb1ELb0EEEvNS_9FwdParamsE,@"STO_CUDA_ENTRY STV_DEFAULT"
_ZN10layer_norm13ln_fwd_kernelINS_13Kernel_traitsIf6__halfS2_S2_fjLj256ELj1ELj4ELj1ELj16ENS_18Kernel_traits_baseILj256EfS2_S2_S2_fjLj128EEEEELb1ELb1ELb1ELb0EEEvNS_9FwdParamsE:
.text._ZN10layer_norm13ln_fwd_kernelINS_13Kernel_traitsIf6__halfS2_S2_fjLj256ELj1ELj4ELj1ELj16ENS_18Kernel_traits_baseILj256EfS2_S2_S2_fjLj128EEEEELb1ELb1ELb1ELb0EEEvNS_9FwdParamsE:
        /* <DEDUP_REMOVED lines=21> */
[----:B--2---:R-:W-:Y:S02]  /*0150*/  @P1 R2UR UR7, R3 ;  /* 0x00000000030712ca */ /* 0x004fe400000e0000 */
[----:B------:R-:W-:Y:S02]  /*0160*/  LOP3.LUT R3, RZ, R20, RZ, 0x33, !PT ;  /* 0x00000014ff037212 */ /* 0x000fe400078e33ff */
[----:B------:R-:W-:Y:S01]  /*0170*/  @P1 R2UR UR6, R2 ;  /* 0x00000000020612ca */ /* 0x000fe200000e0000 */
[----:B---3--:R-:W-:Y:S01]  /*0180*/  IMAD R2, R7, UR5, R6 ;  /* 0x0000000507027c24 */ /* 0x008fe2000f8e0206 */
[----:B------:R-:W-:-:S02]  /*0190*/  LEA.HI.SX32 R0, R0, R3, 0x1d ;  /* 0x0000000300007211 */ /* 0x000fc400078feaff */
[----:B------:R-:W-:Y:S02]  /*01a0*/  SHF.R.U32.HI R3, RZ, 0x5, R6 ;  /* 0x00000005ff037819 */ /* 0x000fe40000011606 */
[----:B------:R-:W-:Y:S02]  /*01b0*/  ISETP.GT.U32.AND P0, PT, R0, -0x21, PT ;  /* 0xffffffdf0000780c */ /* 0x000fe40003f04070 */
[----:B------:R-:W-:Y:S01]  /*01c0*/  LOP3.LUT R3, R3, UR4, RZ, 0xfc, !PT ;  /* 0x0000000403037c12 */ /* 0x000fe2000f8efcff */
[----:B------:R-:W-:Y:S02]  /*01d0*/  UIADD3 UR17, UPT, UPT, UR7, -0x4498517b, URZ ;  /* 0xbb67ae8507117890 */ /* 0x000fe4000fffe0ff */
[----:B------:R-:W-:Y:S02]  /*01e0*/  UIADD3 UR19, UPT, UPT, UR7, 0x76cf5d0a, URZ ;  /* 0x76cf5d0a07137890 */ /* 0x000fe4000fffe0ff */
[----:B------:R-:W-:Y:S02]  /*01f0*/  UIADD3 UR10, UPT, UPT, UR6, -0x61c88647, URZ ;  /* 0x9e3779b9060a7890 */ /* 0x000fe4000fffe0ff */
[----:B------:R-:W-:-:S02]  /*0200*/  UIADD3 UR18, UPT, UPT, UR6, 0x3c6ef372, URZ ;  /* 0x3c6ef37206127890 */ /* 0x000fc4000fffe0ff */
[----:B------:R-:W-:Y:S02]  /*0210*/  UIADD3 UR20, UPT, UPT, UR6, -0x255992d5, URZ ;  /* 0xdaa66d2b06147890 */ /* 0x000fe4000fffe0ff */
[----:B------:R-:W-:Y:S02]  /*0220*/  UIADD3 UR21, UPT, UPT, UR7, 0x32370b8f, URZ ;  /* 0x32370b8f07157890 */ /* 0x000fe4000fffe0ff */
        /* <DEDUP_REMOVED lines=13> */
[----:B--2---:R-:W-:-:S06]  /*0300*/  IMAD.WIDE.U32 R32, R20, 0x20, R32 ;  /* 0x0000002014207825 */ /* 0x004fcc00078e0020 */
[----:B------:R-:W1:Y:S01]  /*0310*/  @P0 LDC.64 R10, c[0x0][0x438] ;  /* 0x00010e00ff0a0b82 */ /* 0x000e620000000a00 */
[----:B------:R0:W5:Y:S04]  /*0320*/  LDG.E.128 R24, desc[UR8][R32.64] ;  /* 0x0000000820187981 */ /* 0x000168000c1e1d00 */
[----:B------:R0:W5:Y:S01]  /*0330*/  LDG.E.128 R28, desc[UR8][R32.64+0x10] ;  /* 0x00001008201c7981 */ /* 0x000162000c1e1d00 */
[----:B-1----:R-:W-:-:S03]  /*0340*/  @P0 IMAD.WIDE.U32 R10, R20, 0x20, R10 ;  /* 0x00000020140a0825 */ /* 0x002fc600078e000a */
[----:B------:R0:W5:Y:S04]  /*0350*/  LDG.E.128 R20, desc[UR8][R6.64+0x10] ;  /* 0x0000100806147981 */ /* 0x000168000c1e1d00 */
[----:B------:R0:W5:Y:S04]  /*0360*/  @P0 LDG.E.128 R12, desc[UR8][R10.64] ;  /* 0x000000080a0c0981 */ /* 0x000168000c1e1d00 */
[----:B------:R0:W5:Y:S02]  /*0370*/  @P0 LDG.E.128 R16, desc[UR8][R10.64+0x10] ;  /* 0x000010080a100981 */ /* 0x000164000c1e1d00 */
.L_x_4805:
[----:B------:R-:W-:Y:S05]  /*0380*/  BSYNC.RECONVERGENT B0 ;  /* 0x0000000000007941 */ /* 0x000fea0003800200 */
.L_x_4804:
        /* <DEDUP_REMOVED lines=22> */
[C---:B------:R-:W-:Y:S01]  /*04f0*/  IMAD.HI.U32 R7, R4.reuse, -0x2daee0ad, RZ ;  /* 0xd2511f5304077827 */ /* 0x040fe200078e00ff */
[----:B------:R-:W-:Y:S01]  /*0500*/  LOP3.LUT R6, R5, UR6, R6, 0x96, !PT ;  /* 0x0000000605067c12 */ /* 0x000fe2000f8e9606 */
[----:B------:R-:W1:Y:S02]  /*0510*/  LDCU UR5, c[0x0][0x404] ;  /* 0x00008080ff0577ac */ /* 0x000e640008000800 */
        /* <DEDUP_REMOVED lines=8> */
[----:B0-----:R-:W-:-:S02]  /*05a0*/  ISETP.NE.AND P1, PT, RZ, UR4, PT ;  /* 0x00000004ff007c0c */ /* 0x001fc4000bf25270 */
        /* <DEDUP_REMOVED lines=52> */
[----:B------:R-:W-:Y:S02]  /*08f0*/  IMAD.MOV.U32 R9, RZ, RZ, RZ ;  /* 0x000000ffff097224 */ /* 0x000fe400078e00ff */
[----:B01234-:R-:W-:-:S07]  /*0900*/  IMAD R11, R33, -0x326172a9, RZ ;  /* 0xcd9e8d57210b7824 */ /* 0x01ffce00078e02ff */
.L_x_4876:
[----:B------:R-:W0:Y:S08]  /*0910*/  LDC.64 R40, c[0x0][0x3f0] ;  /* 0x0000fc00ff287b82 */ /* 0x000e300000000a00 */
[----:B------:R-:W1:Y:S01]  /*0920*/  LDC R43, c[0x0][0x388] ;  /* 0x0000e200ff2b7b82 */ /* 0x000e620000000800 */
[----:B0-----:R-:W-:-:S05]  /*0930*/  IMAD.WIDE R40, R3, 0x4, R40 ;  /* 0x0000000403287825 */ /* 0x001fca00078e0228 */
[----:B------:R0:W2:Y:S02]  /*0940*/  LDG.E R52, desc[UR8][R40.64] ;  /* 0x0000000828347981 */ /* 0x0000a4000c1e1900 */
[----:B0-----:R-:W0:Y:S02]  /*0950*/  LDC.64 R40, c[0x0][0x3f8] ;  /* 0x0000fe00ff287b82 */ /* 0x001e240000000a00 */
[----:B0-----:R-:W-:-:S05]  /*0960*/  IMAD.WIDE R40, R3, 0x4, R40 ;  /* 0x0000000403287825 */ /* 0x001fca00078e0228 */
[----:B------:R0:W5:Y:S01]  /*0970*/  LDG.E R61, desc[UR8][R40.64] ;  /* 0x00000008283d7981 */ /* 0x000162000c1e1900 */
[----:B------:R-:W-:Y:S01]  /*0980*/  ISETP.GT.U32.AND P3, PT, R0, -0x21, PT ;  /* 0xffffffdf0000780c */ /* 0x000fe20003f64070 */
[----:B------:R-:W-:Y:S01]  /*0990*/  BSSY.RECONVERGENT B0, `(.L_x_4807) ;  /* 0x000033c000007945 */ /* 0x000fe20003800200 */
[----:B------:R-:W3:Y:S02]  /*09a0*/  S2R R60, SR_TID.X ;  /* 0x00000000003c7919 */ /* 0x000ee40000002100 */
[----:B---3--:R-:W-:Y:S02]  /*09b0*/  LOP3.LUT R60, R60, 0x1f, RZ, 0xc0, !PT ;  /* 0x0000001f3c3c7812 */ /* 0x008fe400078ec0ff */
[----:B--2---:R-:W-:-:S13]  /*09c0*/  ISETP.GE.AND P2, PT, R52, 0x1, PT ;  /* 0x000000013400780c */ /* 0x004fda0003f46270 */
[----:B------:R-:W-:-:S05]  /*09d0*/  @P2 IADD3 R42, PT, PT, R52, -0x1, RZ ;  /* 0xffffffff342a2810 */ /* 0x000fca0007ffe0ff */
[-C--:B-1----:R-:W-:Y:S02]  /*09e0*/  @P2 IMAD R50, R42, R43.reuse, RZ ;  /* 0x0000002b2a322224 */ /* 0x082fe400078e02ff */
[----:B------:R-:W-:-:S03]  /*09f0*/  IMAD R42, R3, R43, RZ ;  /* 0x0000002b032a7224 */ /* 0x000fc600078e02ff */
[----:B------:R-:W-:Y:S02]  /*0a00*/  @P2 SHF.R.S32.HI R51, RZ, 0x1f, R50 ;  /* 0x0000001fff332819 */ /* 0x000fe40000011432 */
[----:B------:R-:W-:Y:S02]  /*0a10*/  SHF.R.S32.HI R43, RZ, 0x1f, R42 ;  /* 0x0000001fff2b7819 */ /* 0x000fe4000001142a */
[----:B------:R-:W-:Y:S02]  /*0a20*/  @P2 LEA.HI R53, R51, R50, RZ, 0x3 ;  /* 0x0000003233352211 */ /* 0x000fe400078f18ff */
[----:B------:R-:W-:Y:S02]  /*0a30*/  CS2R R50, SRZ ;  /* 0x0000000000327805 */ /* 0x000fe4000001ff00 */
[----:B------:R-:W-:Y:S01]  /*0a40*/  LEA.HI R43, R43, R42, RZ, 0x3 ;  /* 0x0000002a2b2b7211 */ /* 0x000fe200078f18ff */
[----:B------:R-:W-:Y:S01]  /*0a50*/  @P2 IMAD.MOV.U32 R51, RZ, RZ, RZ ;  /* 0x000000ffff332224 */ /* 0x000fe200078e00ff */
[----:B------:R-:W-:-:S02]  /*0a60*/  @P2 LEA.HI.SX32 R50, R53, R60, 0x1d ;  /* 0x0000003c35322211 */ /* 0x000fc400078feaff */
[----:B------:R-:W-:Y:S01]  /*0a70*/  LEA.HI.SX32 R60, R43, R60, 0x1d ;  /* 0x0000003c2b3c7211 */ /* 0x000fe200078feaff */
[----:B0-----:R-:W-:Y:S06]  /*0a80*/  @P3 BRA `(.L_x_4808) ;  /* 0x0000003000b03947 */ /* 0x001fec0003800000 */
[----:B------:R-:W-:Y:S01]  /*0a90*/  ISETP.NE.U32.AND P0, PT, RZ, UR10, PT ;  /* 0x0000000aff007c0c */ /* 0x000fe2000bf05070 */
[----:B------:R-:W0:Y:S03]  /*0aa0*/  @P2 LDC.64 R40, c[0x0][0x390] ;  /* 0x0000e400ff282b82 */ /* 0x000e260000000a00 */
[----:B------:R-:W-:-:S13]  /*0ab0*/  ISETP.NE.AND.EX P0, PT, RZ, UR11, PT, P0 ;  /* 0x0000000bff007c0c */ /* 0x000fda000bf05300 */
[----:B------:R-:W1:Y:S01]  /*0ac0*/  @P0 LDC.64 R42, c[0x0][0x3a0] ;  /* 0x0000e800ff2a0b82 */ /* 0x000e620000000a00 */
[----:B------:R-:W-:Y:S02]  /*0ad0*/  MOV R44, UR6 ;  /* 0x00000006002c7c02 */ /* 0x000fe40008000f00 */
[C---:B0-----:R-:W-:Y:S01]  /*0ae0*/  @P2 LEA R40, P4, R50.reuse, R40, 0x4 ;  /* 0x0000002832282211 */ /* 0x041fe200078820ff */
[----:B------:R-:W-:Y:S03]  /*0af0*/  BSSY.RECONVERGENT B2, `(.L_x_4809) ;  /* 0x0000065000027945 */ /* 0x000fe60003800200 */
[----:B------:R-:W-:-:S05]  /*0b00*/  @P2 LEA.HI.X R41, R50, R41, R51, 0x4, P4 ;  /* 0x0000002932292211 */ /* 0x000fca00020f2433 */
[----:B------:R0:W5:Y:S01]  /*0b10*/  @P2 LDG.E.128 R32, desc[UR8][R40.64] ;  /* 0x0000000828202981 */ /* 0x000162000c1e1d00 */
[----:B-1----:R-:W-:-:S05]  /*0b20*/  @P0 IMAD.WIDE.U32 R42, R60, 0x10, R42 ;  /* 0x000000103c2a0825 */ /* 0x002fca00078e002a */
[----:B------:R1:W5:Y:S01]  /*0b30*/  @P0 LDG.E.128 R36, desc[UR8][R42.64] ;  /* 0x000000082a240981 */ /* 0x000362000c1e1d00 */
[----:B0-----:R-:W-:Y:S01]  /*0b40*/  VIADD R41, R44, 0x9e3779b9 ;  /* 0x9e3779b92c297836 */ /* 0x001fe20000000000 */
[----:B------:R-:W-:Y:S06]  /*0b50*/  @!P2 BRA `(.L_x_4810) ;  /* 0x000000040060a947 */ /* 0x000fec0003800000 */
        /* <DEDUP_REMOVED lines=16> */
.L_x_4813:
        /* <DEDUP_REMOVED lines=13> */
.L_x_4815:
[----:B------:R-:W-:Y:S05]  /*0d30*/  BSYNC.RECONVERGENT B4 ;  /* 0x0000000000047941 */ /* 0x000fea0003800200 */
.L_x_4814:
        /* <DEDUP_REMOVED lines=43> */
.L_x_4812:
[----:B------:R-:W-:Y:S05]  /*0ff0*/  BSYNC.RECONVERGENT B3 ;  /* 0x0000000000037941 */ /* 0x000fea0003800200 */
.L_x_4811:
        /* <DEDUP_REMOVED lines=14> */
.L_x_4810:
[----:B------:R-:W-:Y:S01]  /*10e0*/  IMAD.MOV.U32 R40, RZ, RZ, R10 ;  /* 0x000000ffff287224 */ /* 0x000fe200078e000a */
[----:B-1----:R-:W-:Y:S01]  /*10f0*/  MOV R42, R8 ;  /* 0x00000008002a7202 */ /* 0x002fe20000000f00 */
[----:B------:R-:W-:Y:S01]  /*1100*/  IMAD.MOV.U32 R44, RZ, RZ, RZ ;  /* 0x000000ffff2c7224 */ /* 0x000fe200078e00ff */
[----:B------:R-:W-:Y:S01]  /*1110*/  @P0 MOV R40, R10 ;  /* 0x0000000a00280202 */ /* 0x000fe20000000f00 */
[----:B------:R-:W-:Y:S02]  /*1120*/  @P0 IMAD.MOV.U32 R42, RZ, RZ, R8 ;  /* 0x000000ffff2a0224 */ /* 0x000fe400078e0008 */
[----:B-----5:R-:W-:-:S07]  /*1130*/  @P0 HADD2.F32 R44, -RZ, R36.H0_H0 ;  /* 0x20000024ff2c0230 */ /* 0x020fce0000004100 */
.L_x_4816:
[----:B------:R-:W-:Y:S05]  /*1140*/  BSYNC.RECONVERGENT B2 ;  /* 0x0000000000027941 */ /* 0x000fea0003800200 */
.L_x_4809:
        /* <DEDUP_REMOVED lines=11> */
.L_x_4818:
        /* <DEDUP_REMOVED lines=16> */
.L_x_4822:
        /* <DEDUP_REMOVED lines=13> */
.L_x_4824:
[----:B------:R-:W-:Y:S05]  /*13d0*/  BSYNC.RECONVERGENT B4 ;  /* 0x0000000000047941 */ /* 0x000fea0003800200 */
.L_x_4823:
        /* <DEDUP_REMOVED lines=43> */
.L_x_4821:
[----:B------:R-:W-:Y:S05]  /*1690*/  BSYNC.RECONVERGENT B3 ;  /* 0x0000000000037941 */ /* 0x000fea0003800200 */
.L_x_4820:
[----:B------:R-:W-:Y:S01]  /*16a0*/  I2FP.F32.U32 R10, R10 ;  /* 0x0000000a000a7245 */ /* 0x000fe20000201000 */
[----:B------:R-:W-:Y:S02]  /*16b0*/  HADD2.F32 R40, -RZ, R32.H1_H1 ;  /* 0x30000020ff287230 */ /* 0x000fe40000004100 */
[----:B------:R-:W-:-:S03]  /*16c0*/  IMAD.MOV.U32 R45, RZ, RZ, 0x2f800000 ;  /* 0x2f800000ff2d7424 */ /* 0x000fc600078e00ff */
        /* <DEDUP_REMOVED lines=9> */
.L_x_4819:
[----:B------:R-:W-:Y:S05]  /*1760*/  BSYNC.RECONVERGENT B2 ;  /* 0x0000000000027941 */ /* 0x000fea0003800200 */
.L_x_4817:
        /* <DEDUP_REMOVED lines=10> */
.L_x_4826:
        /* <DEDUP_REMOVED lines=16> */
.L_x_4830:
        /* <DEDUP_REMOVED lines=13> */
.L_x_4832:
[----:B------:R-:W-:Y:S05]  /*19e0*/  BSYNC.RECONVERGENT B4 ;  /* 0x0000000000047941 */ /* 0x000fea0003800200 */
.L_x_4831:
        /* <DEDUP_REMOVED lines=41> */
[----:B------:R-:W-:Y:S01]  /*1c80*/  IMAD.MOV.U32 R42, RZ, RZ, R8 ;  /* 0x000000ffff2a7224 */ /* 0x000fe200078e0008 */
[----:B------:R-:W-:-:S07]  /*1c90*/  LOP3.LUT R6, R6, UR33, R43, 0x96, !PT ;  /* 0x0000002106067c12 */ /* 0x000fce000f8e962b */
.L_x_4829:
[----:B------:R-:W-:Y:S05]  /*1ca0*/  BSYNC.RECONVERGENT B3 ;  /* 0x0000000000037941 */ /* 0x000fea0003800200 */
.L_x_4828:
[----:B------:R-:W-:Y:S01]  /*1cb0*/  I2FP.F32.U32 R8, R42 ;  /* 0x0000002a00087245 */ /* 0x000fe20000201000 */
[----:B------:R-:W-:Y:S02]  /*1cc0*/  HADD2.F32 R42, -RZ, R33.H0_H0 ;  /* 0x20000021ff2a7230 */ /* 0x000fe40000004100 */
[----:B------:R-:W-:Y:S02]  /*1cd0*/  IMAD.MOV.U32 R43, RZ, RZ, 0x2f800000 ;  /* 0x2f800000ff2b7424 */ /* 0x000fe400078e00ff */
[----:B------:R-:W-:Y:S02]  /*1ce0*/  @P0 HADD2.F32 R47, -RZ, R37.H0_H0 ;  /* 0x20000025ff2f0230 */ /* 0x000fe40000004100 */
        /* <DEDUP_REMOVED lines=8> */
.L_x_4827:
[----:B------:R-:W-:Y:S05]  /*1d70*/  BSYNC.RECONVERGENT B2 ;  /* 0x0000000000027941 */ /* 0x000fea0003800200 */
.L_x_4825:
        /* <DEDUP_REMOVED lines=10> */
.L_x_4834:
        /* <DEDUP_REMOVED lines=16> */
.L_x_4838:
        /* <DEDUP_REMOVED lines=13> */
.L_x_4840:
[----:B------:R-:W-:Y:S05]  /*1ff0*/  BSYNC.RECONVERGENT B4 ;  /* 0x0000000000047941 */ /* 0x000fea0003800200 */
.L_x_4839:
        /* <DEDUP_REMOVED lines=43> */
.L_x_4837:
[----:B------:R-:W-:Y:S05]  /*22b0*/  BSYNC.RECONVERGENT B3 ;  /* 0x0000000000037941 */ /* 0x000fea0003800200 */
.L_x_4836:
        /* <DEDUP_REMOVED lines=12> */
.L_x_4835:
[----:B------:R-:W-:Y:S05]  /*2380*/  BSYNC.RECONVERGENT B2 ;  /* 0x0000000000027941 */ /* 0x000fea0003800200 */
.L_x_4833:
        /* <DEDUP_REMOVED lines=10> */
.L_x_4842:
        /* <DEDUP_REMOVED lines=16> */
.L_x_4846:
        /* <DEDUP_REMOVED lines=13> */
.L_x_4848:
[----:B------:R-:W-:Y:S05]  /*2600*/  BSYNC.RECONVERGENT B4 ;  /* 0x0000000000047941 */ /* 0x000fea0003800200 */
.L_x_4847:
        /* <DEDUP_REMOVED lines=43> */
.L_x_4845:
[----:B------:R-:W-:Y:S05]  /*28c0*/  BSYNC.RECONVERGENT B3 ;  /* 0x0000000000037941 */ /* 0x000fea0003800200 */
.L_x_4844:
        /* <DEDUP_REMOVED lines=12> */
.L_x_4843:
[----:B------:R-:W-:Y:S05]  /*2990*/  BSYNC.RECONVERGENT B2 ;  /* 0x0000000000027941 */ /* 0x000fea0003800200 */
.L_x_4841:
        /* <DEDUP_REMOVED lines=10> */
.L_x_4850:
        /* <DEDUP_REMOVED lines=16> */
.L_x_4854:
        /* <DEDUP_REMOVED lines=13> */
.L_x_4856:
[----:B------:R-:W-:Y:S05]  /*2c10*/  BSYNC.RECONVERGENT B4 ;  /* 0x0000000000047941 */ /* 0x000fea0003800200 */
.L_x_4855:
        /* <DEDUP_REMOVED lines=43> */
.L_x_4853:
[----:B------:R-:W-:Y:S05]  /*2ed0*/  BSYNC.RECONVERGENT B3 ;  /* 0x0000000000037941 */ /* 0x000fea0003800200 */
.L_x_4852:
        /* <DEDUP_REMOVED lines=12> */
.L_x_4851:
[----:B------:R-:W-:Y:S05]  /*2fa0*/  BSYNC.RECONVERGENT B2 ;  /* 0x0000000000027941 */ /* 0x000fea0003800200 */
.L_x_4849:
        /* <DEDUP_REMOVED lines=10> */
.L_x_4858:
        /* <DEDUP_REMOVED lines=16> */
.L_x_4862:
        /* <DEDUP_REMOVED lines=13> */
.L_x_4864:
[----:B------:R-:W-:Y:S05]  /*3220*/  BSYNC.RECONVERGENT B4 ;  /* 0x0000000000047941 */ /* 0x000fea0003800200 */
.L_x_4863:
        /* <DEDUP_REMOVED lines=41> */
[----:B------:R-:W-:Y:S02]  /*34c0*/  LOP3.LUT R6, R6, UR33, R43, 0x96, !PT ;  /* 0x0000002106067c12 */ /* 0x000fe4000f8e962b */
[----:B------:R-:W-:-:S07]  /*34d0*/  MOV R10, R8 ;  /* 0x00000008000a7202 */ /* 0x000fce0000000f00 */
.L_x_4861:
[----:B------:R-:W-:Y:S05]  /*34e0*/  BSYNC.RECONVERGENT B3 ;  /* 0x0000000000037941 */ /* 0x000fea0003800200 */
.L_x_4860:
[----:B------:R-:W-:Y:S01]  /*34f0*/  I2FP.F32.U32 R8, R10 ;  /* 0x0000000a00087245 */ /* 0x000fe20000201000 */
[----:B------:R-:W-:Y:S02]  /*3500*/  HFMA2 R43, -RZ, RZ, 0.1171875, 0 ;  /* 0x2f800000ff2b7431 */ /* 0x000fe400000001ff */
[----:B------:R-:W-:Y:S02]  /*3510*/  HADD2.F32 R10, -RZ, R35.H0_H0 ;  /* 0x20000023ff0a7230 */ /* 0x000fe40000004100 */
[----:B------:R-:W-:Y:S02]  /*3520*/  @P0 HADD2.F32 R53, -RZ, R39.H0_H0 ;  /* 0x20000027ff350230 */ /* 0x000fe40000004100 */
        /* <DEDUP_REMOVED lines=8> */
.L_x_4859:
[----:B------:R-:W-:Y:S05]  /*35b0*/  BSYNC.RECONVERGENT B2 ;  /* 0x0000000000027941 */ /* 0x000fea0003800200 */
.L_x_4857:
        /* <DEDUP_REMOVED lines=10> */
.L_x_4866:
        /* <DEDUP_REMOVED lines=16> */
.L_x_4870:
        /* <DEDUP_REMOVED lines=13> */
.L_x_4872:
[----:B------:R-:W-:Y:S05]  /*3830*/  BSYNC.RECONVERGENT B4 ;  /* 0x0000000000047941 */ /* 0x000fea0003800200 */
.L_x_4871:
        /* <DEDUP_REMOVED lines=43> */
.L_x_4869:
[----:B------:R-:W-:Y:S05]  /*3af0*/  BSYNC.RECONVERGENT B3 ;  /* 0x0000000000037941 */ /* 0x000fea0003800200 */
.L_x_4868:
        /* <DEDUP_REMOVED lines=12> */
.L_x_4867:
[----:B------:R-:W-:Y:S05]  /*3bc0*/  BSYNC.RECONVERGENT B2 ;  /* 0x0000000000027941 */ /* 0x000fea0003800200 */
.L_x_4865:
        /* <DEDUP_REMOVED lines=11> */
[----:B------:R-:W-:Y:S01]  /*3c80*/  IMAD.WIDE.U32 R52, R68, 0x100, RZ ;  /* 0x0000010044347825 */ /* 0x000fe200078e00ff */
[----:B------:R-:W-:Y:S02]  /*3c90*/  SHF.L.U32 R40, R64, 0x8, RZ ;  /* 0x0000000840287819 */ /* 0x000fe400000006ff */
[----:B------:R-:W-:-:S04]  /*3ca0*/  PRMT R41, R41, 0x4210, R62 ;  /* 0x0000421029297816 */ /* 0x000fc8000000003e */
        /* <DEDUP_REMOVED lines=10> */
.L_x_4808:
[----:B------:R-:W-:Y:S05]  /*3d50*/  BSYNC.RECONVERGENT B0 ;  /* 0x0000000000007941 */ /* 0x000fea0003800200 */
.L_x_4807:
[----:B01----:R-:W-:Y:S01]  /*3d60*/  FADD.FTZ R40, RZ, R44 ;  /* 0x0000002cff287221 */ /* 0x003fe20000010000 */
[----:B------:R-:W0:Y:S01]  /*3d70*/  S2R R42, SR_TID.X ;  /* 0x00000000002a7919 */ /* 0x000e220000002100 */
[----:B------:R-:W-:Y:S01]  /*3d80*/  UMOV UR4, 0xffffffff ;  /* 0xffffffff00047882 */ /* 0x000fe20000000000 */
[----:B------:R-:W-:Y:S01]  /*3d90*/  ISETP.GE.U32.AND P0, PT, R0, -0x20, PT ;  /* 0xffffffe00000780c */ /* 0x000fe20003f06070 */
[----:B------:R-:W-:-:S04]  /*3da0*/  FADD.FTZ R41, R45, R40 ;  /* 0x000000282d297221 */ /* 0x000fc80000010000 */
[----:B------:R-:W-:-:S04]  /*3db0*/  FADD.FTZ R40, R46, R41 ;  /* 0x000000292e287221 */ /* 0x000fc80000010000 */
[----:B------:R-:W-:-:S04]  /*3dc0*/  FADD.FTZ R41, R47, R40 ;  /* 0x000000282f297221 */ /* 0x000fc80000010000 */
[----:B------:R-:W-:-:S04]  /*3dd0*/  FADD.FTZ R40, R48, R41 ;  /* 0x0000002930287221 */ /* 0x000fc80000010000 */
[----:B------:R-:W-:-:S04]  /*3de0*/  FADD.FTZ R41, R49, R40 ;  /* 0x0000002831297221 */ /* 0x000fc80000010000 */
[----:B------:R-:W-:-:S05]  /*3df0*/  FADD.FTZ R41, R54, R41 ;  /* 0x0000002936297221 */ /* 0x000fca0000010000 */
[----:B------:R-:W-:Y:S02]  /*3e00*/  FSEL R40, R41, RZ, !P3 ;  /* 0x000000ff29287208 */ /* 0x000fe40005800000 */
[----:B0-----:R-:W-:-:S03]  /*3e10*/  LOP3.LUT R42, R42, 0x1f, RZ, 0xc0, !PT ;  /* 0x0000001f2a2a7812 */ /* 0x001fc600078ec0ff */
[----:B------:R-:W-:Y:S01]  /*3e20*/  FADD.FTZ R40, R55, R40 ;  /* 0x0000002837287221 */ /* 0x000fe20000010000 */
[----:B------:R-:W-:-:S04]  /*3e30*/  ISETP.NE.AND P2, PT, R42, RZ, PT ;  /* 0x000000ff2a00720c */ /* 0x000fc80003f45270 */
[----:B------:R-:W-:Y:S01]  /*3e40*/  FSEL R50, R40, RZ, !P0 ;  /* 0x000000ff28327208 */ /* 0x000fe20004000000 */
[----:B------:R-:W-:Y:S08]  /*3e50*/  BRA.DIV UR4, `(.L_x_4873) ;  /* 0x0000000604987947 */ /* 0x000ff0000b800000 */
        /* <DEDUP_REMOVED lines=39> */
.L_x_4888:
        /* <DEDUP_REMOVED lines=16> */
[----:B------:R-:W1:Y:S01]  /*41d0*/  LDC R60, c[0x0][0x388] ;  /* 0x0000e200ff3c7b82 */ /* 0x000e620000000800 */
[----:B0-----:R-:W-:Y:S01]  /*41e0*/  VIADD R42, R61, 0xffffffff ;  /* 0xffffffff3d2a7836 */ /* 0x001fe20000000000 */
[----:B------:R-:W-:-:S05]  /*41f0*/  FSEL R53, R50, RZ, !P1 ;  /* 0x000000ff32357208 */ /* 0x000fca0004800000 */
[--C-:B------:R-:W-:Y:S01]  /*4200*/  FADD.FTZ R43, R54, -R53.reuse ;  /* 0x80000035362b7221 */ /* 0x100fe20000010000 */
[--C-:B------:R-:W-:Y:S01]  /*4210*/  FADD.FTZ R41, R44, -R53.reuse ;  /* 0x800000352c297221 */ /* 0x100fe20000010000 */
[--C-:B------:R-:W-:Y:S01]  /*4220*/  FADD.FTZ R40, R45, -R53.reuse ;  /* 0x800000352d287221 */ /* 0x100fe20000010000 */
[--C-:B------:R-:W-:Y:S01]  /*4230*/  FADD.FTZ R50, R46, -R53.reuse ;  /* 0x800000352e327221 */ /* 0x100fe20000010000 */
[----:B------:R-:W-:Y:S01]  /*4240*/  FMUL.FTZ R43, R51, R43 ;  /* 0x0000002b332b7220 */ /* 0x000fe20000410000 */
[--C-:B------:R-:W-:Y:S01]  /*4250*/  FADD.FTZ R61, R47, -R53.reuse ;  /* 0x800000352f3d7221 */ /* 0x100fe20000010000 */
[----:B------:R-:W-:Y:S01]  /*4260*/  FADD.FTZ R52, R48, -R53 ;  /* 0x8000003530347221 */ /* 0x000fe20000010000 */
[C---:B------:R-:W-:Y:S01]  /*4270*/  FMUL.FTZ R41, R51.reuse, R41 ;  /* 0x0000002933297220 */ /* 0x040fe20000410000 */
[----:B------:R-:W-:Y:S01]  /*4280*/  FFMA.FTZ R43, R22, R43, R18 ;  /* 0x0000002b162b7223 */ /* 0x000fe20000010012 */
[C---:B------:R-:W-:Y:S01]  /*4290*/  FMUL.FTZ R50, R51.reuse, R50 ;  /* 0x0000003233327220 */ /* 0x040fe20000410000 */
[C---:B------:R-:W-:Y:S01]  /*42a0*/  FMUL.FTZ R52, R51.reuse, R52 ;  /* 0x0000003433347220 */ /* 0x040fe20000410000 */
[----:B------:R-:W-:-:S03]  /*42b0*/  FMUL.FTZ R40, R51, R40 ;  /* 0x0000002833287220 */ /* 0x000fc60000410000 */
[----:B------:R-:W-:Y:S01]  /*42c0*/  FFMA.FTZ R52, R20, R52, R16 ;  /* 0x0000003414347223 */ /* 0x000fe20000010010 */
[----:B------:R-:W-:Y:S01]  /*42d0*/  FFMA.FTZ R40, R57, R40, R13 ;  /* 0x0000002839287223 */ /* 0x000fe2000001000d */
[----:B-1----:R-:W-:Y:S02]  /*42e0*/  IMAD R42, R42, R60, RZ ;  /* 0x0000003c2a2a7224 */ /* 0x002fe400078e02ff */
[--C-:B------:R-:W-:Y:S01]  /*42f0*/  FADD.FTZ R60, R55, -R53.reuse ;  /* 0x80000035373c7221 */ /* 0x100fe20000010000 */
[----:B------:R-:W-:-:S03]  /*4300*/  FADD.FTZ R53, R49, -R53 ;  /* 0x8000003531357221 */ /* 0x000fc60000010000 */
[C---:B------:R-:W-:Y:S01]  /*4310*/  FMUL.FTZ R60, R51.reuse, R60 ;  /* 0x0000003c333c7220 */ /* 0x040fe20000410000 */
[C---:B------:R-:W-:Y:S01]  /*4320*/  FMUL.FTZ R53, R51.reuse, R53 ;  /* 0x0000003533357220 */ /* 0x040fe20000410000 */
[----:B------:R-:W-:Y:S02]  /*4330*/  FMUL.FTZ R51, R51, R61 ;  /* 0x0000003d33337220 */ /* 0x000fe40000410000 */
[----:B------:R-:W-:-:S05]  /*4340*/  FFMA.FTZ R60, R23, R60, R19 ;  /* 0x0000003c173c7223 */ /* 0x000fca0000010013 */
[----:B------:R-:W-:Y:S01]  /*4350*/  F2FP.F16.F32.PACK_AB R43, R60, R43 ;  /* 0x0000002b3c2b723e */ /* 0x000fe200000000ff */
[----:B------:R-:W-:Y:S01]  /*4360*/  FFMA.FTZ R60, R21, R53, R17 ;  /* 0x00000035153c7223 */ /* 0x000fe20000010011 */
[----:B------:R-:W-:-:S04]  /*4370*/  SHF.R.S32.HI R53, RZ, 0x1f, R42 ;  /* 0x0000001fff357819 */ /* 0x000fc8000001142a */
[----:B------:R-:W-:Y:S02]  /*4380*/  LEA.HI R53, R53, R42, RZ, 0x3 ;  /* 0x0000002a35357211 */ /* 0x000fe400078f18ff */
[----:B------:R-:W-:Y:S01]  /*4390*/  F2FP.F16.F32.PACK_AB R42, R60, R52 ;  /* 0x000000343c2a723e */ /* 0x000fe200000000ff */
[----:B------:R-:W-:Y:S01]  /*43a0*/  FFMA.FTZ R52, R56, R41, R12 ;  /* 0x0000002938347223 */ /* 0x000fe2000001000c */
[----:B------:R-:W-:Y:S01]  /*43b0*/  FFMA.FTZ R41, R58, R50, R14 ;  /* 0x000000323a297223 */ /* 0x000fe2000001000e */
[----:B------:R-:W0:Y:S01]  /*43c0*/  LDC.64 R60, c[0x0][0x428] ;  /* 0x00010a00ff3c7b82 */ /* 0x000e220000000a00 */
[----:B------:R-:W1:Y:S02]  /*43d0*/  S2R R50, SR_TID.X ;  /* 0x0000000000327919 */ /* 0x000e640000002100 */
[----:B------:R-:W-:Y:S02]  /*43e0*/  F2FP.F16.F32.PACK_AB R40, R40, R52 ;  /* 0x000000342828723e */ /* 0x000fe400000000ff */
[----:B-1----:R-:W-:-:S04]  /*43f0*/  LOP3.LUT R50, R50, 0x1f, RZ, 0xc0, !PT ;  /* 0x0000001f32327812 */ /* 0x002fc800078ec0ff */
[----:B------:R-:W-:Y:S01]  /*4400*/  LEA.HI.SX32 R50, R53, R50, 0x1d ;  /* 0x0000003235327211 */ /* 0x000fe200078feaff */
[----:B------:R-:W-:-:S04]  /*4410*/  FFMA.FTZ R53, R59, R51, R15 ;  /* 0x000000333b357223 */ /* 0x000fc8000001000f */
[----:B0-----:R-:W-:Y:S01]  /*4420*/  IMAD.WIDE.U32 R50, R50, 0x10, R60 ;  /* 0x0000001032327825 */ /* 0x001fe200078e003c */
[----:B------:R-:W-:-:S05]  /*4430*/  F2FP.F16.F32.PACK_AB R41, R53, R41 ;  /* 0x000000293529723e */ /* 0x000fca00000000ff */
[----:B------:R1:W-:Y:S02]  /*4440*/  STG.E.128 desc[UR8][R50.64], R40 ;  /* 0x0000002832007986 */ /* 0x0003e4000c101d08 */
.L_x_4875:
[----:B------:R-:W-:Y:S05]  /*4450*/  BSYNC.RECONVERGENT B0 ;  /* 0x0000000000007941 */ /* 0x000fea0003800200 */
.L_x_4874:
[----:B01----:R-:W0:Y:S02]  /*4460*/  LDC.64 R40, c[0x0][0x380] ;  /* 0x0000e000ff287b82 */ /* 0x003e240000000a00 */
[----:B0-----:R-:W-:-:S04]  /*4470*/  LEA R3, R40, R3, 0x2 ;  /* 0x0000000328037211 */ /* 0x001fc800078e10ff */
[----:B------:R-:W-:-:S13]  /*4480*/  ISETP.GE.AND P0, PT, R3, R41, PT ;  /* 0x000000290300720c */ /* 0x000fda0003f06270 */
[----:B------:R-:W-:Y:S05]  /*4490*/  @!P0 BRA `(.L_x_4876) ;  /* 0xffffffc4001c8947 */ /* 0x000fea000383ffff */
[----:B------:R-:W-:Y:S05]  /*44a0*/  BSYNC B1 ;  /* 0x0000000000017941 */ /* 0x000fea0003800000 */
.L_x_4806:
[----:B------:R-:W-:Y:S05]  /*44b0*/  EXIT ;  /* 0x000000000000794d */ /* 0x000fea0003800000 */
.L_x_4873:
        /* <DEDUP_REMOVED lines=8> */
.L_x_4878:
[----:B------:R-:W-:Y:S05]  /*4540*/  BSYNC B0 ;  /* 0x0000000000007941 */ /* 0x000fea0003800000 */
.L_x_4877:
[----:B------:R-:W-:Y:S01]  /*4550*/  FADD.FTZ R52, R50, R40 ;  /* 0x0000002832347221 */ /* 0x000fe20000010000 */
[----:B------:R-:W-:Y:S02]  /*4560*/  IMAD.MOV.U32 R51, RZ, RZ, 0x2 ;  /* 0x00000002ff337424 */ /* 0x000fe400078e00ff */
[----:B------:R-:W-:Y:S01]  /*4570*/  HFMA2 R43, -RZ, RZ, 0, 1.847743988037109375e-06 ;  /* 0x0000001fff2b7431 */ /* 0x000fe200000001ff */
[----:B------:R-:W-:Y:S01]  /*4580*/  MOV R42, 0xffffffff ;  /* 0xffffffff002a7802 */ /* 0x000fe20000000f00 */
[----:B------:R-:W0:Y:S06]  /*4590*/  LDC R41, c[0x0][0x400] ;  /* 0x00010000ff297b82 */ /* 0x000e2c0000000800 */
[----:B0-----:R-:W-:Y:S05]  /*45a0*/  WARPSYNC.COLLECTIVE R42, `(.L_x_4879) ;  /* 0x000000002a087348 */ /* 0x001fea0003c00000 */
[----:B------:R1:W2:Y:S02]  /*45b0*/  SHFL.BFLY P4, R40, R52, R51, R43 ;  /* 0x0c00003334287389 */ /* 0x0002a4000008002b */
[----:B012---:R-:W-:Y:S05]  /*45c0*/  ENDCOLLECTIVE ;  /* 0x000000000000791b */ /* 0x007fea0003800000 */
.L_x_4879:
[----:B------:R-:W-:Y:S02]  /*45d0*/  HFMA2 R51, -RZ, RZ, 0, 2.384185791015625e-07 ;  /* 0x00000004ff337431 */ /* 0x000fe400000001ff */
[----:B------:R-:W-:-:S04]  /*45e0*/  FADD.FTZ R53, R52, R40 ;  /* 0x0000002834357221 */ /* 0x000fc80000010000 */
[----:B------:R-:W-:-:S07]  /*45f0*/  IMAD.MOV.U32 R52, RZ, RZ, R53 ;  /* 0x000000ffff347224 */ /* 0x000fce00078e0035 */
[----:B------:R-:W-:Y:S05]  /*4600*/  WARPSYNC.COLLECTIVE R42, `(.L_x_4880) ;  /* 0x000000002a087348 */ /* 0x000fea0003c00000 */
[----:B------:R0:W1:Y:S02]  /*4610*/  SHFL.BFLY P4, R40, R52, R51, R43 ;  /* 0x0c00003334287389 */ /* 0x000064000008002b */
[----:B01----:R-:W-:Y:S05]  /*4620*/  ENDCOLLECTIVE ;  /* 0x000000000000791b */ /* 0x003fea0003800000 */
.L_x_4880:
[----:B------:R-:W-:Y:S02]  /*4630*/  IMAD.MOV.U32 R51, RZ, RZ, 0x8 ;  /* 0x00000008ff337424 */ /* 0x000fe400078e00ff */
[----:B------:R-:W-:-:S05]  /*4640*/  FADD.FTZ R60, R53, R40 ;  /* 0x00000028353c7221 */ /* 0x000fca0000010000 */
[----:B------:R-:W-:-:S07]  /*4650*/  MOV R52, R60 ;  /* 0x0000003c00347202 */ /* 0x000fce0000000f00 */
[----:B------:R-:W-:Y:S05]  /*4660*/  WARPSYNC.COLLECTIVE R42, `(.L_x_4881) ;  /* 0x000000002a087348 */ /* 0x000fea0003c00000 */
[----:B------:R0:W1:Y:S02]  /*4670*/  SHFL.BFLY P4, R40, R52, R51, R43 ;  /* 0x0c00003334287389 */ /* 0x000064000008002b */
[----:B01----:R-:W-:Y:S05]  /*4680*/  ENDCOLLECTIVE ;  /* 0x000000000000791b */ /* 0x003fea0003800000 */
.L_x_4881:
[----:B------:R-:W-:Y:S02]  /*4690*/  HFMA2 R51, -RZ, RZ, 0, 9.5367431640625e-07 ;  /* 0x00000010ff337431 */ /* 0x000fe400000001ff */
[----:B------:R-:W-:-:S05]  /*46a0*/  FADD.FTZ R60, R60, R40 ;  /* 0x000000283c3c7221 */ /* 0x000fca0000010000 */
[----:B------:R-:W-:-:S07]  /*46b0*/  MOV R52, R60 ;  /* 0x0000003c00347202 */ /* 0x000fce0000000f00 */
[----:B------:R-:W-:Y:S05]  /*46c0*/  WARPSYNC.COLLECTIVE R42, `(.L_x_4882) ;  /* 0x000000002a087348 */ /* 0x000fea0003c00000 */
[----:B------:R0:W1:Y:S02]  /*46d0*/  SHFL.BFLY P4, R40, R52, R51, R43 ;  /* 0x0c00003334287389 */ /* 0x000064000008002b */
[----:B01----:R-:W-:Y:S05]  /*46e0*/  ENDCOLLECTIVE ;  /* 0x000000000000791b */ /* 0x003fea0003800000 */
.L_x_4882:
        /* <DEDUP_REMOVED lines=25> */
.L_x_4883:
[----:B------:R-:W-:Y:S02]  /*4880*/  IMAD.MOV.U32 R51, RZ, RZ, 0x2 ;  /* 0x00000002ff337424 */ /* 0x000fe400078e00ff */
[----:B------:R-:W-:-:S05]  /*4890*/  FADD.FTZ R53, R52, R40 ;  /* 0x0000002834357221 */ /* 0x000fca0000010000 */
[----:B------:R-:W-:-:S07]  /*48a0*/  MOV R52, R53 ;  /* 0x0000003500347202 */ /* 0x000fce0000000f00 */
[----:B------:R-:W-:Y:S05]  /*48b0*/  WARPSYNC.COLLECTIVE R42, `(.L_x_4884) ;  /* 0x000000002a087348 */ /* 0x000fea0003c00000 */
[----:B------:R0:W1:Y:S02]  /*48c0*/  SHFL.BFLY P4, R40, R52, R51, R43 ;  /* 0x0c00003334287389 */ /* 0x000064000008002b */
[----:B01----:R-:W-:Y:S05]  /*48d0*/  ENDCOLLECTIVE ;  /* 0x000000000000791b */ /* 0x003fea0003800000 */
.L_x_4884:
[----:B------:R-:W-:Y:S02]  /*48e0*/  HFMA2 R51, -RZ, RZ, 0, 2.384185791015625e-07 ;  /* 0x00000004ff337431 */ /* 0x000fe400000001ff */
[----:B------:R-:W-:-:S05]  /*48f0*/  FADD.FTZ R60, R53, R40 ;  /* 0x00000028353c7221 */ /* 0x000fca0000010000 */
[----:B------:R-:W-:-:S07]  /*4900*/  MOV R52, R60 ;  /* 0x0000003c00347202 */ /* 0x000fce0000000f00 */
[----:B------:R-:W-:Y:S05]  /*4910*/  WARPSYNC.COLLECTIVE R42, `(.L_x_4885) ;  /* 0x000000002a087348 */ /* 0x000fea0003c00000 */
[----:B------:R0:W1:Y:S02]  /*4920*/  SHFL.BFLY P4, R40, R52, R51, R43 ;  /* 0x0c00003334287389 */ /* 0x000064000008002b */
[----:B01----:R-:W-:Y:S05]  /*4930*/  ENDCOLLECTIVE ;  /* 0x000000000000791b */ /* 0x003fea0003800000 */
.L_x_4885:
[----:B------:R-:W-:Y:S01]  /*4940*/  MOV R51, 0x8 ;  /* 0x0000000800337802 */ /* 0x000fe20000000f00 */
[----:B------:R-:W-:-:S04]  /*4950*/  FADD.FTZ R60, R60, R40 ;  /* 0x000000283c3c7221 */ /* 0x000fc80000010000 */
[----:B------:R-:W-:-:S07]  /*4960*/  IMAD.MOV.U32 R52, RZ, RZ, R60 ;  /* 0x000000ffff347224 */ /* 0x000fce00078e003c */
[----:B------:R-:W-:Y:S05]  /*4970*/  WARPSYNC.COLLECTIVE R42, `(.L_x_4886) ;  /* 0x000000002a087348 */ /* 0x000fea0003c00000 */
[----:B------:R0:W1:Y:S02]  /*4980*/  SHFL.BFLY P4, R40, R52, R51, R43 ;  /* 0x0c00003334287389 */ /* 0x000064000008002b */
[----:B01----:R-:W-:Y:S05]  /*4990*/  ENDCOLLECTIVE ;  /* 0x000000000000791b */ /* 0x003fea0003800000 */
.L_x_4886:
[----:B------:R-:W-:Y:S02]  /*49a0*/  HFMA2 R51, -RZ, RZ, 0, 9.5367431640625e-07 ;  /* 0x00000010ff337431 */ /* 0x000fe400000001ff */
[----:B------:R-:W-:-:S07]  /*49b0*/  FADD.FTZ R52, R60, R40 ;  /* 0x000000283c347221 */ /* 0x000fce0000010000 */
[----:B------:R-:W-:Y:S05]  /*49c0*/  WARPSYNC.COLLECTIVE R42, `(.L_x_4887) ;  /* 0x000000002a087348 */ /* 0x000fea0003c00000 */
[----:B------:R0:W1:Y:S02]  /*49d0*/  SHFL.BFLY P4, R40, R52, R51, R43 ;  /* 0x0c00003334287389 */ /* 0x000064000008002b */
[----:B01----:R-:W-:Y:S05]  /*49e0*/  ENDCOLLECTIVE ;  /* 0x000000000000791b */ /* 0x003fea0003800000 */
.L_x_4887:
[----:B------:R-:W-:Y:S05]  /*49f0*/  BRA `(.L_x_4888) ;  /* 0xfffffff400b47947 */ /* 0x000fea000383ffff */
.L_x_4889:
        /* <DEDUP_REMOVED lines=16> */
.L_x_9129:


//--------------------- .text._ZN10layer_norm13ln_fwd_kernelINS_13Kernel_traitsIf6__halfS2_S2_fjLj256ELj1ELj4ELj1ELj16ENS_18Kernel_traits_baseILj256EfS2_S2_S2_fjLj128EEEEELb1ELb1ELb1ELb1EEEvNS_9FwdParamsE --------------------------
	.section	.text._ZN10layer_norm13ln_fwd_kernelINS_13Kernel_traitsIf6__halfS2_S2_fjLj256ELj1ELj4ELj1ELj16ENS_18Kernel_traits_baseILj256EfS2_S2_S2_fjLj128EEEEELb1ELb1ELb1ELb1EEEvNS_9FwdParamsE,"ax",@progbits
	.align	128
        .global         _ZN10layer_norm13ln_fwd_kernelINS_13Kernel_traitsIf6__halfS2_S2_fjLj256ELj1ELj4ELj1ELj16ENS_18Kernel_traits_baseILj256EfS2_S2_S2_fjLj128EEEEELb1ELb1ELb1ELb1EEEvNS_9FwdParamsE
        .type           _ZN10layer_norm13ln_fwd_kernelINS_13Kernel_traitsIf6__halfS2_S2_fjLj256ELj1ELj4ELj1ELj16ENS_18Kernel_traits_baseILj256EfS2_S2_S2_fjLj128EEEEELb1ELb1ELb1ELb1EEEvNS_9FwdParamsE,@function
        .size           _ZN10layer_norm13ln_fwd_kernelINS_13Kernel_traitsIf6__halfS2_S2_fjLj256ELj1ELj4ELj1ELj16ENS_18Kernel_traits_baseILj256EfS2_S2_S2_fjLj128EEEEELb1ELb1ELb1ELb1EEEvNS_9FwdParamsE,(.L_x_9130 - _ZN10layer_norm13ln_fwd_kernelINS_13Kernel_traitsIf6__halfS2_S2_fjLj256ELj1ELj4ELj1ELj16ENS_18Kernel_traits_baseILj256EfS2_S2_S2_fjLj128EEEEELb1ELb1ELb1ELb1EEEvNS_9FwdParamsE)
        .other          _ZN10layer_norm13ln_fwd_kernelINS_13Kernel_traitsIf6__halfS2_S2_fjLj256ELj1ELj4ELj1ELj16ENS_18Kernel_traits_baseILj256EfS2_S2_S2_fjLj128EEEEELb1ELb1ELb1ELb1EEEvNS_9FwdParamsE,@"STO_CUDA_ENTRY STV_DEFAULT"
_ZN10layer_norm13ln_fwd_kernelINS_13Kernel_traitsIf6__halfS2_S2_fjLj256ELj1ELj4ELj1ELj16ENS_18Kernel_traits_baseILj256EfS2_S2_S2_fjLj128EEEEELb1ELb1ELb1ELb1EEEvNS_9FwdParamsE:
.text._ZN10layer_norm13ln_fwd_kernelINS_13Kernel_traitsIf6__halfS2_S2_fjLj256ELj1ELj4ELj1ELj16ENS_18Kernel_traits_baseILj256EfS2_S2_S2_fjLj128EEEEELb1ELb1ELb1ELb1EEEvNS_9FwdParamsE:
        /* <DEDUP_REMOVED lines=37> */
[----:B------:R-:W1:Y:S08]  /*0250*/  LDC.64 R34, c[0x0][0x3e8] ;  /* 0x0000fa00ff227b82 */ /* 0x000e700000000a00 */
[----:B------:R-:W2:Y:S01]  /*0260*/  LDC.64 R6, c[0x0][0x3d0] ;  /* 0x0000f400ff067b82 */ /* 0x000ea20000000a00 */
[----:B------:R-:W-:Y:S01]  /*0270*/  MOV R2, R33 ;  /* 0x0000002100027202 */ /* 0x000fe20000000f00 */
[----:B------:R-:W-:-:S02]  /*0280*/  UIADD3 UR18, UPT, UPT, UR7, -0x4498517b, URZ ;  /* 0xbb67ae8507127890 */ /* 0x000fc4000fffe0ff */
[----:B------:R-:W-:Y:S02]  /*0290*/  UIADD3 UR17, UPT, UPT, UR6, -0x61c88647, URZ ;  /* 0x9e3779b906117890 */ /* 0x000fe4000fffe0ff */
[----:B------:R-:W-:Y:S01]  /*02a0*/  UIADD3 UR19, UPT, UPT, UR6, 0x3c6ef372, URZ ;  /* 0x3c6ef37206137890 */ /* 0x000fe2000fffe0ff */
[----:B0----5:R-:W-:Y:S01]  /*02b0*/  @P1 IADD3 R32, P0, PT, R4, R3, RZ ;  /* 0x0000000304201210 */ /* 0x021fe20007f1e0ff */
[----:B------:R-:W-:Y:S02]  /*02c0*/  UIADD3 UR20, UPT, UPT, UR7, 0x76cf5d0a, URZ ;  /* 0x76cf5d0a07147890 */ /* 0x000fe4000fffe0ff */
[----:B------:R-:W-:Y:S02]  /*02d0*/  UIADD3 UR22, UPT, UPT, UR7, 0x32370b8f, URZ ;  /* 0x32370b8f07167890 */ /* 0x000fe4000fffe0ff */
[----:B------:R-:W-:Y:S01]  /*02e0*/  @P1 IMAD.X R37, RZ, RZ, R5, P0 ;  /* 0x000000ffff251224 */ /* 0x000fe200000e0605 */
[----:B------:R-:W-:Y:S01]  /*02f0*/  UIADD3 UR21, UPT, UPT, UR6, -0x255992d5, URZ ;  /* 0xdaa66d2b06157890 */ /* 0x000fe2000fffe0ff */
[----:B-1----:R-:W-:Y:S01]  /*0300*/  IMAD.WIDE.U32 R34, R18, 0x20, R34 ;  /* 0x0000002012227825 */ /* 0x002fe200078e0022 */
[----:B------:R-:W-:-:S02]  /*0310*/  UIADD3 UR23, UPT, UPT, UR6, 0x78dde6e4, URZ ;  /* 0x78dde6e406177890 */ /* 0x000fc4000fffe0ff */
[--C-:B------:R-:W-:Y:S01]  /*0320*/  SHF.R.U64 R3, R32, 0x2, R37.reuse ;  /* 0x0000000220037819 */ /* 0x100fe20000001225 */
[----:B------:R-:W-:Y:S01]  /*0330*/  UIADD3 UR24, UPT, UPT, UR7, -0x126145ec, URZ ;  /* 0xed9eba1407187890 */ /* 0x000fe2000fffe0ff */
[----:B------:R-:W-:Y:S01]  /*0340*/  IMAD.HI.U32 R5, R2, -0x326172a9, RZ ;  /* 0xcd9e8d5702057827 */ /* 0x000fe200078e00ff */
[----:B------:R-:W-:Y:S01]  /*0350*/  SHF.R.U32.HI R4, RZ, 0x2, R37 ;  /* 0x00000002ff047819 */ /* 0x000fe20000011625 */
[----:B------:R-:W5:Y:S01]  /*0360*/  LDG.E.128 R24, desc[UR8][R34.64] ;  /* 0x0000000822187981 */ /* 0x000f62000c1e1d00 */
[----:B------:R-:W-:Y:S01]  /*0370*/  UIADD3 UR26, UPT, UPT, UR7, -0x56f99767, URZ ;  /* 0xa9066899071a7890 */ /* 0x000fe2000fffe0ff */
[----:B------:R-:W-:Y:S01]  /*0380*/  IMAD.HI.U32 R33, R3, -0x2daee0ad, RZ ;  /* 0xd2511f5303217827 */ /* 0x000fe200078e00ff */
[----:B------:R-:W-:Y:S01]  /*0390*/  LOP3.LUT R5, R4, UR6, R5, 0x96, !PT ;  /* 0x0000000604057c12 */ /* 0x000fe2000f8e9605 */
[----:B------:R0:W5:Y:S01]  /*03a0*/  LDG.E.128 R28, desc[UR8][R34.64+0x10] ;  /* 0x00001008221c7981 */ /* 0x000162000c1e1d00 */
[----:B------:R-:W-:Y:S01]  /*03b0*/  UIADD3 UR25, UPT, UPT, UR6, 0x1715609d, URZ ;  /* 0x1715609d06197890 */ /* 0x000fe2000fffe0ff */
[----:B--2---:R-:W-:Y:S01]  /*03c0*/  IMAD.WIDE.U32 R6, R18, 0x20, R6 ;  /* 0x0000002012067825 */ /* 0x004fe200078e0006 */
[----:B------:R-:W-:Y:S01]  /*03d0*/  LOP3.LUT R33, R33, UR7, RZ, 0x3c, !PT ;  /* 0x0000000721217c12 */ /* 0x000fe2000f8e3cff */
[----:B------:R-:W-:-:S02]  /*03e0*/  UIADD3 UR27, UPT, UPT, UR6, -0x4ab325aa, URZ ;  /* 0xb54cda56061b7890 */ /* 0x000fc4000fffe0ff */
[----:B------:R-:W-:Y:S01]  /*03f0*/  UIADD3 UR28, UPT, UPT, UR7, 0x646e171e, URZ ;  /* 0x646e171e071c7890 */ /* 0x000fe2000fffe0ff */
[----:B------:R-:W5:Y:S01]  /*0400*/  LDG.E.128 R16, desc[UR8][R6.64] ;  /* 0x0000000806107981 */ /* 0x000f62000c1e1d00 */
[----:B------:R-:W-:Y:S01]  /*0410*/  UIADD3 UR30, UPT, UPT, UR7, 0x1fd5c5a3, URZ ;  /* 0x1fd5c5a3071e7890 */ /* 0x000fe2000fffe0ff */
[----:B0-----:R-:W-:Y:S02]  /*0420*/  IMAD R35, R3, -0x2daee0ad, RZ ;  /* 0xd2511f5303237824 */ /* 0x001fe400078e02ff */
[----:B------:R0:W5:Y:S01]  /*0430*/  LDG.E.128 R20, desc[UR8][R6.64+0x10] ;  /* 0x0000100806147981 */ /* 0x000162000c1e1d00 */
[----:B------:R-:W-:Y:S01]  /*0440*/  IMAD.HI.U32 R34, R5, -0x2daee0ad, RZ ;  /* 0xd2511f5305227827 */ /* 0x000fe200078e00ff */
[----:B------:R-:W-:Y:S02]  /*0450*/  UIADD3 UR29, UPT, UPT, UR6, 0x5384540f, URZ ;  /* 0x5384540f061d7890 */ /* 0x000fe4000fffe0ff */
[----:B------:R-:W-:Y:S02]  /*0460*/  UIADD3 UR31, UPT, UPT, UR6, -0xe443238, URZ ;  /* 0xf1bbcdc8061f7890 */ /* 0x000fe4000fffe0ff */
[----:B------:R-:W-:Y:S01]  /*0470*/  LOP3.LUT R34, R35, UR18, R34, 0x96, !PT ;  /* 0x0000001223227c12 */ /* 0x000fe2000f8e9622 */
[----:B------:R-:W1:Y:S01]  /*0480*/  LDCU.U8 UR4, c[0x0][0x410] ;  /* 0x00008200ff0477ac */ /* 0x000e620008000000 */
[----:B0-----:R-:W-:Y:S01]  /*0490*/  IMAD R7, R2, -0x326172a9, RZ ;  /* 0xcd9e8d5702077824 */ /* 0x001fe200078e02ff */
[----:B------:R-:W-:Y:S01]  /*04a0*/  UIADD3 UR32, UPT, UPT, UR7, -0x24c28bd8, URZ ;  /* 0xdb3d742807207890 */ /* 0x000fe2000fffe0ff */
[----:B------:R-:W-:Y:S01]  /*04b0*/  IMAD.HI.U32 R6, R33, -0x326172a9, RZ ;  /* 0xcd9e8d5721067827 */ /* 0x000fe200078e00ff */
[----:B------:R-:W-:-:S02]  /*04c0*/  UIADD3 UR34, UPT, UPT, UR7, -0x695add53, URZ ;  /* 0x96a522ad07227890 */ /* 0x000fc4000fffe0ff */
[----:B------:R-:W-:Y:S02]  /*04d0*/  UIADD3 UR33, UPT, UPT, UR6, -0x700cb87f, URZ ;  /* 0x8ff3478106217890 */ /* 0x000fe4000fffe0ff */
[----:B------:R-:W-:Y:S01]  /*04e0*/  LOP3.LUT R6, R7, UR17, R6, 0x96, !PT ;  /* 0x0000001107067c12 */ /* 0x000fe2000f8e9606 */
[----:B------:R-:W-:Y:S01]  /*04f0*/  IMAD R36, R33, -0x326172a9, RZ ;  /* 0xcd9e8d5721247824 */ /* 0x000fe200078e02ff */
[----:B------:R-:W0:Y:S01]  /*0500*/  LDCU UR5, c[0x0][0x404] ;  /* 0x00008080ff0577ac */ /* 0x000e220008000800 */
[----:B------:R-:W-:Y:S01]  /*0510*/  IMAD.HI.U32 R7, R34, -0x326172a9, RZ ;  /* 0xcd9e8d5722077827 */ /* 0x000fe200078e00ff */
[----:B------:R-:W2:Y:S03]  /*0520*/  LDCU UR16, c[0x0][0x448] ;  /* 0x00008900ff1077ac */ /* 0x000ea60008000800 */
[----:B------:R-:W-:Y:S02]  /*0530*/  IMAD R38, R5, -0x2daee0ad, RZ ;  /* 0xd2511f5305267824 */ /* 0x000fe400078e02ff */
        /* <DEDUP_REMOVED lines=46> */
[----:B------:R-:W-:Y:S01]  /*0820*/  LOP3.LUT R5, R6, UR34, R5, 0x96, !PT ;  /* 0x0000002206057c12 */ /* 0x000fe2000f8e9605 */
[----:B------:R-:W-:Y:S01]  /*0830*/  BSSY B0, `(.L_x_4890) ;  /* 0x00003af000007945 */ /* 0x000fe20003800000 */
[----:B-1----:R-:W-:Y:S01]  /*0840*/  ISETP.NE.AND P1, PT, RZ, UR4, PT ;  /* 0x00000004ff007c0c */ /* 0x002fe2000bf25270 */
[----:B------:R-:W-:Y:S01]  /*0850*/  IMAD.MOV.U32 R44, RZ, RZ, RZ ;  /* 0x000000ffff2c7224 */ /* 0x000fe200078e00ff */
[----:B------:R-:W-:Y:S01]  /*0860*/  LOP3.LUT R6, R34, UR33, R7, 0x96, !PT ;  /* 0x0000002122067c12 */ /* 0x000fe2000f8e9607 */
[----:B------:R-:W-:Y:S01]  /*0870*/  IMAD R45, R36, -0x2daee0ad, RZ ;  /* 0xd2511f53242d7824 */ /* 0x000fe200078e02ff */
[----:B------:R-:W-:Y:S01]  /*0880*/  LOP3.LUT R7, R32, 0x3, RZ, 0xc0, !PT ;  /* 0x0000000320077812 */ /* 0x000fe200078ec0ff */
[----:B0-234-:R-:W-:-:S08]  /*0890*/  IMAD R46, R38, -0x326172a9, RZ ;  /* 0xcd9e8d57262e7824 */ /* 0x01dfd000078e02ff */
.L_x_4960:
[----:B0-----:R-:W0:Y:S01]  /*08a0*/  LDC.64 R50, c[0x0][0x3f0] ;  /* 0x0000fc00ff327b82 */ /* 0x001e220000000a00 */
[----:B------:R-:W-:-:S07]  /*08b0*/  ISETP.NE.U32.AND P0, PT, RZ, UR10, PT ;  /* 0x0000000aff007c0c */ /* 0x000fce000bf05070 */
[----:B------:R-:W1:Y:S08]  /*08c0*/  LDC R52, c[0x0][0x388] ;  /* 0x0000e200ff347b82 */ /* 0x000e700000000800 */
[----:B------:R-:W2:Y:S01]  /*08d0*/  LDC.64 R48, c[0x0][0x3f8] ;  /* 0x0000fe00ff307b82 */ /* 0x000ea20000000a00 */
[----:B0-----:R-:W-:-:S06]  /*08e0*/  IMAD.WIDE R50, R0, 0x4, R50 ;  /* 0x0000000400327825 */ /* 0x001fcc00078e0232 */
[----:B------:R-:W3:Y:S01]  /*08f0*/  LDG.E R50, desc[UR8][R50.64] ;  /* 0x0000000832327981 */ /* 0x000ee2000c1e1900 */
[----:B------:R-:W-:Y:S01]  /*0900*/  ISETP.NE.AND.EX P0, PT, RZ, UR11, PT, P0 ;  /* 0x0000000bff007c0c */ /* 0x000fe2000bf05300 */
[----:B------:R-:W0:Y:S01]  /*0910*/  S2R R55, SR_TID.X ;  /* 0x0000000000377919 */ /* 0x000e220000002100 */
[----:B--2---:R-:W-:-:S11]  /*0920*/  IMAD.WIDE R48, R0, 0x4, R48 ;  /* 0x0000000400307825 */ /* 0x004fd600078e0230 */
[----:B------:R-:W2:Y:S01]  /*0930*/  @P0 LDC.64 R42, c[0x0][0x3a0] ;  /* 0x0000e800ff2a0b82 */ /* 0x000ea20000000a00 */
[----:B-----5:R4:W5:Y:S01]  /*0940*/  LDG.E R61, desc[UR8][R48.64] ;  /* 0x00000008303d7981 */ /* 0x020962000c1e1900 */
[----:B0-----:R-:W-:Y:S02]  /*0950*/  LOP3.LUT R55, R55, 0x1f, RZ, 0xc0, !PT ;  /* 0x0000001f37377812 */ /* 0x001fe400078ec0ff */
[----:B---3--:R-:W-:-:S13]  /*0960*/  ISETP.GE.AND P2, PT, R50, 0x1, PT ;  /* 0x000000013200780c */ /* 0x008fda0003f46270 */
[----:B------:R-:W0:Y:S01]  /*0970*/  @P2 LDC.64 R40, c[0x0][0x390] ;  /* 0x0000e400ff282b82 */ /* 0x000e220000000a00 */
        /* <DEDUP_REMOVED lines=10> */
[----:B------:R-:W-:-:S02]  /*0a20*/  LEA.HI.SX32 R60, R60, R55, 0x1d ;  /* 0x000000373c3c7211 */ /* 0x000fc400078feaff */
[----:B0-----:R-:W-:-:S03]  /*0a30*/  @P2 LEA R40, P3, R52, R40, 0x4 ;  /* 0x0000002834282211 */ /* 0x001fc600078620ff */
[----:B--2---:R-:W-:Y:S01]  /*0a40*/  @P0 IMAD.WIDE.U32 R42, R60, 0x10, R42 ;  /* 0x000000103c2a0825 */ /* 0x004fe200078e002a */
[----:B------:R-:W-:-:S04]  /*0a50*/  @P2 LEA.HI.X R41, R52, R41, R53, 0x4, P3 ;  /* 0x0000002934292211 */ /* 0x000fc800018f2435 */
[----:B------:R4:W5:Y:S04]  /*0a60*/  @P0 LDG.E.128 R32, desc[UR8][R42.64] ;  /* 0x000000082a200981 */ /* 0x000968000c1e1d00 */
[----:B------:R4:W5:Y:S01]  /*0a70*/  @P2 LDG.E.128 R36, desc[UR8][R40.64] ;  /* 0x0000000828242981 */ /* 0x000962000c1e1d00 */
[----:B------:R-:W-:Y:S04]  /*0a80*/  BSSY.RECONVERGENT B1, `(.L_x_4891) ;  /* 0x000005c000017945 */ /* 0x000fe80003800200 */
[----:B------:R-:W-:Y:S05]  /*0a90*/  @!P2 BRA `(.L_x_4892) ;  /* 0x000000040058a947 */ /* 0x000fea0003800000 */
[----:B------:R-:W-:Y:S01]  /*0aa0*/  ISETP.NE.AND P3, PT, R7, 0x1, PT ;  /* 0x000000010700780c */ /* 0x000fe20003f65270 */
[----:B------:R-:W-:Y:S01]  /*0ab0*/  BSSY.RECONVERGENT B2, `(.L_x_4893) ;  /* 0x0000046000027945 */ /* 0x000fe20003800200 */
[----:B----4-:R-:W-:Y:S02]  /*0ac0*/  HFMA2 R41, -RZ, RZ, 0, 1.1920928955078125e-07 ;  /* 0x00000002ff297431 */ /* 0x010fe400000001ff */
        /* <DEDUP_REMOVED lines=13> */
.L_x_4895:
        /* <DEDUP_REMOVED lines=13> */
.L_x_4897:
[----:B------:R-:W-:Y:S05]  /*0c70*/  BSYNC.RECONVERGENT B3 ;  /* 0x0000000000037941 */ /* 0x000fea0003800200 */
.L_x_4896:
        /* <DEDUP_REMOVED lines=40> */
[----:B------:R-:W-:-:S07]  /*0f00*/  MOV R42, R45 ;  /* 0x0000002d002a7202 */ /* 0x000fce0000000f00 */
.L_x_4894:
[----:B------:R-:W-:Y:S05]  /*0f10*/  BSYNC.RECONVERGENT B2 ;  /* 0x0000000000027941 */ /* 0x000fea0003800200 */
.L_x_4893:
        /* <DEDUP_REMOVED lines=14> */
.L_x_4892:
[----:B------:R-:W-:Y:S01]  /*1000*/  IMAD.MOV.U32 R47, RZ, RZ, RZ ;  /* 0x000000ffff2f7224 */ /* 0x000fe200078e00ff */
[----:B----4-:R-:W-:Y:S01]  /*1010*/  MOV R40, R45 ;  /* 0x0000002d00287202 */ /* 0x010fe20000000f00 */
[----:B------:R-:W-:Y:S02]  /*1020*/  IMAD.MOV.U32 R41, RZ, RZ, R7 ;  /* 0x000000ffff297224 */ /* 0x000fe400078e0007 */
[----:B-----5:R-:W-:-:S07]  /*1030*/  @P0 HADD2.F32 R47, -RZ, R32.H0_H0 ;  /* 0x20000020ff2f0230 */ /* 0x020fce0000004100 */
.L_x_4898:
[----:B------:R-:W-:Y:S05]  /*1040*/  BSYNC.RECONVERGENT B1 ;  /* 0x0000000000017941 */ /* 0x000fea0003800200 */
.L_x_4891:
        /* <DEDUP_REMOVED lines=11> */
.L_x_4900:
        /* <DEDUP_REMOVED lines=16> */
.L_x_4904:
        /* <DEDUP_REMOVED lines=13> */
.L_x_4906:
[----:B------:R-:W-:Y:S05]  /*12d0*/  BSYNC.RECONVERGENT B3 ;  /* 0x0000000000037941 */ /* 0x000fea0003800200 */
.L_x_4905:
        /* <DEDUP_REMOVED lines=43> */
.L_x_4903:
[----:B------:R-:W-:Y:S05]  /*1590*/  BSYNC.RECONVERGENT B2 ;  /* 0x0000000000027941 */ /* 0x000fea0003800200 */
.L_x_4902:
[----:B------:R-:W-:Y:S01]  /*15a0*/  I2FP.F32.U32 R40, R43 ;  /* 0x0000002b00287245 */ /* 0x000fe20000201000 */
[----:B------:R-:W-:Y:S02]  /*15b0*/  HADD2.F32 R41, -RZ, R36.H1_H1 ;  /* 0x30000024ff297230 */ /* 0x000fe40000004100 */
[----:B------:R-:W-:-:S03]  /*15c0*/  IMAD.MOV.U32 R43, RZ, RZ, 0x2f800000 ;  /* 0x2f800000ff2b7424 */ /* 0x000fc600078e00ff */
[----:B------:R-:W-:Y:S01]  /*15d0*/  FMUL.FTZ R41, R41, UR13 ;  /* 0x0000000d29297c20 */ /* 0x000fe20008410000 */
[----:B------:R-:W-:-:S03]  /*15e0*/  FFMA.FTZ R40, R40, R43, 1.1641532182693481445e-10 ;  /* 0x2f00000028287423 */ /* 0x000fc6000001002b */
[----:B------:R-:W-:Y:S02]  /*15f0*/  FMUL.FTZ R41, R41, UR12 ;  /* 0x0000000c29297c20 */ /* 0x000fe40008410000 */
[----:B------:R-:W-:-:S04]  /*1600*/  FSETP.GTU.FTZ.AND P4, PT, R40, UR5, PT ;  /* 0x0000000528007c0b */ /* 0x000fc8000bf9c000 */
[----:B------:R-:W-:Y:S01]  /*1610*/  FSEL R48, R41, RZ, !P4 ;  /* 0x000000ff29307208 */ /* 0x000fe20006000000 */
[----:B------:R-:W-:Y:S01]  /*1620*/  @P0 HADD2.F32 R41, -RZ, R32.H1_H1 ;  /* 0x30000020ff290230 */ /* 0x000fe20000004100 */
[----:B------:R-:W-:-:S03]  /*1630*/  SEL R68, RZ, 0x1, P4 ;  /* 0x00000001ff447807 */ /* 0x000fc60002000000 */
[----:B------:R-:W-:-:S04]  /*1640*/  FMUL.FTZ R48, R25, R48 ;  /* 0x0000003019307220 */ /* 0x000fc80000410000 */
[----:B------:R-:W-:-:S07]  /*1650*/  @P0 FADD.FTZ R48, R48, R41 ;  /* 0x0000002930300221 */ /* 0x000fce0000010000 */
.L_x_4901:
[----:B------:R-:W-:Y:S05]  /*1660*/  BSYNC.RECONVERGENT B1 ;  /* 0x0000000000017941 */ /* 0x000fea0003800200 */
.L_x_4899:
        /* <DEDUP_REMOVED lines=10> */
.L_x_4908:
        /* <DEDUP_REMOVED lines=16> */
.L_x_4912:
        /* <DEDUP_REMOVED lines=13> */
.L_x_4914:
[----:B------:R-:W-:Y:S05]  /*18e0*/  BSYNC.RECONVERGENT B3 ;  /* 0x0000000000037941 */ /* 0x000fea0003800200 */
.L_x_4913:
        /* <DEDUP_REMOVED lines=42> */
.L_x_4911:
[----:B------:R-:W-:Y:S05]  /*1b90*/  BSYNC.RECONVERGENT B2 ;  /* 0x0000000000027941 */ /* 0x000fea0003800200 */
.L_x_4910:
[----:B------:R-:W-:Y:S01]  /*1ba0*/  I2FP.F32.U32 R7, R43 ;  /* 0x0000002b00077245 */ /* 0x000fe20000201000 */
[----:B------:R-:W-:Y:S02]  /*1bb0*/  HFMA2 R50, -RZ, RZ, 0.1171875, 0 ;  /* 0x2f800000ff327431 */ /* 0x000fe400000001ff */
[----:B------:R-:W-:-:S03]  /*1bc0*/  HADD2.F32 R42, -RZ, R37.H0_H0 ;  /* 0x20000025ff2a7230 */ /* 0x000fc60000004100 */
[----:B------:R-:W-:Y:S02]  /*1bd0*/  FFMA.FTZ R7, R7, R50, 1.1641532182693481445e-10 ;  /* 0x2f00000007077423 */ /* 0x000fe40000010032 */
[----:B------:R-:W-:-:S04]  /*1be0*/  FMUL.FTZ R42, R42, UR13 ;  /* 0x0000000d2a2a7c20 */ /* 0x000fc80008410000 */
[----:B------:R-:W-:Y:S01]  /*1bf0*/  FMUL.FTZ R42, R42, UR12 ;  /* 0x0000000c2a2a7c20 */ /* 0x000fe20008410000 */
[----:B------:R-:W-:-:S04]  /*1c00*/  FSETP.GTU.FTZ.AND P4, PT, R7, UR5, PT ;  /* 0x0000000507007c0b */ /* 0x000fc8000bf9c000 */
[----:B------:R-:W-:Y:S01]  /*1c10*/  FSEL R49, R42, RZ, !P4 ;  /* 0x000000ff2a317208 */ /* 0x000fe20006000000 */
[----:B------:R-:W-:Y:S01]  /*1c20*/  @P0 HADD2.F32 R42, -RZ, R33.H0_H0 ;  /* 0x20000021ff2a0230 */ /* 0x000fe20000004100 */
[----:B------:R-:W-:-:S03]  /*1c30*/  SEL R67, RZ, 0x1, P4 ;  /* 0x00000001ff437807 */ /* 0x000fc60002000000 */
[----:B------:R-:W-:-:S04]  /*1c40*/  FMUL.FTZ R49, R26, R49 ;  /* 0x000000311a317220 */ /* 0x000fc80000410000 */
[----:B------:R-:W-:-:S07]  /*1c50*/  @P0 FADD.FTZ R49, R49, R42 ;  /* 0x0000002a31310221 */ /* 0x000fce0000010000 */
.L_x_4909:
[----:B------:R-:W-:Y:S05]  /*1c60*/  BSYNC.RECONVERGENT B1 ;  /* 0x0000000000017941 */ /* 0x000fea0003800200 */
.L_x_4907:
        /* <DEDUP_REMOVED lines=10> */
.L_x_4916:
        /* <DEDUP_REMOVED lines=16> */
.L_x_4920:
        /* <DEDUP_REMOVED lines=13> */
.L_x_4922:
[----:B------:R-:W-:Y:S05]  /*1ee0*/  BSYNC.RECONVERGENT B3 ;  /* 0x0000000000037941 */ /* 0x000fea0003800200 */
.L_x_4921:
        /* <DEDUP_REMOVED lines=43> */
.L_x_4919:
[----:B------:R-:W-:Y:S05]  /*21a0*/  BSYNC.RECONVERGENT B2 ;  /* 0x0000000000027941 */ /* 0x000fea0003800200 */
.L_x_4918:
[----:B------:R-:W-:Y:S01]  /*21b0*/  I2FP.F32.U32 R40, R43 ;  /* 0x0000002b00287245 */ /* 0x000fe20000201000 */
[----:B------:R-:W-:Y:S01]  /*21c0*/  HADD2.F32 R41, -RZ, R37.H1_H1 ;  /* 0x30000025ff297230 */ /* 0x000fe20000004100 */
[----:B------:R-:W-:-:S04]  /*21d0*/  MOV R43, 0x2f800000 ;  /* 0x2f800000002b7802 */ /* 0x000fc80000000f00 */
        /* <DEDUP_REMOVED lines=9> */
.L_x_4917:
[----:B------:R-:W-:Y:S05]  /*2270*/  BSYNC.RECONVERGENT B1 ;  /* 0x0000000000017941 */ /* 0x000fea0003800200 */
.L_x_4915:
        /* <DEDUP_REMOVED lines=10> */
.L_x_4924:
        /* <DEDUP_REMOVED lines=16> */
.L_x_4928:
        /* <DEDUP_REMOVED lines=13> */
.L_x_4930:
[----:B------:R-:W-:Y:S05]  /*24f0*/  BSYNC.RECONVERGENT B3 ;  /* 0x0000000000037941 */ /* 0x000fea0003800200 */
.L_x_4929:
        /* <DEDUP_REMOVED lines=42> */
.L_x_4927:
[----:B------:R-:W-:Y:S05]  /*27a0*/  BSYNC.RECONVERGENT B2 ;  /* 0x0000000000027941 */ /* 0x000fea0003800200 */
.L_x_4926:
[----:B------:R-:W-:Y:S01]  /*27b0*/  I2FP.F32.U32 R7, R43 ;  /* 0x0000002b00077245 */ /* 0x000fe20000201000 */
[----:B------:R-:W-:Y:S02]  /*27c0*/  HADD2.F32 R42, -RZ, R38.H0_H0 ;  /* 0x20000026ff2a7230 */ /* 0x000fe40000004100 */
[----:B------:R-:W-:-:S03]  /*27d0*/  IMAD.MOV.U32 R54, RZ, RZ, 0x2f800000 ;  /* 0x2f800000ff367424 */ /* 0x000fc600078e00ff */
[----:B------:R-:W-:Y:S01]  /*27e0*/  FMUL.FTZ R42, R42, UR13 ;  /* 0x0000000d2a2a7c20 */ /* 0x000fe20008410000 */
[----:B------:R-:W-:-:S03]  /*27f0*/  FFMA.FTZ R7, R7, R54, 1.1641532182693481445e-10 ;  /* 0x2f00000007077423 */ /* 0x000fc60000010036 */
[----:B------:R-:W-:Y:S02]  /*2800*/  FMUL.FTZ R42, R42, UR12 ;  /* 0x0000000c2a2a7c20 */ /* 0x000fe40008410000 */
[----:B------:R-:W-:-:S04]  /*2810*/  FSETP.GTU.FTZ.AND P4, PT, R7, UR5, PT ;  /* 0x0000000507007c0b */ /* 0x000fc8000bf9c000 */
[----:B------:R-:W-:Y:S01]  /*2820*/  FSEL R51, R42, RZ, !P4 ;  /* 0x000000ff2a337208 */ /* 0x000fe20006000000 */
[----:B------:R-:W-:Y:S01]  /*2830*/  @P0 HADD2.F32 R42, -RZ, R34.H0_H0 ;  /* 0x20000022ff2a0230 */ /* 0x000fe20000004100 */
[----:B------:R-:W-:-:S03]  /*2840*/  SEL R65, RZ, 0x1, P4 ;  /* 0x00000001ff417807 */ /* 0x000fc60002000000 */
[----:B------:R-:W-:-:S04]  /*2850*/  FMUL.FTZ R51, R28, R51 ;  /* 0x000000331c337220 */ /* 0x000fc80000410000 */
[----:B------:R-:W-:-:S07]  /*2860*/  @P0 FADD.FTZ R51, R51, R42 ;  /* 0x0000002a33330221 */ /* 0x000fce0000010000 */
.L_x_4925:
[----:B------:R-:W-:Y:S05]  /*2870*/  BSYNC.RECONVERGENT B1 ;  /* 0x0000000000017941 */ /* 0x000fea0003800200 */
.L_x_4923:
        /* <DEDUP_REMOVED lines=10> */
.L_x_4932:
        /* <DEDUP_REMOVED lines=16> */
.L_x_4936:
        /* <DEDUP_REMOVED lines=13> */
.L_x_4938:
[----:B------:R-:W-:Y:S05]  /*2af0*/  BSYNC.RECONVERGENT B3 ;  /* 0x0000000000037941 */ /* 0x000fea0003800200 */
.L_x_4937:
        /* <DEDUP_REMOVED lines=43> */
.L_x_4935:
[----:B------:R-:W-:Y:S05]  /*2db0*/  BSYNC.RECONVERGENT B2 ;  /* 0x0000000000027941 */ /* 0x000fea0003800200 */
.L_x_4934:
        /* <DEDUP_REMOVED lines=12> */
.L_x_4933:
[----:B------:R-:W-:Y:S05]  /*2e80*/  BSYNC.RECONVERGENT B1 ;  /* 0x0000000000017941 */ /* 0x000fea0003800200 */
.L_x_4931:
        /* <DEDUP_REMOVED lines=10> */
.L_x_4940:
        /* <DEDUP_REMOVED lines=16> */
.L_x_4944:
        /* <DEDUP_REMOVED lines=13> */
.L_x_4946:
[----:B------:R-:W-:Y:S05]  /*3100*/  BSYNC.RECONVERGENT B3 ;  /* 0x0000000000037941 */ /* 0x000fea0003800200 */
.L_x_4945:
        /* <DEDUP_REMOVED lines=42> */
.L_x_4943:
[----:B------:R-:W-:Y:S05]  /*33b0*/  BSYNC.RECONVERGENT B2 ;  /* 0x0000000000027941 */ /* 0x000fea0003800200 */
.L_x_4942:
        /* <DEDUP_REMOVED lines=12> */
.L_x_4941:
[----:B------:R-:W-:Y:S05]  /*3480*/  BSYNC.RECONVERGENT B1 ;  /* 0x0000000000017941 */ /* 0x000fea0003800200 */
.L_x_4939:
        /* <DEDUP_REMOVED lines=10> */
.L_x_4948:
        /* <DEDUP_REMOVED lines=16> */
.L_x_4952:
        /* <DEDUP_REMOVED lines=13> */
.L_x_4954:
[----:B------:R-:W-:Y:S05]  /*3700*/  BSYNC.RECONVERGENT B3 ;  /* 0x0000000000037941 */ /* 0x000fea0003800200 */
.L_x_4953:
        /* <DEDUP_REMOVED lines=39> */
[----:B------:R-:W-:Y:S02]  /*3980*/  MOV R46, R58 ;  /* 0x0000003a002e7202 */ /* 0x000fe40000000f00 */
[----:B------:R-:W-:Y:S01]  /*3990*/  MOV R45, R42 ;  /* 0x0000002a002d7202 */ /* 0x000fe20000000f00 */
[----:B------:R-:W-:Y:S01]  /*39a0*/  IMAD.MOV.U32 R42, RZ, RZ, R40 ;  /* 0x000000ffff2a7224 */ /* 0x000fe200078e0028 */
[----:B------:R-:W-:-:S07]  /*39b0*/  LOP3.LUT R5, R54, UR34, R43, 0x96, !PT ;  /* 0x0000002236057c12 */ /* 0x000fce000f8e962b */
.L_x_4951:
[----:B------:R-:W-:Y:S05]  /*39c0*/  BSYNC.RECONVERGENT B2 ;  /* 0x0000000000027941 */ /* 0x000fea0003800200 */
.L_x_4950:
        /* <DEDUP_REMOVED lines=12> */
.L_x_4949:
[----:B------:R-:W-:Y:S05]  /*3a90*/  BSYNC.RECONVERGENT B1 ;  /* 0x0000000000017941 */ /* 0x000fea0003800200 */
.L_x_4947:
[----:B------:R-:W0:Y:S01]  /*3aa0*/  LDC.64 R54, c[0x0][0x3a8] ;  /* 0x0000ea00ff367b82 */ /* 0x000e220000000a00 */
[----:B------:R-:W-:Y:S01]  /*3ab0*/  F2FP.F16.F32.PACK_AB R40, R48, R47 ;  /* 0x0000002f3028723e */ /* 0x000fe200000000ff */
[----:B------:R-:W-:Y:S01]  /*3ac0*/  FADD.FTZ R59, RZ, R47 ;  /* 0x0000002fff3b7221 */ /* 0x000fe20000010000 */
[----:B------:R-:W-:Y:S01]  /*3ad0*/  F2FP.F16.F32.PACK_AB R41, R50, R49 ;  /* 0x000000313229723e */ /* 0x000fe200000000ff */
[----:B------:R-:W-:Y:S01]  /*3ae0*/  BSSY.RECONVERGENT B1, `(.L_x_4955) ;  /* 0x000001f000017945 */ /* 0x000fe20003800200 */
        /* <DEDUP_REMOVED lines=10> */
[----:B0-----:R-:W0:Y:S02]  /*3b90*/  S2R R55, SR_TID.X ;  /* 0x0000000000377919 */ /* 0x001e240000002100 */
[----:B0-----:R-:W-:-:S04]  /*3ba0*/  LOP3.LUT R55, R55, 0x1f, RZ, 0xc0, !PT ;  /* 0x0000001f37377812 */ /* 0x001fc800078ec0ff */
[----:B------:R-:W-:Y:S01]  /*3bb0*/  ISETP.NE.AND P0, PT, R55, RZ, PT ;  /* 0x000000ff3700720c */ /* 0x000fe20003f05270 */
[----:B------:R-:W-:-:S12]  /*3bc0*/  @!P2 BRA `(.L_x_4956) ;  /* 0x000000000040a947 */ /* 0x000fd80003800000 */
[----:B------:R-:W-:Y:S02]  /*3bd0*/  IMAD.U32 R40, R63, 0x10000, RZ ;  /* 0x000100003f287824 */ /* 0x000fe400078e00ff */
        /* <DEDUP_REMOVED lines=15> */
.L_x_4956:
[----:B------:R-:W-:Y:S05]  /*3cd0*/  BSYNC.RECONVERGENT B1 ;  /* 0x0000000000017941 */ /* 0x000fea0003800200 */
.L_x_4955:
[----:B------:R-:W-:Y:S01]  /*3ce0*/  UMOV UR4, 0xffffffff ;  /* 0xffffffff00047882 */ /* 0x000fe20000000000 */
[----:B------:R-:W-:Y:S02]  /*3cf0*/  FADD.FTZ R59, R59, R58 ;  /* 0x0000003a3b3b7221 */ /* 0x000fe40000010000 */
        /* <DEDUP_REMOVED lines=38> */
.L_x_4972:
        /* <DEDUP_REMOVED lines=15> */
[----:B------:R-:W1:Y:S01]  /*4050*/  LDC R55, c[0x0][0x388] ;  /* 0x0000e200ff377b82 */ /* 0x000e620000000800 */
[----:B------:R-:W2:Y:S01]  /*4060*/  S2R R59, SR_TID.X ;  /* 0x00000000003b7919 */ /* 0x000ea20000002100 */
[----:B------:R-:W-:Y:S02]  /*4070*/  IADD3 R42, PT, PT, R61, -0x1, RZ ;  /* 0xffffffff3d2a7810 */ /* 0x000fe40007ffe0ff */
[----:B------:R-:W-:-:S04]  /*4080*/  FSEL R52, R52, RZ, !P1 ;  /* 0x000000ff34347208 */ /* 0x000fc80004800000 */
[----:B------:R-:W3:Y:S01]  /*4090*/  LDC.64 R40, c[0x0][0x428] ;  /* 0x00010a00ff287b82 */ /* 0x000ee20000000a00 */
[C---:B0-----:R-:W-:Y:S01]  /*40a0*/  FADD.FTZ R60, -R52.reuse, R48 ;  /* 0x00000030343c7221 */ /* 0x041fe20000010100 */
[C---:B------:R-:W-:Y:S01]  /*40b0*/  FADD.FTZ R48, -R52.reuse, R49 ;  /* 0x0000003134307221 */ /* 0x040fe20000010100 */
[C---:B------:R-:W-:Y:S01]  /*40c0*/  FADD.FTZ R54, -R52.reuse, R47 ;  /* 0x0000002f34367221 */ /* 0x040fe20000010100 */
[C---:B------:R-:W-:Y:S01]  /*40d0*/  FADD.FTZ R43, -R52.reuse, R50 ;  /* 0x00000032342b7221 */ /* 0x040fe20000010100 */
[C---:B------:R-:W-:Y:S01]  /*40e0*/  FADD.FTZ R50, -R52.reuse, R51 ;  /* 0x0000003334327221 */ /* 0x040fe20000010100 */
[C---:B------:R-:W-:Y:S01]  /*40f0*/  FADD.FTZ R47, -R52.reuse, R56 ;  /* 0x00000038342f7221 */ /* 0x040fe20000010100 */
[C---:B------:R-:W-:Y:S01]  /*4100*/  FADD.FTZ R56, -R52.reuse, R57 ;  /* 0x0000003934387221 */ /* 0x040fe20000010100 */
[----:B------:R-:W-:Y:S01]  /*4110*/  FADD.FTZ R52, -R52, R58 ;  /* 0x0000003a34347221 */ /* 0x000fe20000010100 */
[C---:B------:R-:W-:Y:S01]  /*4120*/  FMUL.FTZ R51, R53.reuse, R48 ;  /* 0x0000003035337220 */ /* 0x040fe20000410000 */
[C---:B------:R-:W-:Y:S01]  /*4130*/  FMUL.FTZ R48, R53.reuse, R43 ;  /* 0x0000002b35307220 */ /* 0x040fe20000410000 */
[C---:B------:R-:W-:Y:S01]  /*4140*/  FMUL.FTZ R49, R53.reuse, R54 ;  /* 0x0000003635317220 */ /* 0x040fe20000410000 */
[C---:B------:R-:W-:Y:S01]  /*4150*/  FMUL.FTZ R43, R53.reuse, R50 ;  /* 0x00000032352b7220 */ /* 0x040fe20000410000 */
[C---:B------:R-:W-:Y:S01]  /*4160*/  FMUL.FTZ R50, R53.reuse, R47 ;  /* 0x0000002f35327220 */ /* 0x040fe20000410000 */
[C---:B------:R-:W-:Y:S01]  /*4170*/  FMUL.FTZ R60, R53.reuse, R60 ;  /* 0x0000003c353c7220 */ /* 0x040fe20000410000 */
[----:B------:R-:W-:Y:S01]  /*4180*/  FMUL.FTZ R57, R53, R56 ;  /* 0x0000003835397220 */ /* 0x000fe20000410000 */
[----:B-1----:R-:W-:-:S02]  /*4190*/  IMAD R42, R42, R55, RZ ;  /* 0x000000372a2a7224 */ /* 0x002fc400078e02ff */
[----:B------:R-:W-:Y:S01]  /*41a0*/  FMUL.FTZ R52, R53, R52 ;  /* 0x0000003435347220 */ /* 0x000fe20000410000 */
[----:B------:R-:W-:Y:S01]  /*41b0*/  FFMA.FTZ R47, R16, R49, R8 ;  /* 0x00000031102f7223 */ /* 0x000fe20000010008 */
[----:B------:R-:W-:Y:S01]  /*41c0*/  FFMA.FTZ R53, R21, R50, R13 ;  /* 0x0000003215357223 */ /* 0x000fe2000001000d */
[----:B------:R-:W-:Y:S01]  /*41d0*/  FFMA.FTZ R51, R18, R51, R10 ;  /* 0x0000003312337223 */ /* 0x000fe2000001000a */
[----:B------:R-:W-:Y:S01]  /*41e0*/  SHF.R.S32.HI R55, RZ, 0x1f, R42 ;  /* 0x0000001fff377819 */ /* 0x000fe2000001142a */
[----:B------:R-:W-:Y:S01]  /*41f0*/  FFMA.FTZ R52, R23, R52, R15 ;  /* 0x0000003417347223 */ /* 0x000fe2000001000f */
[----:B------:R-:W-:Y:S01]  /*4200*/  FFMA.FTZ R50, R19, R48, R11 ;  /* 0x0000003013327223 */ /* 0x000fe2000001000b */
[----:B------:R-:W-:Y:S01]  /*4210*/  FFMA.FTZ R60, R17, R60, R9 ;  /* 0x0000003c113c7223 */ /* 0x000fe20000010009 */
[----:B------:R-:W-:Y:S01]  /*4220*/  LEA.HI R55, R55, R42, RZ, 0x3 ;  /* 0x0000002a37377211 */ /* 0x000fe200078f18ff */
[----:B------:R-:W-:Y:S01]  /*4230*/  FFMA.FTZ R42, R20, R43, R12 ;  /* 0x0000002b142a7223 */ /* 0x000fe2000001000c */
[----:B--2---:R-:W-:Y:S01]  /*4240*/  LOP3.LUT R59, R59, 0x1f, RZ, 0xc0, !PT ;  /* 0x0000001f3b3b7812 */ /* 0x004fe200078ec0ff */
[----:B------:R-:W-:-:S03]  /*4250*/  FFMA.FTZ R43, R22, R57, R14 ;  /* 0x00000039162b7223 */ /* 0x000fc6000001000e */
[----:B------:R-:W-:Y:S02]  /*4260*/  LEA.HI.SX32 R49, R55, R59, 0x1d ;  /* 0x0000003b37317211 */ /* 0x000fe400078feaff */
[----:B------:R-:W-:Y:S02]  /*4270*/  F2FP.F16.F32.PACK_AB R43, R52, R43 ;  /* 0x0000002b342b723e */ /* 0x000fe400000000ff */
[----:B------:R-:W-:Y:S01]  /*4280*/  F2FP.F16.F32.PACK_AB R42, R53, R42 ;  /* 0x0000002a352a723e */ /* 0x000fe200000000ff */
[----:B---3--:R-:W-:Y:S01]  /*4290*/  IMAD.WIDE.U32 R48, R49, 0x10, R40 ;  /* 0x0000001031307825 */ /* 0x008fe200078e0028 */
[----:B------:R-:W-:Y:S02]  /*42a0*/  F2FP.F16.F32.PACK_AB R41, R50, R51 ;  /* 0x000000333229723e */ /* 0x000fe400000000ff */
[----:B------:R-:W-:-:S05]  /*42b0*/  F2FP.F16.F32.PACK_AB R40, R60, R47 ;  /* 0x0000002f3c28723e */ /* 0x000fca00000000ff */
[----:B------:R1:W-:Y:S02]  /*42c0*/  STG.E.128 desc[UR8][R48.64], R40 ;  /* 0x0000002830007986 */ /* 0x0003e4000c101d08 */
.L_x_4959:
[----:B------:R-:W-:Y:S05]  /*42d0*/  BSYNC.RECONVERGENT B1 ;  /* 0x0000000000017941 */ /* 0x000fea0003800200 */
.L_x_4958:
[----:B-1----:R-:W1:Y:S02]  /*42e0*/  LDC.64 R40, c[0x0][0x380] ;  /* 0x0000e000ff287b82 */ /* 0x002e640000000a00 */
[----:B-1----:R-:W-:-:S05]  /*42f0*/  IMAD R0, R40, 0x4, R0 ;  /* 0x0000000428007824 */ /* 0x002fca00078e0200 */
[----:B------:R-:W-:-:S13]  /*4300*/  ISETP.GE.AND P0, PT, R0, R41, PT ;  /* 0x000000290000720c */ /* 0x000fda0003f06270 */
[----:B------:R-:W-:Y:S05]  /*4310*/  @!P0 BRA `(.L_x_4960) ;  /* 0xffffffc400608947 */ /* 0x000fea000383ffff */
[----:B------:R-:W-:Y:S05]  /*4320*/  BSYNC B0 ;  /* 0x0000000000007941 */ /* 0x000fea0003800000 */
.L_x_4890:
[----:B------:R-:W-:Y:S05]  /*4330*/  EXIT ;  /* 0x000000000000794d */ /* 0x000fea0003800000 */
.L_x_4957:
[----:B------:R-:W-:Y:S01]  /*4340*/  HFMA2 R53, -RZ, RZ, 0, 5.9604644775390625e-08 ;  /* 0x00000001ff357431 */ /* 0x000fe200000001ff */
[----:B------:R-:W-:Y:S01]  /*4350*/  BSSY B1, `(.L_x_4961) ;  /* 0x0000007000017945 */ /* 0x000fe20003800000 */
[----:B------:R-:W-:Y:S01]  /*4360*/  MOV R54, R59 ;  /* 0x0000003b00367202 */ /* 0x000fe20000000f00 */
[----:B0-----:R-:W-:Y:S01]  /*4370*/  IMAD.MOV.U32 R43, RZ, RZ, 0x1f ;  /* 0x0000001fff2b7424 */ /* 0x001fe200078e00ff */
[----:B------:R-:W-:-:S07]  /*4380*/  MOV R42, 0xffffffff ;  /* 0xffffffff002a7802 */ /* 0x000fce0000000f00 */
[----:B------:R-:W-:Y:S05]  /*4390*/  WARPSYNC.COLLECTIVE R42, `(.L_x_4962) ;  /* 0x000000002a087348 */ /* 0x000fea0003c00000 */
[----:B------:R0:W1:Y:S02]  /*43a0*/  SHFL.BFLY P2, R40, R54, R53, R43 ;  /* 0x0c00003536287389 */ /* 0x000064000004002b */
[----:B01----:R-:W-:Y:S05]  /*43b0*/  ENDCOLLECTIVE ;  /* 0x000000000000791b */ /* 0x003fea0003800000 */
.L_x_4962:
[----:B------:R-:W-:Y:S05]  /*43c0*/  BSYNC B1 ;  /* 0x0000000000017941 */ /* 0x000fea0003800000 */
.L_x_4961:
        /* <DEDUP_REMOVED lines=8> */
.L_x_4963:
[----:B------:R-:W-:Y:S02]  /*4450*/  IMAD.MOV.U32 R53, RZ, RZ, 0x4 ;  /* 0x00000004ff357424 */ /* 0x000fe400078e00ff */
[----:B------:R-:W-:-:S05]  /*4460*/  FADD.FTZ R55, R54, R40 ;  /* 0x0000002836377221 */ /* 0x000fca0000010000 */
[----:B------:R-:W-:-:S07]  /*4470*/  MOV R54, R55 ;  /* 0x0000003700367202 */ /* 0x000fce0000000f00 */
[----:B------:R-:W-:Y:S05]  /*4480*/  WARPSYNC.COLLECTIVE R42, `(.L_x_4964) ;  /* 0x000000002a087348 */ /* 0x000fea0003c00000 */
[----:B------:R0:W1:Y:S02]  /*4490*/  SHFL.BFLY P2, R40, R54, R53, R43 ;  /* 0x0c00003536287389 */ /* 0x000064000004002b */
[----:B01----:R-:W-:Y:S05]  /*44a0*/  ENDCOLLECTIVE ;  /* 0x000000000000791b */ /* 0x003fea0003800000 */
.L_x_4964:
[----:B------:R-:W-:Y:S02]  /*44b0*/  HFMA2 R53, -RZ, RZ, 0, 4.76837158203125e-07 ;  /* 0x00000008ff357431 */ /* 0x000fe400000001ff */
[----:B------:R-:W-:-:S05]  /*44c0*/  FADD.FTZ R60, R55, R40 ;  /* 0x00000028373c7221 */ /* 0x000fca0000010000 */
[----:B------:R-:W-:-:S07]  /*44d0*/  MOV R54, R60 ;  /* 0x0000003c00367202 */ /* 0x000fce0000000f00 */
[----:B------:R-:W-:Y:S05]  /*44e0*/  WARPSYNC.COLLECTIVE R42, `(.L_x_4965) ;  /* 0x000000002a087348 */ /* 0x000fea0003c00000 */
[----:B------:R0:W1:Y:S02]  /*44f0*/  SHFL.BFLY P2, R40, R54, R53, R43 ;  /* 0x0c00003536287389 */ /* 0x000064000004002b */
[----:B01----:R-:W-:Y:S05]  /*4500*/  ENDCOLLECTIVE ;  /* 0x000000000000791b */ /* 0x003fea0003800000 */
.L_x_4965:
[----:B------:R-:W-:Y:S01]  /*4510*/  MOV R53, 0x10 ;  /* 0x0000001000357802 */ /* 0x000fe20000000f00 */
[----:B------:R-:W-:-:S04]  /*4520*/  FADD.FTZ R60, R60, R40 ;  /* 0x000000283c3c7221 */ /* 0x000fc80000010000 */
[----:B------:R-:W-:-:S07]  /*4530*/  IMAD.MOV.U32 R54, RZ, RZ, R60 ;  /* 0x000000ffff367224 */ /* 0x000fce00078e003c */
[----:B------:R-:W-:Y:S05]  /*4540*/  WARPSYNC.COLLECTIVE R42, `(.L_x_4966) ;  /* 0x000000002a087348 */ /* 0x000fea0003c00000 */
[----:B------:R0:W1:Y:S02]  /*4550*/  SHFL.BFLY P2, R40, R54, R53, R43 ;  /* 0x0c00003536287389 */ /* 0x000064000004002b */
[----:B01----:R-:W-:Y:S05]  /*4560*/  ENDCOLLECTIVE ;  /* 0x000000000000791b */ /* 0x003fea0003800000 */
.L_x_4966:
        /* <DEDUP_REMOVED lines=23> */
.L_x_4967:
[----:B------:R-:W-:Y:S02]  /*46e0*/  HFMA2 R53, -RZ, RZ, 0, 1.1920928955078125e-07 ;  /* 0x00000002ff357431 */ /* 0x000fe400000001ff */
[----:B------:R-:W-:-:S05]  /*46f0*/  FADD.FTZ R55, R54, R40 ;  /* 0x0000002836377221 */ /* 0x000fca0000010000 */
[----:B------:R-:W-:-:S07]  /*4700*/  MOV R54, R55 ;  /* 0x0000003700367202 */ /* 0x000fce0000000f00 */
[----:B------:R-:W-:Y:S05]  /*4710*/  WARPSYNC.COLLECTIVE R42, `(.L_x_4968) ;  /* 0x000000002a087348 */ /* 0x000fea0003c00000 */
[----:B------:R0:W1:Y:S02]  /*4720*/  SHFL.BFLY P2, R40, R54, R53, R43 ;  /* 0x0c00003536287389 */ /* 0x000064000004002b */
[----:B01----:R-:W-:Y:S05]  /*4730*/  ENDCOLLECTIVE ;  /* 0x000000000000791b */ /* 0x003fea0003800000 */
.L_x_4968:
[----:B------:R-:W-:Y:S01]  /*4740*/  MOV R53, 0x4 ;  /* 0x0000000400357802 */ /* 0x000fe20000000f00 */
[----:B------:R-:W-:-:S04]  /*4750*/  FADD.FTZ R59, R55, R40 ;  /* 0x00000028373b7221 */ /* 0x000fc80000010000 */
[----:B------:R-:W-:-:S07]  /*4760*/  IMAD.MOV.U32 R54, RZ, RZ, R59 ;  /* 0x000000ffff367224 */ /* 0x000fce00078e003b */
[----:B------:R-:W-:Y:S05]  /*4770*/  WARPSYNC.COLLECTIVE R42, `(.L_x_4969) ;  /* 0x000000002a087348 */ /* 0x000fea0003c00000 */
[----:B------:R0:W1:Y:S02]  /*4780*/  SHFL.BFLY P2, R40, R54, R53, R43 ;  /* 0x0c00003536287389 */ /* 0x000064000004002b */
[----:B01----:R-:W-:Y:S05]  /*4790*/  ENDCOLLECTIVE ;  /* 0x000000000000791b */ /* 0x003fea0003800000 */
.L_x_4969:
[----:B------:R-:W-:Y:S02]  /*47a0*/  IMAD.MOV.U32 R53, RZ, RZ, 0x8 ;  /* 0x00000008ff357424 */ /* 0x000fe400078e00ff */
[----:B------:R-:W-:-:S05]  /*47b0*/  FADD.FTZ R60, R59, R40 ;  /* 0x000000283b3c7221 */ /* 0x000fca0000010000 */
[----:B------:R-:W-:-:S07]  /*47c0*/  MOV R54, R60 ;  /* 0x0000003c00367202 */ /* 0x000fce0000000f00 */
[----:B------:R-:W-:Y:S05]  /*47d0*/  WARPSYNC.COLLECTIVE R42, `(.L_x_4970) ;  /* 0x000000002a087348 */ /* 0x000fea0003c00000 */
[----:B------:R0:W1:Y:S02]  /*47e0*/  SHFL.BFLY P2, R40, R54, R53, R43 ;  /* 0x0c00003536287389 */ /* 0x000064000004002b */
[----:B01----:R-:W-:Y:S05]  /*47f0*/  ENDCOLLECTIVE ;  /* 0x000000000000791b */ /* 0x003fea0003800000 */
.L_x_4970:
[----:B------:R-:W-:Y:S02]  /*4800*/  HFMA2 R53, -RZ, RZ, 0, 9.5367431640625e-07 ;  /* 0x00000010ff357431 */ /* 0x000fe400000001ff */
[----:B------:R-:W-:-:S05]  /*4810*/  FADD.FTZ R60, R60, R40 ;  /* 0x000000283c3c7221 */ /* 0x000fca0000010000 */
[----:B------:R-:W-:-:S07]  /*4820*/  MOV R54, R60 ;  /* 0x0000003c00367202 */ /* 0x000fce0000000f00 */
[----:B------:R-:W-:Y:S05]  /*4830*/  WARPSYNC.COLLECTIVE R42, `(.L_x_4971) ;  /* 0x000000002a087348 */ /* 0x000fea0003c00000 */
[----:B------:R0:W1:Y:S02]  /*4840*/  SHFL.BFLY P2, R40, R54, R53, R43 ;  /* 0x0c00003536287389 */ /* 0x000064000004002b */
[----:B01----:R-:W-:Y:S05]  /*4850*/  ENDCOLLECTIVE ;  /* 0x000000000000791b */ /* 0x003fea0003800000 */
.L_x_4971:
[----:B------:R-:W-:Y:S05]  /*4860*/  BRA `(.L_x_4972) ;  /* 0xfffffff400bc7947 */ /* 0x000fea000383ffff */
.L_x_4973:
        /* <DEDUP_REMOVED lines=9> */
.L_x_9130:


//--------------------- .text._ZN10layer_norm13ln_fwd_kernelINS_13Kernel_traitsI6__halfS2_fS2_fjLj256ELj1ELj4ELj1ELj16ENS_18Kernel_traits_baseILj256ES2_S2_fS2_fjLj128EEEEELb0ELb0ELb0ELb0EEEvNS_9FwdParamsE --------------------------
	.section	.text._ZN10layer_norm13ln_fwd_kernelINS_13Kernel_traitsI6__halfS2_fS2_fjLj256ELj1ELj4ELj1ELj16ENS_18Kernel_traits_baseILj256ES2_S2_fS2_fjLj128EEEEELb0ELb0ELb0ELb0EEEvNS_9FwdParamsE,"ax",@progbits
	.align	128
        .global         _ZN10layer_norm13ln_fwd_kernelINS_13Kernel_traitsI6__halfS2_fS2_fjLj256ELj1ELj4ELj1ELj16ENS_18Kernel_traits_baseILj256ES2_S2_fS2_fjLj128EEEEELb0ELb0ELb0ELb0EEEvNS_9FwdParamsE
        .type           _ZN10layer_norm13ln_fwd_kernelINS_13Kernel_traitsI6__halfS2_fS2_fjLj256ELj1ELj4ELj1ELj16ENS_18Kernel_traits_baseILj256ES2_S2_fS2_fjLj128EEEEELb0ELb0ELb0ELb0EEEvNS_9FwdParamsE,@function
        .size           _ZN10layer_norm13ln_fwd_kernelINS_13Kernel_traitsI6__halfS2_fS2_fjLj256ELj1ELj4ELj1ELj16ENS_18Kernel_traits_baseILj256ES2_S2_fS2_fjLj128EEEEELb0ELb0ELb0ELb0EEEvNS_9FwdParamsE,(.L_x_9131 - _ZN10layer_norm13ln_fwd_kernelINS_13Kernel_traitsI6__halfS2_fS2_fjLj256ELj1ELj4ELj1ELj16ENS_18Kernel_traits_baseILj256ES2_S2_fS2_fjLj128EEEEELb0ELb0ELb0ELb0EEEvNS_9FwdParamsE)
        .other          _ZN10layer_norm13ln_fwd_kernelINS_13Kernel_traitsI6__halfS2_fS2_fjLj256ELj1ELj4ELj1ELj16ENS_18Kernel_traits_baseILj256ES2_S2_fS2_fjLj128EEEEELb0ELb0ELb0ELb0EEEvNS_9FwdParamsE,@"STO_CUDA_ENTRY STV_DEFAULT"
_ZN10layer_norm13ln_fwd_kernelINS_13Kernel_traitsI6__halfS2_fS2_fjLj256ELj1ELj4ELj1ELj16ENS_18Kernel_traits_baseILj256ES2_S2_fS2_fjLj128EEEEELb0ELb0ELb0ELb0EEEvNS_9FwdParamsE:
.text._ZN10layer_norm13ln_fwd_kernelINS_13Kernel_traitsI6__halfS2_fS2_fjLj256ELj1ELj4ELj1ELj16ENS_18Kernel_traits_baseILj256ES2_S2_fS2_fjLj128EEEEELb0ELb0ELb0ELb0EEEvNS_9FwdParamsE:
        /* <DEDUP_REMOVED lines=27> */
.L_x_4975:
[----:B------:R-:W-:Y:S05]  /*01b0*/  BSYNC.RECONVERGENT B0 ;  /* 0x0000000000007941 */ /* 0x000fea0003800200 */
.L_x_4974:
        /* <DEDUP_REMOVED lines=11> */
.L_x_4983:
        /* <DEDUP_REMOVED lines=22> */
[--C-:B-----5:R-:W-:Y:S02]  /*03d0*/  HADD2.F32 R29, -RZ, R12.reuse.H0_H0 ;  /* 0x2000000cff1d7230 */ /* 0x120fe40000004100 */
[----:B------:R-:W-:Y:S02]  /*03e0*/  HADD2.F32 R28, -RZ, R12.H1_H1 ;  /* 0x3000000cff1c7230 */ /* 0x000fe40000004100 */
[--C-:B------:R-:W-:Y:S02]  /*03f0*/  HADD2.F32 R31, -RZ, R13.reuse.H0_H0 ;  /* 0x2000000dff1f7230 */ /* 0x100fe40000004100 */
[----:B------:R-:W-:-:S02]  /*0400*/  HADD2.F32 R30, -RZ, R13.H1_H1 ;  /* 0x3000000dff1e7230 */ /* 0x000fc40000004100 */
[--C-:B------:R-:W-:Y:S02]  /*0410*/  HADD2.F32 R33, -RZ, R14.reuse.H0_H0 ;  /* 0x2000000eff217230 */ /* 0x100fe40000004100 */
[----:B------:R-:W-:Y:S02]  /*0420*/  HADD2.F32 R32, -RZ, R14.H1_H1 ;  /* 0x3000000eff207230 */ /* 0x000fe40000004100 */
[--C-:B------:R-:W-:Y:S02]  /*0430*/  HADD2.F32 R35, -RZ, R15.reuse.H0_H0 ;  /* 0x2000000fff237230 */ /* 0x100fe40000004100 */
[----:B------:R-:W-:Y:S02]  /*0440*/  HADD2.F32 R34, -RZ, R15.H1_H1 ;  /* 0x3000000fff227230 */ /* 0x000fe40000004100 */
[-C--:B--2---:R-:W-:Y:S01]  /*0450*/  FFMA.FTZ R12, R29, R0.reuse, R24 ;  /* 0x000000001d0c7223 */ /* 0x084fe20000010018 */
[-C--:B------:R-:W-:Y:S01]  /*0460*/  FFMA.FTZ R13, R28, R0.reuse, R25 ;  /* 0x000000001c0d7223 */ /* 0x080fe20000010019 */
[-C--:B------:R-:W-:Y:S01]  /*0470*/  FFMA.FTZ R14, R31, R0.reuse, R26 ;  /* 0x000000001f0e7223 */ /* 0x080fe2000001001a */
[-C--:B------:R-:W-:Y:S01]  /*0480*/  FFMA.FTZ R15, R30, R0.reuse, R27 ;  /* 0x000000001e0f7223 */ /* 0x080fe2000001001b */
[-C--:B---3--:R-:W-:Y:S01]  /*0490*/  FFMA.FTZ R16, R33, R0.reuse, R16 ;  /* 0x0000000021107223 */ /* 0x088fe20000010010 */
[-C--:B------:R-:W-:Y:S01]  /*04a0*/  FFMA.FTZ R17, R32, R0.reuse, R17 ;  /* 0x0000000020117223 */ /* 0x080fe20000010011 */
[-C--:B------:R-:W-:Y:S01]  /*04b0*/  FFMA.FTZ R18, R35, R0.reuse, R18 ;  /* 0x0000000023127223 */ /* 0x080fe20000010012 */
[----:B------:R-:W-:Y:S01]  /*04c0*/  FFMA.FTZ R19, R34, R0, R19 ;  /* 0x0000000022137223 */ /* 0x000fe20000010013 */
[----:B------:R-:W-:Y:S06]  /*04d0*/  BRA `(.L_x_4979) ;  /* 0x0000000000407947 */ /* 0x000fec0003800000 */
.L_x_4978:
[--C-:B-----5:R-:W-:Y:S02]  /*04e0*/  HADD2.F32 R17, -RZ, R12.reuse.H0_H0 ;  /* 0x2000000cff117230 */ /* 0x120fe40000004100 */
[----:B------:R-:W-:Y:S02]  /*04f0*/  HADD2.F32 R19, -RZ, R12.H1_H1 ;  /* 0x3000000cff137230 */ /* 0x000fe40000004100 */
[--C-:B------:R-:W-:Y:S02]  /*0500*/  HADD2.F32 R23, -RZ, R13.reuse.H0_H0 ;  /* 0x2000000dff177230 */ /* 0x100fe40000004100 */
        /* <DEDUP_REMOVED lines=12> */
[----:B------:R-:W-:-:S07]  /*05d0*/  FMUL.FTZ R19, R33, R0 ;  /* 0x0000000021137220 */ /* 0x000fce0000410000 */
.L_x_4979:
[----:B------:R-:W0:Y:S02]  /*05e0*/  LDC.64 R22, c[0x0][0x3a8] ;  /* 0x0000ea00ff167b82 */ /* 0x000e240000000a00 */
[----:B0-----:R-:W-:-:S05]  /*05f0*/  IMAD.WIDE.U32 R22, R21, 0x20, R22 ;  /* 0x0000002015167825 */ /* 0x001fca00078e0016 */
[----:B------:R0:W-:Y:S04]  /*0600*/  STG.E.128 desc[UR6][R22.64], R12 ;  /* 0x0000000c16007986 */ /* 0x0001e8000c101d06 */
[----:B------:R0:W-:Y:S02]  /*0610*/  STG.E.128 desc[UR6][R22.64+0x10], R16 ;  /* 0x0000101016007986 */ /* 0x0001e4000c101d06 */
.L_x_4977:
[----:B------:R-:W-:Y:S05]  /*0620*/  BSYNC.RECONVERGENT B0 ;  /* 0x0000000000007941 */ /* 0x000fea0003800200 */
.L_x_4976:
[----:B------:R-:W-:Y:S01]  /*0630*/  FADD.FTZ R0, RZ, R12 ;  /* 0x0000000cff007221 */ /* 0x000fe20000010000 */
[----:B------:R-:W-:Y:S01]  /*0640*/  UMOV UR4, 0xffffffff ;  /* 0xffffffff00047882 */ /* 0x000fe20000000000 */
[----:B------:R-:W-:Y:S02]  /*0650*/  ISETP.GE.U32.AND P2, PT, R3, -0x20, PT ;  /* 0xffffffe00300780c */ /* 0x000fe40003f46070 */
[----:B0-----:R-:W-:Y:S01]  /*0660*/  FADD.FTZ R23, R13, R0 ;  /* 0x000000000d177221 */ /* 0x001fe20000010000 */
        /* <DEDUP_REMOVED lines=49> */
.L_x_4995:
[----:B------:R-:W-:Y:S01]  /*0980*/  FMUL.FTZ R0, R22, R22 ;  /* 0x0000001616007220 */ /* 0x000fe20000410000 */
[----:B-1----:R-:W-:Y:S01]  /*0990*/  FADD.FTZ R28, R26, R29 ;  /* 0x0000001d1a1c7221 */ /* 0x002fe20000010000 */
[----:B------:R-:W1:Y:S01]  /*09a0*/  @!P3 LDC.64 R24, c[0x0][0x3c8] ;  /* 0x0000f200ff18bb82 */ /* 0x000e620000000a00 */
[----:B------:R-:W-:Y:S02]  /*09b0*/  BSSY.RECONVERGENT B0, `(.L_x_4981) ;  /* 0x000003b000007945 */ /* 0x000fe40003800200 */
        /* <DEDUP_REMOVED lines=9> */
[----:B------:R-:W-:Y:S05]  /*0a50*/  @P4 BRA `(.L_x_4982) ;  /* 0x0000000000c04947 */ /* 0x000fea0003800000 */
[----:B0-----:R-:W-:Y:S01]  /*0a60*/  FSEL R27, R22, RZ, !P1 ;  /* 0x000000ff161b7208 */ /* 0x001fe20004800000 */
[----:B-----5:R-:W-:Y:S02]  /*0a70*/  HADD2.F32 R24, -RZ, R8.H0_H0 ;  /* 0x20000008ff187230 */ /* 0x020fe40000004100 */
[----:B------:R-:W-:Y:S02]  /*0a80*/  HADD2.F32 R22, -RZ, R4.H0_H0 ;  /* 0x20000004ff167230 */ /* 0x000fe40000004100 */
[--C-:B------:R-:W-:Y:S01]  /*0a90*/  FADD.FTZ R23, R12, -R27.reuse ;  /* 0x8000001b0c177221 */ /* 0x100fe20000010000 */
[--C-:B------:R-:W-:Y:S01]  /*0aa0*/  FADD.FTZ R25, R14, -R27.reuse ;  /* 0x8000001b0e197221 */ /* 0x100fe20000010000 */
[----:B------:R-:W-:Y:S01]  /*0ab0*/  FADD.FTZ R29, R15, -R27 ;  /* 0x8000001b0f1d7221 */ /* 0x000fe20000010000 */
[----:B------:R-:W-:Y:S02]  /*0ac0*/  HADD2.F32 R28, -RZ, R9.H0_H0 ;  /* 0x20000009ff1c7230 */ /* 0x000fe40000004100 */
[----:B------:R-:W-:Y:S01]  /*0ad0*/  FMUL.FTZ R23, R0, R23 ;  /* 0x0000001700177220 */ /* 0x000fe20000410000 */
[----:B------:R-:W-:-:S02]  /*0ae0*/  HADD2.F32 R26, -RZ, R5.H0_H0 ;  /* 0x20000005ff1a7230 */ /* 0x000fc40000004100 */
[C---:B------:R-:W-:Y:S01]  /*0af0*/  FMUL.FTZ R25, R0.reuse, R25 ;  /* 0x0000001900197220 */ /* 0x040fe20000410000 */
[----:B------:R-:W-:Y:S02]  /*0b00*/  HADD2.F32 R30, -RZ, R9.H1_H1 ;  /* 0x30000009ff1e7230 */ /* 0x000fe40000004100 */
[----:B------:R-:W-:Y:S01]  /*0b10*/  FMUL.FTZ R29, R0, R29 ;  /* 0x0000001d001d7220 */ /* 0x000fe20000410000 */
[----:B------:R-:W-:Y:S02]  /*0b20*/  HADD2.F32 R32, -RZ, R5.H1_H1 ;  /* 0x30000005ff207230 */ /* 0x000fe40000004100 */
[----:B------:R-:W-:Y:S01]  /*0b30*/  FFMA.FTZ R24, R23, R24, R22 ;  /* 0x0000001817187223 */ /* 0x000fe20000010016 */
[----:B------:R-:W-:Y:S01]  /*0b40*/  FFMA.FTZ R28, R25, R28, R26 ;  /* 0x0000001c191c7223 */ /* 0x000fe2000001001a */
[--C-:B------:R-:W-:Y:S01]  /*0b50*/  FADD.FTZ R23, R16, -R27.reuse ;  /* 0x8000001b10177221 */ /* 0x100fe20000010000 */
[----:B------:R-:W-:Y:S02]  /*0b60*/  HADD2.F32 R22, -RZ, R10.H0_H0 ;  /* 0x2000000aff167230 */ /* 0x000fe40000004100 */
[----:B------:R-:W-:Y:S01]  /*0b70*/  FFMA.FTZ R25, R29, R30, R32 ;  /* 0x0000001e1d197223 */ /* 0x000fe20000010020 */
[----:B------:R-:W-:Y:S01]  /*0b80*/  FADD.FTZ R29, R17, -R27 ;  /* 0x8000001b111d7221 */ /* 0x000fe20000010000 */
[----:B------:R-:W-:-:S02]  /*0b90*/  HADD2.F32 R26, -RZ, R6.H0_H0 ;  /* 0x20000006ff1a7230 */ /* 0x000fc40000004100 */
[C---:B------:R-:W-:Y:S01]  /*0ba0*/  FMUL.FTZ R23, R0.reuse, R23 ;  /* 0x0000001700177220 */ /* 0x040fe20000410000 */
[----:B------:R-:W-:Y:S02]  /*0bb0*/  HADD2.F32 R31, -RZ, R10.H1_H1 ;  /* 0x3000000aff1f7230 */ /* 0x000fe40000004100 */
[----:B------:R-:W-:Y:S01]  /*0bc0*/  FMUL.FTZ R30, R0, R29 ;  /* 0x0000001d001e7220 */ /* 0x000fe20000410000 */
[----:B------:R-:W-:Y:S02]  /*0bd0*/  HADD2.F32 R33, -RZ, R6.H1_H1 ;  /* 0x30000006ff217230 */ /* 0x000fe40000004100 */
[----:B------:R-:W-:Y:S01]  /*0be0*/  FFMA.FTZ R29, R23, R22, R26 ;  /* 0x00000016171d7223 */ /* 0x000fe2000001001a */
[----:B------:R-:W-:Y:S01]  /*0bf0*/  HADD2.F32 R35, -RZ, R7.H0_H0 ;  /* 0x20000007ff237230 */ /* 0x000fe20000004100 */
[----:B------:R-:W0:Y:S01]  /*0c00*/  LDC.64 R22, c[0x0][0x428] ;  /* 0x00010a00ff167b82 */ /* 0x000e220000000a00 */
[--C-:B------:R-:W-:Y:S02]  /*0c10*/  HADD2.F32 R32, -RZ, R11.reuse.H1_H1 ;  /* 0x3000000bff207230 */ /* 0x100fe40000004100 */
[----:B------:R-:W-:Y:S01]  /*0c20*/  FFMA.FTZ R26, R30, R31, R33 ;  /* 0x0000001f1e1a7223 */ /* 0x000fe20000010021 */
[----:B------:R-:W-:Y:S01]  /*0c30*/  FADD.FTZ R31, R18, -R27 ;  /* 0x8000001b121f7221 */ /* 0x000fe20000010000 */
[----:B------:R-:W-:Y:S01]  /*0c40*/  HADD2.F32 R33, -RZ, R11.H0_H0 ;  /* 0x2000000bff217230 */ /* 0x000fe20000004100 */
[----:B------:R-:W-:Y:S01]  /*0c50*/  F2FP.F16.F32.PACK_AB R25, R25, R28 ;  /* 0x0000001c1919723e */ /* 0x000fe200000000ff */
[----:B------:R-:W-:-:S02]  /*0c60*/  HADD2.F32 R34, -RZ, R7.H1_H1 ;  /* 0x30000007ff227230 */ /* 0x000fc40000004100 */
[----:B------:R-:W-:Y:S01]  /*0c70*/  FMUL.FTZ R30, R0, R31 ;  /* 0x0000001f001e7220 */ /* 0x000fe20000410000 */
[--C-:B------:R-:W-:Y:S01]  /*0c80*/  FADD.FTZ R31, R19, -R27.reuse ;  /* 0x8000001b131f7221 */ /* 0x100fe20000010000 */
[----:B------:R-:W-:Y:S01]  /*0c90*/  FADD.FTZ R27, R13, -R27 ;  /* 0x8000001b0d1b7221 */ /* 0x000fe20000010000 */
[----:B------:R-:W-:Y:S01]  /*0ca0*/  F2FP.F16.F32.PACK_AB R26, R26, R29 ;  /* 0x0000001d1a1a723e */ /* 0x000fe200000000ff */
[----:B------:R-:W-:Y:S01]  /*0cb0*/  FFMA.FTZ R30, R30, R33, R35 ;  /* 0x000000211e1e7223 */ /* 0x000fe20000010023 */
[C---:B------:R-:W-:Y:S01]  /*0cc0*/  FMUL.FTZ R31, R0.reuse, R31 ;  /* 0x0000001f001f7220 */ /* 0x040fe20000410000 */
[----:B------:R-:W-:Y:S01]  /*0cd0*/  FMUL.FTZ R27, R0, R27 ;  /* 0x0000001b001b7220 */ /* 0x000fe20000410000 */
[----:B------:R-:W-:Y:S02]  /*0ce0*/  HADD2.F32 R0, -RZ, R8.H1_H1 ;  /* 0x30000008ff007230 */ /* 0x000fe40000004100 */
[----:B------:R-:W-:Y:S01]  /*0cf0*/  FFMA.FTZ R33, R31, R32, R34 ;  /* 0x000000201f217223 */ /* 0x000fe20000010022 */
[----:B------:R-:W-:-:S05]  /*0d00*/  HADD2.F32 R32, -RZ, R4.H1_H1 ;  /* 0x30000004ff207230 */ /* 0x000fca0000004100 */
[----:B------:R-:W-:Y:S01]  /*0d10*/  FFMA.FTZ R31, R27, R0, R32 ;  /* 0x000000001b1f7223 */ /* 0x000fe20000010020 */
[----:B------:R-:W-:Y:S01]  /*0d20*/  F2FP.F16.F32.PACK_AB R27, R33, R30 ;  /* 0x0000001e211b723e */ /* 0x000fe200000000ff */
[----:B0-----:R-:W-:-:S03]  /*0d30*/  IMAD.WIDE.U32 R22, R21, 0x10, R22 ;  /* 0x0000001015167825 */ /* 0x001fc600078e0016 */
[----:B------:R-:W-:-:S05]  /*0d40*/  F2FP.F16.F32.PACK_AB R24, R31, R24 ;  /* 0x000000181f18723e */ /* 0x000fca00000000ff */
[----:B------:R1:W-:Y:S02]  /*0d50*/  STG.E.128 desc[UR6][R22.64], R24 ;  /* 0x0000001816007986 */ /* 0x0003e4000c101d06 */
.L_x_4982:
[----:B------:R-:W-:Y:S05]  /*0d60*/  BSYNC.RECONVERGENT B0 ;  /* 0x0000000000007941 */ /* 0x000fea0003800200 */
.L_x_4981:
[----:B01----:R-:W0:Y:S02]  /*0d70*/  LDC.64 R22, c[0x0][0x380] ;  /* 0x0000e000ff167b82 */ /* 0x003e240000000a00 */
[----:B0-----:R-:W-:-:S04]  /*0d80*/  LEA R2, R22, R2, 0x2 ;  /* 0x0000000216027211 */ /* 0x001fc800078e10ff */
[----:B------:R-:W-:-:S13]  /*0d90*/  ISETP.GE.AND P2, PT, R2, R23, PT ;  /* 0x000000170200720c */ /* 0x000fda0003f46270 */
[----:B------:R-:W-:Y:S05]  /*0da0*/  @!P2 BRA `(.L_x_4983) ;  /* 0xfffffff40030a947 */ /* 0x000fea000383ffff */
[----:B------:R-:W-:Y:S05]  /*0db0*/  EXIT ;  /* 0x000000000000794d */ /* 0x000fea0003800000 */
.L_x_4980:
        /* <DEDUP_REMOVED lines=8> */
.L_x_4985:
[----:B------:R-:W-:Y:S05]  /*0e40*/  BSYNC B0 ;  /* 0x0000000000007941 */ /* 0x000fea0003800000 */
.L_x_4984:
        /* <DEDUP_REMOVED lines=9> */
.L_x_4986:
[----:B------:R-:W-:Y:S01]  /*0ee0*/  HFMA2 R30, -RZ, RZ, 0, 2.384185791015625e-07 ;  /* 0x00000004ff1e7431 */ /* 0x000fe200000001ff */
[----:B------:R-:W-:-:S05]  /*0ef0*/  MOV R23, R29 ;  /* 0x0000001d00177202 */ /* 0x000fca0000000f00 */
[----:B------:R-:W-:-:S05]  /*0f00*/  FADD.FTZ R25, R24, R23 ;  /* 0x0000001718197221 */ /* 0x000fca0000010000 */
[----:B------:R-:W-:-:S07]  /*0f10*/  MOV R31, R25 ;  /* 0x00000019001f7202 */ /* 0x000fce0000000f00 */
[----:B------:R-:W-:Y:S05]  /*0f20*/  WARPSYNC.COLLECTIVE R28, `(.L_x_4987) ;  /* 0x000000001c087348 */ /* 0x000fea0003c00000 */
[----:B------:R0:W1:Y:S02]  /*0f30*/  SHFL.BFLY P5, R29, R31, R30, R33 ;  /* 0x0c00001e1f1d7389 */ /* 0x00006400000a0021 */
[----:B01----:R-:W-:Y:S05]  /*0f40*/  ENDCOLLECTIVE ;  /* 0x000000000000791b */ /* 0x003fea0003800000 */
.L_x_4987:
[----:B------:R-:W-:Y:S01]  /*0f50*/  HFMA2 R30, -RZ, RZ, 0, 4.76837158203125e-07 ;  /* 0x00000008ff1e7431 */ /* 0x000fe200000001ff */
[----:B------:R-:W-:-:S05]  /*0f60*/  MOV R22, R29 ;  /* 0x0000001d00167202 */ /* 0x000fca0000000f00 */
[----:B------:R-:W-:-:S05]  /*0f70*/  FADD.FTZ R26, R25, R22 ;  /* 0x00000016191a7221 */ /* 0x000fca0000010000 */
[----:B------:R-:W-:-:S07]  /*0f80*/  MOV R31, R26 ;  /* 0x0000001a001f7202 */ /* 0x000fce0000000f00 */
[----:B------:R-:W-:Y:S05]  /*0f90*/  WARPSYNC.COLLECTIVE R28, `(.L_x_4988) ;  /* 0x000000001c087348 */ /* 0x000fea0003c00000 */
[----:B------:R0:W1:Y:S02]  /*0fa0*/  SHFL.BFLY P5, R29, R31, R30, R33 ;  /* 0x0c00001e1f1d7389 */ /* 0x00006400000a0021 */
[----:B01----:R-:W-:Y:S05]  /*0fb0*/  ENDCOLLECTIVE ;  /* 0x000000000000791b */ /* 0x003fea0003800000 */
.L_x_4988:
        /* <DEDUP_REMOVED lines=8> */
.L_x_4989:
        /* <DEDUP_REMOVED lines=26> */
.L_x_4990:
[----:B------:R-:W-:Y:S01]  /*11e0*/  HFMA2 R30, -RZ, RZ, 0, 1.1920928955078125e-07 ;  /* 0x00000002ff1e7431 */ /* 0x000fe200000001ff */
[----:B------:R-:W-:-:S05]  /*11f0*/  MOV R25, R29 ;  /* 0x0000001d00197202 */ /* 0x000fca0000000f00 */
[----:B------:R-:W-:-:S05]  /*1200*/  FADD.FTZ R25, R0, R25 ;  /* 0x0000001900197221 */ /* 0x000fca0000010000 */
[----:B------:R-:W-:-:S07]  /*1210*/  MOV R31, R25 ;  /* 0x00000019001f7202 */ /* 0x000fce0000000f00 */
[----:B------:R-:W-:Y:S05]  /*1220*/  WARPSYNC.COLLECTIVE R28, `(.L_x_4991) ;  /* 0x000000001c087348 */ /* 0x000fea0003c00000 */
[----:B------:R0:W1:Y:S02]  /*1230*/  SHFL.BFLY P5, R29, R31, R30, R33 ;  /* 0x0c00001e1f1d7389 */ /* 0x00006400000a0021 */
[----:B01----:R-:W-:Y:S05]  /*1240*/  ENDCOLLECTIVE ;  /* 0x000000000000791b */ /* 0x003fea0003800000 */
.L_x_4991:
[----:B------:R-:W-:Y:S01]  /*1250*/  HFMA2 R30, -RZ, RZ, 0, 2.384185791015625e-07 ;  /* 0x00000004ff1e7431 */ /* 0x000fe200000001ff */
[----:B------:R-:W-:-:S05]  /*1260*/  MOV R24, R29 ;  /* 0x0000001d00187202 */ /* 0x000fca0000000f00 */
[----:B------:R-:W-:-:S05]  /*1270*/  FADD.FTZ R24, R25, R24 ;  /* 0x0000001819187221 */ /* 0x000fca0000010000 */
[----:B------:R-:W-:-:S07]  /*1280*/  MOV R31, R24 ;  /* 0x00000018001f7202 */ /* 0x000fce0000000f00 */
[----:B------:R-:W-:Y:S05]  /*1290*/  WARPSYNC.COLLECTIVE R28, `(.L_x_4992) ;  /* 0x000000001c087348 */ /* 0x000fea0003c00000 */
[----:B------:R0:W1:Y:S02]  /*12a0*/  SHFL.BFLY P5, R29, R31, R30, R33 ;  /* 0x0c00001e1f1d7389 */ /* 0x00006400000a0021 */
[----:B01----:R-:W-:Y:S05]  /*12b0*/  ENDCOLLECTIVE ;  /* 0x000000000000791b */ /* 0x003fea0003800000 */
.L_x_4992:
[----:B------:R-:W-:Y:S01]  /*12c0*/  HFMA2 R30, -RZ, RZ, 0, 4.76837158203125e-07 ;  /* 0x00000008ff1e7431 */ /* 0x000fe200000001ff */
[----:B------:R-:W-:-:S05]  /*12d0*/  MOV R27, R29 ;  /* 0x0000001d001b7202 */ /* 0x000fca0000000f00 */
[----:B------:R-:W-:-:S05]  /*12e0*/  FADD.FTZ R27, R24, R27 ;  /* 0x0000001b181b7221 */ /* 0x000fca0000010000 */
[----:B------:R-:W-:-:S07]  /*12f0*/  MOV R31, R27 ;  /* 0x0000001b001f7202 */ /* 0x000fce0000000f00 */
[----:B------:R-:W-:Y:S05]  /*1300*/  WARPSYNC.COLLECTIVE R28, `(.L_x_4993) ;  /* 0x000000001c087348 */ /* 0x000fea0003c00000 */
[----:B------:R0:W1:Y:S02]  /*1310*/  SHFL.BFLY P5, R29, R31, R30, R33 ;  /* 0x0c00001e1f1d7389 */ /* 0x00006400000a0021 */
[----:B01----:R-:W-:Y:S05]  /*1320*/  ENDCOLLECTIVE ;  /* 0x000000000000791b */ /* 0x003fea0003800000 */
.L_x_4993:
[----:B------:R-:W-:Y:S01]  /*1330*/  HFMA2 R30, -RZ, RZ, 0, 9.5367431640625e-07 ;  /* 0x00000010ff1e7431 */ /* 0x000fe200000001ff */
[----:B------:R-:W-:-:S05]  /*1340*/  MOV R26, R29 ;  /* 0x0000001d001a7202 */ /* 0x000fca0000000f00 */
[----:B------:R-:W-:-:S05]  /*1350*/  FADD.FTZ R26, R27, R26 ;  /* 0x0000001a1b1a7221 */ /* 0x000fca0000010000 */
[----:B------:R-:W-:-:S07]  /*1360*/  MOV R31, R26 ;  /* 0x0000001a001f7202 */ /* 0x000fce0000000f00 */
[----:B------:R-:W-:Y:S05]  /*1370*/  WARPSYNC.COLLECTIVE R28, `(.L_x_4994) ;  /* 0x000000001c087348 */ /* 0x000fea0003c00000 */
[----:B------:R0:W1:Y:S02]  /*1380*/  SHFL.BFLY P5, R29, R31, R30, R33 ;  /* 0x0c00001e1f1d7389 */ /* 0x00006400000a0021 */
[----:B01----:R-:W-:Y:S05]  /*1390*/  ENDCOLLECTIVE ;  /* 0x000000000000791b */ /* 0x003fea0003800000 */
.L_x_4994:
[----:B------:R-:W-:Y:S05]  /*13a0*/  BRA `(.L_x_4995) ;  /* 0xfffffff400747947 */ /* 0x000fea000383ffff */
.L_x_4996:
        /* <DEDUP_REMOVED lines=13> */
.L_x_9131:


//--------------------- .text._ZN10layer_norm13ln_fwd_kernelINS_13Kernel_traitsI6__halfS2_fS2_fjLj256ELj1ELj4ELj1ELj16ENS_18Kernel_traits_baseILj256ES2_S2_fS2_fjLj128EEEEELb0ELb0ELb0ELb1EEEvNS_9FwdParamsE --------------------------
	.section	.text._ZN10layer_norm13ln_fwd_kernelINS_13Kernel_traitsI6__halfS2_fS2_fjLj256ELj1ELj4ELj1ELj16ENS_18Kernel_traits_baseILj256ES2_S2_fS2_fjLj128EEEEELb0ELb0ELb0ELb1EEEvNS_9FwdParamsE,"ax",@progbits
	.align	128
        .global         _ZN10layer_norm13ln_fwd_kernelINS_13Kernel_traitsI6__halfS2_fS2_fjLj256ELj1ELj4ELj1ELj16ENS_18Kernel_traits_baseILj256ES2_S2_fS2_fjLj128EEEEELb0ELb0ELb0ELb1EEEvNS_9FwdParamsE
        .type           _ZN10layer_norm13ln_fwd_kernelINS_13Kernel_traitsI6__halfS2_fS2_fjLj256ELj1ELj4ELj1ELj16ENS_18Kernel_traits_baseILj256ES2_S2_fS2_fjLj128EEEEELb0ELb0ELb0ELb1EEEvNS_9FwdParamsE,@function
        .size           _ZN10layer_norm13ln_fwd_kernelINS_13Kernel_traitsI6__halfS2_fS2_fjLj256ELj1ELj4ELj1ELj16ENS_18Kernel_traits_baseILj256ES2_S2_fS2_fjLj128EEEEELb0ELb0ELb0ELb1EEEvNS_9FwdParamsE,(.L_x_9132 - _ZN10layer_norm13ln_fwd_kernelINS_13Kernel_traitsI6__halfS2_fS2_fjLj256ELj1ELj4ELj1ELj16ENS_18Kernel_traits_baseILj256ES2_S2_fS2_fjLj128EEEEELb0ELb0ELb0ELb1EEEvNS_9FwdParamsE)
        .other          _ZN10layer_norm13ln_fwd_kernelINS_13Kernel_traitsI6__halfS2_fS2_fjLj256ELj1ELj4ELj1ELj16ENS_18Kernel_traits_baseILj256ES2_S2_fS2_fjLj128EEEEELb0ELb0ELb0ELb1EEEvNS_9FwdParamsE,@"STO_CUDA_ENTRY STV_DEFAULT"
_ZN10layer_norm13ln_fwd_kernelINS_13Kernel_traitsI6__halfS2_fS2_fjLj256ELj1ELj4ELj1ELj16ENS_18Kernel_traits_baseILj256ES2_S2_fS2_fjLj128EEEEELb0ELb0ELb0ELb1EEEvNS_9FwdParamsE:
.text._ZN10layer_norm13ln_fwd_kernelINS_13Kernel_traitsI6__halfS2_fS2_fjLj256ELj1ELj4ELj1ELj16ENS_18Kernel_traits_baseILj256ES2_S2_fS2_fjLj128EEEEELb0ELb0ELb0ELb1EEEvNS_9FwdParamsE:
        /* <DEDUP_REMOVED lines=27> */
[----:B-1----:R-:W-:-:S04]  /*01b0*/  UISETP.NE.U32.AND UP0, UPT, UR4, URZ, UPT ;  /* 0x000000ff0400728c */ /* 0x002fc8000bf05070 */
[----:B------:R-:W-:-:S09]  /*01c0*/  UISETP.NE.AND.EX UP0, UPT, UR5, URZ, UPT, UP0 ;  /* 0x000000ff0500728c */ /* 0x000fd2000bf05300 */
[----:B--2---:R-:W-:Y:S05]  /*01d0*/  BRA.U UP0, `(.L_x_4997) ;  /* 0x00000009005c7547 */ /* 0x004fea000b800000 */
[----:B------:R-:W1:Y:S01]  /*01e0*/  LDCU.64 UR4, c[0x0][0x3e0] ;  /* 0x00007c00ff0477ac */ /* 0x000e620008000a00 */
[--C-:B-----5:R-:W-:Y:S02]  /*01f0*/  HADD2.F32 R2, -RZ, R8.reuse.H0_H0 ;  /* 0x20000008ff027230 */ /* 0x120fe40000004100 */
[----:B------:R-:W-:Y:S01]  /*0200*/  HADD2.F32 R17, -RZ, R8.H1_H1 ;  /* 0x30000008ff117230 */ /* 0x000fe20000004100 */
[----:B------:R-:W2:Y:S01]  /*0210*/  LDCU UR9, c[0x0][0x388] ;  /* 0x00007100ff0977ac */ /* 0x000ea20008000800 */
[--C-:B------:R-:W-:Y:S02]  /*0220*/  HADD2.F32 R16, -RZ, R9.reuse.H0_H0 ;  /* 0x20000009ff107230 */ /* 0x100fe40000004100 */
[----:B------:R-:W-:Y:S02]  /*0230*/  HADD2.F32 R19, -RZ, R9.H1_H1 ;  /* 0x30000009ff137230 */ /* 0x000fe40000004100 */
[--C-:B------:R-:W-:Y:S02]  /*0240*/  HADD2.F32 R18, -RZ, R10.reuse.H0_H0 ;  /* 0x2000000aff127230 */ /* 0x100fe40000004100 */
[----:B------:R-:W-:-:S02]  /*0250*/  HADD2.F32 R21, -RZ, R10.H1_H1 ;  /* 0x3000000aff157230 */ /* 0x000fc40000004100 */
[--C-:B------:R-:W-:Y:S02]  /*0260*/  HADD2.F32 R20, -RZ, R11.reuse.H0_H0 ;  /* 0x2000000bff147230 */ /* 0x100fe40000004100 */
[----:B------:R-:W-:Y:S02]  /*0270*/  HADD2.F32 R22, -RZ, R11.H1_H1 ;  /* 0x3000000bff167230 */ /* 0x000fe40000004100 */
[--C-:B------:R-:W-:Y:S01]  /*0280*/  HADD2.F32 R23, -RZ, R12.reuse.H0_H0 ;  /* 0x2000000cff177230 */ /* 0x100fe20000004100 */
        /* <DEDUP_REMOVED lines=9> */
[----:B--2---:R-:W-:-:S07]  /*0320*/  HADD2.F32 R31, -RZ, R15.H1_H1 ;  /* 0x3000000fff1f7230 */ /* 0x004fce0000004100 */
.L_x_4999:
[----:B---3--:R-:W2:Y:S01]  /*0330*/  @P0 LDC.64 R6, c[0x0][0x3e0] ;  /* 0x0000f800ff060b82 */ /* 0x008ea20000000a00 */
[----:B------:R-:W-:-:S05]  /*0340*/  IMAD R8, R3, UR9, RZ ;  /* 0x0000000903087c24 */ /* 0x000fca000f8e02ff */
[----:B------:R-:W-:Y:S02]  /*0350*/  SHF.R.S32.HI R9, RZ, 0x1f, R8 ;  /* 0x0000001fff097819 */ /* 0x000fe40000011408 */
[----:B0-----:R-:W0:Y:S02]  /*0360*/  LDC.64 R4, c[0x0][0x390] ;  /* 0x0000e400ff047b82 */ /* 0x001e240000000a00 */
[----:B------:R-:W-:-:S04]  /*0370*/  LEA.HI R9, R9, R8, RZ, 0x3 ;  /* 0x0000000809097211 */ /* 0x000fc800078f18ff */
[----:B------:R-:W-:Y:S02]  /*0380*/  LEA.HI.SX32 R30, R9, R0, 0x1d ;  /* 0x00000000091e7211 */ /* 0x000fe400078feaff */
[----:B------:R-:W3:Y:S01]  /*0390*/  LDC.64 R8, c[0x0][0x3a8] ;  /* 0x0000ea00ff087b82 */ /* 0x000ee20000000a00 */
[----:B--2---:R-:W-:-:S06]  /*03a0*/  @P0 IMAD.WIDE R10, R3, 0x2, R6 ;  /* 0x00000002030a0825 */ /* 0x004fcc00078e0206 */
[----:B------:R-:W2:Y:S01]  /*03b0*/  @P0 LDG.E.U16 R10, desc[UR6][R10.64] ;  /* 0x000000060a0a0981 */ /* 0x000ea2000c1e1500 */
[----:B0-----:R-:W-:-:S06]  /*03c0*/  IMAD.WIDE.U32 R4, R30, 0x10, R4 ;  /* 0x000000101e047825 */ /* 0x001fcc00078e0004 */
[----:B------:R-:W4:Y:S01]  /*03d0*/  LDG.E.128 R4, desc[UR6][R4.64] ;  /* 0x0000000604047981 */ /* 0x000f22000c1e1d00 */
[----:B------:R-:W-:Y:S02]  /*03e0*/  HFMA2 R32, -RZ, RZ, 1.875, 0 ;  /* 0x3f800000ff207431 */ /* 0x000fe400000001ff */
[----:B---3--:R-:W-:Y:S01]  /*03f0*/  IMAD.WIDE.U32 R8, R30, 0x20, R8 ;  /* 0x000000201e087825 */ /* 0x008fe200078e0008 */
[----:B------:R-:W-:Y:S01]  /*0400*/  UMOV UR5, 0xffffffff ;  /* 0xffffffff00057882 */ /* 0x000fe20000000000 */
[----:B------:R-:W-:Y:S02]  /*0410*/  ISETP.NE.AND P2, PT, R0, RZ, PT ;  /* 0x000000ff0000720c */ /* 0x000fe40003f45270 */
[----:B--2---:R-:W-:Y:S02]  /*0420*/  @P0 HADD2.F32 R32, -RZ, R10.H0_H0 ;  /* 0x2000000aff200230 */ /* 0x004fe40000004100 */
[--C-:B----4-:R-:W-:Y:S02]  /*0430*/  HADD2.F32 R13, -RZ, R4.reuse.H0_H0 ;  /* 0x20000004ff0d7230 */ /* 0x110fe40000004100 */
[----:B------:R-:W-:-:S03]  /*0440*/  HADD2.F32 R37, -RZ, R4.H1_H1 ;  /* 0x30000004ff257230 */ /* 0x000fc60000004100 */
[-C--:B------:R-:W-:Y:S01]  /*0450*/  FMUL.FTZ R12, R13, R32.reuse ;  /* 0x000000200d0c7220 */ /* 0x080fe20000410000 */
[--C-:B------:R-:W-:Y:S02]  /*0460*/  HADD2.F32 R33, -RZ, R6.reuse.H0_H0 ;  /* 0x20000006ff217230 */ /* 0x100fe40000004100 */
[----:B------:R-:W-:Y:S01]  /*0470*/  FMUL.FTZ R13, R37, R32 ;  /* 0x00000020250d7220 */ /* 0x000fe20000410000 */
[----:B------:R-:W-:Y:S02]  /*0480*/  HADD2.F32 R35, -RZ, R6.H1_H1 ;  /* 0x30000006ff237230 */ /* 0x000fe40000004100 */
[----:B------:R-:W-:Y:S01]  /*0490*/  FADD.FTZ R6, RZ, R12 ;  /* 0x0000000cff067221 */ /* 0x000fe20000010000 */
[----:B------:R-:W-:Y:S02]  /*04a0*/  HADD2.F32 R11, -RZ, R7.H0_H0 ;  /* 0x20000007ff0b7230 */ /* 0x000fe40000004100 */
[--C-:B------:R-:W-:Y:S02]  /*04b0*/  HADD2.F32 R14, -RZ, R5.reuse.H0_H0 ;  /* 0x20000005ff0e7230 */ /* 0x100fe40000004100 */
[----:B------:R-:W-:-:S02]  /*04c0*/  HADD2.F32 R15, -RZ, R5.H1_H1 ;  /* 0x30000005ff0f7230 */ /* 0x000fc40000004100 */
[----:B------:R-:W-:Y:S02]  /*04d0*/  HADD2.F32 R7, -RZ, R7.H1_H1 ;  /* 0x30000007ff077230 */ /* 0x000fe40000004100 */
[-C--:B------:R-:W-:Y:S01]  /*04e0*/  FMUL.FTZ R4, R33, R32.reuse ;  /* 0x0000002021047220 */ /* 0x080fe20000410000 */
[----:B------:R-:W-:Y:S01]  /*04f0*/  FADD.FTZ R33, R13, R6 ;  /* 0x000000060d217221 */ /* 0x000fe20000010000 */
[-C--:B------:R-:W-:Y:S01]  /*0500*/  FMUL.FTZ R14, R14, R32.reuse ;  /* 0x000000200e0e7220 */ /* 0x080fe20000410000 */
[-C--:B------:R-:W-:Y:S01]  /*0510*/  FMUL.FTZ R15, R15, R32.reuse ;  /* 0x000000200f0f7220 */ /* 0x080fe20000410000 */
[-C--:B------:R-:W-:Y:S01]  /*0520*/  FMUL.FTZ R5, R35, R32.reuse ;  /* 0x0000002023057220 */ /* 0x080fe20000410000 */
[-C--:B------:R-:W-:Y:S01]  /*0530*/  FMUL.FTZ R6, R11, R32.reuse ;  /* 0x000000200b067220 */ /* 0x080fe20000410000 */
[----:B------:R-:W-:Y:S01]  /*0540*/  FMUL.FTZ R7, R7, R32 ;  /* 0x0000002007077220 */ /* 0x000fe20000410000 */
        /* <DEDUP_REMOVED lines=45> */
[----:B------:R0:W2:Y:S02]  /*0820*/  SHFL.BFLY PT, R32, R37, 0x10, 0x1f ;  /* 0x0e001f0025207f89 */ /* 0x0000a400000e0000 */
.L_x_5016:
[----:B------:R-:W-:Y:S01]  /*0830*/  FMUL.FTZ R8, R33, R33 ;  /* 0x0000002121087220 */ /* 0x000fe20000410000 */
[----:B------:R-:W-:Y:S01]  /*0840*/  ISETP.NE.AND P1, PT, RZ, UR8, PT ;  /* 0x00000008ff007c0c */ /* 0x000fe2000bf25270 */
[----:B0-2---:R-:W-:-:S03]  /*0850*/  FADD.FTZ R37, R37, R32 ;  /* 0x0000002025257221 */ /* 0x005fc60000010000 */
[----:B------:R-:W-:Y:S01]  /*0860*/  FSEL R9, R8, RZ, P1 ;  /* 0x000000ff08097208 */ /* 0x000fe20000800000 */
[----:B-1----:R-:W-:Y:S01]  /*0870*/  FFMA.FTZ R34, R37, R34, UR4 ;  /* 0x0000000425227e23 */ /* 0x002fe20008010022 */
        /* <DEDUP_REMOVED lines=9> */
[----:B0-----:R-:W-:Y:S02]  /*0910*/  FADD.FTZ R9, R13, -R8 ;  /* 0x800000080d097221 */ /* 0x001fe40000010000 */
[----:B------:R-:W0:Y:S01]  /*0920*/  @!P2 LDC.64 R12, c[0x0][0x3c8] ;  /* 0x0000f200ff0cab82 */ /* 0x000e220000000a00 */
        /* <DEDUP_REMOVED lines=9> */
[----:B------:R-:W-:Y:S01]  /*09c0*/  FMUL.FTZ R9, R32, R9 ;  /* 0x0000000920097220 */ /* 0x000fe20000410000 */
[----:B------:R-:W-:-:S02]  /*09d0*/  F2FP.F16.F32.PACK_AB R7, R7, R6 ;  /* 0x000000060707723e */ /* 0x000fc400000000ff */
[----:B------:R-:W-:Y:S01]  /*09e0*/  F2FP.F16.F32.PACK_AB R6, R11, R4 ;  /* 0x000000040b06723e */ /* 0x000fe200000000ff */
[C---:B------:R-:W-:Y:S01]  /*09f0*/  FMUL.FTZ R4, R32.reuse, R5 ;  /* 0x0000000520047220 */ /* 0x040fe20000410000 */
[----:B------:R-:W-:Y:S01]  /*0a00*/  FMUL.FTZ R5, R32, R15 ;  /* 0x0000000f20057220 */ /* 0x000fe20000410000 */
[----:B------:R-:W1:Y:S02]  /*0a10*/  LDC.64 R10, c[0x0][0x428] ;  /* 0x00010a00ff0a7b82 */ /* 0x000e640000000a00 */
[----:B------:R-:W-:Y:S01]  /*0a20*/  FFMA.FTZ R4, R4, R16, R25 ;  /* 0x0000001004047223 */ /* 0x000fe20000010019 */
[----:B------:R-:W-:Y:S01]  /*0a30*/  FFMA.FTZ R5, R5, R19, R26 ;  /* 0x0000001305057223 */ /* 0x000fe2000001001a */
[----:B0-----:R-:W-:-:S04]  /*0a40*/  @!P2 IMAD.WIDE R12, R3, 0x4, R12 ;  /* 0x00000004030ca825 */ /* 0x001fc800078e020c */
[----:B------:R-:W0:Y:S01]  /*0a50*/  @!P2 LDC.64 R14, c[0x0][0x3c0] ;  /* 0x0000f000ff0eab82 */ /* 0x000e220000000a00 */
[----:B------:R-:W-:Y:S01]  /*0a60*/  F2FP.F16.F32.PACK_AB R5, R5, R4 ;  /* 0x000000040505723e */ /* 0x000fe200000000ff */
[----:B------:R-:W-:Y:S01]  /*0a70*/  FMUL.FTZ R4, R32, R35 ;  /* 0x0000002320047220 */ /* 0x000fe20000410000 */
[----:B------:R-:W-:-:S03]  /*0a80*/  FFMA.FTZ R35, R9, R17, R24 ;  /* 0x0000001109237223 */ /* 0x000fc60000010018 */
[----:B------:R-:W-:Y:S02]  /*0a90*/  FFMA.FTZ R4, R4, R2, R23 ;  /* 0x0000000204047223 */ /* 0x000fe40000010017 */
[----:B------:R-:W2:Y:S03]  /*0aa0*/  LDC.64 R8, c[0x0][0x380] ;  /* 0x0000e000ff087b82 */ /* 0x000ea60000000a00 */
[----:B------:R-:W-:Y:S01]  /*0ab0*/  F2FP.F16.F32.PACK_AB R4, R35, R4 ;  /* 0x000000042304723e */ /* 0x000fe200000000ff */
[----:B-1----:R-:W-:-:S04]  /*0ac0*/  IMAD.WIDE.U32 R10, R30, 0x10, R10 ;  /* 0x000000101e0a7825 */ /* 0x002fc800078e000a */
[----:B0-----:R-:W-:-:S05]  /*0ad0*/  @!P2 IMAD.WIDE R14, R3, 0x4, R14 ;  /* 0x00000004030ea825 */ /* 0x001fca00078e020e */
[----:B------:R3:W-:Y:S01]  /*0ae0*/  @!P2 STG.E desc[UR6][R14.64], R33 ;  /* 0x000000210e00a986 */ /* 0x0007e2000c101906 */
[----:B--2---:R-:W-:-:S03]  /*0af0*/  LEA R3, R8, R3, 0x2 ;  /* 0x0000000308037211 */ /* 0x004fc600078e10ff */
[----:B------:R3:W-:Y:S01]  /*0b00*/  @!P2 STG.E desc[UR6][R12.64], R32 ;  /* 0x000000200c00a986 */ /* 0x0007e2000c101906 */
[----:B------:R-:W-:-:S03]  /*0b10*/  ISETP.GE.AND P1, PT, R3, R9, PT ;  /* 0x000000090300720c */ /* 0x000fc60003f26270 */
[----:B------:R3:W-:Y:S10]  /*0b20*/  STG.E.128 desc[UR6][R10.64], R4 ;  /* 0x000000040a007986 */ /* 0x0007f4000c101d06 */
[----:B------:R-:W-:Y:S05]  /*0b30*/  @!P1 BRA `(.L_x_4999) ;  /* 0xfffffff400fc9947 */ /* 0x000fea000383ffff */
[----:B------:R-:W-:Y:S05]  /*0b40*/  EXIT ;  /* 0x000000000000794d */ /* 0x000fea0003800000 */
.L_x_4997:
[----:B------:R-:W1:Y:S02]  /*0b50*/  LDCU.64 UR4, c[0x0][0x3e0] ;  /* 0x00007c00ff0477ac */ /* 0x000e640008000a00 */
[----:B-1----:R-:W-:-:S04]  /*0b60*/  UISETP.NE.U32.AND UP0, UPT, UR4, URZ, UPT ;  /* 0x000000ff0400728c */ /* 0x002fc8000bf05070 */
[----:B------:R-:W-:-:S09]  /*0b70*/  UISETP.NE.AND.EX UP0, UPT, UR5, URZ, UPT, UP0 ;  /* 0x000000ff0500728c */ /* 0x000fd2000bf05300 */
[----:B------:R-:W-:Y:S05]  /*0b80*/  BRA.U !UP0, `(.L_x_5000) ;  /* 0x00000009085c7547 */ /* 0x000fea000b800000 */
[--C-:B-----5:R-:W-:Y:S01]  /*0b90*/  HADD2.F32 R2, -RZ, R8.reuse.H0_H0 ;  /* 0x20000008ff027230 */ /* 0x120fe20000004100 */
[----:B------:R-:W-:Y:S01]  /*0ba0*/  ISETP.NE.AND P0, PT, R0, RZ, PT ;  /* 0x000000ff0000720c */ /* 0x000fe20003f05270 */
[----:B------:R-:W-:Y:S01]  /*0bb0*/  HADD2.F32 R17, -RZ, R8.H1_H1 ;  /* 0x30000008ff117230 */ /* 0x000fe20000004100 */
[----:B------:R-:W1:Y:S01]  /*0bc0*/  LDCU UR4, c[0x0][0x388] ;  /* 0x00007100ff0477ac */ /* 0x000e620008000800 */
[--C-:B------:R-:W-:Y:S02]  /*0bd0*/  HADD2.F32 R16, -RZ, R9.reuse.H0_H0 ;  /* 0x20000009ff107230 */ /* 0x100fe40000004100 */
[----:B------:R-:W-:Y:S01]  /*0be0*/  HADD2.F32 R19, -RZ, R9.H1_H1 ;  /* 0x30000009ff137230 */ /* 0x000fe20000004100 */
[----:B------:R-:W2:Y:S01]  /*0bf0*/  LDCU UR5, c[0x0][0x448] ;  /* 0x00008900ff0577ac */ /* 0x000ea20008000800 */
        /* <DEDUP_REMOVED lines=11> */
[----:B-12---:R-:W-:-:S07]  /*0cb0*/  HADD2.F32 R31, -RZ, R15.H1_H1 ;  /* 0x3000000fff1f7230 */ /* 0x006fce0000004100 */
.L_x_5002:
[----:B------:R-:W1:Y:S01]  /*0cc0*/  LDC.64 R8, c[0x0][0x390] ;  /* 0x0000e400ff087b82 */ /* 0x000e620000000a00 */
[----:B0-----:R-:W-:-:S05]  /*0cd0*/  IMAD R4, R3, UR4, RZ ;  /* 0x0000000403047c24 */ /* 0x001fca000f8e02ff */
[----:B------:R-:W-:Y:S02]  /*0ce0*/  SHF.R.S32.HI R5, RZ, 0x1f, R4 ;  /* 0x0000001fff057819 */ /* 0x000fe40000011404 */
[----:B------:R-:W0:Y:S02]  /*0cf0*/  LDC.64 R36, c[0x0][0x3e0] ;  /* 0x0000f800ff247b82 */ /* 0x000e240000000a00 */
[----:B------:R-:W-:-:S04]  /*0d00*/  LEA.HI R5, R5, R4, RZ, 0x3 ;  /* 0x0000000405057211 */ /* 0x000fc800078f18ff */
[----:B------:R-:W-:Y:S02]  /*0d10*/  LEA.HI.SX32 R30, R5, R0, 0x1d ;  /* 0x00000000051e7211 */ /* 0x000fe400078feaff */
[----:B------:R-:W2:Y:S03]  /*0d20*/  LDC.64 R34, c[0x0][0x3a0] ;  /* 0x0000e800ff227b82 */ /* 0x000ea60000000a00 */
[----:B-1----:R-:W-:-:S06]  /*0d30*/  IMAD.WIDE.U32 R8, R30, 0x10, R8 ;  /* 0x000000101e087825 */ /* 0x002fcc00078e0008 */
[----:B------:R-:W3:Y:S01]  /*0d40*/  LDG.E.128 R8, desc[UR6][R8.64] ;  /* 0x0000000608087981 */ /* 0x000ee2000c1e1d00 */
[----:B0-----:R-:W-:-:S05]  /*0d50*/  IMAD.WIDE R36, R3, 0x2, R36 ;  /* 0x0000000203247825 */ /* 0x001fca00078e0224 */
[----:B------:R-:W4:Y:S01]  /*0d60*/  LDG.E.U16 R33, desc[UR6][R36.64] ;  /* 0x0000000624217981 */ /* 0x000f22000c1e1500 */
[----:B--2---:R-:W-:-:S05]  /*0d70*/  IMAD.WIDE.U32 R34, R30, 0x20, R34 ;  /* 0x000000201e227825 */ /* 0x004fca00078e0022 */
[----:B------:R-:W2:Y:S04]  /*0d80*/  LDG.E.128 R4, desc[UR6][R34.64] ;  /* 0x0000000622047981 */ /* 0x000ea8000c1e1d00 */
[----:B------:R0:W5:Y:S01]  /*0d90*/  LDG.E.128 R12, desc[UR6][R34.64+0x10] ;  /* 0x00001006220c7981 */ /* 0x000162000c1e1d00 */
[----:B------:R-:W-:Y:S01]  /*0da0*/  UMOV UR9, 0xffffffff ;  /* 0xffffffff00097882 */ /* 0x000fe20000000000 */
[--C-:B---3--:R-:W-:Y:S02]  /*0db0*/  HADD2.F32 R32, -RZ, R8.reuse.H0_H0 ;  /* 0x20000008ff207230 */ /* 0x108fe40000004100 */
[----:B------:R-:W-:Y:S02]  /*0dc0*/  HADD2.F32 R8, -RZ, R8.H1_H1 ;  /* 0x30000008ff087230 */ /* 0x000fe40000004100 */
[----:B----4-:R-:W-:-:S02]  /*0dd0*/  HADD2.F32 R33, -RZ, R33.H0_H0 ;  /* 0x20000021ff217230 */ /* 0x010fc40000004100 */
[--C-:B------:R-:W-:Y:S02]  /*0de0*/  HADD2.F32 R37, -RZ, R9.reuse.H0_H0 ;  /* 0x20000009ff257230 */ /* 0x100fe40000004100 */
[----:B------:R-:W-:Y:S02]  /*0df0*/  HADD2.F32 R36, -RZ, R9.H1_H1 ;  /* 0x30000009ff247230 */ /* 0x000fe40000004100 */
[C---:B--2---:R-:W-:Y:S02]  /*0e00*/  FFMA.FTZ R5, R33.reuse, R8, R5 ;  /* 0x0000000821057223 */ /* 0x044fe40000010005 */
[----:B------:R-:W1:Y:S01]  /*0e10*/  LDC.64 R8, c[0x0][0x3a8] ;  /* 0x0000ea00ff087b82 */ /* 0x000e620000000a00 */
[--C-:B0-----:R-:W-:Y:S02]  /*0e20*/  HADD2.F32 R35, -RZ, R10.reuse.H0_H0 ;  /* 0x2000000aff237230 */ /* 0x101fe40000004100 */
[----:B------:R-:W-:Y:S02]  /*0e30*/  HADD2.F32 R10, -RZ, R10.H1_H1 ;  /* 0x3000000aff0a7230 */ /* 0x000fe40000004100 */
[C---:B------:R-:W-:Y:S01]  /*0e40*/  FFMA.FTZ R4, R33.reuse, R32, R4 ;  /* 0x0000002021047223 */ /* 0x040fe20000010004 */
[----:B-----5:R-:W-:Y:S01]  /*0e50*/  FFMA.FTZ R12, R33, R35, R12 ;  /* 0x00000023210c7223 */ /* 0x020fe2000001000c */
[----:B------:R-:W-:-:S02]  /*0e60*/  HADD2.F32 R35, -RZ, R11.H0_H0 ;  /* 0x2000000bff237230 */ /* 0x000fc40000004100 */
[C---:B------:R-:W-:Y:S01]  /*0e70*/  FFMA.FTZ R13, R33.reuse, R10, R13 ;  /* 0x0000000a210d7223 */ /* 0x040fe2000001000d */
[----:B------:R-:W-:Y:S02]  /*0e80*/  HADD2.F32 R10, -RZ, R11.H1_H1 ;  /* 0x3000000bff0a7230 */ /* 0x000fe40000004100 */
[----:B------:R-:W-:Y:S01]  /*0e90*/  FADD.FTZ R32, RZ, R4 ;  /* 0x00000004ff207221 */ /* 0x000fe20000010000 */
[C---:B------:R-:W-:Y:S01]  /*0ea0*/  FFMA.FTZ R6, R33.reuse, R37, R6 ;  /* 0x0000002521067223 */ /* 0x040fe20000010006 */
[C---:B------:R-:W-:Y:S01]  /*0eb0*/  FFMA.FTZ R7, R33.reuse, R36, R7 ;  /* 0x0000002421077223 */ /* 0x040fe20000010007 */
[C---:B------:R-:W-:Y:S01]  /*0ec0*/  FFMA.FTZ R14, R33.reuse, R35, R14 ;  /* 0x00000023210e7223 */ /* 0x040fe2000001000e */
[----:B------:R-:W-:Y:S01]  /*0ed0*/  FFMA.FTZ R15, R33, R10, R15 ;  /* 0x0000000a210f7223 */ /* 0x000fe2000001000f */
[----:B------:R-:W-:-:S04]  /*0ee0*/  FADD.FTZ R11, R5, R32 ;  /* 0x00000020050b7221 */ /* 0x000fc80000010000 */
[----:B------:R-:W-:Y:S01]  /*0ef0*/  FADD.FTZ R10, R6, R11 ;  /* 0x0000000b060a7221 */ /* 0x000fe20000010000 */
[----:B-1----:R-:W-:-:S04]  /*0f00*/  IMAD.WIDE.U32 R8, R30, 0x20, R8 ;  /* 0x000000201e087825 */ /* 0x002fc800078e0008 */
[----:B------:R-:W-:Y:S01]  /*0f10*/  FADD.FTZ R11, R7, R10 ;  /* 0x0000000a070b7221 */ /* 0x000fe20000010000 */
[----:B------:R0:W-:Y:S04]  /*0f20*/  STG.E.128 desc[UR6][R8.64], R4 ;  /* 0x0000000408007986 */ /* 0x0001e8000c101d06 */
[----:B------:R0:W-:Y:S01]  /*0f30*/  STG.E.128 desc[UR6][R8.64+0x10], R12 ;  /* 0x0000100c08007986 */ /* 0x0001e2000c101d06 */
        /* <DEDUP_REMOVED lines=42> */
.L_x_5028:
        /* <DEDUP_REMOVED lines=13> */
[--C-:B0-----:R-:W-:Y:S01]  /*12b0*/  FADD.FTZ R9, R5, -R8.reuse ;  /* 0x8000000805097221 */ /* 0x101fe20000010000 */
[----:B------:R-:W-:Y:S01]  /*12c0*/  FADD.FTZ R5, R6, -R8 ;  /* 0x8000000806057221 */ /* 0x000fe20000010000 */
        /* <DEDUP_REMOVED lines=8> */
[----:B------:R-:W-:Y:S01]  /*1350*/  FFMA.FTZ R10, R22, R15, R31 ;  /* 0x0000000f160a7223 */ /* 0x000fe2000001001f */
[C---:B------:R-:W-:Y:S01]  /*1360*/  FMUL.FTZ R5, R32.reuse, R5 ;  /* 0x0000000520057220 */ /* 0x040fe20000410000 */
[----:B------:R-:W-:Y:S01]  /*1370*/  F2FP.F16.F32.PACK_AB R6, R13, R4 ;  /* 0x000000040d06723e */ /* 0x000fe200000000ff */
[----:B------:R-:W-:Y:S01]  /*1380*/  FMUL.FTZ R4, R32, R11 ;  /* 0x0000000b20047220 */ /* 0x000fe20000410000 */
[----:B------:R-:W0:Y:S01]  /*1390*/  @!P0 LDC.64 R14, c[0x0][0x3c0] ;  /* 0x0000f000ff0e8b82 */ /* 0x000e220000000a00 */
[----:B------:R-:W-:Y:S01]  /*13a0*/  FFMA.FTZ R5, R16, R5, R25 ;  /* 0x0000000510057223 */ /* 0x000fe20000010019 */
[----:B------:R-:W-:Y:S01]  /*13b0*/  F2FP.F16.F32.PACK_AB R7, R10, R37 ;  /* 0x000000250a07723e */ /* 0x000fe200000000ff */
[----:B------:R-:W-:Y:S01]  /*13c0*/  FFMA.FTZ R4, R19, R4, R26 ;  /* 0x0000000413047223 */ /* 0x000fe2000001001a */
[C---:B------:R-:W-:Y:S01]  /*13d0*/  FMUL.FTZ R35, R32.reuse, R35 ;  /* 0x0000002320237220 */ /* 0x040fe20000410000 */
[----:B------:R-:W-:-:S03]  /*13e0*/  FMUL.FTZ R9, R32, R9 ;  /* 0x0000000920097220 */ /* 0x000fc60000410000 */
[----:B------:R-:W1:Y:S01]  /*13f0*/  @!P0 LDC.64 R12, c[0x0][0x3c8] ;  /* 0x0000f200ff0c8b82 */ /* 0x000e620000000a00 */
[----:B------:R-:W-:Y:S01]  /*1400*/  F2FP.F16.F32.PACK_AB R5, R4, R5 ;  /* 0x000000050405723e */ /* 0x000fe200000000ff */
[----:B------:R-:W-:Y:S01]  /*1410*/  FFMA.FTZ R4, R2, R35, R23 ;  /* 0x0000002302047223 */ /* 0x000fe20000010017 */
[----:B------:R-:W-:-:S05]  /*1420*/  FFMA.FTZ R35, R17, R9, R24 ;  /* 0x0000000911237223 */ /* 0x000fca0000010018 */
[----:B------:R-:W2:Y:S01]  /*1430*/  LDC.64 R10, c[0x0][0x428] ;  /* 0x00010a00ff0a7b82 */ /* 0x000ea20000000a00 */
[----:B------:R-:W-:-:S07]  /*1440*/  F2FP.F16.F32.PACK_AB R4, R35, R4 ;  /* 0x000000042304723e */ /* 0x000fce00000000ff */
        /* <DEDUP_REMOVED lines=11> */
.L_x_5000:
[--C-:B-----5:R-:W-:Y:S01]  /*1500*/  HADD2.F32 R2, -RZ, R8.reuse.H0_H0 ;  /* 0x20000008ff027230 */ /* 0x120fe20000004100 */
[----:B------:R-:W-:Y:S01]  /*1510*/  ISETP.NE.AND P0, PT, R0, RZ, PT ;  /* 0x000000ff0000720c */ /* 0x000fe20003f05270 */
[----:B0-----:R-:W-:Y:S01]  /*1520*/  HADD2.F32 R4, -RZ, R8.H1_H1 ;  /* 0x30000008ff047230 */ /* 0x001fe20000004100 */
[----:B------:R-:W0:Y:S01]  /*1530*/  LDCU UR4, c[0x0][0x388] ;  /* 0x00007100ff0477ac */ /* 0x000e220008000800 */
[--C-:B------:R-:W-:Y:S02]  /*1540*/  HADD2.F32 R5, -RZ, R9.reuse.H0_H0 ;  /* 0x20000009ff057230 */ /* 0x100fe40000004100 */
[----:B------:R-:W-:Y:S01]  /*1550*/  HADD2.F32 R7, -RZ, R9.H1_H1 ;  /* 0x30000009ff077230 */ /* 0x000fe20000004100 */
[----:B------:R-:W1:Y:S01]  /*1560*/  LDCU UR5, c[0x0][0x448] ;  /* 0x00008900ff0577ac */ /* 0x000e620008000800 */
        /* <DEDUP_REMOVED lines=11> */
[----:B01----:R-:W-:-:S07]  /*1620*/  HADD2.F32 R31, -RZ, R15.H1_H1 ;  /* 0x3000000fff1f7230 */ /* 0x003fce0000004100 */
.L_x_5004:
        /* <DEDUP_REMOVED lines=12> */
[--C-:B--2---:R-:W-:Y:S02]  /*16f0*/  HADD2.F32 R33, -RZ, R8.reuse.H0_H0 ;  /* 0x20000008ff217230 */ /* 0x104fe40000004100 */
[----:B------:R-:W-:-:S03]  /*1700*/  HADD2.F32 R32, -RZ, R8.H1_H1 ;  /* 0x30000008ff207230 */ /* 0x000fc60000004100 */
[----:B---3--:R-:W-:Y:S02]  /*1710*/  FADD.FTZ R16, R16, R33 ;  /* 0x0000002110107221 */ /* 0x008fe40000010000 */
[----:B------:R-:W-:Y:S02]  /*1720*/  FADD.FTZ R17, R17, R32 ;  /* 0x0000002011117221 */ /* 0x000fe40000010000 */
[----:B------:R-:W0:Y:S01]  /*1730*/  LDC.64 R32, c[0x0][0x3a8] ;  /* 0x0000ea00ff207b82 */ /* 0x000e220000000a00 */
[--C-:B------:R-:W-:Y:S02]  /*1740*/  HADD2.F32 R37, -RZ, R9.reuse.H0_H0 ;  /* 0x20000009ff257230 */ /* 0x100fe40000004100 */
[----:B------:R-:W-:Y:S02]  /*1750*/  HADD2.F32 R36, -RZ, R9.H1_H1 ;  /* 0x30000009ff247230 */ /* 0x000fe40000004100 */
[--C-:B------:R-:W-:Y:S02]  /*1760*/  HADD2.F32 R9, -RZ, R10.reuse.H0_H0 ;  /* 0x2000000aff097230 */ /* 0x100fe40000004100 */
[----:B------:R-:W-:-:S02]  /*1770*/  HADD2.F32 R10, -RZ, R10.H1_H1 ;  /* 0x3000000aff0a7230 */ /* 0x000fc40000004100 */
[--C-:B------:R-:W-:Y:S02]  /*1780*/  HADD2.F32 R8, -RZ, R11.reuse.H1_H1 ;  /* 0x3000000bff087230 */ /* 0x100fe40000004100 */
[----:B----4-:R-:W-:Y:S01]  /*1790*/  FADD.FTZ R12, R12, R9 ;  /* 0x000000090c0c7221 */ /* 0x010fe20000010000 */
[----:B------:R-:W-:Y:S02]  /*17a0*/  HADD2.F32 R9, -RZ, R11.H0_H0 ;  /* 0x2000000bff097230 */ /* 0x000fe40000004100 */
[----:B------:R-:W-:Y:S01]  /*17b0*/  FADD.FTZ R13, R13, R10 ;  /* 0x0000000a0d0d7221 */ /* 0x000fe20000010000 */
[----:B------:R-:W-:Y:S01]  /*17c0*/  FADD.FTZ R10, RZ, R16 ;  /* 0x00000010ff0a7221 */ /* 0x000fe20000010000 */
[----:B------:R-:W-:Y:S01]  /*17d0*/  FADD.FTZ R18, R18, R37 ;  /* 0x0000002512127221 */ /* 0x000fe20000010000 */
[----:B------:R-:W-:Y:S01]  /*17e0*/  FADD.FTZ R19, R19, R36 ;  /* 0x0000002413137221 */ /* 0x000fe20000010000 */
[----:B------:R-:W-:Y:S01]  /*17f0*/  FADD.FTZ R14, R14, R9 ;  /* 0x000000090e0e7221 */ /* 0x000fe20000010000 */
[----:B------:R-:W-:Y:S01]  /*1800*/  FADD.FTZ R15, R15, R8 ;  /* 0x000000080f0f7221 */ /* 0x000fe20000010000 */
        /* <DEDUP_REMOVED lines=48> */
.L_x_5040:
        /* <DEDUP_REMOVED lines=28> */
[----:B------:R-:W-:Y:S01]  /*1cd0*/  F2FP.F16.F32.PACK_AB R10, R15, R10 ;  /* 0x0000000a0f0a723e */ /* 0x000fe200000000ff */
[----:B------:R-:W-:Y:S01]  /*1ce0*/  FFMA.FTZ R11, R20, R37, R29 ;  /* 0x00000025140b7223 */ /* 0x000fe2000001001d */
[C---:B------:R-:W-:Y:S01]  /*1cf0*/  FMUL.FTZ R35, R32.reuse, R35 ;  /* 0x0000002320237220 */ /* 0x040fe20000410000 */
[----:B------:R-:W-:Y:S01]  /*1d00*/  FMUL.FTZ R13, R32, R13 ;  /* 0x0000000d200d7220 */ /* 0x000fe20000410000 */
[----:B------:R-:W-:Y:S01]  /*1d10*/  F2FP.F16.F32.PACK_AB R9, R8, R9 ;  /* 0x000000090809723e */ /* 0x000fe200000000ff */
[----:B------:R-:W1:Y:S01]  /*1d20*/  @!P0 LDC.64 R16, c[0x0][0x3c8] ;  /* 0x0000f200ff108b82 */ /* 0x000e620000000a00 */
[----:B------:R-:W-:Y:S01]  /*1d30*/  FFMA.FTZ R8, R2, R35, R23 ;  /* 0x0000002302087223 */ /* 0x000fe20000010017 */
[----:B------:R-:W-:Y:S01]  /*1d40*/  F2FP.F16.F32.PACK_AB R11, R12, R11 ;  /* 0x0000000b0c0b723e */ /* 0x000fe200000000ff */
        /* <DEDUP_REMOVED lines=14> */
.L_x_4998:
[----:B------:R-:W-:Y:S01]  /*1e30*/  BSSY B0, `(.L_x_5005) ;  /* 0x0000008000007945 */ /* 0x000fe20003800000 */
[----:B------:R-:W-:Y:S02]  /*1e40*/  MOV R8, R33 ;  /* 0x0000002100087202 */ /* 0x000fe40000000f00 */
[----:B------:R-:W-:Y:S02]  /*1e50*/  MOV R9, 0x1 ;  /* 0x0000000100097802 */ /* 0x000fe40000000f00 */
[----:B------:R-:W-:Y:S02]  /*1e60*/  MOV R10, 0x1f ;  /* 0x0000001f000a7802 */ /* 0x000fe40000000f00 */
[----:B------:R-:W-:-:S07]  /*1e70*/  MOV R11, 0xffffffff ;  /* 0xffffffff000b7802 */ /* 0x000fce0000000f00 */
[----:B-1----:R-:W-:Y:S05]  /*1e80*/  WARPSYNC.COLLECTIVE R11, `(.L_x_5006) ;  /* 0x000000000b087348 */ /* 0x002fea0003c00000 */
[----:B------:R0:W2:Y:S02]  /*1e90*/  SHFL.BFLY P1, R32, R8, R9, R10 ;  /* 0x0c00000908207389 */ /* 0x0000a4000002000a */
[----:B012---:R-:W-:Y:S05]  /*1ea0*/  ENDCOLLECTIVE ;  /* 0x000000000000791b */ /* 0x007fea0003800000 */
.L_x_5006:
[----:B------:R-:W-:Y:S05]  /*1eb0*/  BSYNC B0 ;  /* 0x0000000000007941 */ /* 0x000fea0003800000 */
.L_x_5005:
        /* <DEDUP_REMOVED lines=8> */
.L_x_5007:
[----:B------:R-:W-:Y:S02]  /*1f40*/  HFMA2 R9, -RZ, RZ, 0, 2.384185791015625e-07 ;  /* 0x00000004ff097431 */ /* 0x000fe400000001ff */
[----:B------:R-:W-:-:S05]  /*1f50*/  FADD.FTZ R35, R8, R32 ;  /* 0x0000002008237221 */ /* 0x000fca0000010000 */
[----:B------:R-:W-:-:S07]  /*1f60*/  MOV R8, R35 ;  /* 0x0000002300087202 */ /* 0x000fce0000000f00 */
[----:B------:R-:W-:Y:S05]  /*1f70*/  WARPSYNC.COLLECTIVE R11, `(.L_x_5008) ;  /* 0x000000000b087348 */ /* 0x000fea0003c00000 */
[----:B------:R0:W1:Y:S02]  /*1f80*/  SHFL.BFLY P1, R32, R8, R9, R10 ;  /* 0x0c00000908207389 */ /* 0x000064000002000a */
[----:B01----:R-:W-:Y:S05]  /*1f90*/  ENDCOLLECTIVE ;  /* 0x000000000000791b */ /* 0x003fea0003800000 */
.L_x_5008:
[----:B------:R-:W-:Y:S02]  /*1fa0*/  HFMA2 R9, -RZ, RZ, 0, 4.76837158203125e-07 ;  /* 0x00000008ff097431 */ /* 0x000fe400000001ff */
[----:B------:R-:W-:-:S05]  /*1fb0*/  FADD.FTZ R36, R35, R32 ;  /* 0x0000002023247221 */ /* 0x000fca0000010000 */
[----:B------:R-:W-:-:S07]  /*1fc0*/  MOV R8, R36 ;  /* 0x0000002400087202 */ /* 0x000fce0000000f00 */
[----:B------:R-:W-:Y:S05]  /*1fd0*/  WARPSYNC.COLLECTIVE R11, `(.L_x_5009) ;  /* 0x000000000b087348 */ /* 0x000fea0003c00000 */
[----:B------:R0:W1:Y:S02]  /*1fe0*/  SHFL.BFLY P1, R32, R8, R9, R10 ;  /* 0x0c00000908207389 */ /* 0x000064000002000a */
[----:B01----:R-:W-:Y:S05]  /*1ff0*/  ENDCOLLECTIVE ;  /* 0x000000000000791b */ /* 0x003fea0003800000 */
.L_x_5009:
[----:B------:R-:W-:Y:S02]  /*2000*/  HFMA2 R9, -RZ, RZ, 0, 9.5367431640625e-07 ;  /* 0x00000010ff097431 */ /* 0x000fe400000001ff */
[----:B------:R-:W-:-:S05]  /*2010*/  FADD.FTZ R37, R36, R32 ;  /* 0x0000002024257221 */ /* 0x000fca0000010000 */
[----:B------:R-:W-:-:S07]  /*2020*/  MOV R8, R37 ;  /* 0x0000002500087202 */ /* 0x000fce0000000f00 */
[----:B------:R-:W-:Y:S05]  /*2030*/  WARPSYNC.COLLECTIVE R11, `(.L_x_5010) ;  /* 0x000000000b087348 */ /* 0x000fea0003c00000 */
[----:B------:R0:W1:Y:S02]  /*2040*/  SHFL.BFLY P1, R32, R8, R9, R10 ;  /* 0x0c00000908207389 */ /* 0x000064000002000a */
[----:B01----:R-:W-:Y:S05]  /*2050*/  ENDCOLLECTIVE ;  /* 0x000000000000791b */ /* 0x003fea0003800000 */
.L_x_5010:
        /* <DEDUP_REMOVED lines=22> */
.L_x_5011:
[----:B------:R-:W-:Y:S02]  /*21c0*/  HFMA2 R9, -RZ, RZ, 0, 1.1920928955078125e-07 ;  /* 0x00000002ff097431 */ /* 0x000fe400000001ff */
[----:B------:R-:W-:-:S05]  /*21d0*/  FADD.FTZ R35, R8, R32 ;  /* 0x0000002008237221 */ /* 0x000fca0000010000 */
[----:B------:R-:W-:-:S07]  /*21e0*/  MOV R8, R35 ;  /* 0x0000002300087202 */ /* 0x000fce0000000f00 */
[----:B------:R-:W-:Y:S05]  /*21f0*/  WARPSYNC.COLLECTIVE R11, `(.L_x_5012) ;  /* 0x000000000b087348 */ /* 0x000fea0003c00000 */
[----:B------:R0:W1:Y:S02]  /*2200*/  SHFL.BFLY P1, R32, R8, R9, R10 ;  /* 0x0c00000908207389 */ /* 0x000064000002000a */
[----:B01----:R-:W-:Y:S05]  /*2210*/  ENDCOLLECTIVE ;  /* 0x000000000000791b */ /* 0x003fea0003800000 */
.L_x_5012:
[----:B------:R-:W-:Y:S02]  /*2220*/  HFMA2 R9, -RZ, RZ, 0, 2.384185791015625e-07 ;  /* 0x00000004ff097431 */ /* 0x000fe400000001ff */
[----:B------:R-:W-:-:S05]  /*2230*/  FADD.FTZ R36, R35, R32 ;  /* 0x0000002023247221 */ /* 0x000fca0000010000 */
[----:B------:R-:W-:-:S07]  /*2240*/  MOV R8, R36 ;  /* 0x0000002400087202 */ /* 0x000fce0000000f00 */
[----:B------:R-:W-:Y:S05]  /*2250*/  WARPSYNC.COLLECTIVE R11, `(.L_x_5013) ;  /* 0x000000000b087348 */ /* 0x000fea0003c00000 */
[----:B------:R0:W1:Y:S02]  /*2260*/  SHFL.BFLY P1, R32, R8, R9, R10 ;  /* 0x0c00000908207389 */ /* 0x000064000002000a */
[----:B01----:R-:W-:Y:S05]  /*2270*/  ENDCOLLECTIVE ;  /* 0x000000000000791b */ /* 0x003fea0003800000 */
.L_x_5013:
[----:B------:R-:W-:Y:S02]  /*2280*/  HFMA2 R9, -RZ, RZ, 0, 4.76837158203125e-07 ;  /* 0x00000008ff097431 */ /* 0x000fe400000001ff */
[----:B------:R-:W-:-:S05]  /*2290*/  FADD.FTZ R37, R36, R32 ;  /* 0x0000002024257221 */ /* 0x000fca0000010000 */
[----:B------:R-:W-:-:S07]  /*22a0*/  MOV R8, R37 ;  /* 0x0000002500087202 */ /* 0x000fce0000000f00 */
[----:B------:R-:W-:Y:S05]  /*22b0*/  WARPSYNC.COLLECTIVE R11, `(.L_x_5014) ;  /* 0x000000000b087348 */ /* 0x000fea0003c00000 */
[----:B------:R0:W1:Y:S02]  /*22c0*/  SHFL.BFLY P1, R32, R8, R9, R10 ;  /* 0x0c00000908207389 */ /* 0x000064000002000a */
[----:B01----:R-:W-:Y:S05]  /*22d0*/  ENDCOLLECTIVE ;  /* 0x000000000000791b */ /* 0x003fea0003800000 */
.L_x_5014:
[----:B------:R-:W-:Y:S02]  /*22e0*/  HFMA2 R9, -RZ, RZ, 0, 9.5367431640625e-07 ;  /* 0x00000010ff097431 */ /* 0x000fe400000001ff */
[----:B------:R-:W-:-:S05]  /*22f0*/  FADD.FTZ R37, R37, R32 ;  /* 0x0000002025257221 */ /* 0x000fca0000010000 */
[----:B------:R-:W-:-:S07]  /*2300*/  MOV R8, R37 ;  /* 0x0000002500087202 */ /* 0x000fce0000000f00 */
[----:B------:R-:W-:Y:S05]  /*2310*/  WARPSYNC.COLLECTIVE R11, `(.L_x_5015) ;  /* 0x000000000b087348 */ /* 0x000fea0003c00000 */
[----:B------:R0:W1:Y:S02]  /*2320*/  SHFL.BFLY P1, R32, R8, R9, R10 ;  /* 0x0c00000908207389 */ /* 0x000064000002000a */
[----:B01----:R-:W-:Y:S05]  /*2330*/  ENDCOLLECTIVE ;  /* 0x000000000000791b */ /* 0x003fea0003800000 */
.L_x_5015:
[----:B------:R-:W-:Y:S05]  /*2340*/  BRA `(.L_x_5016) ;  /* 0xffffffe400387947 */ /* 0x000fea000383ffff */
.L_x_5001:
        /* <DEDUP_REMOVED lines=8> */
.L_x_5018:
[----:B------:R-:W-:Y:S05]  /*23d0*/  BSYNC B0 ;  /* 0x0000000000007941 */ /* 0x000fea0003800000 */
.L_x_5017:
        /* <DEDUP_REMOVED lines=8> */
.L_x_5019:
[----:B------:R-:W-:Y:S02]  /*2460*/  HFMA2 R9, -RZ, RZ, 0, 2.384185791015625e-07 ;  /* 0x00000004ff097431 */ /* 0x000fe400000001ff */
[----:B------:R-:W-:-:S05]  /*2470*/  FADD.FTZ R35, R8, R32 ;  /* 0x0000002008237221 */ /* 0x000fca0000010000 */
[----:B------:R-:W-:-:S07]  /*2480*/  MOV R8, R35 ;  /* 0x0000002300087202 */ /* 0x000fce0000000f00 */
[----:B------:R-:W-:Y:S05]  /*2490*/  WARPSYNC.COLLECTIVE R11, `(.L_x_5020) ;  /* 0x000000000b087348 */ /* 0x000fea0003c00000 */
[----:B------:R0:W1:Y:S02]  /*24a0*/  SHFL.BFLY P1, R32, R8, R9, R10 ;  /* 0x0c00000908207389 */ /* 0x000064000002000a */
[----:B01----:R-:W-:Y:S05]  /*24b0*/  ENDCOLLECTIVE ;  /* 0x000000000000791b */ /* 0x003fea0003800000 */
.L_x_5020:
[----:B------:R-:W-:Y:S02]  /*24c0*/  HFMA2 R9, -RZ, RZ, 0, 4.76837158203125e-07 ;  /* 0x00000008ff097431 */ /* 0x000fe400000001ff */
[----:B------:R-:W-:-:S05]  /*24d0*/  FADD.FTZ R36, R35, R32 ;  /* 0x0000002023247221 */ /* 0x000fca0000010000 */
[----:B------:R-:W-:-:S07]  /*24e0*/  MOV R8, R36 ;  /* 0x0000002400087202 */ /* 0x000fce0000000f00 */
[----:B------:R-:W-:Y:S05]  /*24f0*/  WARPSYNC.COLLECTIVE R11, `(.L_x_5021) ;  /* 0x000000000b087348 */ /* 0x000fea0003c00000 */
[----:B------:R0:W1:Y:S02]  /*2500*/  SHFL.BFLY P1, R32, R8, R9, R10 ;  /* 0x0c00000908207389 */ /* 0x000064000002000a */
[----:B01----:R-:W-:Y:S05]  /*2510*/  ENDCOLLECTIVE ;  /* 0x000000000000791b */ /* 0x003fea0003800000 */
.L_x_5021:
[----:B------:R-:W-:Y:S02]  /*2520*/  HFMA2 R9, -RZ, RZ, 0, 9.5367431640625e-07 ;  /* 0x00000010ff097431 */ /* 0x000fe400000001ff */
[----:B------:R-:W-:-:S05]  /*2530*/  FADD.FTZ R37, R36, R32 ;  /* 0x0000002024257221 */ /* 0x000fca0000010000 */
[----:B------:R-:W-:-:S07]  /*2540*/  MOV R8, R37 ;  /* 0x0000002500087202 */ /* 0x000fce0000000f00 */
[----:B------:R-:W-:Y:S05]  /*2550*/  WARPSYNC.COLLECTIVE R11, `(.L_x_5022) ;  /* 0x000000000b087348 */ /* 0x000fea0003c00000 */
[----:B------:R0:W1:Y:S02]  /*2560*/  SHFL.BFLY P1, R32, R8, R9, R10 ;  /* 0x0c00000908207389 */ /* 0x000064000002000a */
[----:B01----:R-:W-:Y:S05]  /*2570*/  ENDCOLLECTIVE ;  /* 0x000000000000791b */ /* 0x003fea0003800000 */
.L_x_5022:
        /* <DEDUP_REMOVED lines=22> */
.L_x_5023:
[----:B------:R-:W-:Y:S02]  /*26e0*/  HFMA2 R9, -RZ, RZ, 0, 1.1920928955078125e-07 ;  /* 0x00000002ff097431 */ /* 0x000fe400000001ff */
[----:B------:R-:W-:-:S05]  /*26f0*/  FADD.FTZ R35, R8, R32 ;  /* 0x0000002008237221 */ /* 0x000fca0000010000 */
[----:B------:R-:W-:-:S07]  /*2700*/  MOV R8, R35 ;  /* 0x0000002300087202 */ /* 0x000fce0000000f00 */
[----:B------:R-:W-:Y:S05]  /*2710*/  WARPSYNC.COLLECTIVE R11, `(.L_x_5024) ;  /* 0x000000000b087348 */ /* 0x000fea0003c00000 */
[----:B------:R0:W1:Y:S02]  /*2720*/  SHFL.BFLY P1, R32, R8, R9, R10 ;  /* 0x0c00000908207389 */ /* 0x000064000002000a */
[----:B01----:R-:W-:Y:S05]  /*2730*/  ENDCOLLECTIVE ;  /* 0x000000000000791b */ /* 0x003fea0003800000 */
.L_x_5024:
[----:B------:R-:W-:Y:S02]  /*2740*/  HFMA2 R9, -RZ, RZ, 0, 2.384185791015625e-07 ;  /* 0x00000004ff097431 */ /* 0x000fe400000001ff */
[----:B------:R-:W-:-:S05]  /*2750*/  FADD.FTZ R36, R35, R32 ;  /* 0x0000002023247221 */ /* 0x000fca0000010000 */
[----:B------:R-:W-:-:S07]  /*2760*/  MOV R8, R36 ;  /* 0x0000002400087202 */ /* 0x000fce0000000f00 */
[----:B------:R-:W-:Y:S05]  /*2770*/  WARPSYNC.COLLECTIVE R11, `(.L_x_5025) ;  /* 0x000000000b087348 */ /* 0x000fea0003c00000 */
[----:B------:R0:W1:Y:S02]  /*2780*/  SHFL.BFLY P1, R32, R8, R9, R10 ;  /* 0x0c00000908207389 */ /* 0x000064000002000a */
[----:B01----:R-:W-:Y:S05]  /*2790*/  ENDCOLLECTIVE ;  /* 0x000000000000791b */ /* 0x003fea0003800000 */
.L_x_5025:
[----:B------:R-:W-:Y:S02]  /*27a0*/  HFMA2 R9, -RZ, RZ, 0, 4.76837158203125e-07 ;  /* 0x00000008ff097431 */ /* 0x000fe400000001ff */
[----:B------:R-:W-:-:S05]  /*27b0*/  FADD.FTZ R37, R36, R32 ;  /* 0x0000002024257221 */ /* 0x000fca0000010000 */
[----:B------:R-:W-:-:S07]  /*27c0*/  MOV R8, R37 ;  /* 0x0000002500087202 */ /* 0x000fce0000000f00 */
[----:B------:R-:W-:Y:S05]  /*27d0*/  WARPSYNC.COLLECTIVE R11, `(.L_x_5026) ;  /* 0x000000000b087348 */ /* 0x000fea0003c00000 */
[----:B------:R0:W1:Y:S02]  /*27e0*/  SHFL.BFLY P1, R32, R8, R9, R10 ;  /* 0x0c00000908207389 */ /* 0x000064000002000a */
[----:B01----:R-:W-:Y:S05]  /*27f0*/  ENDCOLLECTIVE ;  /* 0x000000000000791b */ /* 0x003fea0003800000 */
.L_x_5026:
[----:B------:R-:W-:Y:S02]  /*2800*/  HFMA2 R9, -RZ, RZ, 0, 9.5367431640625e-07 ;  /* 0x00000010ff097431 */ /* 0x000fe400000001ff */
[----:B------:R-:W-:-:S05]  /*2810*/  FADD.FTZ R37, R37, R32 ;  /* 0x0000002025257221 */ /* 0x000fca0000010000 */
[----:B------:R-:W-:-:S07]  /*2820*/  MOV R8, R37 ;  /* 0x0000002500087202 */ /* 0x000fce0000000f00 */
[----:B------:R-:W-:Y:S05]  /*2830*/  WARPSYNC.COLLECTIVE R11, `(.L_x_5027) ;  /* 0x000000000b087348 */ /* 0x000fea0003c00000 */
[----:B------:R0:W1:Y:S02]  /*2840*/  SHFL.BFLY P1, R32, R8, R9, R10 ;  /* 0x0c00000908207389 */ /* 0x000064000002000a */
[----:B01----:R-:W-:Y:S05]  /*2850*/  ENDCOLLECTIVE ;  /* 0x000000000000791b */ /* 0x003fea0003800000 */
.L_x_5027:
[----:B------:R-:W-:Y:S05]  /*2860*/  BRA `(.L_x_5028) ;  /* 0xffffffe8005c7947 */ /* 0x000fea000383ffff */
.L_x_5003:
[----:B------:R-:W-:Y:S01]  /*2870*/  HFMA2 R10, -RZ, RZ, 0, 1.847743988037109375e-06 ;  /* 0x0000001fff0a7431 */ /* 0x000fe200000001ff */
[----:B------:R-:W-:Y:S01]  /*2880*/  BSSY B0, `(.L_x_5029) ;  /* 0x0000006000007945 */ /* 0x000fe20003800000 */
[----:B------:R-:W-:Y:S02]  /*2890*/  MOV R9, 0x1 ;  /* 0x0000000100097802 */ /* 0x000fe40000000f00 */
[----:B------:R-:W-:-:S07]  /*28a0*/  MOV R11, 0xffffffff ;  /* 0xffffffff000b7802 */ /* 0x000fce0000000f00 */
[----:B------:R-:W-:Y:S05]  /*28b0*/  WARPSYNC.COLLECTIVE R11, `(.L_x_5030) ;  /* 0x000000000b087348 */ /* 0x000fea0003c00000 */
[----:B------:R0:W1:Y:S02]  /*28c0*/  SHFL.BFLY P1, R32, R8, R9, R10 ;  /* 0x0c00000908207389 */ /* 0x000064000002000a */
[----:B01----:R-:W-:Y:S05]  /*28d0*/  ENDCOLLECTIVE ;  /* 0x000000000000791b */ /* 0x003fea0003800000 */
.L_x_5030:
[----:B------:R-:W-:Y:S05]  /*28e0*/  BSYNC B0 ;  /* 0x0000000000007941 */ /* 0x000fea0003800000 */
.L_x_5029:
        /* <DEDUP_REMOVED lines=9> */
.L_x_5031:
[----:B------:R-:W-:Y:S02]  /*2980*/  HFMA2 R9, -RZ, RZ, 0, 2.384185791015625e-07 ;  /* 0x00000004ff097431 */ /* 0x000fe400000001ff */
[----:B------:R-:W-:-:S05]  /*2990*/  FADD.FTZ R36, R35, R32 ;  /* 0x0000002023247221 */ /* 0x000fca0000010000 */
[----:B------:R-:W-:-:S07]  /*29a0*/  MOV R8, R36 ;  /* 0x0000002400087202 */ /* 0x000fce0000000f00 */
[----:B------:R-:W-:Y:S05]  /*29b0*/  WARPSYNC.COLLECTIVE R11, `(.L_x_5032) ;  /* 0x000000000b087348 */ /* 0x000fea0003c00000 */
[----:B------:R0:W1:Y:S02]  /*29c0*/  SHFL.BFLY P1, R32, R8, R9, R10 ;  /* 0x0c00000908207389 */ /* 0x000064000002000a */
[----:B01----:R-:W-:Y:S05]  /*29d0*/  ENDCOLLECTIVE ;  /* 0x000000000000791b */ /* 0x003fea0003800000 */
.L_x_5032:
[----:B------:R-:W-:Y:S02]  /*29e0*/  HFMA2 R9, -RZ, RZ, 0, 4.76837158203125e-07 ;  /* 0x00000008ff097431 */ /* 0x000fe400000001ff */
[----:B------:R-:W-:-:S05]  /*29f0*/  FADD.FTZ R37, R36, R32 ;  /* 0x0000002024257221 */ /* 0x000fca0000010000 */
[----:B------:R-:W-:-:S07]  /*2a00*/  MOV R8, R37 ;  /* 0x0000002500087202 */ /* 0x000fce0000000f00 */
[----:B------:R-:W-:Y:S05]  /*2a10*/  WARPSYNC.COLLECTIVE R11, `(.L_x_5033) ;  /* 0x000000000b087348 */ /* 0x000fea0003c00000 */
[----:B------:R0:W1:Y:S02]  /*2a20*/  SHFL.BFLY P1, R32, R8, R9, R10 ;  /* 0x0c00000908207389 */ /* 0x000064000002000a */
[----:B01----:R-:W-:Y:S05]  /*2a30*/  ENDCOLLECTIVE ;  /* 0x000000000000791b */ /* 0x003fea0003800000 */
.L_x_5033:
[----:B------:R-:W-:Y:S02]  /*2a40*/  HFMA2 R9, -RZ, RZ, 0, 9.5367431640625e-07 ;  /* 0x00000010ff097431 */ /* 0x000fe400000001ff */
[----:B------:R-:W-:-:S05]  /*2a50*/  FADD.FTZ R37, R37, R32 ;  /* 0x0000002025257221 */ /* 0x000fca0000010000 */
[----:B------:R-:W-:-:S07]  /*2a60*/  MOV R8, R37 ;  /* 0x0000002500087202 */ /* 0x000fce0000000f00 */
[----:B------:R-:W-:Y:S05]  /*2a70*/  WARPSYNC.COLLECTIVE R11, `(.L_x_5034) ;  /* 0x000000000b087348 */ /* 0x000fea0003c00000 */
[----:B------:R0:W1:Y:S02]  /*2a80*/  SHFL.BFLY P1, R32, R8, R9, R10 ;  /* 0x0c00000908207389 */ /* 0x000064000002000a */
[----:B01----:R-:W-:Y:S05]  /*2a90*/  ENDCOLLECTIVE ;  /* 0x000000000000791b */ /* 0x003fea0003800000 */
.L_x_5034:
        /* <DEDUP_REMOVED lines=22> */
.L_x_5035:
[----:B------:R-:W-:Y:S02]  /*2c00*/  HFMA2 R9, -RZ, RZ, 0, 1.1920928955078125e-07 ;  /* 0x00000002ff097431 */ /* 0x000fe400000001ff */
[----:B------:R-:W-:-:S05]  /*2c10*/  FADD.FTZ R35, R8, R32 ;  /* 0x0000002008237221 */ /* 0x000fca0000010000 */
[----:B------:R-:W-:-:S07]  /*2c20*/  MOV R8, R35 ;  /* 0x0000002300087202 */ /* 0x000fce0000000f00 */
[----:B------:R-:W-:Y:S05]  /*2c30*/  WARPSYNC.COLLECTIVE R11, `(.L_x_5036) ;  /* 0x000000000b087348 */ /* 0x000fea0003c00000 */
[----:B------:R0:W1:Y:S02]  /*2c40*/  SHFL.BFLY P1, R32, R8, R9, R10 ;  /* 0x0c00000908207389 */ /* 0x000064000002000a */
[----:B01----:R-:W-:Y:S05]  /*2c50*/  ENDCOLLECTIVE ;  /* 0x000000000000791b */ /* 0x003fea0003800000 */
.L_x_5036:
[----:B------:R-:W-:Y:S02]  /*2c60*/  HFMA2 R9, -RZ, RZ, 0, 2.384185791015625e-07 ;  /* 0x00000004ff097431 */ /* 0x000fe400000001ff */
[----:B------:R-:W-:-:S05]  /*2c70*/  FADD.FTZ R36, R35, R32 ;  /* 0x0000002023247221 */ /* 0x000fca0000010000 */
[----:B------:R-:W-:-:S07]  /*2c80*/  MOV R8, R36 ;  /* 0x0000002400087202 */ /* 0x000fce0000000f00 */
[----:B------:R-:W-:Y:S05]  /*2c90*/  WARPSYNC.COLLECTIVE R11, `(.L_x_5037) ;  /* 0x000000000b087348 */ /* 0x000fea0003c00000 */
[----:B------:R0:W1:Y:S02]  /*2ca0*/  SHFL.BFLY P1, R32, R8, R9, R10 ;  /* 0x0c00000908207389 */ /* 0x000064000002000a */
[----:B01----:R-:W-:Y:S05]  /*2cb0*/  ENDCOLLECTIVE ;  /* 0x000000000000791b */ /* 0x003fea0003800000 */
.L_x_5037:
[----:B------:R-:W-:Y:S02]  /*2cc0*/  HFMA2 R9, -RZ, RZ, 0, 4.76837158203125e-07 ;  /* 0x00000008ff097431 */ /* 0x000fe400000001ff */
[----:B------:R-:W-:-:S05]  /*2cd0*/  FADD.FTZ R37, R36, R32 ;  /* 0x0000002024257221 */ /* 0x000fca0000010000 */
[----:B------:R-:W-:-:S07]  /*2ce0*/  MOV R8, R37 ;  /* 0x0000002500087202 */ /* 0x000fce0000000f00 */
[----:B------:R-:W-:Y:S05]  /*2cf0*/  WARPSYNC.COLLECTIVE R11, `(.L_x_5038) ;  /* 0x000000000b087348 */ /* 0x000fea0003c00000 */
[----:B------:R0:W1:Y:S02]  /*2d00*/  SHFL.BFLY P1, R32, R8, R9, R10 ;  /* 0x0c00000908207389 */ /* 0x000064000002000a */
[----:B01----:R-:W-:Y:S05]  /*2d10*/  ENDCOLLECTIVE ;  /* 0x000000000000791b */ /* 0x003fea0003800000 */
.L_x_5038:
[----:B------:R-:W-:Y:S02]  /*2d20*/  HFMA2 R9, -RZ, RZ, 0, 9.5367431640625e-07 ;  /* 0x00000010ff097431 */ /* 0x000fe400000001ff */
[----:B------:R-:W-:-:S05]  /*2d30*/  FADD.FTZ R37, R37, R32 ;  /* 0x0000002025257221 */ /* 0x000fca0000010000 */
[----:B------:R-:W-:-:S07]  /*2d40*/  MOV R8, R37 ;  /* 0x0000002500087202 */ /* 0x000fce0000000f00 */
[----:B------:R-:W-:Y:S05]  /*2d50*/  WARPSYNC.COLLECTIVE R11, `(.L_x_5039) ;  /* 0x000000000b087348 */ /* 0x000fea0003c00000 */
[----:B------:R0:W1:Y:S02]  /*2d60*/  SHFL.BFLY P1, R32, R8, R9, R10 ;  /* 0x0c00000908207389 */ /* 0x000064000002000a */
[----:B01----:R-:W-:Y:S05]  /*2d70*/  ENDCOLLECTIVE ;  /* 0x000000000000791b */ /* 0x003fea0003800000 */
.L_x_5039:
[----:B------:R-:W-:Y:S05]  /*2d80*/  BRA `(.L_x_5040) ;  /* 0xffffffec00607947 */ /* 0x000fea000383ffff */
.L_x_5041:
        /* <DEDUP_REMOVED lines=15> */
.L_x_9132:


//--------------------- .text._ZN10layer_norm13ln_fwd_kernelINS_13Kernel_traitsI6__halfS2_fS2_fjLj256ELj1ELj4ELj1ELj16ENS_18Kernel_traits_baseILj256ES2_S2_fS2_fjLj128EEEEELb0ELb0ELb1ELb0EEEvNS_9FwdParamsE --------------------------
	.section	.text._ZN10layer_norm13ln_fwd_kernelINS_13Kernel_traitsI6__halfS2_fS2_fjLj256ELj1ELj4ELj1ELj16ENS_18Kernel_traits_baseILj256ES2_S2_fS2_fjLj128EEEEELb0ELb0ELb1ELb0EEEvNS_9FwdParamsE,"ax",@progbits
	.align	128
        .global         _ZN10layer_norm13ln_fwd_kernelINS_13Kernel_traitsI6__halfS2_fS2_fjLj256ELj1ELj4ELj1ELj16ENS_18Kernel_traits_baseILj256ES2_S2_fS2_fjLj128EEEEELb0ELb0ELb1ELb0EEEvNS_9FwdParamsE
        .type           _ZN10layer_norm13ln_fwd_kernelINS_13Kernel_traitsI6__halfS2_fS2_fjLj256ELj1ELj4ELj1ELj16ENS_18Kernel_traits_baseILj256ES2_S2_fS2_fjLj128EEEEELb0ELb0ELb1ELb0EEEvNS_9FwdParamsE,@function
        .size           _ZN10layer_norm13ln_fwd_kernelINS_13Kernel_traitsI6__halfS2_fS2_fjLj256ELj1ELj4ELj1ELj16ENS_18Kernel_traits_baseILj256ES2_S2_fS2_fjLj128EEEEELb0ELb0ELb1ELb0EEEvNS_9FwdParamsE,(.L_x_9133 - _ZN10layer_norm13ln_fwd_kernelINS_13Kernel_traitsI6__halfS2_fS2_fjLj256ELj1ELj4ELj1ELj16ENS_18Kernel_traits_baseILj256ES2_S2_fS2_fjLj128EEEEELb0ELb0ELb1ELb0EEEvNS_9FwdParamsE)
        .other          _ZN10layer_norm13ln_fwd_kernelINS_13Kernel_traitsI6__halfS2_fS2_fjLj256ELj1ELj4ELj1ELj16ENS_18Kernel_traits_baseILj256ES2_S2_fS2_fjLj128EEEEELb0ELb0ELb1ELb0EEEvNS_9FwdParamsE,@"STO_CUDA_ENTRY STV_DEFAULT"
_ZN10layer_norm13ln_fwd_kernelINS_13Kernel_traitsI6__halfS2_fS2_fjLj256ELj1ELj4ELj1ELj16ENS_18Kernel_traits_baseILj256ES2_S2_fS2_fjLj128EEEEELb0ELb0ELb1ELb0EEEvNS_9FwdParamsE:
.text._ZN10layer_norm13ln_fwd_kernelINS_13Kernel_traitsI6__halfS2_fS2_fjLj256ELj1ELj4ELj1ELj16ENS_18Kernel_traits_baseILj256ES2_S2_fS2_fjLj128EEEEELb0ELb0ELb1ELb0EEEvNS_9FwdParamsE:
        /* <DEDUP_REMOVED lines=27> */
.L_x_5043:
[----:B------:R-:W-:Y:S05]  /*01b0*/  BSYNC.RECONVERGENT B0 ;  /* 0x0000000000007941 */ /* 0x000fea0003800200 */
.L_x_5042:
        /* <DEDUP_REMOVED lines=13> */
.L_x_5050:
        /* <DEDUP_REMOVED lines=23> */
[----:B------:R-:W3:Y:S08]  /*0400*/  LDC.64 R16, c[0x0][0x3a0] ;  /* 0x0000e800ff107b82 */ /* 0x000ef00000000a00 */
[----:B------:R-:W4:Y:S01]  /*0410*/  @P1 LDC R34, c[0x0][0x40c] ;  /* 0x00010300ff221b82 */ /* 0x000f220000000800 */
[----:B--2---:R-:W-:-:S04]  /*0420*/  @P1 LEA R32, P0, R26, R32, 0x4 ;  /* 0x000000201a201211 */ /* 0x004fc800078020ff */
[----:B------:R-:W-:Y:S01]  /*0430*/  @P1 LEA.HI.X R33, R26, R33, R27, 0x4, P0 ;  /* 0x000000211a211211 */ /* 0x000fe200000f241b */
[----:B---3--:R-:W-:-:S04]  /*0440*/  IMAD.WIDE.U32 R26, R29, 0x20, R16 ;  /* 0x000000201d1a7825 */ /* 0x008fc800078e0010 */
[----:B0-----:R-:W2:Y:S04]  /*0450*/  @P1 LDG.E.128 R12, desc[UR6][R32.64] ;  /* 0x00000006200c1981 */ /* 0x001ea8000c1e1d00 */
[----:B------:R-:W3:Y:S04]  /*0460*/  LDG.E.128 R16, desc[UR6][R26.64] ;  /* 0x000000061a107981 */ /* 0x000ee8000c1e1d00 */
[----:B------:R0:W4:Y:S01]  /*0470*/  LDG.E.128 R20, desc[UR6][R26.64+0x10] ;  /* 0x000010061a147981 */ /* 0x000122000c1e1d00 */
[----:B------:R-:W-:Y:S01]  /*0480*/  ISETP.GT.AND P0, PT, R24, RZ, PT ;  /* 0x000000ff1800720c */ /* 0x000fe20003f04270 */
[----:B0-----:R-:W0:-:S12]  /*0490*/  LDC.64 R26, c[0x0][0x3a8] ;  /* 0x0000ea00ff1a7b82 */ /* 0x001e180000000a00 */
[----:B------:R-:W3:Y:S08]  /*04a0*/  @P0 LDC R36, c[0x0][0x40c] ;  /* 0x00010300ff240b82 */ /* 0x000ef00000000800 */
[----:B------:R-:W1:Y:S08]  /*04b0*/  @P0 LDC R37, c[0x0][0x40c] ;  /* 0x00010300ff250b82 */ /* 0x000e700000000800 */
[----:B------:R-:W4:Y:S01]  /*04c0*/  @P0 LDC R28, c[0x0][0x40c] ;  /* 0x00010300ff1c0b82 */ /* 0x000f220000000800 */
[----:B0-----:R-:W-:-:S07]  /*04d0*/  IMAD.WIDE.U32 R26, R29, 0x20, R26 ;  /* 0x000000201d1a7825 */ /* 0x001fce00078e001a */
[----:B------:R-:W0:Y:S08]  /*04e0*/  @P0 LDC R31, c[0x0][0x40c] ;  /* 0x00010300ff1f0b82 */ /* 0x000e300000000800 */
[----:B------:R-:W0:Y:S01]  /*04f0*/  @P0 LDC R32, c[0x0][0x40c] ;  /* 0x00010300ff200b82 */ /* 0x000e220000000800 */
[----:B--2---:R-:W-:Y:S02]  /*0500*/  @P0 HADD2.F32 R24, -RZ, R12.H1_H1 ;  /* 0x3000000cff180230 */ /* 0x004fe40000004100 */
[----:B------:R-:W-:-:S02]  /*0510*/  @P0 HADD2.F32 R33, -RZ, R13.H0_H0 ;  /* 0x2000000dff210230 */ /* 0x000fc40000004100 */
[----:B------:R-:W-:Y:S02]  /*0520*/  @P1 HADD2.F32 R35, -RZ, R12.H0_H0 ;  /* 0x2000000cff231230 */ /* 0x000fe40000004100 */
[----:B---3--:R-:W-:Y:S01]  /*0530*/  @P0 FFMA.FTZ R17, R24, R36, R17 ;  /* 0x0000002418110223 */ /* 0x008fe20000010011 */
[----:B-1----:R-:W-:Y:S01]  /*0540*/  @P0 FFMA.FTZ R18, R33, R37, R18 ;  /* 0x0000002521120223 */ /* 0x002fe20000010012 */
[----:B------:R-:W1:Y:S01]  /*0550*/  @P0 LDC R24, c[0x0][0x40c] ;  /* 0x00010300ff180b82 */ /* 0x000e620000000800 */
[----:B----4-:R-:W-:Y:S01]  /*0560*/  @P1 FFMA.FTZ R16, R35, R34, R16 ;  /* 0x0000002223101223 */ /* 0x010fe20000010010 */
[----:B------:R-:W-:Y:S02]  /*0570*/  @P0 HADD2.F32 R34, -RZ, R13.H1_H1 ;  /* 0x3000000dff220230 */ /* 0x000fe40000004100 */
[----:B------:R-:W-:-:S03]  /*0580*/  @P0 HADD2.F32 R35, -RZ, R14.H0_H0 ;  /* 0x2000000eff230230 */ /* 0x000fc60000004100 */
[----:B------:R-:W-:Y:S01]  /*0590*/  @P0 FFMA.FTZ R19, R34, R28, R19 ;  /* 0x0000001c22130223 */ /* 0x000fe20000010013 */
[----:B------:R-:W2:Y:S01]  /*05a0*/  @P0 LDC R33, c[0x0][0x40c] ;  /* 0x00010300ff210b82 */ /* 0x000ea20000000800 */
[----:B------:R-:W-:Y:S02]  /*05b0*/  @P0 HADD2.F32 R28, -RZ, R14.H1_H1 ;  /* 0x3000000eff1c0230 */ /* 0x000fe40000004100 */
[----:B0-----:R-:W-:Y:S01]  /*05c0*/  @P0 FFMA.FTZ R20, R35, R31, R20 ;  /* 0x0000001f23140223 */ /* 0x001fe20000010014 */
[--C-:B------:R-:W-:Y:S01]  /*05d0*/  @P0 HADD2.F32 R31, -RZ, R15.reuse.H0_H0 ;  /* 0x2000000fff1f0230 */ /* 0x100fe20000004100 */
[----:B------:R3:W-:Y:S01]  /*05e0*/  STG.E.128 desc[UR6][R26.64], R16 ;  /* 0x000000101a007986 */ /* 0x0007e2000c101d06 */
[----:B------:R-:W-:Y:S01]  /*05f0*/  @P0 FFMA.FTZ R21, R28, R32, R21 ;  /* 0x000000201c150223 */ /* 0x000fe20000010015 */
[----:B------:R-:W-:-:S05]  /*0600*/  @P0 HADD2.F32 R28, -RZ, R15.H1_H1 ;  /* 0x3000000fff1c0230 */ /* 0x000fca0000004100 */
[----:B-1----:R-:W-:Y:S01]  /*0610*/  @P0 FFMA.FTZ R23, R28, R24, R23 ;  /* 0x000000181c170223 */ /* 0x002fe20000010017 */
[----:B--2---:R-:W-:-:S05]  /*0620*/  @P0 FFMA.FTZ R22, R31, R33, R22 ;  /* 0x000000211f160223 */ /* 0x004fca0000010016 */
[----:B------:R3:W-:Y:S02]  /*0630*/  STG.E.128 desc[UR6][R26.64+0x10], R20 ;  /* 0x000010141a007986 */ /* 0x0007e4000c101d06 */
.L_x_5046:
[----:B01----:R-:W-:Y:S05]  /*0640*/  BSYNC.RECONVERGENT B0 ;  /* 0x0000000000007941 */ /* 0x003fea0003800200 */
.L_x_5045:
[----:B------:R-:W-:Y:S01]  /*0650*/  FADD.FTZ R24, RZ, R16 ;  /* 0x00000010ff187221 */ /* 0x000fe20000010000 */
[----:B------:R-:W-:Y:S01]  /*0660*/  ISETP.GE.U32.AND P3, PT, R2, -0x20, PT ;  /* 0xffffffe00200780c */ /* 0x000fe20003f66070 */
[----:B------:R-:W-:Y:S01]  /*0670*/  UMOV UR4, 0xffffffff ;  /* 0xffffffff00047882 */ /* 0x000fe20000000000 */
[----:B------:R-:W-:Y:S01]  /*0680*/  ISETP.NE.AND P1, PT, R0, RZ, PT ;  /* 0x000000ff0000720c */ /* 0x000fe20003f25270 */
[----:B---3--:R-:W-:-:S04]  /*0690*/  FADD.FTZ R27, R17, R24 ;  /* 0x00000018111b7221 */ /* 0x008fc80000010000 */
        /* <DEDUP_REMOVED lines=49> */
.L_x_5069:
        /* <DEDUP_REMOVED lines=22> */
[--C-:B------:R-:W-:Y:S01]  /*0b10*/  FADD.FTZ R26, R17, -R27.reuse ;  /* 0x8000001b111a7221 */ /* 0x100fe20000010000 */
[----:B------:R-:W-:Y:S02]  /*0b20*/  HADD2.F32 R35, -RZ, R4.H1_H1 ;  /* 0x30000004ff237230 */ /* 0x000fe40000004100 */
[----:B------:R-:W-:Y:S01]  /*0b30*/  FADD.FTZ R28, R19, -R27 ;  /* 0x8000001b131c7221 */ /* 0x000fe20000010000 */
[----:B------:R-:W-:Y:S01]  /*0b40*/  FMUL.FTZ R24, R33, R24 ;  /* 0x0000001821187220 */ /* 0x000fe20000410000 */
[----:B------:R-:W-:-:S02]  /*0b50*/  IMAD R30, R25, R30, RZ ;  /* 0x0000001e191e7224 */ /* 0x000fc400078e02ff */
[C---:B------:R-:W-:Y:S01]  /*0b60*/  FMUL.FTZ R28, R33.reuse, R28 ;  /* 0x0000001c211c7220 */ /* 0x040fe20000410000 */
[----:B------:R-:W-:Y:S01]  /*0b70*/  FFMA.FTZ R31, R24, R31, R29 ;  /* 0x0000001f181f7223 */ /* 0x000fe2000001001d */
[----:B------:R-:W-:Y:S02]  /*0b80*/  HADD2.F32 R29, -RZ, R8.H1_H1 ;  /* 0x30000008ff1d7230 */ /* 0x000fe40000004100 */
[C---:B------:R-:W-:Y:S01]  /*0b90*/  FMUL.FTZ R24, R33.reuse, R26 ;  /* 0x0000001a21187220 */ /* 0x040fe20000410000 */
[----:B------:R-:W-:Y:S01]  /*0ba0*/  FADD.FTZ R26, R18, -R27 ;  /* 0x8000001b121a7221 */ /* 0x000fe20000010000 */
[----:B------:R-:W-:Y:S02]  /*0bb0*/  HADD2.F32 R34, -RZ, R6.H1_H1 ;  /* 0x30000006ff227230 */ /* 0x000fe40000004100 */
[----:B------:R-:W-:Y:S01]  /*0bc0*/  FFMA.FTZ R24, R24, R29, R35 ;  /* 0x0000001d18187223 */ /* 0x000fe20000010023 */
[----:B------:R-:W-:Y:S02]  /*0bd0*/  HADD2.F32 R29, -RZ, R9.H0_H0 ;  /* 0x20000009ff1d7230 */ /* 0x000fe40000004100 */
[----:B------:R-:W-:Y:S01]  /*0be0*/  FMUL.FTZ R26, R33, R26 ;  /* 0x0000001a211a7220 */ /* 0x000fe20000410000 */
[----:B------:R-:W-:-:S02]  /*0bf0*/  HADD2.F32 R35, -RZ, R5.H0_H0 ;  /* 0x20000005ff237230 */ /* 0x000fc40000004100 */
[----:B------:R-:W-:Y:S01]  /*0c00*/  HADD2.F32 R37, -RZ, R6.H0_H0 ;  /* 0x20000006ff257230 */ /* 0x000fe20000004100 */
[----:B------:R-:W-:Y:S02]  /*0c10*/  F2FP.F16.F32.PACK_AB R24, R24, R31 ;  /* 0x0000001f1818723e */ /* 0x000fe400000000ff */
[----:B------:R-:W-:Y:S01]  /*0c20*/  FFMA.FTZ R32, R26, R29, R35 ;  /* 0x0000001d1a207223 */ /* 0x000fe20000010023 */
[----:B------:R-:W-:Y:S02]  /*0c30*/  HADD2.F32 R35, -RZ, R9.H1_H1 ;  /* 0x30000009ff237230 */ /* 0x000fe40000004100 */
[----:B------:R-:W-:Y:S01]  /*0c40*/  FADD.FTZ R26, R20, -R27 ;  /* 0x8000001b141a7221 */ /* 0x000fe20000010000 */
[----:B------:R-:W-:-:S03]  /*0c50*/  HADD2.F32 R29, -RZ, R5.H1_H1 ;  /* 0x30000005ff1d7230 */ /* 0x000fc60000004100 */
[----:B------:R-:W-:Y:S02]  /*0c60*/  FMUL.FTZ R26, R33, R26 ;  /* 0x0000001a211a7220 */ /* 0x000fe40000410000 */
[----:B------:R-:W-:Y:S01]  /*0c70*/  FFMA.FTZ R35, R28, R35, R29 ;  /* 0x000000231c237223 */ /* 0x000fe2000001001d */
[----:B------:R-:W-:Y:S01]  /*0c80*/  FADD.FTZ R28, R21, -R27 ;  /* 0x8000001b151c7221 */ /* 0x000fe20000010000 */
[----:B------:R-:W-:-:S03]  /*0c90*/  HADD2.F32 R29, -RZ, R10.H0_H0 ;  /* 0x2000000aff1d7230 */ /* 0x000fc60000004100 */
[----:B------:R-:W-:Y:S01]  /*0ca0*/  FMUL.FTZ R25, R33, R28 ;  /* 0x0000001c21197220 */ /* 0x000fe20000410000 */
[----:B------:R-:W-:Y:S02]  /*0cb0*/  HADD2.F32 R28, -RZ, R10.H1_H1 ;  /* 0x3000000aff1c7230 */ /* 0x000fe40000004100 */
[----:B------:R-:W-:Y:S01]  /*0cc0*/  FFMA.FTZ R26, R26, R29, R37 ;  /* 0x0000001d1a1a7223 */ /* 0x000fe20000010025 */
[----:B------:R-:W-:Y:S02]  /*0cd0*/  HADD2.F32 R29, -RZ, R11.H0_H0 ;  /* 0x2000000bff1d7230 */ /* 0x000fe40000004100 */
[----:B------:R-:W-:Y:S02]  /*0ce0*/  HADD2.F32 R37, -RZ, R7.H0_H0 ;  /* 0x20000007ff257230 */ /* 0x000fe40000004100 */
[----:B------:R-:W-:Y:S01]  /*0cf0*/  FFMA.FTZ R25, R25, R28, R34 ;  /* 0x0000001c19197223 */ /* 0x000fe20000010022 */
[----:B------:R-:W-:-:S04]  /*0d00*/  FADD.FTZ R28, R22, -R27 ;  /* 0x8000001b161c7221 */ /* 0x000fc80000010000 */
[----:B------:R-:W-:Y:S01]  /*0d10*/  FMUL.FTZ R28, R33, R28 ;  /* 0x0000001c211c7220 */ /* 0x000fe20000410000 */
[----:B------:R-:W-:Y:S02]  /*0d20*/  F2FP.F16.F32.PACK_AB R26, R25, R26 ;  /* 0x0000001a191a723e */ /* 0x000fe400000000ff */
[----:B------:R-:W-:Y:S01]  /*0d30*/  F2FP.F16.F32.PACK_AB R25, R35, R32 ;  /* 0x000000202319723e */ /* 0x000fe200000000ff */
[----:B------:R-:W-:Y:S01]  /*0d40*/  FFMA.FTZ R34, R28, R29, R37 ;  /* 0x0000001d1c227223 */ /* 0x000fe20000010025 */
[----:B------:R-:W-:Y:S01]  /*0d50*/  FADD.FTZ R28, R23, -R27 ;  /* 0x8000001b171c7221 */ /* 0x000fe20000010000 */
[----:B------:R-:W-:Y:S02]  /*0d60*/  HADD2.F32 R27, -RZ, R11.H1_H1 ;  /* 0x3000000bff1b7230 */ /* 0x000fe40000004100 */
[----:B------:R-:W-:Y:S02]  /*0d70*/  HADD2.F32 R29, -RZ, R7.H1_H1 ;  /* 0x30000007ff1d7230 */ /* 0x000fe40000004100 */
[----:B------:R-:W-:-:S04]  /*0d80*/  FMUL.FTZ R28, R33, R28 ;  /* 0x0000001c211c7220 */ /* 0x000fc80000410000 */
[----:B------:R-:W-:Y:S01]  /*0d90*/  FFMA.FTZ R33, R28, R27, R29 ;  /* 0x0000001b1c217223 */ /* 0x000fe2000001001d */
[----:B------:R-:W-:Y:S01]  /*0da0*/  SHF.R.S32.HI R27, RZ, 0x1f, R30 ;  /* 0x0000001fff1b7819 */ /* 0x000fe2000001141e */
[----:B------:R-:W1:Y:S03]  /*0db0*/  LDC.64 R28, c[0x0][0x428] ;  /* 0x00010a00ff1c7b82 */ /* 0x000e660000000a00 */
[----:B------:R-:W-:-:S04]  /*0dc0*/  LEA.HI R27, R27, R30, RZ, 0x3 ;  /* 0x0000001e1b1b7211 */ /* 0x000fc800078f18ff */
[----:B------:R-:W-:Y:S02]  /*0dd0*/  LEA.HI.SX32 R37, R27, R0, 0x1d ;  /* 0x000000001b257211 */ /* 0x000fe400078feaff */
[----:B------:R-:W-:-:S03]  /*0de0*/  F2FP.F16.F32.PACK_AB R27, R33, R34 ;  /* 0x00000022211b723e */ /* 0x000fc600000000ff */
[----:B-1----:R-:W-:-:S05]  /*0df0*/  IMAD.WIDE.U32 R28, R37, 0x10, R28 ;  /* 0x00000010251c7825 */ /* 0x002fca00078e001c */
[----:B------:R1:W-:Y:S02]  /*0e00*/  STG.E.128 desc[UR6][R28.64], R24 ;  /* 0x000000181c007986 */ /* 0x0003e4000c101d06 */
.L_x_5049:
[----:B------:R-:W-:Y:S05]  /*0e10*/  BSYNC.RECONVERGENT B0 ;  /* 0x0000000000007941 */ /* 0x000fea0003800200 */
.L_x_5048:
[----:B-1----:R-:W1:Y:S02]  /*0e20*/  LDC.64 R24, c[0x0][0x380] ;  /* 0x0000e000ff187b82 */ /* 0x002e640000000a00 */
[----:B-1----:R-:W-:-:S04]  /*0e30*/  LEA R3, R24, R3, 0x2 ;  /* 0x0000000318037211 */ /* 0x002fc800078e10ff */
[----:B------:R-:W-:-:S13]  /*0e40*/  ISETP.GE.AND P0, PT, R3, R25, PT ;  /* 0x000000190300720c */ /* 0x000fda0003f06270 */
[----:B------:R-:W-:Y:S05]  /*0e50*/  @!P0 BRA `(.L_x_5050) ;  /* 0xfffffff4000c8947 */ /* 0x000fea000383ffff */
[----:B------:R-:W-:Y:S05]  /*0e60*/  EXIT ;  /* 0x000000000000794d */ /* 0x000fea0003800000 */
.L_x_5044:
[----:B-1----:R-:W2:Y:S08]  /*0e70*/  LDC.64 R22, c[0x0][0x3f0] ;  /* 0x0000fc00ff167b82 */ /* 0x002eb00000000a00 */
        /* <DEDUP_REMOVED lines=21> */
[----:B------:R-:W3:Y:S08]  /*0fd0*/  @P1 LDC R17, c[0x0][0x40c] ;  /* 0x00010300ff111b82 */ /* 0x000ef00000000800 */
[----:B------:R-:W4:Y:S08]  /*0fe0*/  @P1 LDC R19, c[0x0][0x40c] ;  /* 0x00010300ff131b82 */ /* 0x000f300000000800 */
[----:B------:R-:W0:Y:S01]  /*0ff0*/  @P1 LDC R18, c[0x0][0x40c] ;  /* 0x00010300ff121b82 */ /* 0x000e220000000800 */
[----:B------:R-:W-:Y:S05]  /*1000*/  @!P1 BRA `(.L_x_5054) ;  /* 0x0000000000189947 */ /* 0x000fea0003800000 */
[----:B------:R-:W-:-:S04]  /*1010*/  LEA R14, P0, R22, UR10, 0x4 ;  /* 0x0000000a160e7c11 */ /* 0x000fc8000f8020ff */
[----:B------:R-:W-:-:S05]  /*1020*/  LEA.HI.X R15, R22, UR11, R23, 0x4, P0 ;  /* 0x0000000b160f7c11 */ /* 0x000fca00080f2417 */
[----:B------:R-:W2:Y:S04]  /*1030*/  LDG.E.64 R30, desc[UR6][R14.64] ;  /* 0x000000060e1e7981 */ /* 0x000ea8000c1e1b00 */
[----:B------:R0:W5:Y:S01]  /*1040*/  LDG.E.64 R24, desc[UR6][R14.64+0x8] ;  /* 0x000008060e187981 */ /* 0x000162000c1e1b00 */
[----:B--2---:R-:W-:-:S05]  /*1050*/  HADD2.F32 R12, -RZ, R30.H0_H0 ;  /* 0x2000001eff0c7230 */ /* 0x004fca0000004100 */
[----:B01----:R-:W-:-:S07]  /*1060*/  FMUL.FTZ R12, R12, UR12 ;  /* 0x0000000c0c0c7c20 */ /* 0x003fce0008410000 */
.L_x_5054:
[----:B-1----:R-:W-:Y:S05]  /*1070*/  BSYNC.RECONVERGENT B1 ;  /* 0x0000000000017941 */ /* 0x002fea0003800200 */
.L_x_5053:
[----:B------:R-:W-:Y:S01]  /*1080*/  @P1 HADD2.F32 R27, -RZ, R30.H1_H1 ;  /* 0x3000001eff1b1230 */ /* 0x000fe20000004100 */
[----:B------:R-:W1:Y:S01]  /*1090*/  @P1 LDC R26, c[0x0][0x40c] ;  /* 0x00010300ff1a1b82 */ /* 0x000e620000000800 */
[----:B------:R-:W-:Y:S01]  /*10a0*/  MOV R13, RZ ;  /* 0x000000ff000d7202 */ /* 0x000fe20000000f00 */
[--C-:B------:R-:W-:Y:S01]  /*10b0*/  @P1 HADD2.F32 R29, -RZ, R31.reuse.H0_H0 ;  /* 0x2000001fff1d1230 */ /* 0x100fe20000004100 */
[----:B------:R-:W-:Y:S01]  /*10c0*/  CS2R R14, SRZ ;  /* 0x00000000000e7805 */ /* 0x000fe2000001ff00 */
[----:B--2---:R-:W-:Y:S01]  /*10d0*/  @P1 FMUL.FTZ R13, R27, R32 ;  /* 0x000000201b0d1220 */ /* 0x004fe20000410000 */
[----:B------:R-:W-:Y:S02]  /*10e0*/  IMAD R32, R3, UR14, RZ ;  /* 0x0000000e03207c24 */ /* 0x000fe4000f8e02ff */
[----:B0-----:R-:W-:Y:S01]  /*10f0*/  @P1 FMUL.FTZ R14, R29, R16 ;  /* 0x000000101d0e1220 */ /* 0x001fe20000410000 */
[----:B------:R-:W0:Y:S01]  /*1100*/  LDC.64 R22, c[0x0][0x3a8] ;  /* 0x0000ea00ff167b82 */ /* 0x000e220000000a00 */
[----:B------:R-:W-:Y:S01]  /*1110*/  @P1 HADD2.F32 R28, -RZ, R31.H1_H1 ;  /* 0x3000001fff1c1230 */ /* 0x000fe20000004100 */
[----:B------:R-:W-:Y:S01]  /*1120*/  SHF.R.S32.HI R29, RZ, 0x1f, R32 ;  /* 0x0000001fff1d7819 */ /* 0x000fe20000011420 */
[----:B-----5:R-:W-:-:S03]  /*1130*/  @P1 HADD2.F32 R27, -RZ, R24.H1_H1 ;  /* 0x30000018ff1b1230 */ /* 0x020fc60000004100 */
[----:B------:R-:W-:Y:S01]  /*1140*/  LEA.HI R29, R29, R32, RZ, 0x3 ;  /* 0x000000201d1d7211 */ /* 0x000fe200078f18ff */
[----:B---3--:R-:W-:Y:S01]  /*1150*/  @P1 FMUL.FTZ R15, R28, R17 ;  /* 0x000000111c0f1220 */ /* 0x008fe20000410000 */
[----:B------:R-:W2:Y:S01]  /*1160*/  @P1 LDC R20, c[0x0][0x40c] ;  /* 0x00010300ff141b82 */ /* 0x000ea20000000800 */
[----:B------:R-:W-:Y:S01]  /*1170*/  CS2R R16, SRZ ;  /* 0x0000000000107805 */ /* 0x000fe2000001ff00 */
[----:B------:R-:W-:Y:S02]  /*1180*/  @P1 HADD2.F32 R28, -RZ, R24.H0_H0 ;  /* 0x20000018ff1c1230 */ /* 0x000fe40000004100 */
[----:B------:R-:W-:Y:S01]  /*1190*/  @P1 FMUL.FTZ R17, R27, R18 ;  /* 0x000000121b111220 */ /* 0x000fe20000410000 */
[----:B------:R-:W-:Y:S01]  /*11a0*/  LEA.HI.SX32 R33, R29, R0, 0x1d ;  /* 0x000000001d217211 */ /* 0x000fe200078feaff */
[--C-:B------:R-:W-:Y:S02]  /*11b0*/  @P1 HADD2.F32 R27, -RZ, R25.reuse.H0_H0 ;  /* 0x20000019ff1b1230 */ /* 0x100fe40000004100 */
[----:B------:R-:W-:-:S02]  /*11c0*/  @P1 HADD2.F32 R29, -RZ, R25.H1_H1 ;  /* 0x30000019ff1d1230 */ /* 0x000fc40000004100 */
[----:B----4-:R-:W-:Y:S01]  /*11d0*/  @P1 FMUL.FTZ R16, R28, R19 ;  /* 0x000000131c101220 */ /* 0x010fe20000410000 */
[----:B------:R-:W-:Y:S02]  /*11e0*/  CS2R R18, SRZ ;  /* 0x0000000000127805 */ /* 0x000fe4000001ff00 */
[----:B-1----:R-:W-:Y:S01]  /*11f0*/  @P1 FMUL.FTZ R18, R27, R26 ;  /* 0x0000001a1b121220 */ /* 0x002fe20000410000 */
[----:B0-----:R-:W-:-:S05]  /*1200*/  IMAD.WIDE.U32 R22, R33, 0x20, R22 ;  /* 0x0000002021167825 */ /* 0x001fca00078e0016 */
[----:B------:R3:W-:Y:S01]  /*1210*/  STG.E.128 desc[UR6][R22.64], R12 ;  /* 0x0000000c16007986 */ /* 0x0007e2000c101d06 */
[----:B--2---:R-:W-:-:S05]  /*1220*/  @P1 FMUL.FTZ R19, R29, R20 ;  /* 0x000000141d131220 */ /* 0x004fca0000410000 */
[----:B------:R3:W-:Y:S02]  /*1230*/  STG.E.128 desc[UR6][R22.64+0x10], R16 ;  /* 0x0000101016007986 */ /* 0x0007e4000c101d06 */
.L_x_5052:
[----:B01----:R-:W-:Y:S05]  /*1240*/  BSYNC.RECONVERGENT B0 ;  /* 0x0000000000007941 */ /* 0x003fea0003800200 */
.L_x_5051:
[----:B------:R-:W-:Y:S01]  /*1250*/  FADD.FTZ R20, RZ, R12 ;  /* 0x0000000cff147221 */ /* 0x000fe20000010000 */
[C---:B---3--:R-:W-:Y:S01]  /*1260*/  IADD3 R22, PT, PT, R2.reuse, 0x20, RZ ;  /* 0x0000002002167810 */ /* 0x048fe20007ffe0ff */
        /* <DEDUP_REMOVED lines=52> */
.L_x_5081:
        /* <DEDUP_REMOVED lines=26> */
[----:B0-----:R-:W-:-:S02]  /*1750*/  HADD2.F32 R35, -RZ, R4.H1_H1 ;  /* 0x30000004ff237230 */ /* 0x001fc40000004100 */
[C---:B------:R-:W-:Y:S01]  /*1760*/  FMUL.FTZ R22, R23.reuse, R22 ;  /* 0x0000001617167220 */ /* 0x040fe20000410000 */
[----:B------:R-:W-:Y:S01]  /*1770*/  FMUL.FTZ R28, R23, R28 ;  /* 0x0000001c171c7220 */ /* 0x000fe20000410000 */
[----:B------:R-:W-:Y:S01]  /*1780*/  FFMA.FTZ R29, R20, R29, R27 ;  /* 0x0000001d141d7223 */ /* 0x000fe2000001001b */
[----:B------:R-:W-:Y:S02]  /*1790*/  HADD2.F32 R27, -RZ, R5.H0_H0 ;  /* 0x20000005ff1b7230 */ /* 0x000fe40000004100 */
[----:B------:R-:W-:Y:S01]  /*17a0*/  FFMA.FTZ R20, R22, R33, R35 ;  /* 0x0000002116147223 */ /* 0x000fe20000010023 */
[----:B------:R-:W-:Y:S02]  /*17b0*/  HADD2.F32 R33, -RZ, R9.H0_H0 ;  /* 0x20000009ff217230 */ /* 0x000fe40000004100 */
[--C-:B------:R-:W-:Y:S01]  /*17c0*/  FADD.FTZ R22, R15, -R26.reuse ;  /* 0x8000001a0f167221 */ /* 0x100fe20000010000 */
[----:B------:R-:W-:Y:S02]  /*17d0*/  HADD2.F32 R35, -RZ, R5.H1_H1 ;  /* 0x30000005ff237230 */ /* 0x000fe40000004100 */
[----:B------:R-:W-:Y:S01]  /*17e0*/  FADD.FTZ R32, R16, -R26 ;  /* 0x8000001a10207221 */ /* 0x000fe20000010000 */
[----:B------:R-:W-:-:S02]  /*17f0*/  HADD2.F32 R37, -RZ, R6.H1_H1 ;  /* 0x30000006ff257230 */ /* 0x000fc40000004100 */
[----:B------:R-:W-:Y:S01]  /*1800*/  FFMA.FTZ R33, R28, R33, R27 ;  /* 0x000000211c217223 */ /* 0x000fe2000001001b */
[----:B------:R-:W-:Y:S02]  /*1810*/  HADD2.F32 R27, -RZ, R9.H1_H1 ;  /* 0x30000009ff1b7230 */ /* 0x000fe40000004100 */
[C---:B------:R-:W-:Y:S01]  /*1820*/  FMUL.FTZ R22, R23.reuse, R22 ;  /* 0x0000001617167220 */ /* 0x040fe20000410000 */
[----:B------:R-:W-:Y:S01]  /*1830*/  FMUL.FTZ R32, R23, R32 ;  /* 0x0000002017207220 */ /* 0x000fe20000410000 */
[----:B------:R-:W-:Y:S01]  /*1840*/  IMAD R21, R21, UR14, RZ ;  /* 0x0000000e15157c24 */ /* 0x000fe2000f8e02ff */
[----:B------:R-:W-:Y:S01]  /*1850*/  F2FP.F16.F32.PACK_AB R20, R20, R29 ;  /* 0x0000001d1414723e */ /* 0x000fe200000000ff */
[----:B------:R-:W-:Y:S01]  /*1860*/  FFMA.FTZ R28, R22, R27, R35 ;  /* 0x0000001b161c7223 */ /* 0x000fe20000010023 */
[----:B------:R-:W-:Y:S02]  /*1870*/  HADD2.F32 R35, -RZ, R10.H0_H0 ;  /* 0x2000000aff237230 */ /* 0x000fe40000004100 */
[----:B------:R-:W-:Y:S01]  /*1880*/  FADD.FTZ R22, R17, -R26 ;  /* 0x8000001a11167221 */ /* 0x000fe20000010000 */
[----:B------:R-:W-:-:S03]  /*1890*/  HADD2.F32 R27, -RZ, R6.H0_H0 ;  /* 0x20000006ff1b7230 */ /* 0x000fc60000004100 */
[----:B------:R-:W-:Y:S02]  /*18a0*/  FMUL.FTZ R22, R23, R22 ;  /* 0x0000001617167220 */ /* 0x000fe40000410000 */
[----:B------:R-:W-:Y:S01]  /*18b0*/  FFMA.FTZ R35, R32, R35, R27 ;  /* 0x0000002320237223 */ /* 0x000fe2000001001b */
[----:B------:R-:W-:Y:S02]  /*18c0*/  HADD2.F32 R27, -RZ, R10.H1_H1 ;  /* 0x3000000aff1b7230 */ /* 0x000fe40000004100 */
[--C-:B------:R-:W-:Y:S01]  /*18d0*/  FADD.FTZ R32, R18, -R26.reuse ;  /* 0x8000001a12207221 */ /* 0x100fe20000010000 */
[----:B------:R-:W-:Y:S02]  /*18e0*/  FADD.FTZ R26, R19, -R26 ;  /* 0x8000001a131a7221 */ /* 0x000fe40000010000 */
[----:B------:R-:W-:Y:S01]  /*18f0*/  FFMA.FTZ R22, R22, R27, R37 ;  /* 0x0000001b16167223 */ /* 0x000fe20000010025 */
[----:B------:R-:W-:Y:S02]  /*1900*/  HADD2.F32 R27, -RZ, R11.H0_H0 ;  /* 0x2000000bff1b7230 */ /* 0x000fe40000004100 */
[----:B------:R-:W-:Y:S01]  /*1910*/  FMUL.FTZ R32, R23, R32 ;  /* 0x0000002017207220 */ /* 0x000fe20000410000 */
[----:B------:R-:W-:-:S02]  /*1920*/  HADD2.F32 R37, -RZ, R7.H0_H0 ;  /* 0x20000007ff257230 */ /* 0x000fc40000004100 */
[----:B------:R-:W-:Y:S01]  /*1930*/  FMUL.FTZ R26, R23, R26 ;  /* 0x0000001a171a7220 */ /* 0x000fe20000410000 */
[----:B------:R-:W-:Y:S01]  /*1940*/  HADD2.F32 R23, -RZ, R11.H1_H1 ;  /* 0x3000000bff177230 */ /* 0x000fe20000004100 */
[----:B------:R-:W-:Y:S01]  /*1950*/  F2FP.F16.F32.PACK_AB R22, R22, R35 ;  /* 0x000000231616723e */ /* 0x000fe200000000ff */
[----:B------:R-:W-:Y:S01]  /*1960*/  FFMA.FTZ R32, R32, R27, R37 ;  /* 0x0000001b20207223 */ /* 0x000fe20000010025 */
[----:B------:R-:W-:-:S05]  /*1970*/  HADD2.F32 R27, -RZ, R7.H1_H1 ;  /* 0x30000007ff1b7230 */ /* 0x000fca0000004100 */
[----:B------:R-:W-:Y:S01]  /*1980*/  FFMA.FTZ R23, R26, R23, R27 ;  /* 0x000000171a177223 */ /* 0x000fe2000001001b */
[----:B------:R-:W-:-:S04]  /*1990*/  SHF.R.S32.HI R26, RZ, 0x1f, R21 ;  /* 0x0000001fff1a7819 */ /* 0x000fc80000011415 */
[----:B------:R-:W-:Y:S02]  /*19a0*/  LEA.HI R21, R26, R21, RZ, 0x3 ;  /* 0x000000151a157211 */ /* 0x000fe400078f18ff */
[----:B------:R-:W0:Y:S01]  /*19b0*/  LDC.64 R26, c[0x0][0x428] ;  /* 0x00010a00ff1a7b82 */ /* 0x000e220000000a00 */
[----:B------:R-:W-:Y:S02]  /*19c0*/  F2FP.F16.F32.PACK_AB R23, R23, R32 ;  /* 0x000000201717723e */ /* 0x000fe400000000ff */
[----:B------:R-:W-:-:S05]  /*19d0*/  LEA.HI.SX32 R21, R21, R0, 0x1d ;  /* 0x0000000015157211 */ /* 0x000fca00078feaff */
[----:B0-----:R-:W-:Y:S01]  /*19e0*/  IMAD.WIDE.U32 R26, R21, 0x10, R26 ;  /* 0x00000010151a7825 */ /* 0x001fe200078e001a */
[----:B------:R-:W-:-:S05]  /*19f0*/  F2FP.F16.F32.PACK_AB R21, R28, R33 ;  /* 0x000000211c15723e */ /* 0x000fca00000000ff */
[----:B------:R2:W-:Y:S02]  /*1a00*/  STG.E.128 desc[UR6][R26.64], R20 ;  /* 0x000000141a007986 */ /* 0x0005e4000c101d06 */
.L_x_5057:
[----:B------:R-:W-:Y:S05]  /*1a10*/  BSYNC.RECONVERGENT B0 ;  /* 0x0000000000007941 */ /* 0x000fea0003800200 */
.L_x_5056:
[----:B--2---:R-:W2:Y:S02]  /*1a20*/  LDC.64 R20, c[0x0][0x380] ;  /* 0x0000e000ff147b82 */ /* 0x004ea40000000a00 */
[----:B--2---:R-:W-:-:S04]  /*1a30*/  LEA R3, R20, R3, 0x2 ;  /* 0x0000000314037211 */ /* 0x004fc800078e10ff */
[----:B------:R-:W-:-:S13]  /*1a40*/  ISETP.GE.AND P0, PT, R3, R21, PT ;  /* 0x000000150300720c */ /* 0x000fda0003f06270 */
[----:B------:R-:W-:Y:S05]  /*1a50*/  @!P0 BRA `(.L_x_5044) ;  /* 0xfffffff400048947 */ /* 0x000fea000383ffff */
[----:B------:R-:W-:Y:S05]  /*1a60*/  EXIT ;  /* 0x000000000000794d */ /* 0x000fea0003800000 */
.L_x_5047:
[----:B------:R-:W-:Y:S01]  /*1a70*/  HFMA2 R27, -RZ, RZ, 0, 5.9604644775390625e-08 ;  /* 0x00000001ff1b7431 */ /* 0x000fe200000001ff */
[----:B------:R-:W-:Y:S01]  /*1a80*/  BSSY B0, `(.L_x_5058) ;  /* 0x0000006000007945 */ /* 0x000fe20003800000 */
[----:B------:R-:W-:Y:S02]  /*1a90*/  MOV R26, 0x1f ;  /* 0x0000001f001a7802 */ /* 0x000fe40000000f00 */
[----:B------:R-:W-:-:S07]  /*1aa0*/  MOV R29, 0xffffffff ;  /* 0xffffffff001d7802 */ /* 0x000fce0000000f00 */
[----:B-----5:R-:W-:Y:S05]  /*1ab0*/  WARPSYNC.COLLECTIVE R29, `(.L_x_5059) ;  /* 0x000000001d087348 */ /* 0x020fea0003c00000 */
[----:B------:R0:W1:Y:S02]  /*1ac0*/  SHFL.BFLY P0, R32, R28, R27, R26 ;  /* 0x0c00001b1c207389 */ /* 0x000064000000001a */
[----:B01---5:R-:W-:Y:S05]  /*1ad0*/  ENDCOLLECTIVE ;  /* 0x000000000000791b */ /* 0x023fea0003800000 */
.L_x_5059:
[----:B------:R-:W-:Y:S05]  /*1ae0*/  BSYNC B0 ;  /* 0x0000000000007941 */ /* 0x000fea0003800000 */
.L_x_5058:
        /* <DEDUP_REMOVED lines=8> */
.L_x_5060:
[----:B------:R-:W-:Y:S02]  /*1b70*/  HFMA2 R27, -RZ, RZ, 0, 2.384185791015625e-07 ;  /* 0x00000004ff1b7431 */ /* 0x000fe400000001ff */
[----:B------:R-:W-:-:S05]  /*1b80*/  FADD.FTZ R34, R28, R32 ;  /* 0x000000201c227221 */ /* 0x000fca0000010000 */
[----:B------:R-:W-:-:S07]  /*1b90*/  MOV R28, R34 ;  /* 0x00000022001c7202 */ /* 0x000fce0000000f00 */
[----:B------:R-:W-:Y:S05]  /*1ba0*/  WARPSYNC.COLLECTIVE R29, `(.L_x_5061) ;  /* 0x000000001d087348 */ /* 0x000fea0003c00000 */
[----:B------:R0:W1:Y:S02]  /*1bb0*/  SHFL.BFLY P0, R32, R28, R27, R26 ;  /* 0x0c00001b1c207389 */ /* 0x000064000000001a */
[----:B01----:R-:W-:Y:S05]  /*1bc0*/  ENDCOLLECTIVE ;  /* 0x000000000000791b */ /* 0x003fea0003800000 */
.L_x_5061:
[----:B------:R-:W-:Y:S02]  /*1bd0*/  HFMA2 R27, -RZ, RZ, 0, 4.76837158203125e-07 ;  /* 0x00000008ff1b7431 */ /* 0x000fe400000001ff */
[----:B------:R-:W-:-:S05]  /*1be0*/  FADD.FTZ R35, R34, R32 ;  /* 0x0000002022237221 */ /* 0x000fca0000010000 */
[----:B------:R-:W-:-:S07]  /*1bf0*/  MOV R28, R35 ;  /* 0x00000023001c7202 */ /* 0x000fce0000000f00 */
[----:B------:R-:W-:Y:S05]  /*1c00*/  WARPSYNC.COLLECTIVE R29, `(.L_x_5062) ;  /* 0x000000001d087348 */ /* 0x000fea0003c00000 */
[----:B------:R0:W1:Y:S02]  /*1c10*/  SHFL.BFLY P0, R32, R28, R27, R26 ;  /* 0x0c00001b1c207389 */ /* 0x000064000000001a */
[----:B01----:R-:W-:Y:S05]  /*1c20*/  ENDCOLLECTIVE ;  /* 0x000000000000791b */ /* 0x003fea0003800000 */
.L_x_5062:
[----:B------:R-:W-:Y:S02]  /*1c30*/  HFMA2 R27, -RZ, RZ, 0, 9.5367431640625e-07 ;  /* 0x00000010ff1b7431 */ /* 0x000fe400000001ff */
[----:B------:R-:W-:-:S05]  /*1c40*/  FADD.FTZ R36, R35, R32 ;  /* 0x0000002023247221 */ /* 0x000fca0000010000 */
[----:B------:R-:W-:-:S07]  /*1c50*/  MOV R28, R36 ;  /* 0x00000024001c7202 */ /* 0x000fce0000000f00 */
[----:B------:R-:W-:Y:S05]  /*1c60*/  WARPSYNC.COLLECTIVE R29, `(.L_x_5063) ;  /* 0x000000001d087348 */ /* 0x000fea0003c00000 */
[----:B------:R0:W1:Y:S02]  /*1c70*/  SHFL.BFLY P0, R32, R28, R27, R26 ;  /* 0x0c00001b1c207389 */ /* 0x000064000000001a */
[----:B01----:R-:W-:Y:S05]  /*1c80*/  ENDCOLLECTIVE ;  /* 0x000000000000791b */ /* 0x003fea0003800000 */
.L_x_5063:
        /* <DEDUP_REMOVED lines=23> */
.L_x_5064:
[----:B------:R-:W-:Y:S02]  /*1e00*/  HFMA2 R27, -RZ, RZ, 0, 1.1920928955078125e-07 ;  /* 0x00000002ff1b7431 */ /* 0x000fe400000001ff */
[----:B------:R-:W-:-:S05]  /*1e10*/  FADD.FTZ R24, R28, R32 ;  /* 0x000000201c187221 */ /* 0x000fca0000010000 */
[----:B------:R-:W-:-:S07]  /*1e20*/  MOV R28, R24 ;  /* 0x00000018001c7202 */ /* 0x000fce0000000f00 */
[----:B------:R-:W-:Y:S05]  /*1e30*/  WARPSYNC.COLLECTIVE R29, `(.L_x_5065) ;  /* 0x000000001d087348 */ /* 0x000fea0003c00000 */
[----:B------:R0:W1:Y:S02]  /*1e40*/  SHFL.BFLY P0, R32, R28, R27, R26 ;  /* 0x0c00001b1c207389 */ /* 0x000064000000001a */
[----:B01----:R-:W-:Y:S05]  /*1e50*/  ENDCOLLECTIVE ;  /* 0x000000000000791b */ /* 0x003fea0003800000 */
.L_x_5065:
[----:B------:R-:W-:Y:S02]  /*1e60*/  HFMA2 R27, -RZ, RZ, 0, 2.384185791015625e-07 ;  /* 0x00000004ff1b7431 */ /* 0x000fe400000001ff */
[----:B------:R-:W-:-:S05]  /*1e70*/  FADD.FTZ R34, R24, R32 ;  /* 0x0000002018227221 */ /* 0x000fca0000010000 */
[----:B------:R-:W-:-:S07]  /*1e80*/  MOV R28, R34 ;  /* 0x00000022001c7202 */ /* 0x000fce0000000f00 */
[----:B------:R-:W-:Y:S05]  /*1e90*/  WARPSYNC.COLLECTIVE R29, `(.L_x_5066) ;  /* 0x000000001d087348 */ /* 0x000fea0003c00000 */
[----:B------:R0:W1:Y:S02]  /*1ea0*/  SHFL.BFLY P0, R32, R28, R27, R26 ;  /* 0x0c00001b1c207389 */ /* 0x000064000000001a */
[----:B01----:R-:W-:Y:S05]  /*1eb0*/  ENDCOLLECTIVE ;  /* 0x000000000000791b */ /* 0x003fea0003800000 */
.L_x_5066:
[----:B------:R-:W-:Y:S02]  /*1ec0*/  HFMA2 R27, -RZ, RZ, 0, 4.76837158203125e-07 ;  /* 0x00000008ff1b7431 */ /* 0x000fe400000001ff */
[----:B------:R-:W-:-:S05]  /*1ed0*/  FADD.FTZ R35, R34, R32 ;  /* 0x0000002022237221 */ /* 0x000fca0000010000 */
[----:B------:R-:W-:-:S07]  /*1ee0*/  MOV R28, R35 ;  /* 0x00000023001c7202 */ /* 0x000fce0000000f00 */
[----:B------:R-:W-:Y:S05]  /*1ef0*/  WARPSYNC.COLLECTIVE R29, `(.L_x_5067) ;  /* 0x000000001d087348 */ /* 0x000fea0003c00000 */
[----:B------:R0:W1:Y:S02]  /*1f00*/  SHFL.BFLY P0, R32, R28, R27, R26 ;  /* 0x0c00001b1c207389 */ /* 0x000064000000001a */
[----:B01----:R-:W-:Y:S05]  /*1f10*/  ENDCOLLECTIVE ;  /* 0x000000000000791b */ /* 0x003fea0003800000 */
.L_x_5067:
[----:B------:R-:W-:Y:S02]  /*1f20*/  HFMA2 R27, -RZ, RZ, 0, 9.5367431640625e-07 ;  /* 0x00000010ff1b7431 */ /* 0x000fe400000001ff */
[----:B------:R-:W-:-:S05]  /*1f30*/  FADD.FTZ R36, R35, R32 ;  /* 0x0000002023247221 */ /* 0x000fca0000010000 */
[----:B------:R-:W-:-:S07]  /*1f40*/  MOV R28, R36 ;  /* 0x00000024001c7202 */ /* 0x000fce0000000f00 */
[----:B------:R-:W-:Y:S05]  /*1f50*/  WARPSYNC.COLLECTIVE R29, `(.L_x_5068) ;  /* 0x000000001d087348 */ /* 0x000fea0003c00000 */
[----:B------:R0:W1:Y:S02]  /*1f60*/  SHFL.BFLY P0, R32, R28, R27, R26 ;  /* 0x0c00001b1c207389 */ /* 0x000064000000001a */
[----:B01----:R-:W-:Y:S05]  /*1f70*/  ENDCOLLECTIVE ;  /* 0x000000000000791b */ /* 0x003fea0003800000 */
.L_x_5068:
[----:B------:R-:W-:Y:S05]  /*1f80*/  BRA `(.L_x_5069) ;  /* 0xffffffe800887947 */ /* 0x000fea000383ffff */
.L_x_5055:
[----:B------:R-:W-:Y:S01]  /*1f90*/  HFMA2 R26, -RZ, RZ, 0, 1.847743988037109375e-06 ;  /* 0x0000001fff1a7431 */ /* 0x000fe200000001ff */
[----:B------:R-:W-:Y:S01]  /*1fa0*/  BSSY B0, `(.L_x_5070) ;  /* 0x0000006000007945 */ /* 0x000fe20003800000 */
[----:B------:R-:W-:Y:S02]  /*1fb0*/  MOV R27, 0x1 ;  /* 0x00000001001b7802 */ /* 0x000fe40000000f00 */
[----:B------:R-:W-:-:S07]  /*1fc0*/  MOV R29, 0xffffffff ;  /* 0xffffffff001d7802 */ /* 0x000fce0000000f00 */
[----:B-----5:R-:W-:Y:S05]  /*1fd0*/  WARPSYNC.COLLECTIVE R29, `(.L_x_5071) ;  /* 0x000000001d087348 */ /* 0x020fea0003c00000 */
[----:B------:R0:W1:Y:S02]  /*1fe0*/  SHFL.BFLY P0, R32, R28, R27, R26 ;  /* 0x0c00001b1c207389 */ /* 0x000064000000001a */
[----:B01---5:R-:W-:Y:S05]  /*1ff0*/  ENDCOLLECTIVE ;  /* 0x000000000000791b */ /* 0x023fea0003800000 */
.L_x_5071:
[----:B------:R-:W-:Y:S05]  /*2000*/  BSYNC B0 ;  /* 0x0000000000007941 */ /* 0x000fea0003800000 */
.L_x_5070:
        /* <DEDUP_REMOVED lines=8> */
.L_x_5072:
[----:B------:R-:W-:Y:S02]  /*2090*/  HFMA2 R27, -RZ, RZ, 0, 2.384185791015625e-07 ;  /* 0x00000004ff1b7431 */ /* 0x000fe400000001ff */
[----:B------:R-:W-:-:S05]  /*20a0*/  FADD.FTZ R33, R28, R32 ;  /* 0x000000201c217221 */ /* 0x000fca0000010000 */
[----:B------:R-:W-:-:S07]  /*20b0*/  MOV R28, R33 ;  /* 0x00000021001c7202 */ /* 0x000fce0000000f00 */
[----:B------:R-:W-:Y:S05]  /*20c0*/  WARPSYNC.COLLECTIVE R29, `(.L_x_5073) ;  /* 0x000000001d087348 */ /* 0x000fea0003c00000 */
[----:B------:R0:W1:Y:S02]  /*20d0*/  SHFL.BFLY P0, R32, R28, R27, R26 ;  /* 0x0c00001b1c207389 */ /* 0x000064000000001a */
[----:B01----:R-:W-:Y:S05]  /*20e0*/  ENDCOLLECTIVE ;  /* 0x000000000000791b */ /* 0x003fea0003800000 */
.L_x_5073:
[----:B------:R-:W-:Y:S02]  /*20f0*/  HFMA2 R27, -RZ, RZ, 0, 4.76837158203125e-07 ;  /* 0x00000008ff1b7431 */ /* 0x000fe400000001ff */
[----:B------:R-:W-:-:S05]  /*2100*/  FADD.FTZ R34, R33, R32 ;  /* 0x0000002021227221 */ /* 0x000fca0000010000 */
[----:B------:R-:W-:-:S07]  /*2110*/  MOV R28, R34 ;  /* 0x00000022001c7202 */ /* 0x000fce0000000f00 */
[----:B------:R-:W-:Y:S05]  /*2120*/  WARPSYNC.COLLECTIVE R29, `(.L_x_5074) ;  /* 0x000000001d087348 */ /* 0x000fea0003c00000 */
[----:B------:R0:W1:Y:S02]  /*2130*/  SHFL.BFLY P0, R32, R28, R27, R26 ;  /* 0x0c00001b1c207389 */ /* 0x000064000000001a */
[----:B01----:R-:W-:Y:S05]  /*2140*/  ENDCOLLECTIVE ;  /* 0x000000000000791b */ /* 0x003fea0003800000 */
.L_x_5074:
[----:B------:R-:W-:Y:S02]  /*2150*/  HFMA2 R27, -RZ, RZ, 0, 9.5367431640625e-07 ;  /* 0x00000010ff1b7431 */ /* 0x000fe400000001ff */
[----:B------:R-:W-:-:S05]  /*2160*/  FADD.FTZ R35, R34, R32 ;  /* 0x0000002022237221 */ /* 0x000fca0000010000 */
[----:B------:R-:W-:-:S07]  /*2170*/  MOV R28, R35 ;  /* 0x00000023001c7202 */ /* 0x000fce0000000f00 */
[----:B------:R-:W-:Y:S05]  /*2180*/  WARPSYNC.COLLECTIVE R29, `(.L_x_5075) ;  /* 0x000000001d087348 */ /* 0x000fea0003c00000 */
[----:B------:R0:W1:Y:S02]  /*2190*/  SHFL.BFLY P0, R32, R28, R27, R26 ;  /* 0x0c00001b1c207389 */ /* 0x000064000000001a */
[----:B01----:R-:W-:Y:S05]  /*21a0*/  ENDCOLLECTIVE ;  /* 0x000000000000791b */ /* 0x003fea0003800000 */
.L_x_5075:
        /* <DEDUP_REMOVED lines=23> */
.L_x_5076:
[----:B------:R-:W-:Y:S02]  /*2320*/  HFMA2 R27, -RZ, RZ, 0, 1.1920928955078125e-07 ;  /* 0x00000002ff1b7431 */ /* 0x000fe400000001ff */
[----:B------:R-:W-:-:S05]  /*2330*/  FADD.FTZ R20, R28, R32 ;  /* 0x000000201c147221 */ /* 0x000fca0000010000 */
[----:B------:R-:W-:-:S07]  /*2340*/  MOV R28, R20 ;  /* 0x00000014001c7202 */ /* 0x000fce0000000f00 */
[----:B------:R-:W-:Y:S05]  /*2350*/  WARPSYNC.COLLECTIVE R29, `(.L_x_5077) ;  /* 0x000000001d087348 */ /* 0x000fea0003c00000 */
[----:B------:R0:W1:Y:S02]  /*2360*/  SHFL.BFLY P0, R32, R28, R27, R26 ;  /* 0x0c00001b1c207389 */ /* 0x000064000000001a */
[----:B01----:R-:W-:Y:S05]  /*2370*/  ENDCOLLECTIVE ;  /* 0x000000000000791b */ /* 0x003fea0003800000 */
.L_x_5077:
[----:B------:R-:W-:Y:S02]  /*2380*/  HFMA2 R27, -RZ, RZ, 0, 2.384185791015625e-07 ;  /* 0x00000004ff1b7431 */ /* 0x000fe400000001ff */
[----:B------:R-:W-:-:S05]  /*2390*/  FADD.FTZ R33, R20, R32 ;  /* 0x0000002014217221 */ /* 0x000fca0000010000 */
[----:B------:R-:W-:-:S07]  /*23a0*/  MOV R28, R33 ;  /* 0x00000021001c7202 */ /* 0x000fce0000000f00 */
[----:B------:R-:W-:Y:S05]  /*23b0*/  WARPSYNC.COLLECTIVE R29, `(.L_x_5078) ;  /* 0x000000001d087348 */ /* 0x000fea0003c00000 */
[----:B------:R0:W1:Y:S02]  /*23c0*/  SHFL.BFLY P0, R32, R28, R27, R26 ;  /* 0x0c00001b1c207389 */ /* 0x000064000000001a */
[----:B01----:R-:W-:Y:S05]  /*23d0*/  ENDCOLLECTIVE ;  /* 0x000000000000791b */ /* 0x003fea0003800000 */
.L_x_5078:
[----:B------:R-:W-:Y:S02]  /*23e0*/  HFMA2 R27, -RZ, RZ, 0, 4.76837158203125e-07 ;  /* 0x00000008ff1b7431 */ /* 0x000fe400000001ff */
[----:B------:R-:W-:-:S05]  /*23f0*/  FADD.FTZ R34, R33, R32 ;  /* 0x0000002021227221 */ /* 0x000fca0000010000 */
[----:B------:R-:W-:-:S07]  /*2400*/  MOV R28, R34 ;  /* 0x00000022001c7202 */ /* 0x000fce0000000f00 */
[----:B------:R-:W-:Y:S05]  /*2410*/  WARPSYNC.COLLECTIVE R29, `(.L_x_5079) ;  /* 0x000000001d087348 */ /* 0x000fea0003c00000 */
[----:B------:R0:W1:Y:S02]  /*2420*/  SHFL.BFLY P0, R32, R28, R27, R26 ;  /* 0x0c00001b1c207389 */ /* 0x000064000000001a */
[----:B01----:R-:W-:Y:S05]  /*2430*/  ENDCOLLECTIVE ;  /* 0x000000000000791b */ /* 0x003fea0003800000 */
.L_x_5079:
[----:B------:R-:W-:Y:S02]  /*2440*/  HFMA2 R27, -RZ, RZ, 0, 9.5367431640625e-07 ;  /* 0x00000010ff1b7431 */ /* 0x000fe400000001ff */
[----:B------:R-:W-:-:S05]  /*2450*/  FADD.FTZ R35, R34, R32 ;  /* 0x0000002022237221 */ /* 0x000fca0000010000 */
[----:B------:R-:W-:-:S07]  /*2460*/  MOV R28, R35 ;  /* 0x00000023001c7202 */ /* 0x000fce0000000f00 */
[----:B------:R-:W-:Y:S05]  /*2470*/  WARPSYNC.COLLECTIVE R29, `(.L_x_5080) ;  /* 0x000000001d087348 */ /* 0x000fea0003c00000 */
[----:B------:R0:W1:Y:S02]  /*2480*/  SHFL.BFLY P0, R32, R28, R27, R26 ;  /* 0x0c00001b1c207389 */ /* 0x000064000000001a */
[----:B01----:R-:W-:Y:S05]  /*2490*/  ENDCOLLECTIVE ;  /* 0x000000000000791b */ /* 0x003fea0003800000 */
.L_x_5080:
[----:B------:R-:W-:Y:S05]  /*24a0*/  BRA `(.L_x_5081) ;  /* 0xfffffff000407947 */ /* 0x000fea000383ffff */
.L_x_5082:
        /* <DEDUP_REMOVED lines=13> */
.L_x_9133:


//--------------------- .text._ZN10layer_norm13ln_fwd_kernelINS_13Kernel_traitsI6__halfS2_fS2_fjLj256ELj1ELj4ELj1ELj16ENS_18Kernel_traits_baseILj256ES2_S2_fS2_fjLj128EEEEELb0ELb0ELb1ELb1EEEvNS_9FwdParamsE --------------------------
	.section	.text._ZN10layer_norm13ln_fwd_kernelINS_13Kernel_traitsI6__halfS2_fS2_fjLj256ELj1ELj4ELj1ELj16ENS_18Kernel_traits_baseILj256ES2_S2_fS2_fjLj128EEEEELb0ELb0ELb1ELb1EEEvNS_9FwdParamsE,"ax",@progbits
	.align	128
        .global         _ZN10layer_norm13ln_fwd_kernelINS_13Kernel_traitsI6__halfS2_fS2_fjLj256ELj1ELj4ELj1ELj16ENS_18Kernel_traits_baseILj256ES2_S2_fS2_fjLj128EEEEELb0ELb0ELb1ELb1EEEvNS_9FwdParamsE
        .type           _ZN10layer_norm13ln_fwd_kernelINS_13Kernel_traitsI6__halfS2_fS2_fjLj256ELj1ELj4ELj1ELj16ENS_18Kernel_traits_baseILj256ES2_S2_fS2_fjLj128EEEEELb0ELb0ELb1ELb1EEEvNS_9FwdParamsE,@function
        .size           _ZN10layer_norm13ln_fwd_kernelINS_13Kernel_traitsI6__halfS2_fS2_fjLj256ELj1ELj4ELj1ELj16ENS_18Kernel_traits_baseILj256ES2_S2_fS2_fjLj128EEEEELb0ELb0ELb1ELb1EEEvNS_9FwdParamsE,(.L_x_9134 - _ZN10layer_norm13ln_fwd_kernelINS_13Kernel_traitsI6__halfS2_fS2_fjLj256ELj1ELj4ELj1ELj16ENS_18Kernel_traits_baseILj256ES2_S2_fS2_fjLj128EEEEELb0ELb0ELb1ELb1EEEvNS_9FwdParamsE)
        .other          _ZN10layer_norm13ln_fwd_kernelINS_13Kernel_traitsI6__halfS2_fS2_fjLj256ELj1ELj4ELj1ELj16ENS_18Kernel_traits_baseILj256ES2_S2_fS2_fjLj128EEEEELb0ELb0ELb1ELb1EEEvNS_9FwdParamsE,@"STO_CUDA_ENTRY STV_DEFAULT"
_ZN10layer_norm13ln_fwd_kernelINS_13Kernel_traitsI6__halfS2_fS2_fjLj256ELj1ELj4ELj1ELj16ENS_18Kernel_traits_baseILj256ES2_S2_fS2_fjLj128EEEEELb0ELb0ELb1ELb1EEEvNS_9FwdParamsE:
.text._ZN10layer_norm13ln_fwd_kernelINS_13Kernel_traitsI6__halfS2_fS2_fjLj256ELj1ELj4ELj1ELj16ENS_18Kernel_traits_baseILj256ES2_S2_fS2_fjLj128EEEEELb0ELb0ELb1ELb1EEEvNS_9FwdParamsE:
        /* <DEDUP_REMOVED lines=24> */
[----:B0-----:R-:W5:Y:S01]  /*0180*/  LDG.E.128 R4, desc[UR6][R6.64] ;  /* 0x0000000606047981 */ /* 0x001f62000c1e1d00 */
[----:B------:R-:W0:Y:S01]  /*0190*/  LDCU.64 UR4, c[0x0][0x3a0] ;  /* 0x00007400ff0477ac */ /* 0x000e220008000a00 */
[----:B------:R-:W1:Y:S01]  /*01a0*/  LDCU.U8 UR8, c[0x0][0x410] ;  /* 0x00008200ff0877ac */ /* 0x000e620008000000 */
[----:B------:R-:W2:Y:S01]  /*01b0*/  LDCU UR9, c[0x0][0x448] ;  /* 0x00008900ff0977ac */ /* 0x000ea20008000800 */
[----:B------:R-:W3:Y:S01]  /*01c0*/  LDCU UR10, c[0x0][0x448] ;  /* 0x00008900ff0a77ac */ /* 0x000ee20008000800 */
[----:B0-----:R-:W-:-:S04]  /*01d0*/  UISETP.NE.U32.AND UP0, UPT, UR4, URZ, UPT ;  /* 0x000000ff0400728c */ /* 0x001fc8000bf05070 */
[----:B------:R-:W-:-:S09]  /*01e0*/  UISETP.NE.AND.EX UP0, UPT, UR5, URZ, UPT, UP0 ;  /* 0x000000ff0500728c */ /* 0x000fd2000bf05300 */
[----:B-123--:R-:W-:Y:S05]  /*01f0*/  BRA.U !UP0, `(.L_x_5083) ;  /* 0x0000000908cc7547 */ /* 0x00efea000b800000 */
.L_x_5087:
[----:B0-----:R-:W0:Y:S08]  /*0200*/  LDC.64 R24, c[0x0][0x3f0] ;  /* 0x0000fc00ff187b82 */ /* 0x001e300000000a00 */
[----:B------:R-:W1:Y:S01]  /*0210*/  LDC R28, c[0x0][0x388] ;  /* 0x0000e200ff1c7b82 */ /* 0x000e620000000800 */
[----:B0-----:R-:W-:-:S06]  /*0220*/  IMAD.WIDE R24, R3, 0x4, R24 ;  /* 0x0000000403187825 */ /* 0x001fcc00078e0218 */
[----:B------:R-:W2:Y:S02]  /*0230*/  LDG.E R24, desc[UR6][R24.64] ;  /* 0x0000000618187981 */ /* 0x000ea4000c1e1900 */
[----:B--2---:R-:W-:-:S13]  /*0240*/  ISETP.GE.AND P1, PT, R24, 0x1, PT ;  /* 0x000000011800780c */ /* 0x004fda0003f26270 */
[----:B------:R-:W-:Y:S01]  /*0250*/  @P1 IADD3 R11, PT, PT, R24, -0x1, RZ ;  /* 0xffffffff180b1810 */ /* 0x000fe20007ffe0ff */
[----:B------:R-:W0:Y:S04]  /*0260*/  @P1 LDC.64 R8, c[0x0][0x390] ;  /* 0x0000e400ff081b82 */ /* 0x000e280000000a00 */
[----:B-1----:R-:W-:-:S04]  /*0270*/  @P1 IMAD R0, R11, R28, RZ ;  /* 0x0000001c0b001224 */ /* 0x002fc800078e02ff */
[----:B------:R-:W1:Y:S01]  /*0280*/  LDC.64 R10, c[0x0][0x3a0] ;  /* 0x0000e800ff0a7b82 */ /* 0x000e620000000a00 */
[----:B------:R-:W-:-:S04]  /*0290*/  @P1 SHF.R.S32.HI R13, RZ, 0x1f, R0 ;  /* 0x0000001fff0d1819 */ /* 0x000fc80000011400 */
[----:B------:R-:W-:Y:S01]  /*02a0*/  @P1 LEA.HI R15, R13, R0, RZ, 0x3 ;  /* 0x000000000d0f1211 */ /* 0x000fe200078f18ff */
[----:B------:R-:W-:Y:S01]  /*02b0*/  IMAD R0, R3, R28, RZ ;  /* 0x0000001c03007224 */ /* 0x000fe200078e02ff */
[----:B------:R-:W-:Y:S01]  /*02c0*/  CS2R R12, SRZ ;  /* 0x00000000000c7805 */ /* 0x000fe2000001ff00 */
[----:B------:R-:W2:Y:S01]  /*02d0*/  @P1 LDC R29, c[0x0][0x40c] ;  /* 0x00010300ff1d1b82 */ /* 0x000ea20000000800 */
[----:B------:R-:W-:Y:S02]  /*02e0*/  @P1 LEA.HI.SX32 R12, R15, R2, 0x1d ;  /* 0x000000020f0c1211 */ /* 0x000fe400078feaff */
[----:B------:R-:W-:Y:S02]  /*02f0*/  SHF.R.S32.HI R15, RZ, 0x1f, R0 ;  /* 0x0000001fff0f7819 */ /* 0x000fe40000011400 */
[----:B------:R-:W-:Y:S02]  /*0300*/  @P1 MOV R13, RZ ;  /* 0x000000ff000d1202 */ /* 0x000fe40000000f00 */
[----:B------:R-:W-:-:S02]  /*0310*/  LEA.HI R15, R15, R0, RZ, 0x3 ;  /* 0x000000000f0f7211 */ /* 0x000fc400078f18ff */
[C---:B0-----:R-:W-:Y:S02]  /*0320*/  @P1 LEA R30, P0, R12.reuse, R8, 0x4 ;  /* 0x000000080c1e1211 */ /* 0x041fe400078020ff */
[----:B------:R-:W-:Y:S02]  /*0330*/  LEA.HI.SX32 R0, R15, R2, 0x1d ;  /* 0x000000020f007211 */ /* 0x000fe400078feaff */
[----:B------:R-:W-:-:S03]  /*0340*/  @P1 LEA.HI.X R31, R12, R9, R13, 0x4, P0 ;  /* 0x000000090c1f1211 */ /* 0x000fc600000f240d */
[----:B-1----:R-:W-:Y:S02]  /*0350*/  IMAD.WIDE.U32 R26, R0, 0x20, R10 ;  /* 0x00000020001a7825 */ /* 0x002fe400078e000a */
[----:B------:R-:W3:Y:S04]  /*0360*/  @P1 LDG.E.128 R20, desc[UR6][R30.64] ;  /* 0x000000061e141981 */ /* 0x000ee8000c1e1d00 */
[----:B------:R-:W2:Y:S04]  /*0370*/  LDG.E.128 R8, desc[UR6][R26.64] ;  /* 0x000000061a087981 */ /* 0x000ea8000c1e1d00 */
[----:B------:R0:W4:Y:S01]  /*0380*/  LDG.E.128 R12, desc[UR6][R26.64+0x10] ;  /* 0x000010061a0c7981 */ /* 0x000122000c1e1d00 */
[----:B------:R-:W-:Y:S01]  /*0390*/  ISETP.GT.AND P0, PT, R24, RZ, PT ;  /* 0x000000ff1800720c */ /* 0x000fe20003f04270 */
[----:B0-----:R-:W0:Y:S02]  /*03a0*/  LDC.64 R26, c[0x0][0x3a8] ;  /* 0x0000ea00ff1a7b82 */ /* 0x001e240000000a00 */
[----:B0-----:R-:W-:Y:S01]  /*03b0*/  IMAD.WIDE.U32 R26, R0, 0x20, R26 ;  /* 0x00000020001a7825 */ /* 0x001fe200078e001a */
[----:B------:R-:W-:-:S03]  /*03c0*/  UMOV UR4, 0xffffffff ;  /* 0xffffffff00047882 */ /* 0x000fc60000000000 */
[----:B---3--:R-:W-:-:S06]  /*03d0*/  @P1 HADD2.F32 R25, -RZ, R20.H0_H0 ;  /* 0x20000014ff191230 */ /* 0x008fcc0000004100 */
[----:B------:R-:W-:Y:S02]  /*03e0*/  @P0 HADD2.F32 R24, -RZ, R20.H1_H1 ;  /* 0x30000014ff180230 */ /* 0x000fe40000004100 */
[----:B--2---:R-:W-:Y:S02]  /*03f0*/  @P1 FFMA.FTZ R8, R25, R29, R8 ;  /* 0x0000001d19081223 */ /* 0x004fe40000010008 */
[----:B------:R-:W0:Y:S02]  /*0400*/  @P0 LDC R25, c[0x0][0x40c] ;  /* 0x00010300ff190b82 */ /* 0x000e240000000800 */
[----:B0-----:R-:W-:Y:S01]  /*0410*/  @P0 FFMA.FTZ R9, R24, R25, R9 ;  /* 0x0000001918090223 */ /* 0x001fe20000010009 */
[----:B------:R-:W-:-:S05]  /*0420*/  @P0 HADD2.F32 R25, -RZ, R21.H0_H0 ;  /* 0x20000015ff190230 */ /* 0x000fca0000004100 */
[----:B------:R-:W0:Y:S02]  /*0430*/  @P0 LDC R24, c[0x0][0x40c] ;  /* 0x00010300ff180b82 */ /* 0x000e240000000800 */
[----:B0-----:R-:W-:Y:S01]  /*0440*/  @P0 FFMA.FTZ R10, R25, R24, R10 ;  /* 0x00000018190a0223 */ /* 0x001fe2000001000a */
[----:B------:R-:W-:-:S05]  /*0450*/  @P0 HADD2.F32 R24, -RZ, R21.H1_H1 ;  /* 0x30000015ff180230 */ /* 0x000fca0000004100 */
[----:B------:R-:W0:Y:S02]  /*0460*/  @P0 LDC R25, c[0x0][0x40c] ;  /* 0x00010300ff190b82 */ /* 0x000e240000000800 */
[----:B0-----:R-:W-:Y:S01]  /*0470*/  @P0 FFMA.FTZ R11, R24, R25, R11 ;  /* 0x00000019180b0223 */ /* 0x001fe2000001000b */
[----:B------:R-:W-:-:S05]  /*0480*/  @P0 HADD2.F32 R25, -RZ, R22.H0_H0 ;  /* 0x20000016ff190230 */ /* 0x000fca0000004100 */
[----:B------:R-:W4:Y:S02]  /*0490*/  @P0 LDC R24, c[0x0][0x40c] ;  /* 0x00010300ff180b82 */ /* 0x000f240000000800 */
[----:B----4-:R-:W-:Y:S01]  /*04a0*/  @P0 FFMA.FTZ R12, R25, R24, R12 ;  /* 0x00000018190c0223 */ /* 0x010fe2000001000c */
[----:B------:R-:W-:-:S05]  /*04b0*/  @P0 HADD2.F32 R24, -RZ, R22.H1_H1 ;  /* 0x30000016ff180230 */ /* 0x000fca0000004100 */
[----:B------:R-:W0:Y:S02]  /*04c0*/  @P0 LDC R25, c[0x0][0x40c] ;  /* 0x00010300ff190b82 */ /* 0x000e240000000800 */
[----:B0-----:R-:W-:Y:S01]  /*04d0*/  @P0 FFMA.FTZ R13, R24, R25, R13 ;  /* 0x00000019180d0223 */ /* 0x001fe2000001000d */
[----:B------:R-:W-:-:S05]  /*04e0*/  @P0 HADD2.F32 R25, -RZ, R23.H0_H0 ;  /* 0x20000017ff190230 */ /* 0x000fca0000004100 */
[----:B------:R-:W0:Y:S02]  /*04f0*/  @P0 LDC R24, c[0x0][0x40c] ;  /* 0x00010300ff180b82 */ /* 0x000e240000000800 */
[----:B0-----:R-:W-:Y:S01]  /*0500*/  @P0 FFMA.FTZ R14, R25, R24, R14 ;  /* 0x00000018190e0223 */ /* 0x001fe2000001000e */
[----:B------:R-:W-:-:S05]  /*0510*/  @P0 HADD2.F32 R24, -RZ, R23.H1_H1 ;  /* 0x30000017ff180230 */ /* 0x000fca0000004100 */
[----:B------:R-:W0:Y:S01]  /*0520*/  @P0 LDC R25, c[0x0][0x40c] ;  /* 0x00010300ff190b82 */ /* 0x000e220000000800 */
[----:B------:R-:W-:Y:S01]  /*0530*/  FADD.FTZ R0, RZ, R8 ;  /* 0x00000008ff007221 */ /* 0x000fe20000010000 */
[----:B0-----:R-:W-:-:S06]  /*0540*/  @P0 FFMA.FTZ R15, R24, R25, R15 ;  /* 0x00000019180f0223 */ /* 0x001fcc000001000f */
[----:B------:R-:W0:Y:S01]  /*0550*/  LDC.64 R24, c[0x0][0x3f8] ;  /* 0x0000fe00ff187b82 */ /* 0x000e220000000a00 */
[----:B------:R-:W-:-:S04]  /*0560*/  FADD.FTZ R31, R0, R9 ;  /* 0x00000009001f7221 */ /* 0x000fc80000010000 */
[----:B------:R-:W-:-:S04]  /*0570*/  FADD.FTZ R0, R31, R10 ;  /* 0x0000000a1f007221 */ /* 0x000fc80000010000 */
[----:B------:R-:W-:Y:S01]  /*0580*/  FADD.FTZ R31, R0, R11 ;  /* 0x0000000b001f7221 */ /* 0x000fe20000010000 */
[----:B0-----:R-:W-:-:S05]  /*0590*/  IMAD.WIDE R24, R3, 0x4, R24 ;  /* 0x0000000403187825 */ /* 0x001fca00078e0218 */
[----:B-----5:R0:W5:Y:S01]  /*05a0*/  LDG.E R29, desc[UR6][R24.64] ;  /* 0x00000006181d7981 */ /* 0x020162000c1e1900 */
[----:B------:R-:W-:Y:S01]  /*05b0*/  FADD.FTZ R0, R31, R12 ;  /* 0x0000000c1f007221 */ /* 0x000fe20000010000 */
[----:B------:R-:W-:Y:S02]  /*05c0*/  ISETP.NE.AND P1, PT, R2, RZ, PT ;  /* 0x000000ff0200720c */ /* 0x000fe40003f25270 */
[----:B------:R0:W-:Y:S01]  /*05d0*/  STG.E.128 desc[UR6][R26.64], R8 ;  /* 0x000000081a007986 */ /* 0x0001e2000c101d06 */
[----:B------:R-:W-:-:S03]  /*05e0*/  FADD.FTZ R31, R0, R13 ;  /* 0x0000000d001f7221 */ /* 0x000fc60000010000 */
[----:B------:R0:W-:Y:S01]  /*05f0*/  STG.E.128 desc[UR6][R26.64+0x10], R12 ;  /* 0x0000100c1a007986 */ /* 0x0001e2000c101d06 */
        /* <DEDUP_REMOVED lines=40> */
.L_x_5102:
[----:B-1----:R-:W-:Y:S01]  /*0880*/  FADD.FTZ R0, R35, R0 ;  /* 0x0000000023007221 */ /* 0x002fe20000010000 */
[----:B------:R-:W-:Y:S01]  /*0890*/  ISETP.NE.AND P0, PT, RZ, UR8, PT ;  /* 0x00000008ff007c0c */ /* 0x000fe2000bf05270 */
[----:B------:R-:W1:Y:S01]  /*08a0*/  @!P1 LDC.64 R24, c[0x0][0x3c0] ;  /* 0x0000f000ff189b82 */ /* 0x000e620000000a00 */
[----:B------:R-:W-:Y:S01]  /*08b0*/  BSSY.RECONVERGENT B0, `(.L_x_5085) ;  /* 0x0000042000007945 */ /* 0x000fe20003800200 */
[----:B------:R-:W-:Y:S01]  /*08c0*/  FFMA.FTZ R31, R0, R31, UR9 ;  /* 0x00000009001f7e23 */ /* 0x000fe2000801001f */
[----:B------:R-:W-:-:S05]  /*08d0*/  FMUL.FTZ R0, R30, R30 ;  /* 0x0000001e1e007220 */ /* 0x000fca0000410000 */
[----:B------:R-:W-:Y:S01]  /*08e0*/  FSEL R0, R0, RZ, P0 ;  /* 0x000000ff00007208 */ /* 0x000fe20000000000 */
[----:B------:R-:W2:Y:S04]  /*08f0*/  @!P1 LDC.64 R26, c[0x0][0x3c8] ;  /* 0x0000f200ff1a9b82 */ /* 0x000ea80000000a00 */
        /* <DEDUP_REMOVED lines=11> */
[----:B------:R-:W-:Y:S02]  /*09b0*/  HADD2.F32 R24, -RZ, R4.H1_H1 ;  /* 0x30000004ff187230 */ /* 0x000fe40000004100 */
[C---:B------:R-:W-:Y:S01]  /*09c0*/  FADD.FTZ R25, -R30.reuse, R8 ;  /* 0x000000081e197221 */ /* 0x040fe20000010100 */
[C---:B------:R-:W-:Y:S01]  /*09d0*/  FADD.FTZ R9, -R30.reuse, R9 ;  /* 0x000000091e097221 */ /* 0x040fe20000010100 */
[----:B------:R-:W-:Y:S02]  /*09e0*/  HADD2.F32 R26, -RZ, R16.H1_H1 ;  /* 0x30000010ff1a7230 */ /* 0x000fe40000004100 */
[----:B------:R-:W-:Y:S01]  /*09f0*/  FADD.FTZ R11, -R30, R11 ;  /* 0x0000000b1e0b7221 */ /* 0x000fe20000010100 */
[----:B------:R-:W-:Y:S01]  /*0a00*/  FMUL.FTZ R8, R0, R25 ;  /* 0x0000001900087220 */ /* 0x000fe20000410000 */
[----:B------:R-:W-:-:S02]  /*0a10*/  HADD2.F32 R25, -RZ, R4.H0_H0 ;  /* 0x20000004ff197230 */ /* 0x000fc40000004100 */
[C---:B------:R-:W-:Y:S01]  /*0a20*/  FMUL.FTZ R9, R0.reuse, R9 ;  /* 0x0000000900097220 */ /* 0x040fe20000410000 */
[----:B------:R-:W-:Y:S01]  /*0a30*/  FMUL.FTZ R11, R0, R11 ;  /* 0x0000000b000b7220 */ /* 0x000fe20000410000 */
[C---:B------:R-:W-:Y:S01]  /*0a40*/  FADD.FTZ R13, -R30.reuse, R13 ;  /* 0x0000000d1e0d7221 */ /* 0x040fe20000010100 */
[----:B------:R-:W-:Y:S01]  /*0a50*/  FADD.FTZ R15, -R30, R15 ;  /* 0x0000000f1e0f7221 */ /* 0x000fe20000010100 */
[----:B------:R-:W-:Y:S01]  /*0a60*/  FFMA.FTZ R8, R8, R25, R27 ;  /* 0x0000001908087223 */ /* 0x000fe2000001001b */
[----:B------:R-:W-:Y:S01]  /*0a70*/  FFMA.FTZ R25, R9, R24, R26 ;  /* 0x0000001809197223 */ /* 0x000fe2000001001a */
[----:B------:R-:W-:Y:S01]  /*0a80*/  FADD.FTZ R9, -R30, R10 ;  /* 0x0000000a1e097221 */ /* 0x000fe20000010100 */
[----:B------:R-:W-:Y:S02]  /*0a90*/  HADD2.F32 R10, -RZ, R5.H0_H0 ;  /* 0x20000005ff0a7230 */ /* 0x000fe40000004100 */
[----:B------:R-:W-:Y:S01]  /*0aa0*/  FMUL.FTZ R13, R0, R13 ;  /* 0x0000000d000d7220 */ /* 0x000fe20000410000 */
[----:B------:R-:W-:-:S02]  /*0ab0*/  HADD2.F32 R24, -RZ, R17.H0_H0 ;  /* 0x20000011ff187230 */ /* 0x000fc40000004100 */
[C---:B------:R-:W-:Y:S01]  /*0ac0*/  FMUL.FTZ R9, R0.reuse, R9 ;  /* 0x0000000900097220 */ /* 0x040fe20000410000 */
[----:B------:R-:W-:Y:S02]  /*0ad0*/  HADD2.F32 R26, -RZ, R18.H1_H1 ;  /* 0x30000012ff1a7230 */ /* 0x000fe40000004100 */
[----:B------:R-:W-:Y:S01]  /*0ae0*/  FMUL.FTZ R15, R0, R15 ;  /* 0x0000000f000f7220 */ /* 0x000fe20000410000 */
[----:B------:R-:W-:Y:S02]  /*0af0*/  IMAD R28, R29, R28, RZ ;  /* 0x0000001c1d1c7224 */ /* 0x000fe400078e02ff */
[----:B------:R-:W-:Y:S01]  /*0b00*/  FFMA.FTZ R9, R9, R10, R24 ;  /* 0x0000000a09097223 */ /* 0x000fe20000010018 */
[----:B------:R-:W-:Y:S01]  /*0b10*/  HADD2.F32 R24, -RZ, R5.H1_H1 ;  /* 0x30000005ff187230 */ /* 0x000fe20000004100 */
[----:B------:R-:W-:Y:S01]  /*0b20*/  F2FP.F16.F32.PACK_AB R8, R25, R8 ;  /* 0x000000081908723e */ /* 0x000fe200000000ff */
[----:B------:R-:W-:-:S05]  /*0b30*/  HADD2.F32 R10, -RZ, R17.H1_H1 ;  /* 0x30000011ff0a7230 */ /* 0x000fca0000004100 */
[----:B------:R-:W-:Y:S01]  /*0b40*/  FFMA.FTZ R24, R11, R24, R10 ;  /* 0x000000180b187223 */ /* 0x000fe2000001000a */
[----:B------:R-:W-:Y:S01]  /*0b50*/  FADD.FTZ R11, -R30, R12 ;  /* 0x0000000c1e0b7221 */ /* 0x000fe20000010100 */
[----:B------:R-:W-:Y:S02]  /*0b60*/  HADD2.F32 R12, -RZ, R6.H0_H0 ;  /* 0x20000006ff0c7230 */ /* 0x000fe40000004100 */
[----:B------:R-:W-:Y:S02]  /*0b70*/  HADD2.F32 R10, -RZ, R18.H0_H0 ;  /* 0x20000012ff0a7230 */ /* 0x000fe40000004100 */
[----:B------:R-:W-:Y:S01]  /*0b80*/  FMUL.FTZ R11, R0, R11 ;  /* 0x0000000b000b7220 */ /* 0x000fe20000410000 */
[----:B------:R-:W-:-:S03]  /*0b90*/  F2FP.F16.F32.PACK_AB R9, R24, R9 ;  /* 0x000000091809723e */ /* 0x000fc600000000ff */
[----:B------:R-:W-:Y:S01]  /*0ba0*/  FFMA.FTZ R12, R11, R12, R10 ;  /* 0x0000000c0b0c7223 */ /* 0x000fe2000001000a */
[----:B------:R-:W-:Y:S02]  /*0bb0*/  HADD2.F32 R10, -RZ, R6.H1_H1 ;  /* 0x30000006ff0a7230 */ /* 0x000fe40000004100 */
[----:B------:R-:W-:Y:S01]  /*0bc0*/  FADD.FTZ R11, -R30, R14 ;  /* 0x0000000e1e0b7221 */ /* 0x000fe20000010100 */
[----:B------:R-:W-:Y:S02]  /*0bd0*/  HADD2.F32 R14, -RZ, R19.H0_H0 ;  /* 0x20000013ff0e7230 */ /* 0x000fe40000004100 */
[----:B------:R-:W-:Y:S01]  /*0be0*/  FFMA.FTZ R13, R13, R10, R26 ;  /* 0x0000000a0d0d7223 */ /* 0x000fe2000001001a */
[--C-:B------:R-:W-:Y:S02]  /*0bf0*/  HADD2.F32 R10, -RZ, R7.reuse.H0_H0 ;  /* 0x20000007ff0a7230 */ /* 0x100fe40000004100 */
[----:B------:R-:W-:Y:S01]  /*0c00*/  FMUL.FTZ R11, R0, R11 ;  /* 0x0000000b000b7220 */ /* 0x000fe20000410000 */
[----:B------:R-:W-:-:S03]  /*0c10*/  HADD2.F32 R0, -RZ, R7.H1_H1 ;  /* 0x30000007ff007230 */ /* 0x000fc60000004100 */
[----:B------:R-:W-:Y:S01]  /*0c20*/  FFMA.FTZ R26, R11, R10, R14 ;  /* 0x0000000a0b1a7223 */ /* 0x000fe2000001000e */
[----:B------:R-:W-:-:S05]  /*0c30*/  HADD2.F32 R10, -RZ, R19.H1_H1 ;  /* 0x30000013ff0a7230 */ /* 0x000fca0000004100 */
[----:B------:R-:W-:Y:S01]  /*0c40*/  FFMA.FTZ R27, R15, R0, R10 ;  /* 0x000000000f1b7223 */ /* 0x000fe2000001000a */
[----:B------:R-:W-:Y:S01]  /*0c50*/  SHF.R.S32.HI R15, RZ, 0x1f, R28 ;  /* 0x0000001fff0f7819 */ /* 0x000fe2000001141c */
[----:B------:R-:W1:Y:S03]  /*0c60*/  LDC.64 R10, c[0x0][0x428] ;  /* 0x00010a00ff0a7b82 */ /* 0x000e660000000a00 */
[----:B------:R-:W-:-:S04]  /*0c70*/  LEA.HI R15, R15, R28, RZ, 0x3 ;  /* 0x0000001c0f0f7211 */ /* 0x000fc800078f18ff */
[----:B------:R-:W-:-:S05]  /*0c80*/  LEA.HI.SX32 R15, R15, R2, 0x1d ;  /* 0x000000020f0f7211 */ /* 0x000fca00078feaff */
[----:B-1----:R-:W-:Y:S01]  /*0c90*/  IMAD.WIDE.U32 R14, R15, 0x10, R10 ;  /* 0x000000100f0e7825 */ /* 0x002fe200078e000a */
[----:B------:R-:W-:Y:S02]  /*0ca0*/  F2FP.F16.F32.PACK_AB R11, R27, R26 ;  /* 0x0000001a1b0b723e */ /* 0x000fe400000000ff */
[----:B------:R-:W-:-:S05]  /*0cb0*/  F2FP.F16.F32.PACK_AB R10, R13, R12 ;  /* 0x0000000c0d0a723e */ /* 0x000fca00000000ff */
[----:B------:R1:W-:Y:S02]  /*0cc0*/  STG.E.128 desc[UR6][R14.64], R8 ;  /* 0x000000080e007986 */ /* 0x0003e4000c101d06 */
.L_x_5086:
[----:B------:R-:W-:Y:S05]  /*0cd0*/  BSYNC.RECONVERGENT B0 ;  /* 0x0000000000007941 */ /* 0x000fea0003800200 */
.L_x_5085:
[----:B-1----:R-:W1:Y:S02]  /*0ce0*/  LDC.64 R8, c[0x0][0x380] ;  /* 0x0000e000ff087b82 */ /* 0x002e640000000a00 */
[----:B-1----:R-:W-:-:S04]  /*0cf0*/  LEA R3, R8, R3, 0x2 ;  /* 0x0000000308037211 */ /* 0x002fc800078e10ff */
[----:B------:R-:W-:-:S13]  /*0d00*/  ISETP.GE.AND P0, PT, R3, R9, PT ;  /* 0x000000090300720c */ /* 0x000fda0003f06270 */
[----:B------:R-:W-:Y:S05]  /*0d10*/  @!P0 BRA `(.L_x_5087) ;  /* 0xfffffff400388947 */ /* 0x000fea000383ffff */
[----:B------:R-:W-:Y:S05]  /*0d20*/  EXIT ;  /* 0x000000000000794d */ /* 0x000fea0003800000 */
.L_x_5083:
        /* <DEDUP_REMOVED lines=20> */
[----:B------:R1:W2:Y:S05]  /*0e70*/  @P1 LDG.E.64 R20, desc[UR6][R12.64+0x8] ;  /* 0x000008060c141981 */ /* 0x0002aa000c1e1b00 */
[----:B------:R-:W0:Y:S01]  /*0e80*/  @P1 LDC R15, c[0x0][0x40c] ;  /* 0x00010300ff0f1b82 */ /* 0x000e220000000800 */
[----:B------:R-:W-:-:S07]  /*0e90*/  CS2R R8, SRZ ;  /* 0x0000000000087805 */ /* 0x000fce000001ff00 */
[----:B-1----:R-:W1:Y:S01]  /*0ea0*/  @P1 LDC R13, c[0x0][0x40c] ;  /* 0x00010300ff0d1b82 */ /* 0x002e620000000800 */
[----:B----4-:R-:W-:-:S05]  /*0eb0*/  IMAD.WIDE R10, R3, 0x4, R10 ;  /* 0x00000004030a7825 */ /* 0x010fca00078e020a */
[----:B-----5:R4:W5:Y:S01]  /*0ec0*/  LDG.E R29, desc[UR6][R10.64] ;  /* 0x000000060a1d7981 */ /* 0x020962000c1e1900 */
[----:B------:R-:W-:Y:S01]  /*0ed0*/  HFMA2 R14, -RZ, RZ, 0, 0 ;  /* 0x00000000ff0e7431 */ /* 0x000fe200000001ff */
[----:B------:R-:W-:Y:S01]  /*0ee0*/  UMOV UR4, 0xffffffff ;  /* 0xffffffff00047882 */ /* 0x000fe20000000000 */
[----:B------:R-:W-:Y:S01]  /*0ef0*/  ISETP.NE.AND P0, PT, R2, RZ, PT ;  /* 0x000000ff0200720c */ /* 0x000fe20003f05270 */
[----:B----4-:R-:W-:Y:S01]  /*0f00*/  HFMA2 R10, -RZ, RZ, 0, 0 ;  /* 0x00000000ff0a7431 */ /* 0x010fe200000001ff */
[----:B------:R-:W-:Y:S01]  /*0f10*/  MOV R11, RZ ;  /* 0x000000ff000b7202 */ /* 0x000fe20000000f00 */
[--C-:B---3--:R-:W-:Y:S02]  /*0f20*/  @P1 HADD2.F32 R0, -RZ, R22.reuse.H0_H0 ;  /* 0x20000016ff001230 */ /* 0x108fe40000004100 */
[----:B------:R-:W-:-:S03]  /*0f30*/  @P1 HADD2.F32 R12, -RZ, R22.H1_H1 ;  /* 0x30000016ff0c1230 */ /* 0x000fc60000004100 */
[----:B0-----:R-:W-:Y:S01]  /*0f40*/  @P1 FMUL.FTZ R8, R0, R15 ;  /* 0x0000000f00081220 */ /* 0x001fe20000410000 */
[--C-:B------:R-:W-:Y:S01]  /*0f50*/  @P1 HADD2.F32 R0, -RZ, R23.reuse.H0_H0 ;  /* 0x20000017ff001230 */ /* 0x100fe20000004100 */
[----:B------:R-:W0:Y:S01]  /*0f60*/  @P1 LDC R15, c[0x0][0x40c] ;  /* 0x00010300ff0f1b82 */ /* 0x000e220000000800 */
[----:B------:R-:W-:Y:S01]  /*0f70*/  @P1 FMUL.FTZ R9, R12, R25 ;  /* 0x000000190c091220 */ /* 0x000fe20000410000 */
[----:B------:R-:W-:Y:S02]  /*0f80*/  HFMA2 R12, -RZ, RZ, 0, 0 ;  /* 0x00000000ff0c7431 */ /* 0x000fe400000001ff */
[----:B--2---:R-:W-:Y:S01]  /*0f90*/  @P1 FMUL.FTZ R10, R0, R27 ;  /* 0x0000001b000a1220 */ /* 0x004fe20000410000 */
[----:B------:R-:W-:-:S03]  /*0fa0*/  @P1 HADD2.F32 R0, -RZ, R23.H1_H1 ;  /* 0x30000017ff001230 */ /* 0x000fc60000004100 */
[----:B------:R-:W2:Y:S02]  /*0fb0*/  @P1 LDC R25, c[0x0][0x40c] ;  /* 0x00010300ff191b82 */ /* 0x000ea40000000800 */
[----:B------:R-:W-:Y:S01]  /*0fc0*/  @P1 FMUL.FTZ R11, R0, R31 ;  /* 0x0000001f000b1220 */ /* 0x000fe20000410000 */
[----:B------:R-:W-:-:S05]  /*0fd0*/  @P1 HADD2.F32 R0, -RZ, R20.H0_H0 ;  /* 0x20000014ff001230 */ /* 0x000fca0000004100 */
[----:B-1----:R-:W-:Y:S01]  /*0fe0*/  @P1 FMUL.FTZ R12, R0, R13 ;  /* 0x0000000d000c1220 */ /* 0x002fe20000410000 */
[----:B------:R-:W-:Y:S01]  /*0ff0*/  @P1 HADD2.F32 R0, -RZ, R20.H1_H1 ;  /* 0x30000014ff001230 */ /* 0x000fe20000004100 */
[----:B------:R-:W-:Y:S01]  /*1000*/  MOV R13, RZ ;  /* 0x000000ff000d7202 */ /* 0x000fe20000000f00 */
[----:B------:R-:W1:Y:S03]  /*1010*/  @P1 LDC R27, c[0x0][0x40c] ;  /* 0x00010300ff1b1b82 */ /* 0x000e660000000800 */
[----:B0-----:R-:W-:Y:S01]  /*1020*/  @P1 FMUL.FTZ R13, R0, R15 ;  /* 0x0000000f000d1220 */ /* 0x001fe20000410000 */
[----:B------:R-:W-:Y:S02]  /*1030*/  @P1 HADD2.F32 R0, -RZ, R21.H0_H0 ;  /* 0x20000015ff001230 */ /* 0x000fe40000004100 */
[----:B------:R-:W-:-:S03]  /*1040*/  IMAD R15, R3, R28, RZ ;  /* 0x0000001c030f7224 */ /* 0x000fc600078e02ff */
[----:B--2---:R-:W-:Y:S02]  /*1050*/  @P1 FMUL.FTZ R14, R0, R25 ;  /* 0x00000019000e1220 */ /* 0x004fe40000410000 */
[----:B------:R-:W-:Y:S01]  /*1060*/  SHF.R.S32.HI R0, RZ, 0x1f, R15 ;  /* 0x0000001fff007819 */ /* 0x000fe2000001140f */
[----:B------:R-:W0:Y:S03]  /*1070*/  LDC.64 R24, c[0x0][0x3a8] ;  /* 0x0000ea00ff187b82 */ /* 0x000e260000000a00 */
[----:B------:R-:W-:Y:S01]  /*1080*/  LEA.HI R15, R0, R15, RZ, 0x3 ;  /* 0x0000000f000f7211 */ /* 0x000fe200078f18ff */
[----:B------:R-:W-:-:S03]  /*1090*/  @P1 HADD2.F32 R0, -RZ, R21.H1_H1 ;  /* 0x30000015ff001230 */ /* 0x000fc60000004100 */
[----:B------:R-:W-:-:S05]  /*10a0*/  LEA.HI.SX32 R15, R15, R2, 0x1d ;  /* 0x000000020f0f7211 */ /* 0x000fca00078feaff */
[----:B0-----:R-:W-:Y:S01]  /*10b0*/  IMAD.WIDE.U32 R24, R15, 0x20, R24 ;  /* 0x000000200f187825 */ /* 0x001fe200078e0018 */
[----:B------:R-:W-:-:S03]  /*10c0*/  MOV R15, RZ ;  /* 0x000000ff000f7202 */ /* 0x000fc60000000f00 */
[----:B-1----:R-:W-:Y:S01]  /*10d0*/  @P1 FMUL.FTZ R15, R0, R27 ;  /* 0x0000001b000f1220 */ /* 0x002fe20000410000 */
[----:B------:R-:W-:Y:S01]  /*10e0*/  FADD.FTZ R0, RZ, R8 ;  /* 0x00000008ff007221 */ /* 0x000fe20000010000 */
[----:B------:R0:W-:Y:S03]  /*10f0*/  STG.E.128 desc[UR6][R24.64], R8 ;  /* 0x0000000818007986 */ /* 0x0001e6000c101d06 */
        /* <DEDUP_REMOVED lines=46> */
.L_x_5114:
[----:B------:R-:W2:Y:S01]  /*13e0*/  @!P0 LDC.64 R24, c[0x0][0x3c0] ;  /* 0x0000f000ff188b82 */ /* 0x000ea20000000a00 */
[----:B-1----:R-:W-:Y:S01]  /*13f0*/  FADD.FTZ R0, R35, R0 ;  /* 0x0000000023007221 */ /* 0x002fe20000010000 */
[----:B------:R-:W-:Y:S01]  /*1400*/  ISETP.NE.AND P1, PT, RZ, UR8, PT ;  /* 0x00000008ff007c0c */ /* 0x000fe2000bf25270 */
[----:B------:R-:W-:Y:S02]  /*1410*/  BSSY.RECONVERGENT B0, `(.L_x_5089) ;  /* 0x0000043000007945 */ /* 0x000fe40003800200 */
[----:B------:R-:W-:Y:S01]  /*1420*/  FFMA.FTZ R31, R0, R31, UR10 ;  /* 0x0000000a001f7e23 */ /* 0x000fe2000801001f */
[----:B------:R-:W-:-:S05]  /*1430*/  FMUL.FTZ R0, R30, R30 ;  /* 0x0000001e1e007220 */ /* 0x000fca0000410000 */
[----:B------:R-:W-:-:S05]  /*1440*/  FSEL R0, R0, RZ, P1 ;  /* 0x000000ff00007208 */ /* 0x000fca0000800000 */
[----:B------:R-:W-:-:S06]  /*1450*/  FADD.FTZ R0, R31, R0 ;  /* 0x000000001f007221 */ /* 0x000fcc0000010000 */
[----:B------:R-:W1:Y:S01]  /*1460*/  MUFU.RSQ R0, R0 ;  /* 0x0000000000007308 */ /* 0x000e620000001400 */
[----:B--2---:R-:W-:-:S05]  /*1470*/  @!P0 IMAD.WIDE R24, R3, 0x4, R24 ;  /* 0x0000000403188825 */ /* 0x004fca00078e0218 */
[----:B------:R2:W-:Y:S01]  /*1480*/  @!P0 STG.E desc[UR6][R24.64], R30 ;  /* 0x0000001e18008986 */ /* 0x0005e2000c101906 */
[----:B------:R-:W-:-:S13]  /*1490*/  ISETP.NE.AND P0, PT, R2, RZ, PT ;  /* 0x000000ff0200720c */ /* 0x000fda0003f05270 */
[----:B------:R-:W3:Y:S02]  /*14a0*/  @!P0 LDC.64 R26, c[0x0][0x3c8] ;  /* 0x0000f200ff1a8b82 */ /* 0x000ee40000000a00 */
[----:B---3--:R-:W-:-:S05]  /*14b0*/  @!P0 IMAD.WIDE R26, R3, 0x4, R26 ;  /* 0x00000004031a8825 */ /* 0x008fca00078e021a */
[----:B-1----:R2:W-:Y:S01]  /*14c0*/  @!P0 STG.E desc[UR6][R26.64], R0 ;  /* 0x000000001a008986 */ /* 0x0025e2000c101906 */
[----:B-----5:R-:W-:-:S13]  /*14d0*/  ISETP.GE.AND P0, PT, R29, 0x1, PT ;  /* 0x000000011d00780c */ /* 0x020fda0003f06270 */
[----:B--2---:R-:W-:Y:S05]  /*14e0*/  @!P0 BRA `(.L_x_5090) ;  /* 0x0000000000d48947 */ /* 0x004fea0003800000 */
        /* <DEDUP_REMOVED lines=36> */
[----:B------:R-:W-:-:S03]  /*1730*/  FADD.FTZ R11, -R30, R14 ;  /* 0x0000000e1e0b7221 */ /* 0x000fc60000010100 */
[----:B------:R-:W-:Y:S01]  /*1740*/  FFMA.FTZ R13, R13, R10, R26 ;  /* 0x0000000a0d0d7223 */ /* 0x000fe2000001001a */
[----:B------:R-:W-:Y:S02]  /*1750*/  HADD2.F32 R26, -RZ, R7.H0_H0 ;  /* 0x20000007ff1a7230 */ /* 0x000fe40000004100 */
[----:B------:R-:W-:Y:S01]  /*1760*/  FMUL.FTZ R11, R0, R11 ;  /* 0x0000000b000b7220 */ /* 0x000fe20000410000 */
[----:B------:R-:W-:Y:S02]  /*1770*/  HADD2.F32 R10, -RZ, R19.H0_H0 ;  /* 0x20000013ff0a7230 */ /* 0x000fe40000004100 */
        /* <DEDUP_REMOVED lines=12> */
.L_x_5090:
[----:B------:R-:W-:Y:S05]  /*1840*/  BSYNC.RECONVERGENT B0 ;  /* 0x0000000000007941 */ /* 0x000fea0003800200 */
.L_x_5089:
[----:B-1----:R-:W1:Y:S02]  /*1850*/  LDC.64 R8, c[0x0][0x380] ;  /* 0x0000e000ff087b82 */ /* 0x002e640000000a00 */
[----:B-1----:R-:W-:-:S04]  /*1860*/  LEA R3, R8, R3, 0x2 ;  /* 0x0000000308037211 */ /* 0x002fc800078e10ff */
[----:B------:R-:W-:-:S13]  /*1870*/  ISETP.GE.AND P0, PT, R3, R9, PT ;  /* 0x000000090300720c */ /* 0x000fda0003f06270 */
[----:B------:R-:W-:Y:S05]  /*1880*/  @!P0 BRA `(.L_x_5083) ;  /* 0xfffffff400288947 */ /* 0x000fea000383ffff */
[----:B------:R-:W-:Y:S05]  /*1890*/  EXIT ;  /* 0x000000000000794d */ /* 0x000fea0003800000 */
.L_x_5084:
        /* <DEDUP_REMOVED lines=8> */
.L_x_5092:
[----:B------:R-:W-:Y:S05]  /*1920*/  BSYNC B0 ;  /* 0x0000000000007941 */ /* 0x000fea0003800000 */
.L_x_5091:
        /* <DEDUP_REMOVED lines=8> */
.L_x_5093:
[----:B------:R-:W-:Y:S02]  /*19b0*/  HFMA2 R26, -RZ, RZ, 0, 2.384185791015625e-07 ;  /* 0x00000004ff1a7431 */ /* 0x000fe400000001ff */
[----:B------:R-:W-:-:S05]  /*19c0*/  FADD.FTZ R32, R27, R0 ;  /* 0x000000001b207221 */ /* 0x000fca0000010000 */
[----:B------:R-:W-:-:S07]  /*19d0*/  MOV R27, R32 ;  /* 0x00000020001b7202 */ /* 0x000fce0000000f00 */
[----:B------:R-:W-:Y:S05]  /*19e0*/  WARPSYNC.COLLECTIVE R24, `(.L_x_5094) ;  /* 0x0000000018087348 */ /* 0x000fea0003c00000 */
[----:B------:R0:W1:Y:S02]  /*19f0*/  SHFL.BFLY P2, R0, R27, R26, R25 ;  /* 0x0c00001a1b007389 */ /* 0x0000640000040019 */
[----:B01----:R-:W-:Y:S05]  /*1a00*/  ENDCOLLECTIVE ;  /* 0x000000000000791b */ /* 0x003fea0003800000 */
.L_x_5094:
[----:B------:R-:W-:Y:S02]  /*1a10*/  HFMA2 R26, -RZ, RZ, 0, 4.76837158203125e-07 ;  /* 0x00000008ff1a7431 */ /* 0x000fe400000001ff */
[----:B------:R-:W-:-:S05]  /*1a20*/  FADD.FTZ R33, R32, R0 ;  /* 0x0000000020217221 */ /* 0x000fca0000010000 */
[----:B------:R-:W-:-:S07]  /*1a30*/  MOV R27, R33 ;  /* 0x00000021001b7202 */ /* 0x000fce0000000f00 */
[----:B------:R-:W-:Y:S05]  /*1a40*/  WARPSYNC.COLLECTIVE R24, `(.L_x_5095) ;  /* 0x0000000018087348 */ /* 0x000fea0003c00000 */
[----:B------:R0:W1:Y:S02]  /*1a50*/  SHFL.BFLY P2, R0, R27, R26, R25 ;  /* 0x0c00001a1b007389 */ /* 0x0000640000040019 */
[----:B01----:R-:W-:Y:S05]  /*1a60*/  ENDCOLLECTIVE ;  /* 0x000000000000791b */ /* 0x003fea0003800000 */
.L_x_5095:
[----:B------:R-:W-:Y:S02]  /*1a70*/  HFMA2 R26, -RZ, RZ, 0, 9.5367431640625e-07 ;  /* 0x00000010ff1a7431 */ /* 0x000fe400000001ff */
[----:B------:R-:W-:-:S05]  /*1a80*/  FADD.FTZ R34, R33, R0 ;  /* 0x0000000021227221 */ /* 0x000fca0000010000 */
[----:B------:R-:W-:-:S07]  /*1a90*/  MOV R27, R34 ;  /* 0x00000022001b7202 */ /* 0x000fce0000000f00 */
[----:B------:R-:W-:Y:S05]  /*1aa0*/  WARPSYNC.COLLECTIVE R24, `(.L_x_5096) ;  /* 0x0000000018087348 */ /* 0x000fea0003c00000 */
[----:B------:R0:W1:Y:S02]  /*1ab0*/  SHFL.BFLY P2, R0, R27, R26, R25 ;  /* 0x0c00001a1b007389 */ /* 0x0000640000040019 */
[----:B01----:R-:W-:Y:S05]  /*1ac0*/  ENDCOLLECTIVE ;  /* 0x000000000000791b */ /* 0x003fea0003800000 */
.L_x_5096:
        /* <DEDUP_REMOVED lines=23> */
.L_x_5097:
[----:B------:R-:W-:Y:S02]  /*1c40*/  HFMA2 R26, -RZ, RZ, 0, 1.1920928955078125e-07 ;  /* 0x00000002ff1a7431 */ /* 0x000fe400000001ff */
[----:B------:R-:W-:-:S05]  /*1c50*/  FADD.FTZ R32, R27, R0 ;  /* 0x000000001b207221 */ /* 0x000fca0000010000 */
[----:B------:R-:W-:-:S07]  /*1c60*/  MOV R27, R32 ;  /* 0x00000020001b7202 */ /* 0x000fce0000000f00 */
[----:B------:R-:W-:Y:S05]  /*1c70*/  WARPSYNC.COLLECTIVE R24, `(.L_x_5098) ;  /* 0x0000000018087348 */ /* 0x000fea0003c00000 */
[----:B------:R0:W1:Y:S02]  /*1c80*/  SHFL.BFLY P2, R0, R27, R26, R25 ;  /* 0x0c00001a1b007389 */ /* 0x0000640000040019 */
[----:B01----:R-:W-:Y:S05]  /*1c90*/  ENDCOLLECTIVE ;  /* 0x000000000000791b */ /* 0x003fea0003800000 */
.L_x_5098:
[----:B------:R-:W-:Y:S02]  /*1ca0*/  HFMA2 R26, -RZ, RZ, 0, 2.384185791015625e-07 ;  /* 0x00000004ff1a7431 */ /* 0x000fe400000001ff */
[----:B------:R-:W-:-:S05]  /*1cb0*/  FADD.FTZ R33, R32, R0 ;  /* 0x0000000020217221 */ /* 0x000fca0000010000 */
[----:B------:R-:W-:-:S07]  /*1cc0*/  MOV R27, R33 ;  /* 0x00000021001b7202 */ /* 0x000fce0000000f00 */
[----:B------:R-:W-:Y:S05]  /*1cd0*/  WARPSYNC.COLLECTIVE R24, `(.L_x_5099) ;  /* 0x0000000018087348 */ /* 0x000fea0003c00000 */
[----:B------:R0:W1:Y:S02]  /*1ce0*/  SHFL.BFLY P2, R0, R27, R26, R25 ;  /* 0x0c00001a1b007389 */ /* 0x0000640000040019 */
[----:B01----:R-:W-:Y:S05]  /*1cf0*/  ENDCOLLECTIVE ;  /* 0x000000000000791b */ /* 0x003fea0003800000 */
.L_x_5099:
[----:B------:R-:W-:Y:S02]  /*1d00*/  HFMA2 R26, -RZ, RZ, 0, 4.76837158203125e-07 ;  /* 0x00000008ff1a7431 */ /* 0x000fe400000001ff */
[----:B------:R-:W-:-:S05]  /*1d10*/  FADD.FTZ R34, R33, R0 ;  /* 0x0000000021227221 */ /* 0x000fca0000010000 */
[----:B------:R-:W-:-:S07]  /*1d20*/  MOV R27, R34 ;  /* 0x00000022001b7202 */ /* 0x000fce0000000f00 */
[----:B------:R-:W-:Y:S05]  /*1d30*/  WARPSYNC.COLLECTIVE R24, `(.L_x_5100) ;  /* 0x0000000018087348 */ /* 0x000fea0003c00000 */
[----:B------:R0:W1:Y:S02]  /*1d40*/  SHFL.BFLY P2, R0, R27, R26, R25 ;  /* 0x0c00001a1b007389 */ /* 0x0000640000040019 */
[----:B01----:R-:W-:Y:S05]  /*1d50*/  ENDCOLLECTIVE ;  /* 0x000000000000791b */ /* 0x003fea0003800000 */
.L_x_5100:
[----:B------:R-:W-:Y:S02]  /*1d60*/  HFMA2 R26, -RZ, RZ, 0, 9.5367431640625e-07 ;  /* 0x00000010ff1a7431 */ /* 0x000fe400000001ff */
[----:B------:R-:W-:-:S05]  /*1d70*/  FADD.FTZ R35, R34, R0 ;  /* 0x0000000022237221 */ /* 0x000fca0000010000 */
[----:B------:R-:W-:-:S07]  /*1d80*/  MOV R27, R35 ;  /* 0x00000023001b7202 */ /* 0x000fce0000000f00 */
[----:B------:R-:W-:Y:S05]  /*1d90*/  WARPSYNC.COLLECTIVE R24, `(.L_x_5101) ;  /* 0x0000000018087348 */ /* 0x000fea0003c00000 */
[----:B------:R0:W1:Y:S02]  /*1da0*/  SHFL.BFLY P2, R0, R27, R26, R25 ;  /* 0x0c00001a1b007389 */ /* 0x0000640000040019 */
[----:B01----:R-:W-:Y:S05]  /*1db0*/  ENDCOLLECTIVE ;  /* 0x000000000000791b */ /* 0x003fea0003800000 */
.L_x_5101:
[----:B------:R-:W-:Y:S05]  /*1dc0*/  BRA `(.L_x_5102) ;  /* 0xffffffe800ac7947 */ /* 0x000fea000383ffff */
.L_x_5088:
[----:B------:R-:W-:Y:S01]  /*1dd0*/  BSSY B0, `(.L_x_5103) ;  /* 0x0000007000007945 */ /* 0x000fe20003800000 */
[----:B------:R-:W-:Y:S02]  /*1de0*/  MOV R26, 0x1 ;  /* 0x00000001001a7802 */ /* 0x000fe40000000f00 */
[----:B------:R-:W-:Y:S02]  /*1df0*/  MOV R25, 0x1f ;  /* 0x0000001f00197802 */ /* 0x000fe40000000f00 */
[----:B------:R-:W-:-:S07]  /*1e00*/  MOV R24, 0xffffffff ;  /* 0xffffffff00187802 */ /* 0x000fce0000000f00 */
[----:B-----5:R-:W-:Y:S05]  /*1e10*/  WARPSYNC.COLLECTIVE R24, `(.L_x_5104) ;  /* 0x0000000018087348 */ /* 0x020fea0003c00000 */
[----:B------:R0:W1:Y:S02]  /*1e20*/  SHFL.BFLY P2, R0, R27, R26, R25 ;  /* 0x0c00001a1b007389 */ /* 0x0000640000040019 */
[----:B01---5:R-:W-:Y:S05]  /*1e30*/  ENDCOLLECTIVE ;  /* 0x000000000000791b */ /* 0x023fea0003800000 */
.L_x_5104:
[----:B------:R-:W-:Y:S05]  /*1e40*/  BSYNC B0 ;  /* 0x0000000000007941 */ /* 0x000fea0003800000 */
.L_x_5103:
        /* <DEDUP_REMOVED lines=8> */
.L_x_5105:
[----:B------:R-:W-:Y:S02]  /*1ed0*/  HFMA2 R26, -RZ, RZ, 0, 2.384185791015625e-07 ;  /* 0x00000004ff1a7431 */ /* 0x000fe400000001ff */
[----:B------:R-:W-:-:S05]  /*1ee0*/  FADD.FTZ R32, R27, R0 ;  /* 0x000000001b207221 */ /* 0x000fca0000010000 */
[----:B------:R-:W-:-:S07]  /*1ef0*/  MOV R27, R32 ;  /* 0x00000020001b7202 */ /* 0x000fce0000000f00 */
[----:B------:R-:W-:Y:S05]  /*1f00*/  WARPSYNC.COLLECTIVE R24, `(.L_x_5106) ;  /* 0x0000000018087348 */ /* 0x000fea0003c00000 */
[----:B------:R0:W1:Y:S02]  /*1f10*/  SHFL.BFLY P2, R0, R27, R26, R25 ;  /* 0x0c00001a1b007389 */ /* 0x0000640000040019 */
[----:B01----:R-:W-:Y:S05]  /*1f20*/  ENDCOLLECTIVE ;  /* 0x000000000000791b */ /* 0x003fea0003800000 */
.L_x_5106:
[----:B------:R-:W-:Y:S02]  /*1f30*/  HFMA2 R26, -RZ, RZ, 0, 4.76837158203125e-07 ;  /* 0x00000008ff1a7431 */ /* 0x000fe400000001ff */
[----:B------:R-:W-:-:S05]  /*1f40*/  FADD.FTZ R33, R32, R0 ;  /* 0x0000000020217221 */ /* 0x000fca0000010000 */
[----:B------:R-:W-:-:S07]  /*1f50*/  MOV R27, R33 ;  /* 0x00000021001b7202 */ /* 0x000fce0000000f00 */
[----:B------:R-:W-:Y:S05]  /*1f60*/  WARPSYNC.COLLECTIVE R24, `(.L_x_5107) ;  /* 0x0000000018087348 */ /* 0x000fea0003c00000 */
[----:B------:R0:W1:Y:S02]  /*1f70*/  SHFL.BFLY P2, R0, R27, R26, R25 ;  /* 0x0c00001a1b007389 */ /* 0x0000640000040019 */
[----:B01----:R-:W-:Y:S05]  /*1f80*/  ENDCOLLECTIVE ;  /* 0x000000000000791b */ /* 0x003fea0003800000 */
.L_x_5107:
[----:B------:R-:W-:Y:S02]  /*1f90*/  HFMA2 R26, -RZ, RZ, 0, 9.5367431640625e-07 ;  /* 0x00000010ff1a7431 */ /* 0x000fe400000001ff */
[----:B------:R-:W-:-:S05]  /*1fa0*/  FADD.FTZ R34, R33, R0 ;  /* 0x0000000021227221 */ /* 0x000fca0000010000 */
[----:B------:R-:W-:-:S07]  /*1fb0*/  MOV R27, R34 ;  /* 0x00000022001b7202 */ /* 0x000fce0000000f00 */
[----:B------:R-:W-:Y:S05]  /*1fc0*/  WARPSYNC.COLLECTIVE R24, `(.L_x_5108) ;  /* 0x0000000018087348 */ /* 0x000fea0003c00000 */
[----:B------:R0:W1:Y:S02]  /*1fd0*/  SHFL.BFLY P2, R0, R27, R26, R25 ;  /* 0x0c00001a1b007389 */ /* 0x0000640000040019 */
[----:B01----:R-:W-:Y:S05]  /*1fe0*/  ENDCOLLECTIVE ;  /* 0x000000000000791b */ /* 0x003fea0003800000 */
.L_x_5108:
        /* <DEDUP_REMOVED lines=23> */
.L_x_5109:
[----:B------:R-:W-:Y:S02]  /*2160*/  HFMA2 R26, -RZ, RZ, 0, 1.1920928955078125e-07 ;  /* 0x00000002ff1a7431 */ /* 0x000fe400000001ff */
[----:B------:R-:W-:-:S05]  /*2170*/  FADD.FTZ R32, R27, R0 ;  /* 0x000000001b207221 */ /* 0x000fca0000010000 */
[----:B------:R-:W-:-:S07]  /*2180*/  MOV R27, R32 ;  /* 0x00000020001b7202 */ /* 0x000fce0000000f00 */
[----:B------:R-:W-:Y:S05]  /*2190*/  WARPSYNC.COLLECTIVE R24, `(.L_x_5110) ;  /* 0x0000000018087348 */ /* 0x000fea0003c00000 */
[----:B------:R0:W1:Y:S02]  /*21a0*/  SHFL.BFLY P2, R0, R27, R26, R25 ;  /* 0x0c00001a1b007389 */ /* 0x0000640000040019 */
[----:B01----:R-:W-:Y:S05]  /*21b0*/  ENDCOLLECTIVE ;  /* 0x000000000000791b */ /* 0x003fea0003800000 */
.L_x_5110:
[----:B------:R-:W-:Y:S02]  /*21c0*/  HFMA2 R26, -RZ, RZ, 0, 2.384185791015625e-07 ;  /* 0x00000004ff1a7431 */ /* 0x000fe400000001ff */
[----:B------:R-:W-:-:S05]  /*21d0*/  FADD.FTZ R33, R32, R0 ;  /* 0x0000000020217221 */ /* 0x000fca0000010000 */
[----:B------:R-:W-:-:S07]  /*21e0*/  MOV R27, R33 ;  /* 0x00000021001b7202 */ /* 0x000fce0000000f00 */
[----:B------:R-:W-:Y:S05]  /*21f0*/  WARPSYNC.COLLECTIVE R24, `(.L_x_5111) ;  /* 0x0000000018087348 */ /* 0x000fea0003c00000 */
[----:B------:R0:W1:Y:S02]  /*2200*/  SHFL.BFLY P2, R0, R27, R26, R25 ;  /* 0x0c00001a1b007389 */ /* 0x0000640000040019 */
[----:B01----:R-:W-:Y:S05]  /*2210*/  ENDCOLLECTIVE ;  /* 0x000000000000791b */ /* 0x003fea0003800000 */
.L_x_5111:
[----:B------:R-:W-:Y:S02]  /*2220*/  HFMA2 R26, -RZ, RZ, 0, 4.76837158203125e-07 ;  /* 0x00000008ff1a7431 */ /* 0x000fe400000001ff */
[----:B------:R-:W-:-:S05]  /*2230*/  FADD.FTZ R34, R33, R0 ;  /* 0x0000000021227221 */ /* 0x000fca0000010000 */
[----:B------:R-:W-:-:S07]  /*2240*/  MOV R27, R34 ;  /* 0x00000022001b7202 */ /* 0x000fce0000000f00 */
[----:B------:R-:W-:Y:S05]  /*2250*/  WARPSYNC.COLLECTIVE R24, `(.L_x_5112) ;  /* 0x0000000018087348 */ /* 0x000fea0003c00000 */
[----:B------:R0:W1:Y:S02]  /*2260*/  SHFL.BFLY P2, R0, R27, R26, R25 ;  /* 0x0c00001a1b007389 */ /* 0x0000640000040019 */
[----:B01----:R-:W-:Y:S05]  /*2270*/  ENDCOLLECTIVE ;  /* 0x000000000000791b */ /* 0x003fea0003800000 */
.L_x_5112:
[----:B------:R-:W-:Y:S02]  /*2280*/  HFMA2 R26, -RZ, RZ, 0, 9.5367431640625e-07 ;  /* 0x00000010ff1a7431 */ /* 0x000fe400000001ff */
[----:B------:R-:W-:-:S05]  /*2290*/  FADD.FTZ R35, R34, R0 ;  /* 0x0000000022237221 */ /* 0x000fca0000010000 */
[----:B------:R-:W-:-:S07]  /*22a0*/  MOV R27, R35 ;  /* 0x00000023001b7202 */ /* 0x000fce0000000f00 */
[----:B------:R-:W-:Y:S05]  /*22b0*/  WARPSYNC.COLLECTIVE R24, `(.L_x_5113) ;  /* 0x0000000018087348 */ /* 0x000fea0003c00000 */
[----:B------:R0:W1:Y:S02]  /*22c0*/  SHFL.BFLY P2, R0, R27, R26, R25 ;  /* 0x0c00001a1b007389 */ /* 0x0000640000040019 */
[----:B01----:R-:W-:Y:S05]  /*22d0*/  ENDCOLLECTIVE ;  /* 0x000000000000791b */ /* 0x003fea0003800000 */
.L_x_5113:
[----:B------:R-:W-:Y:S05]  /*22e0*/  BRA `(.L_x_5114) ;  /* 0xfffffff0003c7947 */ /* 0x000fea000383ffff */
.L_x_5115:
        /* <DEDUP_REMOVED lines=9> */
.L_x_9134:


//--------------------- .text._ZN10layer_norm13ln_fwd_kernelINS_13Kernel_traitsI6__halfS2_fS2_fjLj256ELj1ELj4ELj1ELj16ENS_18Kernel_traits_baseILj256ES2_S2_fS2_fjLj128EEEEELb0ELb1ELb0ELb0EEEvNS_9FwdParamsE --------------------------
	.section	.text._ZN10layer_norm13ln_fwd_kernelINS_13Kernel_traitsI6__halfS2_fS2_fjLj256ELj1ELj4ELj1ELj16ENS_18Kernel_traits_baseILj256ES2_S2_fS2_fjLj128EEEEELb0ELb1ELb0ELb0EEEvNS_9FwdParamsE,"ax",@progbits
	.align	128
        .global         _ZN10layer_norm13ln_fwd_kernelINS_13Kernel_traitsI6__halfS2_fS2_fjLj256ELj1ELj4ELj1ELj16ENS_18Kernel_traits_baseILj256ES2_S2_fS2_fjLj128EEEEELb0ELb1ELb0ELb0EEEvNS_9FwdParamsE
        .type           _ZN10layer_norm13ln_fwd_kernelINS_13Kernel_traitsI6__halfS2_fS2_fjLj256ELj1ELj4ELj1ELj16ENS_18Kernel_traits_baseILj256ES2_S2_fS2_fjLj128EEEEELb0ELb1ELb0ELb0EEEvNS_9FwdParamsE,@function
        .size           _ZN10layer_norm13ln_fwd_kernelINS_13Kernel_traitsI6__halfS2_fS2_fjLj256ELj1ELj4ELj1ELj16ENS_18Kernel_traits_baseILj256ES2_S2_fS2_fjLj128EEEEELb0ELb1ELb0ELb0EEEvNS_9FwdParamsE,(.L_x_9135 - _ZN10layer_norm13ln_fwd_kernelINS_13Kernel_traitsI6__halfS2_fS2_fjLj256ELj1ELj4ELj1ELj16ENS_18Kernel_traits_baseILj256ES2_S2_fS2_fjLj128EEEEELb0ELb1ELb0ELb0EEEvNS_9FwdParamsE)
        .other          _ZN10layer_norm13ln_fwd_kernelINS_13Kernel_traitsI6__halfS2_fS2_fjLj256ELj1ELj4ELj1ELj16ENS_18Kernel_traits_baseILj256ES2_S2_fS2_fjLj128EEEEELb0ELb1ELb0ELb0EEEvNS_9FwdParamsE,@"STO_CUDA_ENTRY STV_DEFAULT"
_ZN10layer_norm13ln_fwd_kernelINS_13Kernel_traitsI6__halfS2_fS2_fjLj256ELj1ELj4ELj1ELj16ENS_18Kernel_traits_baseILj256ES2_S2_fS2_fjLj128EEEEELb0ELb1ELb0ELb0EEEvNS_9FwdParamsE:
.text._ZN10layer_norm13ln_fwd_kernelINS_13Kernel_traitsI6__halfS2_fS2_fjLj256ELj1ELj4ELj1ELj16ENS_18Kernel_traits_baseILj256ES2_S2_fS2_fjLj128EEEEELb0ELb1ELb0ELb0EEEvNS_9FwdParamsE:
        /* <DEDUP_REMOVED lines=30> */
.L_x_5117:
[----:B------:R-:W-:Y:S05]  /*01e0*/  BSYNC.RECONVERGENT B0 ;  /* 0x0000000000007941 */ /* 0x000fea0003800200 */
.L_x_5116:
        /* <DEDUP_REMOVED lines=11> */
.L_x_5125:
        /* <DEDUP_REMOVED lines=21> */
[----:B------:R0:W3:Y:S01]  /*03f0*/  LDG.E.128 R20, desc[UR6][R30.64+0x10] ;  /* 0x000010061e147981 */ /* 0x0000e2000c1e1d00 */
[--C-:B-----5:R-:W-:Y:S02]  /*0400*/  HADD2.F32 R32, -RZ, R16.reuse.H0_H0 ;  /* 0x20000010ff207230 */ /* 0x120fe40000004100 */
[----:B------:R-:W-:Y:S02]  /*0410*/  HADD2.F32 R16, -RZ, R16.H1_H1 ;  /* 0x30000010ff107230 */ /* 0x000fe40000004100 */
[----:B------:R-:W-:Y:S02]  /*0420*/  HADD2.F32 R34, -RZ, R12.H0_H0 ;  /* 0x2000000cff227230 */ /* 0x000fe40000004100 */
[----:B------:R-:W-:Y:S01]  /*0430*/  FMUL.FTZ R33, R32, R29 ;  /* 0x0000001d20217220 */ /* 0x000fe20000410000 */
[----:B------:R-:W-:-:S02]  /*0440*/  HADD2.F32 R36, -RZ, R17.H0_H0 ;  /* 0x20000011ff247230 */ /* 0x000fc40000004100 */
[-C--:B------:R-:W-:Y:S01]  /*0450*/  FMUL.FTZ R16, R16, R29.reuse ;  /* 0x0000001d10107220 */ /* 0x080fe20000410000 */
[----:B------:R-:W-:Y:S02]  /*0460*/  HADD2.F32 R32, -RZ, R12.H1_H1 ;  /* 0x3000000cff207230 */ /* 0x000fe40000004100 */
[--C-:B0-----:R-:W-:Y:S02]  /*0470*/  HADD2.F32 R31, -RZ, R13.reuse.H1_H1 ;  /* 0x3000000dff1f7230 */ /* 0x101fe40000004100 */
[----:B--2---:R-:W-:Y:S01]  /*0480*/  FFMA.FTZ R24, R33, R34, R24 ;  /* 0x0000002221187223 */ /* 0x004fe20000010018 */
[----:B------:R-:W-:Y:S02]  /*0490*/  HADD2.F32 R34, -RZ, R13.H0_H0 ;  /* 0x2000000dff227230 */ /* 0x000fe40000004100 */
[----:B------:R-:W-:Y:S01]  /*04a0*/  FMUL.FTZ R33, R36, R29 ;  /* 0x0000001d24217220 */ /* 0x000fe20000410000 */
[----:B------:R-:W-:Y:S01]  /*04b0*/  FFMA.FTZ R25, R16, R32, R25 ;  /* 0x0000002010197223 */ /* 0x000fe20000010019 */
[----:B------:R-:W-:-:S02]  /*04c0*/  HADD2.F32 R16, -RZ, R17.H1_H1 ;  /* 0x30000011ff107230 */ /* 0x000fc40000004100 */
[--C-:B------:R-:W-:Y:S02]  /*04d0*/  HADD2.F32 R32, -RZ, R18.reuse.H0_H0 ;  /* 0x20000012ff207230 */ /* 0x100fe40000004100 */
[----:B------:R-:W-:Y:S01]  /*04e0*/  FFMA.FTZ R26, R33, R34, R26 ;  /* 0x00000022211a7223 */ /* 0x000fe2000001001a */
[----:B------:R-:W-:Y:S02]  /*04f0*/  HADD2.F32 R18, -RZ, R18.H1_H1 ;  /* 0x30000012ff127230 */ /* 0x000fe40000004100 */
[-C--:B------:R-:W-:Y:S01]  /*0500*/  FMUL.FTZ R30, R16, R29.reuse ;  /* 0x0000001d101e7220 */ /* 0x080fe20000410000 */
[--C-:B------:R-:W-:Y:S02]  /*0510*/  HADD2.F32 R34, -RZ, R19.reuse.H0_H0 ;  /* 0x20000013ff227230 */ /* 0x100fe40000004100 */
[-C--:B------:R-:W-:Y:S01]  /*0520*/  FMUL.FTZ R17, R32, R29.reuse ;  /* 0x0000001d20117220 */ /* 0x080fe20000410000 */
[----:B------:R-:W-:Y:S02]  /*0530*/  HADD2.F32 R36, -RZ, R19.H1_H1 ;  /* 0x30000013ff247230 */ /* 0x000fe40000004100 */
[----:B------:R-:W-:Y:S01]  /*0540*/  FMUL.FTZ R16, R18, R29 ;  /* 0x0000001d12107220 */ /* 0x000fe20000410000 */
[----:B------:R-:W-:Y:S01]  /*0550*/  FFMA.FTZ R27, R30, R31, R27 ;  /* 0x0000001f1e1b7223 */ /* 0x000fe2000001001b */
[----:B------:R-:W-:Y:S01]  /*0560*/  FMUL.FTZ R19, R34, R29 ;  /* 0x0000001d22137220 */ /* 0x000fe20000410000 */
[----:B------:R-:W-:-:S02]  /*0570*/  HADD2.F32 R30, -RZ, R14.H1_H1 ;  /* 0x3000000eff1e7230 */ /* 0x000fc40000004100 */
[----:B------:R-:W-:Y:S01]  /*0580*/  FMUL.FTZ R18, R36, R29 ;  /* 0x0000001d24127220 */ /* 0x000fe20000410000 */
[----:B------:R-:W-:Y:S02]  /*0590*/  HADD2.F32 R29, -RZ, R14.H0_H0 ;  /* 0x2000000eff1d7230 */ /* 0x000fe40000004100 */
[--C-:B------:R-:W-:Y:S02]  /*05a0*/  HADD2.F32 R31, -RZ, R15.reuse.H0_H0 ;  /* 0x2000000fff1f7230 */ /* 0x100fe40000004100 */
[----:B---3--:R-:W-:Y:S01]  /*05b0*/  FFMA.FTZ R21, R16, R30, R21 ;  /* 0x0000001e10157223 */ /* 0x008fe20000010015 */
[----:B------:R-:W-:Y:S02]  /*05c0*/  HADD2.F32 R32, -RZ, R15.H1_H1 ;  /* 0x3000000fff207230 */ /* 0x000fe40000004100 */
[----:B------:R-:W-:Y:S01]  /*05d0*/  FFMA.FTZ R20, R17, R29, R20 ;  /* 0x0000001d11147223 */ /* 0x000fe20000010014 */
[----:B------:R-:W-:Y:S02]  /*05e0*/  FFMA.FTZ R22, R19, R31, R22 ;  /* 0x0000001f13167223 */ /* 0x000fe40000010016 */
[----:B------:R-:W-:Y:S01]  /*05f0*/  FFMA.FTZ R23, R18, R32, R23 ;  /* 0x0000002012177223 */ /* 0x000fe20000010017 */
[----:B------:R-:W-:Y:S06]  /*0600*/  BRA `(.L_x_5121) ;  /* 0x0000000000807947 */ /* 0x000fec0003800000 */
.L_x_5120:
        /* <DEDUP_REMOVED lines=13> */
[--C-:B------:R-:W-:Y:S02]  /*06e0*/  HADD2.F32 R17, -RZ, R12.reuse.H0_H0 ;  /* 0x2000000cff117230 */ /* 0x100fe40000004100 */
[----:B------:R-:W-:Y:S01]  /*06f0*/  FMUL.FTZ R21, R18, R29 ;  /* 0x0000001d12157220 */ /* 0x000fe20000410000 */
[----:B------:R-:W-:-:S02]  /*0700*/  HADD2.F32 R25, -RZ, R12.H1_H1 ;  /* 0x3000000cff197230 */ /* 0x000fc40000004100 */
[----:B------:R-:W-:Y:S01]  /*0710*/  FMUL.FTZ R22, R34, R29 ;  /* 0x0000001d22167220 */ /* 0x000fe20000410000 */
[--C-:B------:R-:W-:Y:S02]  /*0720*/  HADD2.F32 R26, -RZ, R13.reuse.H0_H0 ;  /* 0x2000000dff1a7230 */ /* 0x100fe40000004100 */
[----:B------:R-:W-:Y:S01]  /*0730*/  FMUL.FTZ R24, R24, R17 ;  /* 0x0000001118187220 */ /* 0x000fe20000410000 */
[--C-:B------:R-:W-:Y:S02]  /*0740*/  HADD2.F32 R17, -RZ, R14.reuse.H0_H0 ;  /* 0x2000000eff117230 */ /* 0x100fe40000004100 */
[----:B------:R-:W-:Y:S01]  /*0750*/  FMUL.FTZ R25, R16, R25 ;  /* 0x0000001910197220 */ /* 0x000fe20000410000 */
[----:B------:R-:W-:Y:S02]  /*0760*/  HADD2.F32 R16, -RZ, R13.H1_H1 ;  /* 0x3000000dff107230 */ /* 0x000fe40000004100 */
[----:B------:R-:W-:Y:S01]  /*0770*/  FMUL.FTZ R26, R19, R26 ;  /* 0x0000001a131a7220 */ /* 0x000fe20000410000 */
[----:B------:R-:W-:-:S02]  /*0780*/  HADD2.F32 R18, -RZ, R14.H1_H1 ;  /* 0x3000000eff127230 */ /* 0x000fc40000004100 */
[----:B------:R-:W-:Y:S01]  /*0790*/  FMUL.FTZ R23, R36, R29 ;  /* 0x0000001d24177220 */ /* 0x000fe20000410000 */
[--C-:B------:R-:W-:Y:S02]  /*07a0*/  HADD2.F32 R19, -RZ, R15.reuse.H0_H0 ;  /* 0x2000000fff137230 */ /* 0x100fe40000004100 */
[----:B------:R-:W-:Y:S01]  /*07b0*/  FMUL.FTZ R27, R27, R16 ;  /* 0x000000101b1b7220 */ /* 0x000fe20000410000 */
[----:B------:R-:W-:Y:S02]  /*07c0*/  HADD2.F32 R30, -RZ, R15.H1_H1 ;  /* 0x3000000fff1e7230 */ /* 0x000fe40000004100 */
[----:B------:R-:W-:Y:S01]  /*07d0*/  FMUL.FTZ R20, R20, R17 ;  /* 0x0000001114147220 */ /* 0x000fe20000410000 */
[----:B------:R-:W-:Y:S01]  /*07e0*/  FMUL.FTZ R21, R21, R18 ;  /* 0x0000001215157220 */ /* 0x000fe20000410000 */
[----:B------:R-:W-:Y:S01]  /*07f0*/  FMUL.FTZ R22, R22, R19 ;  /* 0x0000001316167220 */ /* 0x000fe20000410000 */
[----:B------:R-:W-:-:S07]  /*0800*/  FMUL.FTZ R23, R23, R30 ;  /* 0x0000001e17177220 */ /* 0x000fce0000410000 */
.L_x_5121:
[----:B------:R-:W0:Y:S02]  /*0810*/  LDC.64 R16, c[0x0][0x3a8] ;  /* 0x0000ea00ff107b82 */ /* 0x000e240000000a00 */
[----:B0-----:R-:W-:-:S05]  /*0820*/  IMAD.WIDE.U32 R16, R28, 0x20, R16 ;  /* 0x000000201c107825 */ /* 0x001fca00078e0010 */
[----:B------:R0:W-:Y:S04]  /*0830*/  STG.E.128 desc[UR6][R16.64], R24 ;  /* 0x0000001810007986 */ /* 0x0001e8000c101d06 */
[----:B------:R0:W-:Y:S02]  /*0840*/  STG.E.128 desc[UR6][R16.64+0x10], R20 ;  /* 0x0000101410007986 */ /* 0x0001e4000c101d06 */
.L_x_5119:
[----:B------:R-:W-:Y:S05]  /*0850*/  BSYNC.RECONVERGENT B0 ;  /* 0x0000000000007941 */ /* 0x000fea0003800200 */
.L_x_5118:
        /* <DEDUP_REMOVED lines=53> */
.L_x_5137:
        /* <DEDUP_REMOVED lines=25> */
[----:B------:R-:W-:Y:S01]  /*0d40*/  FADD.FTZ R16, R26, -R29 ;  /* 0x8000001d1a107221 */ /* 0x000fe20000010000 */
[----:B------:R-:W-:Y:S01]  /*0d50*/  FFMA.FTZ R30, R18, R19, R35 ;  /* 0x00000013121e7223 */ /* 0x000fe20000010023 */
[----:B------:R-:W-:Y:S02]  /*0d60*/  HADD2.F32 R35, -RZ, R9.H0_H0 ;  /* 0x20000009ff237230 */ /* 0x000fe40000004100 */
[----:B------:R-:W-:Y:S01]  /*0d70*/  FADD.FTZ R18, R27, -R29 ;  /* 0x8000001d1b127221 */ /* 0x000fe20000010000 */
[--C-:B------:R-:W-:Y:S02]  /*0d80*/  HADD2.F32 R17, -RZ, R5.reuse.H0_H0 ;  /* 0x20000005ff117230 */ /* 0x100fe40000004100 */
[----:B------:R-:W-:Y:S01]  /*0d90*/  FMUL.FTZ R16, R31, R16 ;  /* 0x000000101f107220 */ /* 0x000fe20000410000 */
[----:B------:R-:W-:-:S02]  /*0da0*/  HADD2.F32 R19, -RZ, R5.H1_H1 ;  /* 0x30000005ff137230 */ /* 0x000fc40000004100 */
[----:B------:R-:W-:Y:S01]  /*0db0*/  FMUL.FTZ R18, R31, R18 ;  /* 0x000000121f127220 */ /* 0x000fe20000410000 */
[----:B------:R-:W-:Y:S01]  /*0dc0*/  FFMA.FTZ R35, R16, R35, R17 ;  /* 0x0000002310237223 */ /* 0x000fe20000010011 */
[----:B------:R-:W-:Y:S02]  /*0dd0*/  HADD2.F32 R17, -RZ, R9.H1_H1 ;  /* 0x30000009ff117230 */ /* 0x000fe40000004100 */
[----:B------:R-:W-:-:S03]  /*0de0*/  FADD.FTZ R16, R20, -R29 ;  /* 0x8000001d14107221 */ /* 0x000fc60000010000 */
[----:B------:R-:W-:Y:S01]  /*0df0*/  FFMA.FTZ R32, R18, R17, R19 ;  /* 0x0000001112207223 */ /* 0x000fe20000010013 */
[----:B------:R-:W-:Y:S02]  /*0e00*/  HADD2.F32 R17, -RZ, R10.H0_H0 ;  /* 0x2000000aff117230 */ /* 0x000fe40000004100 */
[----:B------:R-:W-:Y:S01]  /*0e10*/  FMUL.FTZ R16, R31, R16 ;  /* 0x000000101f107220 */ /* 0x000fe20000410000 */
[----:B------:R-:W-:-:S05]  /*0e20*/  HADD2.F32 R19, -RZ, R6.H0_H0 ;  /* 0x20000006ff137230 */ /* 0x000fca0000004100 */
[----:B------:R-:W-:Y:S01]  /*0e30*/  FFMA.FTZ R18, R16, R17, R19 ;  /* 0x0000001110127223 */ /* 0x000fe20000010013 */
[----:B------:R-:W-:Y:S01]  /*0e40*/  FADD.FTZ R16, R21, -R29 ;  /* 0x8000001d15107221 */ /* 0x000fe20000010000 */
[----:B------:R-:W-:Y:S02]  /*0e50*/  HADD2.F32 R17, -RZ, R6.H1_H1 ;  /* 0x30000006ff117230 */ /* 0x000fe40000004100 */
[----:B------:R-:W-:Y:S02]  /*0e60*/  HADD2.F32 R19, -RZ, R11.H0_H0 ;  /* 0x2000000bff137230 */ /* 0x000fe40000004100 */
[----:B------:R-:W-:-:S04]  /*0e70*/  FMUL.FTZ R16, R31, R16 ;  /* 0x000000101f107220 */ /* 0x000fc80000410000 */
[----:B------:R-:W-:Y:S01]  /*0e80*/  FFMA.FTZ R37, R16, R37, R17 ;  /* 0x0000002510257223 */ /* 0x000fe20000010011 */
[----:B------:R-:W-:Y:S01]  /*0e90*/  FADD.FTZ R16, R22, -R29 ;  /* 0x8000001d16107221 */ /* 0x000fe20000010000 */
[----:B------:R-:W-:-:S03]  /*0ea0*/  HADD2.F32 R17, -RZ, R7.H0_H0 ;  /* 0x20000007ff117230 */ /* 0x000fc60000004100 */
[----:B------:R-:W-:Y:S01]  /*0eb0*/  FMUL.FTZ R16, R31, R16 ;  /* 0x000000101f107220 */ /* 0x000fe20000410000 */
[----:B------:R-:W-:-:S03]  /*0ec0*/  F2FP.F16.F32.PACK_AB R18, R37, R18 ;  /* 0x000000122512723e */ /* 0x000fc600000000ff */
[----:B------:R-:W-:Y:S01]  /*0ed0*/  FFMA.FTZ R19, R16, R19, R17 ;  /* 0x0000001310137223 */ /* 0x000fe20000010011 */
[----:B------:R-:W-:Y:S01]  /*0ee0*/  FADD.FTZ R16, R23, -R29 ;  /* 0x8000001d17107221 */ /* 0x000fe20000010000 */
[----:B------:R-:W-:Y:S02]  /*0ef0*/  HADD2.F32 R17, -RZ, R11.H1_H1 ;  /* 0x3000000bff117230 */ /* 0x000fe40000004100 */
[----:B------:R-:W-:Y:S02]  /*0f00*/  HADD2.F32 R29, -RZ, R7.H1_H1 ;  /* 0x30000007ff1d7230 */ /* 0x000fe40000004100 */
[----:B------:R-:W-:-:S04]  /*0f10*/  FMUL.FTZ R16, R31, R16 ;  /* 0x000000101f107220 */ /* 0x000fc80000410000 */
[----:B0-----:R-:W-:Y:S02]  /*0f20*/  FFMA.FTZ R34, R16, R17, R29 ;  /* 0x0000001110227223 */ /* 0x001fe4000001001d */
[----:B------:R-:W0:Y:S03]  /*0f30*/  LDC.64 R16, c[0x0][0x428] ;  /* 0x00010a00ff107b82 */ /* 0x000e260000000a00 */
[----:B------:R-:W-:Y:S01]  /*0f40*/  F2FP.F16.F32.PACK_AB R19, R34, R19 ;  /* 0x000000132213723e */ /* 0x000fe200000000ff */
[----:B0-----:R-:W-:Y:S01]  /*0f50*/  IMAD.WIDE.U32 R28, R28, 0x10, R16 ;  /* 0x000000101c1c7825 */ /* 0x001fe200078e0010 */
[----:B------:R-:W-:Y:S02]  /*0f60*/  F2FP.F16.F32.PACK_AB R17, R32, R35 ;  /* 0x000000232011723e */ /* 0x000fe400000000ff */
[----:B------:R-:W-:-:S05]  /*0f70*/  F2FP.F16.F32.PACK_AB R16, R30, R33 ;  /* 0x000000211e10723e */ /* 0x000fca00000000ff */
[----:B------:R2:W-:Y:S02]  /*0f80*/  STG.E.128 desc[UR6][R28.64], R16 ;  /* 0x000000101c007986 */ /* 0x0005e4000c101d06 */
.L_x_5124:
[----:B------:R-:W-:Y:S05]  /*0f90*/  BSYNC.RECONVERGENT B0 ;  /* 0x0000000000007941 */ /* 0x000fea0003800200 */
.L_x_5123:
[----:B-12---:R-:W1:Y:S02]  /*0fa0*/  LDC.64 R16, c[0x0][0x380] ;  /* 0x0000e000ff107b82 */ /* 0x006e640000000a00 */
[----:B-1----:R-:W-:-:S04]  /*0fb0*/  LEA R2, R16, R2, 0x2 ;  /* 0x0000000210027211 */ /* 0x002fc800078e10ff */
[----:B------:R-:W-:-:S13]  /*0fc0*/  ISETP.GE.AND P2, PT, R2, R17, PT ;  /* 0x000000110200720c */ /* 0x000fda0003f46270 */
[----:B------:R-:W-:Y:S05]  /*0fd0*/  @!P2 BRA `(.L_x_5125) ;  /* 0xfffffff000b0a947 */ /* 0x000fea000383ffff */
[----:B------:R-:W-:Y:S05]  /*0fe0*/  EXIT ;  /* 0x000000000000794d */ /* 0x000fea0003800000 */
.L_x_5122:
        /* <DEDUP_REMOVED lines=8> */
.L_x_5127:
[----:B------:R-:W-:Y:S05]  /*1070*/  BSYNC B0 ;  /* 0x0000000000007941 */ /* 0x000fea0003800000 */
.L_x_5126:
        /* <DEDUP_REMOVED lines=9> */
.L_x_5128:
[----:B------:R-:W-:Y:S01]  /*1110*/  HFMA2 R30, -RZ, RZ, 0, 2.384185791015625e-07 ;  /* 0x00000004ff1e7431 */ /* 0x000fe200000001ff */
[----:B------:R-:W-:-:S05]  /*1120*/  MOV R32, R35 ;  /* 0x0000002300207202 */ /* 0x000fca0000000f00 */
[----:B------:R-:W-:-:S05]  /*1130*/  FADD.FTZ R32, R31, R32 ;  /* 0x000000201f207221 */ /* 0x000fca0000010000 */
[----:B------:R-:W-:-:S07]  /*1140*/  MOV R37, R32 ;  /* 0x0000002000257202 */ /* 0x000fce0000000f00 */
[----:B------:R-:W-:Y:S05]  /*1150*/  WARPSYNC.COLLECTIVE R18, `(.L_x_5129) ;  /* 0x0000000012087348 */ /* 0x000fea0003c00000 */
[----:B------:R0:W1:Y:S02]  /*1160*/  SHFL.BFLY P5, R35, R37, R30, R19 ;  /* 0x0c00001e25237389 */ /* 0x00006400000a0013 */
[----:B01----:R-:W-:Y:S05]  /*1170*/  ENDCOLLECTIVE ;  /* 0x000000000000791b */ /* 0x003fea0003800000 */
.L_x_5129:
        /* <DEDUP_REMOVED lines=8> */
.L_x_5130:
[----:B------:R-:W-:Y:S01]  /*1200*/  HFMA2 R30, -RZ, RZ, 0, 9.5367431640625e-07 ;  /* 0x00000010ff1e7431 */ /* 0x000fe200000001ff */
[----:B------:R-:W-:-:S05]  /*1210*/  MOV R34, R35 ;  /* 0x0000002300227202 */ /* 0x000fca0000000f00 */
[----:B------:R-:W-:-:S05]  /*1220*/  FADD.FTZ R34, R33, R34 ;  /* 0x0000002221227221 */ /* 0x000fca0000010000 */
[----:B------:R-:W-:-:S07]  /*1230*/  MOV R37, R34 ;  /* 0x0000002200257202 */ /* 0x000fce0000000f00 */
[----:B------:R-:W-:Y:S05]  /*1240*/  WARPSYNC.COLLECTIVE R18, `(.L_x_5131) ;  /* 0x0000000012087348 */ /* 0x000fea0003c00000 */
[----:B------:R0:W1:Y:S02]  /*1250*/  SHFL.BFLY P5, R35, R37, R30, R19 ;  /* 0x0c00001e25237389 */ /* 0x00006400000a0013 */
[----:B01----:R-:W-:Y:S05]  /*1260*/  ENDCOLLECTIVE ;  /* 0x000000000000791b */ /* 0x003fea0003800000 */
.L_x_5131:
        /* <DEDUP_REMOVED lines=27> */
.L_x_5132:
[----:B------:R-:W-:Y:S01]  /*1420*/  HFMA2 R30, -RZ, RZ, 0, 1.1920928955078125e-07 ;  /* 0x00000002ff1e7431 */ /* 0x000fe200000001ff */
[----:B------:R-:W-:-:S05]  /*1430*/  MOV R31, R35 ;  /* 0x00000023001f7202 */ /* 0x000fca0000000f00 */
[----:B------:R-:W-:-:S05]  /*1440*/  FADD.FTZ R31, R16, R31 ;  /* 0x0000001f101f7221 */ /* 0x000fca0000010000 */
[----:B------:R-:W-:-:S07]  /*1450*/  MOV R37, R31 ;  /* 0x0000001f00257202 */ /* 0x000fce0000000f00 */
[----:B------:R-:W-:Y:S05]  /*1460*/  WARPSYNC.COLLECTIVE R18, `(.L_x_5133) ;  /* 0x0000000012087348 */ /* 0x000fea0003c00000 */
[----:B------:R0:W1:Y:S02]  /*1470*/  SHFL.BFLY P5, R35, R37, R30, R19 ;  /* 0x0c00001e25237389 */ /* 0x00006400000a0013 */
[----:B01----:R-:W-:Y:S05]  /*1480*/  ENDCOLLECTIVE ;  /* 0x000000000000791b */ /* 0x003fea0003800000 */
.L_x_5133:
[----:B------:R-:W-:Y:S01]  /*1490*/  HFMA2 R30, -RZ, RZ, 0, 2.384185791015625e-07 ;  /* 0x00000004ff1e7431 */ /* 0x000fe200000001ff */
[----:B------:R-:W-:-:S05]  /*14a0*/  MOV R32, R35 ;  /* 0x0000002300207202 */ /* 0x000fca0000000f00 */
[----:B------:R-:W-:-:S05]  /*14b0*/  FADD.FTZ R32, R31, R32 ;  /* 0x000000201f207221 */ /* 0x000fca0000010000 */
[----:B------:R-:W-:-:S07]  /*14c0*/  MOV R37, R32 ;  /* 0x0000002000257202 */ /* 0x000fce0000000f00 */
[----:B------:R-:W-:Y:S05]  /*14d0*/  WARPSYNC.COLLECTIVE R18, `(.L_x_5134) ;  /* 0x0000000012087348 */ /* 0x000fea0003c00000 */
[----:B------:R0:W1:Y:S02]  /*14e0*/  SHFL.BFLY P5, R35, R37, R30, R19 ;  /* 0x0c00001e25237389 */ /* 0x00006400000a0013 */
[----:B01----:R-:W-:Y:S05]  /*14f0*/  ENDCOLLECTIVE ;  /* 0x000000000000791b */ /* 0x003fea0003800000 */
.L_x_5134:
[----:B------:R-:W-:Y:S01]  /*1500*/  HFMA2 R30, -RZ, RZ, 0, 4.76837158203125e-07 ;  /* 0x00000008ff1e7431 */ /* 0x000fe200000001ff */
[----:B------:R-:W-:-:S05]  /*1510*/  MOV R33, R35 ;  /* 0x0000002300217202 */ /* 0x000fca0000000f00 */
[----:B------:R-:W-:-:S05]  /*1520*/  FADD.FTZ R33, R32, R33 ;  /* 0x0000002120217221 */ /* 0x000fca0000010000 */
[----:B------:R-:W-:-:S07]  /*1530*/  MOV R37, R33 ;  /* 0x0000002100257202 */ /* 0x000fce0000000f00 */
[----:B------:R-:W-:Y:S05]  /*1540*/  WARPSYNC.COLLECTIVE R18, `(.L_x_5135) ;  /* 0x0000000012087348 */ /* 0x000fea0003c00000 */
[----:B------:R0:W1:Y:S02]  /*1550*/  SHFL.BFLY P5, R35, R37, R30, R19 ;  /* 0x0c00001e25237389 */ /* 0x00006400000a0013 */
[----:B01----:R-:W-:Y:S05]  /*1560*/  ENDCOLLECTIVE ;  /* 0x000000000000791b */ /* 0x003fea0003800000 */
.L_x_5135:
[----:B------:R-:W-:Y:S01]  /*1570*/  HFMA2 R30, -RZ, RZ, 0, 9.5367431640625e-07 ;  /* 0x00000010ff1e7431 */ /* 0x000fe200000001ff */
[----:B------:R-:W-:-:S05]  /*1580*/  MOV R34, R35 ;  /* 0x0000002300227202 */ /* 0x000fca0000000f00 */
[----:B------:R-:W-:-:S05]  /*1590*/  FADD.FTZ R34, R33, R34 ;  /* 0x0000002221227221 */ /* 0x000fca0000010000 */
[----:B------:R-:W-:-:S07]  /*15a0*/  MOV R37, R34 ;  /* 0x0000002200257202 */ /* 0x000fce0000000f00 */
[----:B------:R-:W-:Y:S05]  /*15b0*/  WARPSYNC.COLLECTIVE R18, `(.L_x_5136) ;  /* 0x0000000012087348 */ /* 0x000fea0003c00000 */
[----:B------:R0:W1:Y:S02]  /*15c0*/  SHFL.BFLY P5, R35, R37, R30, R19 ;  /* 0x0c00001e25237389 */ /* 0x00006400000a0013 */
[----:B01----:R-:W-:Y:S05]  /*15d0*/  ENDCOLLECTIVE ;  /* 0x000000000000791b */ /* 0x003fea0003800000 */
.L_x_5136:
[----:B------:R-:W-:Y:S05]  /*15e0*/  BRA `(.L_x_5137) ;  /* 0xfffffff400707947 */ /* 0x000fea000383ffff */
.L_x_5138:
        /* <DEDUP_REMOVED lines=9> */
.L_x_9135:


//--------------------- .text._ZN10layer_norm13ln_fwd_kernelINS_13Kernel_traitsI6__halfS2_fS2_fjLj256ELj1ELj4ELj1ELj16ENS_18Kernel_traits_baseILj256ES2_S2_fS2_fjLj128EEEEELb0ELb1ELb0ELb1EEEvNS_9FwdParamsE --------------------------
	.section	.text._ZN10layer_norm13ln_fwd_kernelINS_13Kernel_traitsI6__halfS2_fS2_fjLj256ELj1ELj4ELj1ELj16ENS_18Kernel_traits_baseILj256ES2_S2_fS2_fjLj128EEEEELb0ELb1ELb0ELb1EEEvNS_9FwdParamsE,"ax",@progbits
	.align	128
        .global         _ZN10layer_norm13ln_fwd_kernelINS_13Kernel_traitsI6__halfS2_fS2_fjLj256ELj1ELj4ELj1ELj16ENS_18Kernel_traits_baseILj256ES2_S2_fS2_fjLj128EEEEELb0ELb1ELb0ELb1EEEvNS_9FwdParamsE
        .type           _ZN10layer_norm13ln_fwd_kernelINS_13Kernel_traitsI6__halfS2_fS2_fjLj256ELj1ELj4ELj1ELj16ENS_18Kernel_traits_baseILj256ES2_S2_fS2_fjLj128EEEEELb0ELb1ELb0ELb1EEEvNS_9FwdParamsE,@function
        .size           _ZN10layer_norm13ln_fwd_kernelINS_13Kernel_traitsI6__halfS2_fS2_fjLj256ELj1ELj4ELj1ELj16ENS_18Kernel_traits_baseILj256ES2_S2_fS2_fjLj128EEEEELb0ELb1ELb0ELb1EEEvNS_9FwdParamsE,(.L_x_9136 - _ZN10layer_norm13ln_fwd_kernelINS_13Kernel_traitsI6__halfS2_fS2_fjLj256ELj1ELj4ELj1ELj16ENS_18Kernel_traits_baseILj256ES2_S2_fS2_fjLj128EEEEELb0ELb1ELb0ELb1EEEvNS_9FwdParamsE)
        .other          _ZN10layer_norm13ln_fwd_kernelINS_13Kernel_traitsI6__halfS2_fS2_fjLj256ELj1ELj4ELj1ELj16ENS_18Kernel_traits_baseILj256ES2_S2_fS2_fjLj128EEEEELb0ELb1ELb0ELb1EEEvNS_9FwdParamsE,@"STO_CUDA_ENTRY STV_DEFAULT"
_ZN10layer_norm13ln_fwd_kernelINS_13Kernel_traitsI6__halfS2_fS2_fjLj256ELj1ELj4ELj1ELj16ENS_18Kernel_traits_baseILj256ES2_S2_fS2_fjLj128EEEEELb0ELb1ELb0ELb1EEEvNS_9FwdParamsE:
.text._ZN10layer_norm13ln_fwd_kernelINS_13Kernel_traitsI6__halfS2_fS2_fjLj256ELj1ELj4ELj1ELj16ENS_18Kernel_traits_baseILj256ES2_S2_fS2_fjLj128EEEEELb0ELb1ELb0ELb1EEEvNS_9FwdParamsE:
        /* <DEDUP_REMOVED lines=34> */
[--C-:B-----5:R-:W-:Y:S02]  /*0220*/  HADD2.F32 R37, -RZ, R17.reuse.H0_H0 ;  /* 0x20000011ff257230 */ /* 0x120fe40000004100 */
[----:B------:R-:W-:Y:S01]  /*0230*/  HADD2.F32 R36, -RZ, R17.H1_H1 ;  /* 0x30000011ff247230 */ /* 0x000fe20000004100 */
[----:B------:R-:W2:Y:S01]  /*0240*/  LDCU UR9, c[0x0][0x388] ;  /* 0x00007100ff0977ac */ /* 0x000ea20008000800 */
[----:B------:R-:W-:Y:S02]  /*0250*/  HADD2.F32 R35, -RZ, R16.H0_H0 ;  /* 0x20000010ff237230 */ /* 0x000fe40000004100 */
[--C-:B------:R-:W-:Y:S02]  /*0260*/  HADD2.F32 R17, -RZ, R18.reuse.H0_H0 ;  /* 0x20000012ff117230 */ /* 0x100fe40000004100 */
[----:B------:R-:W-:Y:S02]  /*0270*/  HADD2.F32 R39, -RZ, R18.H1_H1 ;  /* 0x30000012ff277230 */ /* 0x000fe40000004100 */
[----:B------:R-:W-:-:S02]  /*0280*/  HADD2.F32 R3, -RZ, R8.H0_H0 ;  /* 0x20000008ff037230 */ /* 0x000fc40000004100 */
[----:B------:R-:W-:Y:S02]  /*0290*/  HADD2.F32 R21, -RZ, R8.H1_H1 ;  /* 0x30000008ff157230 */ /* 0x000fe40000004100 */
[--C-:B------:R-:W-:Y:S02]  /*02a0*/  HADD2.F32 R20, -RZ, R9.reuse.H0_H0 ;  /* 0x20000009ff147230 */ /* 0x100fe40000004100 */
[----:B------:R-:W-:Y:S01]  /*02b0*/  HADD2.F32 R23, -RZ, R9.H1_H1 ;  /* 0x30000009ff177230 */ /* 0x000fe20000004100 */
[----:B-1----:R-:W-:Y:S01]  /*02c0*/  ISETP.NE.U32.AND P0, PT, RZ, UR4, PT ;  /* 0x00000004ff007c0c */ /* 0x002fe2000bf05070 */
[--C-:B------:R-:W-:Y:S01]  /*02d0*/  HADD2.F32 R22, -RZ, R10.reuse.H0_H0 ;  /* 0x2000000aff167230 */ /* 0x100fe20000004100 */
[----:B------:R-:W1:Y:S01]  /*02e0*/  LDCU UR4, c[0x0][0x448] ;  /* 0x00008900ff0477ac */ /* 0x000e620008000800 */
[----:B------:R-:W-:Y:S01]  /*02f0*/  HADD2.F32 R25, -RZ, R10.H1_H1 ;  /* 0x3000000aff197230 */ /* 0x000fe20000004100 */
[----:B------:R-:W-:Y:S01]  /*0300*/  ISETP.NE.AND.EX P0, PT, RZ, UR5, PT, P0 ;  /* 0x00000005ff007c0c */ /* 0x000fe2000bf05300 */
[----:B------:R-:W-:-:S02]  /*0310*/  HADD2.F32 R24, -RZ, R11.H0_H0 ;  /* 0x2000000bff187230 */ /* 0x000fc40000004100 */
[----:B------:R-:W-:Y:S02]  /*0320*/  HADD2.F32 R27, -RZ, R11.H1_H1 ;  /* 0x3000000bff1b7230 */ /* 0x000fe40000004100 */
[--C-:B------:R-:W-:Y:S02]  /*0330*/  HADD2.F32 R26, -RZ, R12.reuse.H0_H0 ;  /* 0x2000000cff1a7230 */ /* 0x100fe40000004100 */
[----:B------:R-:W-:Y:S02]  /*0340*/  HADD2.F32 R29, -RZ, R12.H1_H1 ;  /* 0x3000000cff1d7230 */ /* 0x000fe40000004100 */
[--C-:B------:R-:W-:Y:S02]  /*0350*/  HADD2.F32 R28, -RZ, R13.reuse.H0_H0 ;  /* 0x2000000dff1c7230 */ /* 0x100fe40000004100 */
[----:B------:R-:W-:Y:S02]  /*0360*/  HADD2.F32 R31, -RZ, R13.H1_H1 ;  /* 0x3000000dff1f7230 */ /* 0x000fe40000004100 */
[----:B------:R-:W-:-:S02]  /*0370*/  HADD2.F32 R30, -RZ, R14.H0_H0 ;  /* 0x2000000eff1e7230 */ /* 0x000fc40000004100 */
[----:B------:R-:W-:Y:S02]  /*0380*/  HADD2.F32 R32, -RZ, R14.H1_H1 ;  /* 0x3000000eff207230 */ /* 0x000fe40000004100 */
[--C-:B------:R-:W-:Y:S02]  /*0390*/  HADD2.F32 R33, -RZ, R15.reuse.H0_H0 ;  /* 0x2000000fff217230 */ /* 0x100fe40000004100 */
[----:B------:R-:W-:Y:S02]  /*03a0*/  HADD2.F32 R34, -RZ, R15.H1_H1 ;  /* 0x3000000fff227230 */ /* 0x000fe40000004100 */
[----:B------:R-:W-:Y:S02]  /*03b0*/  HADD2.F32 R16, -RZ, R16.H1_H1 ;  /* 0x30000010ff107230 */ /* 0x000fe40000004100 */
[--C-:B------:R-:W-:Y:S02]  /*03c0*/  HADD2.F32 R18, -RZ, R19.reuse.H0_H0 ;  /* 0x20000013ff127230 */ /* 0x100fe40000004100 */
[----:B-12---:R-:W-:-:S07]  /*03d0*/  HADD2.F32 R41, -RZ, R19.H1_H1 ;  /* 0x30000013ff297230 */ /* 0x006fce0000004100 */
.L_x_5141:
[----:B------:R-:W1:Y:S01]  /*03e0*/  @P0 LDC.64 R6, c[0x0][0x3e0] ;  /* 0x0000f800ff060b82 */ /* 0x000e620000000a00 */
[----:B------:R-:W-:-:S05]  /*03f0*/  IMAD R8, R2, UR9, RZ ;  /* 0x0000000902087c24 */ /* 0x000fca000f8e02ff */
[----:B------:R-:W-:Y:S02]  /*0400*/  SHF.R.S32.HI R9, RZ, 0x1f, R8 ;  /* 0x0000001fff097819 */ /* 0x000fe40000011408 */
[----:B0-----:R-:W0:Y:S02]  /*0410*/  LDC.64 R4, c[0x0][0x390] ;  /* 0x0000e400ff047b82 */ /* 0x001e240000000a00 */
[----:B------:R-:W-:-:S04]  /*0420*/  LEA.HI R9, R9, R8, RZ, 0x3 ;  /* 0x0000000809097211 */ /* 0x000fc800078f18ff */
[----:B------:R-:W-:Y:S02]  /*0430*/  LEA.HI.SX32 R19, R9, R0, 0x1d ;  /* 0x0000000009137211 */ /* 0x000fe400078feaff */
[----:B------:R-:W2:Y:S01]  /*0440*/  LDC.64 R8, c[0x0][0x3a8] ;  /* 0x0000ea00ff087b82 */ /* 0x000ea20000000a00 */
[----:B-1----:R-:W-:-:S06]  /*0450*/  @P0 IMAD.WIDE R10, R2, 0x2, R6 ;  /* 0x00000002020a0825 */ /* 0x002fcc00078e0206 */
[----:B------:R-:W3:Y:S01]  /*0460*/  @P0 LDG.E.U16 R10, desc[UR6][R10.64] ;  /* 0x000000060a0a0981 */ /* 0x000ee2000c1e1500 */
[----:B0-----:R-:W-:-:S06]  /*0470*/  IMAD.WIDE.U32 R4, R19, 0x10, R4 ;  /* 0x0000001013047825 */ /* 0x001fcc00078e0004 */
        /* <DEDUP_REMOVED lines=9> */
[----:B------:R-:W-:Y:S01]  /*0510*/  FMUL.FTZ R4, R13, R12 ;  /* 0x0000000c0d047220 */ /* 0x000fe20000410000 */
[----:B------:R-:W-:Y:S02]  /*0520*/  HADD2.F32 R45, -RZ, R5.H1_H1 ;  /* 0x30000005ff2d7230 */ /* 0x000fe40000004100 */
[--C-:B------:R-:W-:Y:S02]  /*0530*/  HADD2.F32 R38, -RZ, R6.reuse.H0_H0 ;  /* 0x20000006ff267230 */ /* 0x100fe40000004100 */
[----:B------:R-:W-:Y:S02]  /*0540*/  HADD2.F32 R40, -RZ, R6.H1_H1 ;  /* 0x30000006ff287230 */ /* 0x000fe40000004100 */
[--C-:B------:R-:W-:Y:S02]  /*0550*/  HADD2.F32 R11, -RZ, R7.reuse.H0_H0 ;  /* 0x20000007ff0b7230 */ /* 0x100fe40000004100 */
[----:B------:R-:W-:-:S02]  /*0560*/  HADD2.F32 R5, -RZ, R7.H1_H1 ;  /* 0x30000007ff057230 */ /* 0x000fc40000004100 */
[----:B------:R-:W-:Y:S01]  /*0570*/  FMUL.FTZ R6, R15, R12 ;  /* 0x0000000c0f067220 */ /* 0x000fe20000410000 */
[----:B------:R-:W-:Y:S01]  /*0580*/  FMUL.FTZ R4, R3, R4 ;  /* 0x0000000403047220 */ /* 0x000fe20000410000 */
[-C--:B------:R-:W-:Y:S01]  /*0590*/  FMUL.FTZ R7, R43, R12.reuse ;  /* 0x0000000c2b077220 */ /* 0x080fe20000410000 */
[-C--:B------:R-:W-:Y:S01]  /*05a0*/  FMUL.FTZ R14, R45, R12.reuse ;  /* 0x0000000c2d0e7220 */ /* 0x080fe20000410000 */
[-C--:B------:R-:W-:Y:S01]  /*05b0*/  FMUL.FTZ R13, R38, R12.reuse ;  /* 0x0000000c260d7220 */ /* 0x080fe20000410000 */
        /* <DEDUP_REMOVED lines=58> */
.L_x_5158:
        /* <DEDUP_REMOVED lines=14> */
[--C-:B------:R-:W-:Y:S01]  /*0a40*/  FADD.FTZ R5, R6, -R8.reuse ;  /* 0x8000000806057221 */ /* 0x100fe20000010000 */
        /* <DEDUP_REMOVED lines=9> */
[----:B------:R-:W0:Y:S01]  /*0ae0*/  @!P2 LDC.64 R14, c[0x0][0x3c0] ;  /* 0x0000f000ff0eab82 */ /* 0x000e220000000a00 */
[----:B------:R-:W-:Y:S01]  /*0af0*/  F2FP.F16.F32.PACK_AB R6, R13, R4 ;  /* 0x000000040d06723e */ /* 0x000fe200000000ff */
[C---:B------:R-:W-:Y:S01]  /*0b00*/  FMUL.FTZ R4, R40.reuse, R5 ;  /* 0x0000000528047220 */ /* 0x040fe20000410000 */
[----:B------:R-:W-:Y:S01]  /*0b10*/  FMUL.FTZ R5, R40, R11 ;  /* 0x0000000b28057220 */ /* 0x000fe20000410000 */
[----:B------:R-:W-:Y:S01]  /*0b20*/  F2FP.F16.F32.PACK_AB R7, R12, R45 ;  /* 0x0000002d0c07723e */ /* 0x000fe200000000ff */
[----:B------:R-:W-:Y:S01]  /*0b30*/  FMUL.FTZ R9, R40, R9 ;  /* 0x0000000928097220 */ /* 0x000fe20000410000 */
[----:B------:R-:W-:Y:S01]  /*0b40*/  FFMA.FTZ R4, R4, R28, R37 ;  /* 0x0000001c04047223 */ /* 0x000fe20000010025 */
[----:B------:R-:W-:Y:S01]  /*0b50*/  FFMA.FTZ R5, R5, R31, R36 ;  /* 0x0000001f05057223 */ /* 0x000fe20000010024 */
[----:B------:R-:W1:Y:S04]  /*0b60*/  @!P2 LDC.64 R12, c[0x0][0x3c8] ;  /* 0x0000f200ff0cab82 */ /* 0x000e680000000a00 */
[----:B------:R-:W-:Y:S01]  /*0b70*/  F2FP.F16.F32.PACK_AB R5, R5, R4 ;  /* 0x000000040505723e */ /* 0x000fe200000000ff */
[----:B------:R-:W-:Y:S01]  /*0b80*/  FMUL.FTZ R4, R40, R43 ;  /* 0x0000002b28047220 */ /* 0x000fe20000410000 */
[----:B------:R-:W-:-:S02]  /*0b90*/  FFMA.FTZ R43, R9, R29, R16 ;  /* 0x0000001d092b7223 */ /* 0x000fc40000010010 */
        /* <DEDUP_REMOVED lines=14> */
.L_x_5139:
[----:B------:R-:W1:Y:S02]  /*0c80*/  LDCU.64 UR4, c[0x0][0x3e0] ;  /* 0x00007c00ff0477ac */ /* 0x000e640008000a00 */
[----:B-1----:R-:W-:-:S04]  /*0c90*/  UISETP.NE.U32.AND UP0, UPT, UR4, URZ, UPT ;  /* 0x000000ff0400728c */ /* 0x002fc8000bf05070 */
[----:B------:R-:W-:-:S09]  /*0ca0*/  UISETP.NE.AND.EX UP0, UPT, UR5, URZ, UPT, UP0 ;  /* 0x000000ff0500728c */ /* 0x000fd2000bf05300 */
[----:B------:R-:W-:Y:S05]  /*0cb0*/  BRA.U !UP0, `(.L_x_5142) ;  /* 0x00000009089c7547 */ /* 0x000fea000b800000 */
[--C-:B-----5:R-:W-:Y:S01]  /*0cc0*/  HADD2.F32 R35, -RZ, R16.reuse.H0_H0 ;  /* 0x20000010ff237230 */ /* 0x120fe20000004100 */
[----:B------:R-:W1:Y:S01]  /*0cd0*/  LDCU UR4, c[0x0][0x388] ;  /* 0x00007100ff0477ac */ /* 0x000e620008000800 */
[----:B------:R-:W-:Y:S02]  /*0ce0*/  HADD2.F32 R36, -RZ, R16.H1_H1 ;  /* 0x30000010ff247230 */ /* 0x000fe40000004100 */
[--C-:B------:R-:W-:Y:S01]  /*0cf0*/  HADD2.F32 R16, -RZ, R17.reuse.H0_H0 ;  /* 0x20000011ff107230 */ /* 0x100fe20000004100 */
[----:B------:R-:W2:Y:S01]  /*0d00*/  LDCU UR5, c[0x0][0x448] ;  /* 0x00008900ff0577ac */ /* 0x000ea20008000800 */
[----:B------:R-:W-:Y:S02]  /*0d10*/  HADD2.F32 R38, -RZ, R17.H1_H1 ;  /* 0x30000011ff267230 */ /* 0x000fe40000004100 */
[----:B------:R-:W-:Y:S02]  /*0d20*/  HADD2.F32 R17, -RZ, R18.H0_H0 ;  /* 0x20000012ff117230 */ /* 0x000fe40000004100 */
[----:B------:R-:W-:-:S02]  /*0d30*/  HADD2.F32 R37, -RZ, R19.H0_H0 ;  /* 0x20000013ff257230 */ /* 0x000fc40000004100 */
        /* <DEDUP_REMOVED lines=16> */
[----:B------:R-:W-:Y:S02]  /*0e40*/  HADD2.F32 R18, -RZ, R18.H1_H1 ;  /* 0x30000012ff127230 */ /* 0x000fe40000004100 */
[----:B-12---:R-:W-:-:S07]  /*0e50*/  HADD2.F32 R19, -RZ, R19.H1_H1 ;  /* 0x30000013ff137230 */ /* 0x006fce0000004100 */
.L_x_5144:
        /* <DEDUP_REMOVED lines=9> */
[----:B-1----:R-:W-:-:S06]  /*0ef0*/  IMAD.WIDE R12, R2, 0x2, R6 ;  /* 0x00000002020c7825 */ /* 0x002fcc00078e0206 */
[----:B------:R-:W4:Y:S01]  /*0f00*/  LDG.E.U16 R12, desc[UR6][R12.64] ;  /* 0x000000060c0c7981 */ /* 0x000f22000c1e1500 */
[----:B--2---:R-:W-:-:S05]  /*0f10*/  IMAD.WIDE.U32 R40, R39, 0x20, R40 ;  /* 0x0000002027287825 */ /* 0x004fca00078e0028 */
[----:B------:R-:W2:Y:S01]  /*0f20*/  LDG.E.128 R4, desc[UR6][R40.64] ;  /* 0x0000000628047981 */ /* 0x000ea2000c1e1d00 */
[--C-:B---3--:R-:W-:Y:S02]  /*0f30*/  HADD2.F32 R43, -RZ, R9.reuse.H0_H0 ;  /* 0x20000009ff2b7230 */ /* 0x108fe40000004100 */
[----:B------:R-:W-:Y:S02]  /*0f40*/  HADD2.F32 R42, -RZ, R9.H1_H1 ;  /* 0x30000009ff2a7230 */ /* 0x000fe40000004100 */
[----:B------:R-:W-:Y:S02]  /*0f50*/  HADD2.F32 R15, -RZ, R10.H0_H0 ;  /* 0x2000000aff0f7230 */ /* 0x000fe40000004100 */
[----:B------:R-:W-:Y:S02]  /*0f60*/  HADD2.F32 R45, -RZ, R8.H0_H0 ;  /* 0x20000008ff2d7230 */ /* 0x000fe40000004100 */
[----:B----4-:R-:W-:Y:S02]  /*0f70*/  HADD2.F32 R12, -RZ, R12.H0_H0 ;  /* 0x2000000cff0c7230 */ /* 0x010fe40000004100 */
[----:B------:R-:W-:-:S02]  /*0f80*/  HADD2.F32 R44, -RZ, R8.H1_H1 ;  /* 0x30000008ff2c7230 */ /* 0x000fc40000004100 */
[----:B------:R-:W-:Y:S02]  /*0f90*/  HADD2.F32 R10, -RZ, R10.H1_H1 ;  /* 0x3000000aff0a7230 */ /* 0x000fe40000004100 */
[--C-:B------:R-:W-:Y:S02]  /*0fa0*/  HADD2.F32 R9, -RZ, R11.reuse.H0_H0 ;  /* 0x2000000bff097230 */ /* 0x100fe40000004100 */
[----:B------:R-:W-:Y:S02]  /*0fb0*/  HADD2.F32 R13, -RZ, R11.H1_H1 ;  /* 0x3000000bff0d7230 */ /* 0x000fe40000004100 */
[C---:B------:R-:W-:Y:S01]  /*0fc0*/  FMUL.FTZ R45, R12.reuse, R45 ;  /* 0x0000002d0c2d7220 */ /* 0x040fe20000410000 */
[C---:B------:R-:W-:Y:S01]  /*0fd0*/  FMUL.FTZ R44, R12.reuse, R44 ;  /* 0x0000002c0c2c7220 */ /* 0x040fe20000410000 */
[C---:B------:R-:W-:Y:S01]  /*0fe0*/  FMUL.FTZ R43, R12.reuse, R43 ;  /* 0x0000002b0c2b7220 */ /* 0x040fe20000410000 */
[C---:B------:R-:W-:Y:S01]  /*0ff0*/  FMUL.FTZ R42, R12.reuse, R42 ;  /* 0x0000002a0c2a7220 */ /* 0x040fe20000410000 */
[C---:B------:R-:W-:Y:S01]  /*1000*/  FMUL.FTZ R11, R12.reuse, R15 ;  /* 0x0000000f0c0b7220 */ /* 0x040fe20000410000 */
[C---:B------:R-:W-:Y:S01]  /*1010*/  FMUL.FTZ R10, R12.reuse, R10 ;  /* 0x0000000a0c0a7220 */ /* 0x040fe20000410000 */
[C---:B------:R-:W-:Y:S01]  /*1020*/  FMUL.FTZ R9, R12.reuse, R9 ;  /* 0x000000090c097220 */ /* 0x040fe20000410000 */
[----:B------:R-:W-:-:S02]  /*1030*/  FMUL.FTZ R8, R12, R13 ;  /* 0x0000000d0c087220 */ /* 0x000fc40000410000 */
[----:B------:R-:W3:Y:S01]  /*1040*/  LDG.E.128 R12, desc[UR6][R40.64+0x10] ;  /* 0x00001006280c7981 */ /* 0x000ee2000c1e1d00 */
[----:B--2---:R-:W-:Y:S01]  /*1050*/  FFMA.FTZ R4, R3, R45, R4 ;  /* 0x0000002d03047223 */ /* 0x004fe20000010004 */
[----:B------:R-:W-:Y:S02]  /*1060*/  FFMA.FTZ R5, R20, R44, R5 ;  /* 0x0000002c14057223 */ /* 0x000fe40000010005 */
        /* <DEDUP_REMOVED lines=58> */
.L_x_5170:
        /* <DEDUP_REMOVED lines=50> */
.L_x_5142:
        /* <DEDUP_REMOVED lines=27> */
.L_x_5146:
        /* <DEDUP_REMOVED lines=14> */
[----:B---3--:R-:W-:Y:S02]  /*19c0*/  FFMA.FTZ R16, R3, R40, R16 ;  /* 0x0000002803107223 */ /* 0x008fe40000010010 */
[----:B------:R-:W-:Y:S02]  /*19d0*/  FFMA.FTZ R17, R4, R41, R17 ;  /* 0x0000002904117223 */ /* 0x000fe40000010011 */
[----:B------:R-:W0:Y:S01]  /*19e0*/  LDC.64 R40, c[0x0][0x3a8] ;  /* 0x0000ea00ff287b82 */ /* 0x000e220000000a00 */
[--C-:B------:R-:W-:Y:S02]  /*19f0*/  HADD2.F32 R8, -RZ, R10.reuse.H0_H0 ;  /* 0x2000000aff087230 */ /* 0x100fe40000004100 */
[----:B------:R-:W-:Y:S02]  /*1a00*/  HADD2.F32 R44, -RZ, R9.H0_H0 ;  /* 0x20000009ff2c7230 */ /* 0x000fe40000004100 */
[----:B------:R-:W-:Y:S02]  /*1a10*/  HADD2.F32 R10, -RZ, R10.H1_H1 ;  /* 0x3000000aff0a7230 */ /* 0x000fe40000004100 */
[----:B----4-:R-:W-:Y:S01]  /*1a20*/  FFMA.FTZ R12, R7, R8, R12 ;  /* 0x00000008070c7223 */ /* 0x010fe2000001000c */
[----:B------:R-:W-:-:S02]  /*1a30*/  HADD2.F32 R8, -RZ, R11.H0_H0 ;  /* 0x2000000bff087230 */ /* 0x000fc40000004100 */
[----:B------:R-:W-:Y:S01]  /*1a40*/  FFMA.FTZ R18, R5, R44, R18 ;  /* 0x0000002c05127223 */ /* 0x000fe20000010012 */
[----:B------:R-:W-:Y:S02]  /*1a50*/  HADD2.F32 R44, -RZ, R9.H1_H1 ;  /* 0x30000009ff2c7230 */ /* 0x000fe40000004100 */
[----:B------:R-:W-:Y:S01]  /*1a60*/  FFMA.FTZ R13, R20, R10, R13 ;  /* 0x0000000a140d7223 */ /* 0x000fe2000001000d */
[----:B------:R-:W-:Y:S02]  /*1a70*/  HADD2.F32 R11, -RZ, R11.H1_H1 ;  /* 0x3000000bff0b7230 */ /* 0x000fe40000004100 */
[----:B------:R-:W-:Y:S01]  /*1a80*/  FADD.FTZ R10, RZ, R16 ;  /* 0x00000010ff0a7221 */ /* 0x000fe20000010000 */
[----:B------:R-:W-:Y:S01]  /*1a90*/  FFMA.FTZ R14, R21, R8, R14 ;  /* 0x00000008150e7223 */ /* 0x000fe2000001000e */
[----:B------:R-:W-:Y:S01]  /*1aa0*/  FFMA.FTZ R19, R6, R44, R19 ;  /* 0x0000002c06137223 */ /* 0x000fe20000010013 */
        /* <DEDUP_REMOVED lines=49> */
.L_x_5182:
        /* <DEDUP_REMOVED lines=50> */
.L_x_5140:
[----:B------:R-:W-:Y:S01]  /*20e0*/  BSSY B0, `(.L_x_5147) ;  /* 0x0000007000007945 */ /* 0x000fe20003800000 */
[----:B------:R-:W-:Y:S02]  /*20f0*/  MOV R10, 0x1 ;  /* 0x00000001000a7802 */ /* 0x000fe40000000f00 */
[----:B------:R-:W-:Y:S02]  /*2100*/  MOV R9, 0x1f ;  /* 0x0000001f00097802 */ /* 0x000fe40000000f00 */
[----:B------:R-:W-:-:S07]  /*2110*/  MOV R8, 0xffffffff ;  /* 0xffffffff00087802 */ /* 0x000fce0000000f00 */
[----:B------:R-:W-:Y:S05]  /*2120*/  WARPSYNC.COLLECTIVE R8, `(.L_x_5148) ;  /* 0x0000000008087348 */ /* 0x000fea0003c00000 */
[----:B------:R0:W1:Y:S02]  /*2130*/  SHFL.BFLY P1, R40, R11, R10, R9 ;  /* 0x0c00000a0b287389 */ /* 0x0000640000020009 */
[----:B01----:R-:W-:Y:S05]  /*2140*/  ENDCOLLECTIVE ;  /* 0x000000000000791b */ /* 0x003fea0003800000 */
.L_x_5148:
[----:B------:R-:W-:Y:S05]  /*2150*/  BSYNC B0 ;  /* 0x0000000000007941 */ /* 0x000fea0003800000 */
.L_x_5147:
        /* <DEDUP_REMOVED lines=8> */
.L_x_5149:
[----:B------:R-:W-:Y:S02]  /*21e0*/  HFMA2 R10, -RZ, RZ, 0, 2.384185791015625e-07 ;  /* 0x00000004ff0a7431 */ /* 0x000fe400000001ff */
[----:B------:R-:W-:-:S05]  /*21f0*/  FADD.FTZ R43, R11, R40 ;  /* 0x000000280b2b7221 */ /* 0x000fca0000010000 */
[----:B------:R-:W-:-:S07]  /*2200*/  MOV R11, R43 ;  /* 0x0000002b000b7202 */ /* 0x000fce0000000f00 */
[----:B------:R-:W-:Y:S05]  /*2210*/  WARPSYNC.COLLECTIVE R8, `(.L_x_5150) ;  /* 0x0000000008087348 */ /* 0x000fea0003c00000 */
[----:B------:R0:W1:Y:S02]  /*2220*/  SHFL.BFLY P1, R40, R11, R10, R9 ;  /* 0x0c00000a0b287389 */ /* 0x0000640000020009 */
[----:B01----:R-:W-:Y:S05]  /*2230*/  ENDCOLLECTIVE ;  /* 0x000000000000791b */ /* 0x003fea0003800000 */
.L_x_5150:
[----:B------:R-:W-:Y:S02]  /*2240*/  HFMA2 R10, -RZ, RZ, 0, 4.76837158203125e-07 ;  /* 0x00000008ff0a7431 */ /* 0x000fe400000001ff */
[----:B------:R-:W-:-:S05]  /*2250*/  FADD.FTZ R44, R43, R40 ;  /* 0x000000282b2c7221 */ /* 0x000fca0000010000 */
[----:B------:R-:W-:-:S07]  /*2260*/  MOV R11, R44 ;  /* 0x0000002c000b7202 */ /* 0x000fce0000000f00 */
[----:B------:R-:W-:Y:S05]  /*2270*/  WARPSYNC.COLLECTIVE R8, `(.L_x_5151) ;  /* 0x0000000008087348 */ /* 0x000fea0003c00000 */
[----:B------:R0:W1:Y:S02]  /*2280*/  SHFL.BFLY P1, R40, R11, R10, R9 ;  /* 0x0c00000a0b287389 */ /* 0x0000640000020009 */
[----:B01----:R-:W-:Y:S05]  /*2290*/  ENDCOLLECTIVE ;  /* 0x000000000000791b */ /* 0x003fea0003800000 */
.L_x_5151:
[----:B------:R-:W-:Y:S02]  /*22a0*/  HFMA2 R10, -RZ, RZ, 0, 9.5367431640625e-07 ;  /* 0x00000010ff0a7431 */ /* 0x000fe400000001ff */
[----:B------:R-:W-:-:S05]  /*22b0*/  FADD.FTZ R45, R44, R40 ;  /* 0x000000282c2d7221 */ /* 0x000fca0000010000 */
[----:B------:R-:W-:-:S07]  /*22c0*/  MOV R11, R45 ;  /* 0x0000002d000b7202 */ /* 0x000fce0000000f00 */
[----:B------:R-:W-:Y:S05]  /*22d0*/  WARPSYNC.COLLECTIVE R8, `(.L_x_5152) ;  /* 0x0000000008087348 */ /* 0x000fea0003c00000 */
[----:B------:R0:W1:Y:S02]  /*22e0*/  SHFL.BFLY P1, R40, R11, R10, R9 ;  /* 0x0c00000a0b287389 */ /* 0x0000640000020009 */
[----:B01----:R-:W-:Y:S05]  /*22f0*/  ENDCOLLECTIVE ;  /* 0x000000000000791b */ /* 0x003fea0003800000 */
.L_x_5152:
        /* <DEDUP_REMOVED lines=23> */
.L_x_5153:
[----:B------:R-:W-:Y:S02]  /*2470*/  HFMA2 R10, -RZ, RZ, 0, 1.1920928955078125e-07 ;  /* 0x00000002ff0a7431 */ /* 0x000fe400000001ff */
[----:B------:R-:W-:-:S05]  /*2480*/  FADD.FTZ R43, R11, R40 ;  /* 0x000000280b2b7221 */ /* 0x000fca0000010000 */
[----:B------:R-:W-:-:S07]  /*2490*/  MOV R11, R43 ;  /* 0x0000002b000b7202 */ /* 0x000fce0000000f00 */
[----:B------:R-:W-:Y:S05]  /*24a0*/  WARPSYNC.COLLECTIVE R8, `(.L_x_5154) ;  /* 0x0000000008087348 */ /* 0x000fea0003c00000 */
[----:B------:R0:W1:Y:S02]  /*24b0*/  SHFL.BFLY P1, R40, R11, R10, R9 ;  /* 0x0c00000a0b287389 */ /* 0x0000640000020009 */
[----:B01----:R-:W-:Y:S05]  /*24c0*/  ENDCOLLECTIVE ;  /* 0x000000000000791b */ /* 0x003fea0003800000 */
.L_x_5154:
[----:B------:R-:W-:Y:S02]  /*24d0*/  HFMA2 R10, -RZ, RZ, 0, 2.384185791015625e-07 ;  /* 0x00000004ff0a7431 */ /* 0x000fe400000001ff */
[----:B------:R-:W-:-:S05]  /*24e0*/  FADD.FTZ R44, R43, R40 ;  /* 0x000000282b2c7221 */ /* 0x000fca0000010000 */
[----:B------:R-:W-:-:S07]  /*24f0*/  MOV R11, R44 ;  /* 0x0000002c000b7202 */ /* 0x000fce0000000f00 */
[----:B------:R-:W-:Y:S05]  /*2500*/  WARPSYNC.COLLECTIVE R8, `(.L_x_5155) ;  /* 0x0000000008087348 */ /* 0x000fea0003c00000 */
[----:B------:R0:W1:Y:S02]  /*2510*/  SHFL.BFLY P1, R40, R11, R10, R9 ;  /* 0x0c00000a0b287389 */ /* 0x0000640000020009 */
[----:B01----:R-:W-:Y:S05]  /*2520*/  ENDCOLLECTIVE ;  /* 0x000000000000791b */ /* 0x003fea0003800000 */
.L_x_5155:
[----:B------:R-:W-:Y:S02]  /*2530*/  HFMA2 R10, -RZ, RZ, 0, 4.76837158203125e-07 ;  /* 0x00000008ff0a7431 */ /* 0x000fe400000001ff */
[----:B------:R-:W-:-:S05]  /*2540*/  FADD.FTZ R45, R44, R40 ;  /* 0x000000282c2d7221 */ /* 0x000fca0000010000 */
[----:B------:R-:W-:-:S07]  /*2550*/  MOV R11, R45 ;  /* 0x0000002d000b7202 */ /* 0x000fce0000000f00 */
[----:B------:R-:W-:Y:S05]  /*2560*/  WARPSYNC.COLLECTIVE R8, `(.L_x_5156) ;  /* 0x0000000008087348 */ /* 0x000fea0003c00000 */
[----:B------:R0:W1:Y:S02]  /*2570*/  SHFL.BFLY P1, R40, R11, R10, R9 ;  /* 0x0c00000a0b287389 */ /* 0x0000640000020009 */
[----:B01----:R-:W-:Y:S05]  /*2580*/  ENDCOLLECTIVE ;  /* 0x000000000000791b */ /* 0x003fea0003800000 */
.L_x_5156:
[----:B------:R-:W-:Y:S02]  /*2590*/  HFMA2 R10, -RZ, RZ, 0, 9.5367431640625e-07 ;  /* 0x00000010ff0a7431 */ /* 0x000fe400000001ff */
[----:B------:R-:W-:-:S05]  /*25a0*/  FADD.FTZ R45, R45, R40 ;  /* 0x000000282d2d7221 */ /* 0x000fca0000010000 */
[----:B------:R-:W-:-:S07]  /*25b0*/  MOV R11, R45 ;  /* 0x0000002d000b7202 */ /* 0x000fce0000000f00 */
[----:B------:R-:W-:Y:S05]  /*25c0*/  WARPSYNC.COLLECTIVE R8, `(.L_x_5157) ;  /* 0x0000000008087348 */ /* 0x000fea0003c00000 */
[----:B------:R0:W1:Y:S02]  /*25d0*/  SHFL.BFLY P1, R40, R11, R10, R9 ;  /* 0x0c00000a0b287389 */ /* 0x0000640000020009 */
[----:B01----:R-:W-:Y:S05]  /*25e0*/  ENDCOLLECTIVE ;  /* 0x000000000000791b */ /* 0x003fea0003800000 */
.L_x_5157:
[----:B------:R-:W-:Y:S05]  /*25f0*/  BRA `(.L_x_5158) ;  /* 0xffffffe000d87947 */ /* 0x000fea000383ffff */
.L_x_5143:
[----:B------:R-:W-:Y:S01]  /*2600*/  HFMA2 R9, -RZ, RZ, 0, 1.847743988037109375e-06 ;  /* 0x0000001fff097431 */ /* 0x000fe200000001ff */
[----:B------:R-:W-:Y:S01]  /*2610*/  BSSY B0, `(.L_x_5159) ;  /* 0x0000006000007945 */ /* 0x000fe20003800000 */
[----:B------:R-:W-:Y:S02]  /*2620*/  MOV R10, 0x1 ;  /* 0x00000001000a7802 */ /* 0x000fe40000000f00 */
[----:B------:R-:W-:-:S07]  /*2630*/  MOV R8, 0xffffffff ;  /* 0xffffffff00087802 */ /* 0x000fce0000000f00 */
[----:B------:R-:W-:Y:S05]  /*2640*/  WARPSYNC.COLLECTIVE R8, `(.L_x_5160) ;  /* 0x0000000008087348 */ /* 0x000fea0003c00000 */
[----:B------:R0:W1:Y:S02]  /*2650*/  SHFL.BFLY P1, R40, R11, R10, R9 ;  /* 0x0c00000a0b287389 */ /* 0x0000640000020009 */
[----:B01----:R-:W-:Y:S05]  /*2660*/  ENDCOLLECTIVE ;  /* 0x000000000000791b */ /* 0x003fea0003800000 */
.L_x_5160:
[----:B------:R-:W-:Y:S05]  /*2670*/  BSYNC B0 ;  /* 0x0000000000007941 */ /* 0x000fea0003800000 */
.L_x_5159:
        /* <DEDUP_REMOVED lines=8> */
.L_x_5161:
[----:B------:R-:W-:Y:S02]  /*2700*/  HFMA2 R10, -RZ, RZ, 0, 2.384185791015625e-07 ;  /* 0x00000004ff0a7431 */ /* 0x000fe400000001ff */
[----:B------:R-:W-:-:S05]  /*2710*/  FADD.FTZ R43, R11, R40 ;  /* 0x000000280b2b7221 */ /* 0x000fca0000010000 */
[----:B------:R-:W-:-:S07]  /*2720*/  MOV R11, R43 ;  /* 0x0000002b000b7202 */ /* 0x000fce0000000f00 */
[----:B------:R-:W-:Y:S05]  /*2730*/  WARPSYNC.COLLECTIVE R8, `(.L_x_5162) ;  /* 0x0000000008087348 */ /* 0x000fea0003c00000 */
[----:B------:R0:W1:Y:S02]  /*2740*/  SHFL.BFLY P1, R40, R11, R10, R9 ;  /* 0x0c00000a0b287389 */ /* 0x0000640000020009 */
[----:B01----:R-:W-:Y:S05]  /*2750*/  ENDCOLLECTIVE ;  /* 0x000000000000791b */ /* 0x003fea0003800000 */
.L_x_5162:
[----:B------:R-:W-:Y:S02]  /*2760*/  HFMA2 R10, -RZ, RZ, 0, 4.76837158203125e-07 ;  /* 0x00000008ff0a7431 */ /* 0x000fe400000001ff */
[----:B------:R-:W-:-:S05]  /*2770*/  FADD.FTZ R44, R43, R40 ;  /* 0x000000282b2c7221 */ /* 0x000fca0000010000 */
[----:B------:R-:W-:-:S07]  /*2780*/  MOV R11, R44 ;  /* 0x0000002c000b7202 */ /* 0x000fce0000000f00 */
[----:B------:R-:W-:Y:S05]  /*2790*/  WARPSYNC.COLLECTIVE R8, `(.L_x_5163) ;  /* 0x0000000008087348 */ /* 0x000fea0003c00000 */
[----:B------:R0:W1:Y:S02]  /*27a0*/  SHFL.BFLY P1, R40, R11, R10, R9 ;  /* 0x0c00000a0b287389 */ /* 0x0000640000020009 */
[----:B01----:R-:W-:Y:S05]  /*27b0*/  ENDCOLLECTIVE ;  /* 0x000000000000791b */ /* 0x003fea0003800000 */
.L_x_5163:
[----:B------:R-:W-:Y:S02]  /*27c0*/  HFMA2 R10, -RZ, RZ, 0, 9.5367431640625e-07 ;  /* 0x00000010ff0a7431 */ /* 0x000fe400000001ff */
[----:B------:R-:W-:-:S05]  /*27d0*/  FADD.FTZ R45, R44, R40 ;  /* 0x000000282c2d7221 */ /* 0x000fca0000010000 */
[----:B------:R-:W-:-:S07]  /*27e0*/  MOV R11, R45 ;  /* 0x0000002d000b7202 */ /* 0x000fce0000000f00 */
[----:B------:R-:W-:Y:S05]  /*27f0*/  WARPSYNC.COLLECTIVE R8, `(.L_x_5164) ;  /* 0x0000000008087348 */ /* 0x000fea0003c00000 */
[----:B------:R0:W1:Y:S02]  /*2800*/  SHFL.BFLY P1, R40, R11, R10, R9 ;  /* 0x0c00000a0b287389 */ /* 0x0000640000020009 */
[----:B01----:R-:W-:Y:S05]  /*2810*/  ENDCOLLECTIVE ;  /* 0x000000000000791b */ /* 0x003fea0003800000 */
.L_x_5164:
        /* <DEDUP_REMOVED lines=23> */
.L_x_5165:
[----:B------:R-:W-:Y:S02]  /*2990*/  HFMA2 R10, -RZ, RZ, 0, 1.1920928955078125e-07 ;  /* 0x00000002ff0a7431 */ /* 0x000fe400000001ff */
[----:B------:R-:W-:-:S05]  /*29a0*/  FADD.FTZ R43, R11, R40 ;  /* 0x000000280b2b7221 */ /* 0x000fca0000010000 */
[----:B------:R-:W-:-:S07]  /*29b0*/  MOV R11, R43 ;  /* 0x0000002b000b7202 */ /* 0x000fce0000000f00 */
[----:B------:R-:W-:Y:S05]  /*29c0*/  WARPSYNC.COLLECTIVE R8, `(.L_x_5166) ;  /* 0x0000000008087348 */ /* 0x000fea0003c00000 */
[----:B------:R0:W1:Y:S02]  /*29d0*/  SHFL.BFLY P1, R40, R11, R10, R9 ;  /* 0x0c00000a0b287389 */ /* 0x0000640000020009 */
[----:B01----:R-:W-:Y:S05]  /*29e0*/  ENDCOLLECTIVE ;  /* 0x000000000000791b */ /* 0x003fea0003800000 */
.L_x_5166:
[----:B------:R-:W-:Y:S02]  /*29f0*/  HFMA2 R10, -RZ, RZ, 0, 2.384185791015625e-07 ;  /* 0x00000004ff0a7431 */ /* 0x000fe400000001ff */
[----:B------:R-:W-:-:S05]  /*2a00*/  FADD.FTZ R44, R43, R40 ;  /* 0x000000282b2c7221 */ /* 0x000fca0000010000 */
[----:B------:R-:W-:-:S07]  /*2a10*/  MOV R11, R44 ;  /* 0x0000002c000b7202 */ /* 0x000fce0000000f00 */
[----:B------:R-:W-:Y:S05]  /*2a20*/  WARPSYNC.COLLECTIVE R8, `(.L_x_5167) ;  /* 0x0000000008087348 */ /* 0x000fea0003c00000 */
[----:B------:R0:W1:Y:S02]  /*2a30*/  SHFL.BFLY P1, R40, R11, R10, R9 ;  /* 0x0c00000a0b287389 */ /* 0x0000640000020009 */
[----:B01----:R-:W-:Y:S05]  /*2a40*/  ENDCOLLECTIVE ;  /* 0x000000000000791b */ /* 0x003fea0003800000 */
.L_x_5167:
[----:B------:R-:W-:Y:S02]  /*2a50*/  HFMA2 R10, -RZ, RZ, 0, 4.76837158203125e-07 ;  /* 0x00000008ff0a7431 */ /* 0x000fe400000001ff */
[----:B------:R-:W-:-:S05]  /*2a60*/  FADD.FTZ R45, R44, R40 ;  /* 0x000000282c2d7221 */ /* 0x000fca0000010000 */
[----:B------:R-:W-:-:S07]  /*2a70*/  MOV R11, R45 ;  /* 0x0000002d000b7202 */ /* 0x000fce0000000f00 */
[----:B------:R-:W-:Y:S05]  /*2a80*/  WARPSYNC.COLLECTIVE R8, `(.L_x_5168) ;  /* 0x0000000008087348 */ /* 0x000fea0003c00000 */
[----:B------:R0:W1:Y:S02]  /*2a90*/  SHFL.BFLY P1, R40, R11, R10, R9 ;  /* 0x0c00000a0b287389 */ /* 0x0000640000020009 */
[----:B01----:R-:W-:Y:S05]  /*2aa0*/  ENDCOLLECTIVE ;  /* 0x000000000000791b */ /* 0x003fea0003800000 */
.L_x_5168:
[----:B------:R-:W-:Y:S02]  /*2ab0*/  HFMA2 R10, -RZ, RZ, 0, 9.5367431640625e-07 ;  /* 0x00000010ff0a7431 */ /* 0x000fe400000001ff */
[----:B------:R-:W-:-:S05]  /*2ac0*/  FADD.FTZ R45, R45, R40 ;  /* 0x000000282d2d7221 */ /* 0x000fca0000010000 */
[----:B------:R-:W-:-:S07]  /*2ad0*/  MOV R11, R45 ;  /* 0x0000002d000b7202 */ /* 0x000fce0000000f00 */
[----:B------:R-:W-:Y:S05]  /*2ae0*/  WARPSYNC.COLLECTIVE R8, `(.L_x_5169) ;  /* 0x0000000008087348 */ /* 0x000fea0003c00000 */
[----:B------:R0:W1:Y:S02]  /*2af0*/  SHFL.BFLY P1, R40, R11, R10, R9 ;  /* 0x0c00000a0b287389 */ /* 0x0000640000020009 */
[----:B01----:R-:W-:Y:S05]  /*2b00*/  ENDCOLLECTIVE ;  /* 0x000000000000791b */ /* 0x003fea0003800000 */
.L_x_5169:
[----:B------:R-:W-:Y:S05]  /*2b10*/  BRA `(.L_x_5170) ;  /* 0xffffffe8003c7947 */ /* 0x000fea000383ffff */
.L_x_5145:
[----:B------:R-:W-:Y:S01]  /*2b20*/  HFMA2 R9, -RZ, RZ, 0, 1.847743988037109375e-06 ;  /* 0x0000001fff097431 */ /* 0x000fe200000001ff */
[----:B------:R-:W-:Y:S01]  /*2b30*/  BSSY B0, `(.L_x_5171) ;  /* 0x0000006000007945 */ /* 0x000fe20003800000 */
[----:B------:R-:W-:Y:S02]  /*2b40*/  MOV R10, 0x1 ;  /* 0x00000001000a7802 */ /* 0x000fe40000000f00 */
[----:B------:R-:W-:-:S07]  /*2b50*/  MOV R8, 0xffffffff ;  /* 0xffffffff00087802 */ /* 0x000fce0000000f00 */
[----:B------:R-:W-:Y:S05]  /*2b60*/  WARPSYNC.COLLECTIVE R8, `(.L_x_5172) ;  /* 0x0000000008087348 */ /* 0x000fea0003c00000 */
[----:B------:R0:W1:Y:S02]  /*2b70*/  SHFL.BFLY P1, R40, R11, R10, R9 ;  /* 0x0c00000a0b287389 */ /* 0x0000640000020009 */
[----:B01----:R-:W-:Y:S05]  /*2b80*/  ENDCOLLECTIVE ;  /* 0x000000000000791b */ /* 0x003fea0003800000 */
.L_x_5172:
[----:B------:R-:W-:Y:S05]  /*2b90*/  BSYNC B0 ;  /* 0x0000000000007941 */ /* 0x000fea0003800000 */
.L_x_5171:
        /* <DEDUP_REMOVED lines=8> */
.L_x_5173:
[----:B------:R-:W-:Y:S02]  /*2c20*/  HFMA2 R10, -RZ, RZ, 0, 2.384185791015625e-07 ;  /* 0x00000004ff0a7431 */ /* 0x000fe400000001ff */
[----:B------:R-:W-:-:S05]  /*2c30*/  FADD.FTZ R43, R11, R40 ;  /* 0x000000280b2b7221 */ /* 0x000fca0000010000 */
[----:B------:R-:W-:-:S07]  /*2c40*/  MOV R11, R43 ;  /* 0x0000002b000b7202 */ /* 0x000fce0000000f00 */
[----:B------:R-:W-:Y:S05]  /*2c50*/  WARPSYNC.COLLECTIVE R8, `(.L_x_5174) ;  /* 0x0000000008087348 */ /* 0x000fea0003c00000 */
[----:B------:R0:W1:Y:S02]  /*2c60*/  SHFL.BFLY P1, R40, R11, R10, R9 ;  /* 0x0c00000a0b287389 */ /* 0x0000640000020009 */
[----:B01----:R-:W-:Y:S05]  /*2c70*/  ENDCOLLECTIVE ;  /* 0x000000000000791b */ /* 0x003fea0003800000 */
.L_x_5174:
[----:B------:R-:W-:Y:S02]  /*2c80*/  HFMA2 R10, -RZ, RZ, 0, 4.76837158203125e-07 ;  /* 0x00000008ff0a7431 */ /* 0x000fe400000001ff */
[----:B------:R-:W-:-:S05]  /*2c90*/  FADD.FTZ R44, R43, R40 ;  /* 0x000000282b2c7221 */ /* 0x000fca0000010000 */
[----:B------:R-:W-:-:S07]  /*2ca0*/  MOV R11, R44 ;  /* 0x0000002c000b7202 */ /* 0x000fce0000000f00 */
[----:B------:R-:W-:Y:S05]  /*2cb0*/  WARPSYNC.COLLECTIVE R8, `(.L_x_5175) ;  /* 0x0000000008087348 */ /* 0x000fea0003c00000 */
[----:B------:R0:W1:Y:S02]  /*2cc0*/  SHFL.BFLY P1, R40, R11, R10, R9 ;  /* 0x0c00000a0b287389 */ /* 0x0000640000020009 */
[----:B01----:R-:W-:Y:S05]  /*2cd0*/  ENDCOLLECTIVE ;  /* 0x000000000000791b */ /* 0x003fea0003800000 */
.L_x_5175:
[----:B------:R-:W-:Y:S02]  /*2ce0*/  HFMA2 R10, -RZ, RZ, 0, 9.5367431640625e-07 ;  /* 0x00000010ff0a7431 */ /* 0x000fe400000001ff */
[----:B------:R-:W-:-:S05]  /*2cf0*/  FADD.FTZ R45, R44, R40 ;  /* 0x000000282c2d7221 */ /* 0x000fca0000010000 */
[----:B------:R-:W-:-:S07]  /*2d00*/  MOV R11, R45 ;  /* 0x0000002d000b7202 */ /* 0x000fce0000000f00 */
[----:B------:R-:W-:Y:S05]  /*2d10*/  WARPSYNC.COLLECTIVE R8, `(.L_x_5176) ;  /* 0x0000000008087348 */ /* 0x000fea0003c00000 */
[----:B------:R0:W1:Y:S02]  /*2d20*/  SHFL.BFLY P1, R40, R11, R10, R9 ;  /* 0x0c00000a0b287389 */ /* 0x0000640000020009 */
[----:B01----:R-:W-:Y:S05]  /*2d30*/  ENDCOLLECTIVE ;  /* 0x000000000000791b */ /* 0x003fea0003800000 */
.L_x_5176:
        /* <DEDUP_REMOVED lines=23> */
.L_x_5177:
[----:B------:R-:W-:Y:S02]  /*2eb0*/  HFMA2 R10, -RZ, RZ, 0, 1.1920928955078125e-07 ;  /* 0x00000002ff0a7431 */ /* 0x000fe400000001ff */
[----:B------:R-:W-:-:S05]  /*2ec0*/  FADD.FTZ R43, R11, R40 ;  /* 0x000000280b2b7221 */ /* 0x000fca0000010000 */
[----:B------:R-:W-:-:S07]  /*2ed0*/  MOV R11, R43 ;  /* 0x0000002b000b7202 */ /* 0x000fce0000000f00 */
[----:B------:R-:W-:Y:S05]  /*2ee0*/  WARPSYNC.COLLECTIVE R8, `(.L_x_5178) ;  /* 0x0000000008087348 */ /* 0x000fea0003c00000 */
[----:B------:R0:W1:Y:S02]  /*2ef0*/  SHFL.BFLY P1, R40, R11, R10, R9 ;  /* 0x0c00000a0b287389 */ /* 0x0000640000020009 */
[----:B01----:R-:W-:Y:S05]  /*2f00*/  ENDCOLLECTIVE ;  /* 0x000000000000791b */ /* 0x003fea0003800000 */
.L_x_5178:
[----:B------:R-:W-:Y:S02]  /*2f10*/  HFMA2 R10, -RZ, RZ, 0, 2.384185791015625e-07 ;  /* 0x00000004ff0a7431 */ /* 0x000fe400000001ff */
[----:B------:R-:W-:-:S05]  /*2f20*/  FADD.FTZ R44, R43, R40 ;  /* 0x000000282b2c7221 */ /* 0x000fca0000010000 */
[----:B------:R-:W-:-:S07]  /*2f30*/  MOV R11, R44 ;  /* 0x0000002c000b7202 */ /* 0x000fce0000000f00 */
[----:B------:R-:W-:Y:S05]  /*2f40*/  WARPSYNC.COLLECTIVE R8, `(.L_x_5179) ;  /* 0x0000000008087348 */ /* 0x000fea0003c00000 */
[----:B------:R0:W1:Y:S02]  /*2f50*/  SHFL.BFLY P1, R40, R11, R10, R9 ;  /* 0x0c00000a0b287389 */ /* 0x0000640000020009 */
[----:B01----:R-:W-:Y:S05]  /*2f60*/  ENDCOLLECTIVE ;  /* 0x000000000000791b */ /* 0x003fea0003800000 */
.L_x_5179:
[----:B------:R-:W-:Y:S02]  /*2f70*/  HFMA2 R10, -RZ, RZ, 0, 4.76837158203125e-07 ;  /* 0x00000008ff0a7431 */ /* 0x000fe400000001ff */
[----:B------:R-:W-:-:S05]  /*2f80*/  FADD.FTZ R45, R44, R40 ;  /* 0x000000282c2d7221 */ /* 0x000fca0000010000 */
[----:B------:R-:W-:-:S07]  /*2f90*/  MOV R11, R45 ;  /* 0x0000002d000b7202 */ /* 0x000fce0000000f00 */
[----:B------:R-:W-:Y:S05]  /*2fa0*/  WARPSYNC.COLLECTIVE R8, `(.L_x_5180) ;  /* 0x0000000008087348 */ /* 0x000fea0003c00000 */
[----:B------:R0:W1:Y:S02]  /*2fb0*/  SHFL.BFLY P1, R40, R11, R10, R9 ;  /* 0x0c00000a0b287389 */ /* 0x0000640000020009 */
[----:B01----:R-:W-:Y:S05]  /*2fc0*/  ENDCOLLECTIVE ;  /* 0x000000000000791b */ /* 0x003fea0003800000 */
.L_x_5180:
[----:B------:R-:W-:Y:S02]  /*2fd0*/  HFMA2 R10, -RZ, RZ, 0, 9.5367431640625e-07 ;  /* 0x00000010ff0a7431 */ /* 0x000fe400000001ff */
[----:B------:R-:W-:-:S05]  /*2fe0*/  FADD.FTZ R45, R45, R40 ;  /* 0x000000282d2d7221 */ /* 0x000fca0000010000 */
[----:B------:R-:W-:-:S07]  /*2ff0*/  MOV R11, R45 ;  /* 0x0000002d000b7202 */ /* 0x000fce0000000f00 */
[----:B------:R-:W-:Y:S05]  /*3000*/  WARPSYNC.COLLECTIVE R8, `(.L_x_5181) ;  /* 0x0000000008087348 */ /* 0x000fea0003c00000 */
[----:B------:R0:W1:Y:S02]  /*3010*/  SHFL.BFLY P1, R40, R11, R10, R9 ;  /* 0x0c00000a0b287389 */ /* 0x0000640000020009 */
[----:B01----:R-:W-:Y:S05]  /*3020*/  ENDCOLLECTIVE ;  /* 0x000000000000791b */ /* 0x003fea0003800000 */
.L_x_5181:
[----:B------:R-:W-:Y:S05]  /*3030*/  BRA `(.L_x_5182) ;  /* 0xffffffec00607947 */ /* 0x000fea000383ffff */
.L_x_5183:
        /* <DEDUP_REMOVED lines=12> */
.L_x_9136:


//--------------------- .text._ZN10layer_norm13ln_fwd_kernelINS_13Kernel_traitsI6__halfS2_fS2_fjLj256ELj1ELj4ELj1ELj16ENS_18Kernel_traits_baseILj256ES2_S2_fS2_fjLj128EEEEELb0ELb1ELb1ELb0EEEvNS_9FwdParamsE --------------------------
	.section	.text._ZN10layer_norm13ln_fwd_kernelINS_13Kernel_traitsI6__halfS2_fS2_fjLj256ELj1ELj4ELj1ELj16ENS_18Kernel_traits_baseILj256ES2_S2_fS2_fjLj128EEEEELb0ELb1ELb1ELb0EEEvNS_9FwdParamsE,"ax",@progbits
	.align	128
        .global         _ZN10layer_norm13ln_fwd_kernelINS_13Kernel_traitsI6__halfS2_fS2_fjLj256ELj1ELj4ELj1ELj16ENS_18Kernel_traits_baseILj256ES2_S2_fS2_fjLj128EEEEELb0ELb1ELb1ELb0EEEvNS_9FwdParamsE
        .type           _ZN10layer_norm13ln_fwd_kernelINS_13Kernel_traitsI6__halfS2_fS2_fjLj256ELj1ELj4ELj1ELj16ENS_18Kernel_traits_baseILj256ES2_S2_fS2_fjLj128EEEEELb0ELb1ELb1ELb0EEEvNS_9FwdParamsE,@function
        .size           _ZN10layer_norm13ln_fwd_kernelINS_13Kernel_traitsI6__halfS2_fS2_fjLj256ELj1ELj4ELj1ELj16ENS_18Kernel_traits_baseILj256ES2_S2_fS2_fjLj128EEEEELb0ELb1ELb1ELb0EEEvNS_9FwdParamsE,(.L_x_9137 - _ZN10layer_norm13ln_fwd_kernelINS_13Kernel_traitsI6__halfS2_fS2_fjLj256ELj1ELj4ELj1ELj16ENS_18Kernel_traits_baseILj256ES2_S2_fS2_fjLj128EEEEELb0ELb1ELb1ELb0EEEvNS_9FwdParamsE)
        .other          _ZN10layer_norm13ln_fwd_kernelINS_13Kernel_traitsI6__halfS2_fS2_fjLj256ELj1ELj4ELj1ELj16ENS_18Kernel_traits_baseILj256ES2_S2_fS2_fjLj128EEEEELb0ELb1ELb1ELb0EEEvNS_9FwdParamsE,@"STO_CUDA_ENTRY STV_DEFAULT"
_ZN10layer_norm13ln_fwd_kernelINS_13Kernel_traitsI6__halfS2_fS2_fjLj256ELj1ELj4ELj1ELj16ENS_18Kernel_traits_baseILj256ES2_S2_fS2_fjLj128EEEEELb0ELb1ELb1ELb0EEEvNS_9FwdParamsE:
.text._ZN10layer_norm13ln_fwd_kernelINS_13Kernel_traitsI6__halfS2_fS2_fjLj256ELj1ELj4ELj1ELj16ENS_18Kernel_traits_baseILj256ES2_S2_fS2_fjLj128EEEEELb0ELb1ELb1ELb0EEEvNS_9FwdParamsE:
        /* <DEDUP_REMOVED lines=30> */
.L_x_5185:
[----:B------:R-:W-:Y:S05]  /*01e0*/  BSYNC.RECONVERGENT B0 ;  /* 0x0000000000007941 */ /* 0x000fea0003800200 */
.L_x_5184:
        /* <DEDUP_REMOVED lines=11> */
.L_x_5192:
[----:B------:R-:W0:Y:S08]  /*02a0*/  LDC.64 R32, c[0x0][0x3f0] ;  /* 0x0000fc00ff207b82 */ /* 0x000e300000000a00 */
[----:B------:R-:W1:Y:S08]  /*02b0*/  LDC.64 R34, c[0x0][0x3f8] ;  /* 0x0000fe00ff227b82 */ /* 0x000e700000000a00 */
[----:B------:R-:W2:Y:S01]  /*02c0*/  LDC R31, c[0x0][0x388] ;  /* 0x0000e200ff1f7b82 */ /* 0x000ea20000000800 */
[----:B0-----:R-:W-:-:S05]  /*02d0*/  IMAD.WIDE R32, R2, 0x4, R32 ;  /* 0x0000000402207825 */ /* 0x001fca00078e0220 */
[----:B------:R0:W3:Y:S01]  /*02e0*/  LDG.E R0, desc[UR6][R32.64] ;  /* 0x0000000620007981 */ /* 0x0000e2000c1e1900 */
[----:B-1----:R-:W-:-:S05]  /*02f0*/  IMAD.WIDE R34, R2, 0x4, R34 ;  /* 0x0000000402227825 */ /* 0x002fca00078e0222 */
[----:B-----5:R1:W5:Y:S01]  /*0300*/  LDG.E R30, desc[UR6][R34.64] ;  /* 0x00000006221e7981 */ /* 0x020362000c1e1900 */
[----:B------:R-:W-:Y:S01]  /*0310*/  ISETP.GT.U32.AND P2, PT, R3, -0x21, PT ;  /* 0xffffffdf0300780c */ /* 0x000fe20003f44070 */
[----:B------:R-:W-:Y:S01]  /*0320*/  BSSY.RECONVERGENT B0, `(.L_x_5187) ;  /* 0x0000043000007945 */ /* 0x000fe20003800200 */
[----:B--2---:R-:W-:Y:S01]  /*0330*/  IMAD R29, R2, R31, RZ ;  /* 0x0000001f021d7224 */ /* 0x004fe200078e02ff */
        /* <DEDUP_REMOVED lines=11> */
[----:B-1----:R-:W-:Y:S06]  /*03f0*/  @P2 BRA `(.L_x_5188) ;  /* 0x0000000000d42947 */ /* 0x002fec0003800000 */
[----:B------:R-:W0:Y:S08]  /*0400*/  @P1 LDC.64 R40, c[0x0][0x390] ;  /* 0x0000e400ff281b82 */ /* 0x000e300000000a00 */
[----:B------:R-:W1:Y:S08]  /*0410*/  LDC.64 R16, c[0x0][0x3a0] ;  /* 0x0000e800ff107b82 */ /* 0x000e700000000a00 */
[----:B------:R-:W2:Y:S01]  /*0420*/  @P1 LDC R42, c[0x0][0x40c] ;  /* 0x00010300ff2a1b82 */ /* 0x000ea20000000800 */
[----:B0-----:R-:W-:-:S04]  /*0430*/  @P1 LEA R40, P0, R32, R40, 0x4 ;  /* 0x0000002820281211 */ /* 0x001fc800078020ff */
[----:B------:R-:W-:-:S05]  /*0440*/  @P1 LEA.HI.X R41, R32, R41, R33, 0x4, P0 ;  /* 0x0000002920291211 */ /* 0x000fca00000f2421 */
[----:B------:R-:W3:Y:S01]  /*0450*/  @P1 LDG.E.128 R24, desc[UR6][R40.64] ;  /* 0x0000000628181981 */ /* 0x000ee2000c1e1d00 */
[----:B-1----:R-:W-:-:S05]  /*0460*/  IMAD.WIDE.U32 R32, R29, 0x20, R16 ;  /* 0x000000201d207825 */ /* 0x002fca00078e0010 */
[----:B------:R-:W4:Y:S04]  /*0470*/  LDG.E.128 R16, desc[UR6][R32.64] ;  /* 0x0000000620107981 */ /* 0x000f28000c1e1d00 */
[----:B------:R0:W4:Y:S01]  /*0480*/  LDG.E.128 R20, desc[UR6][R32.64+0x10] ;  /* 0x0000100620147981 */ /* 0x000122000c1e1d00 */
[----:B------:R-:W-:Y:S01]  /*0490*/  ISETP.GT.AND P0, PT, R0, RZ, PT ;  /* 0x000000ff0000720c */ /* 0x000fe20003f04270 */
[----:B------:R-:W-:-:S12]  /*04a0*/  @P1 HADD2.F32 R37, -RZ, R4.H0_H0 ;  /* 0x20000004ff251230 */ /* 0x000fd80000004100 */
[----:B------:R-:W1:Y:S01]  /*04b0*/  @P0 LDC R44, c[0x0][0x40c] ;  /* 0x00010300ff2c0b82 */ /* 0x000e620000000800 */
[----:B0-----:R-:W-:-:S07]  /*04c0*/  @P0 HADD2.F32 R33, -RZ, R4.H1_H1 ;  /* 0x30000004ff210230 */ /* 0x001fce0000004100 */
        /* <DEDUP_REMOVED lines=8> */
[----:B------:R-:W-:Y:S02]  /*0550*/  @P0 HADD2.F32 R40, -RZ, R27.H1_H1 ;  /* 0x3000001bff280230 */ /* 0x000fe40000004100 */
[----:B-1----:R-:W-:Y:S01]  /*0560*/  @P0 FMUL.FTZ R32, R39, R44 ;  /* 0x0000002c27200220 */ /* 0x002fe20000410000 */
[----:B------:R-:W-:Y:S02]  /*0570*/  @P0 HADD2.F32 R39, -RZ, R25.H0_H0 ;  /* 0x20000019ff270230 */ /* 0x000fe40000004100 */
[----:B----4-:R-:W-:Y:S01]  /*0580*/  @P1 FFMA.FTZ R16, R35, R37, R16 ;  /* 0x0000002523101223 */ /* 0x010fe20000010010 */
[----:B0-----:R-:W-:Y:S01]  /*0590*/  @P0 FMUL.FTZ R36, R43, R36 ;  /* 0x000000242b240220 */ /* 0x001fe20000410000 */
[----:B------:R-:W0:Y:S01]  /*05a0*/  @P0 LDC R37, c[0x0][0x40c] ;  /* 0x00010300ff250b82 */ /* 0x000e220000000800 */
[----:B------:R-:W-:Y:S01]  /*05b0*/  @P0 FFMA.FTZ R17, R32, R33, R17 ;  /* 0x0000002120110223 */ /* 0x000fe20000010011 */
[----:B------:R-:W-:Y:S01]  /*05c0*/  @P0 FMUL.FTZ R41, R39, R38 ;  /* 0x0000002627290220 */ /* 0x000fe20000410000 */
[----:B------:R-:W-:-:S02]  /*05d0*/  @P0 HADD2.F32 R39, -RZ, R26.H0_H0 ;  /* 0x2000001aff270230 */ /* 0x000fc40000004100 */
[----:B------:R-:W-:Y:S02]  /*05e0*/  @P0 HADD2.F32 R38, -RZ, R5.H0_H0 ;  /* 0x20000005ff260230 */ /* 0x000fe40000004100 */
[----:B------:R-:W-:Y:S01]  /*05f0*/  @P0 HADD2.F32 R43, -RZ, R26.H1_H1 ;  /* 0x3000001aff2b0230 */ /* 0x000fe20000004100 */
[----:B------:R-:W1:Y:S01]  /*0600*/  @P0 LDC R35, c[0x0][0x40c] ;  /* 0x00010300ff230b82 */ /* 0x000e620000000800 */
[----:B------:R-:W-:Y:S01]  /*0610*/  @P0 FMUL.FTZ R39, R39, R34 ;  /* 0x0000002227270220 */ /* 0x000fe20000410000 */
[----:B------:R-:W-:Y:S01]  /*0620*/  @P0 FFMA.FTZ R18, R41, R38, R18 ;  /* 0x0000002629120223 */ /* 0x000fe20000010012 */
[----:B------:R-:W-:Y:S02]  /*0630*/  @P0 HADD2.F32 R38, -RZ, R27.H0_H0 ;  /* 0x2000001bff260230 */ /* 0x000fe40000004100 */
[----:B------:R-:W-:Y:S01]  /*0640*/  @P0 FMUL.FTZ R0, R43, R0 ;  /* 0x000000002b000220 */ /* 0x000fe20000410000 */
[----:B------:R-:W-:Y:S02]  /*0650*/  @P0 HADD2.F32 R34, -RZ, R5.H1_H1 ;  /* 0x30000005ff220230 */ /* 0x000fe40000004100 */
[----:B------:R-:W2:Y:S03]  /*0660*/  LDC.64 R32, c[0x0][0x3a8] ;  /* 0x0000ea00ff207b82 */ /* 0x000ea60000000a00 */
[----:B------:R-:W-:Y:S01]  /*0670*/  @P0 FFMA.FTZ R19, R36, R34, R19 ;  /* 0x0000002224130223 */ /* 0x000fe20000010013 */
[----:B------:R-:W-:-:S02]  /*0680*/  @P0 HADD2.F32 R34, -RZ, R6.H0_H0 ;  /* 0x20000006ff220230 */ /* 0x000fc40000004100 */
[--C-:B------:R-:W-:Y:S02]  /*0690*/  @P0 HADD2.F32 R36, -RZ, R7.reuse.H0_H0 ;  /* 0x20000007ff240230 */ /* 0x100fe40000004100 */
[----:B0-----:R-:W-:Y:S01]  /*06a0*/  @P0 FMUL.FTZ R37, R38, R37 ;  /* 0x0000002526250220 */ /* 0x001fe20000410000 */
[----:B------:R-:W-:Y:S02]  /*06b0*/  @P0 HADD2.F32 R38, -RZ, R7.H1_H1 ;  /* 0x30000007ff260230 */ /* 0x000fe40000004100 */
[----:B------:R-:W-:Y:S01]  /*06c0*/  @P0 FFMA.FTZ R20, R39, R34, R20 ;  /* 0x0000002227140223 */ /* 0x000fe20000010014 */
[----:B------:R-:W-:Y:S01]  /*06d0*/  @P0 FFMA.FTZ R22, R37, R36, R22 ;  /* 0x0000002425160223 */ /* 0x000fe20000010016 */
[----:B-1----:R-:W-:Y:S01]  /*06e0*/  @P0 FMUL.FTZ R40, R40, R35 ;  /* 0x0000002328280220 */ /* 0x002fe20000410000 */
[----:B------:R-:W-:-:S03]  /*06f0*/  @P0 HADD2.F32 R35, -RZ, R6.H1_H1 ;  /* 0x30000006ff230230 */ /* 0x000fc60000004100 */
[----:B------:R-:W-:Y:S02]  /*0700*/  @P0 FFMA.FTZ R23, R40, R38, R23 ;  /* 0x0000002628170223 */ /* 0x000fe40000010017 */
[----:B------:R-:W-:Y:S01]  /*0710*/  @P0 FFMA.FTZ R21, R0, R35, R21 ;  /* 0x0000002300150223 */ /* 0x000fe20000010015 */
[----:B--2---:R-:W-:-:S05]  /*0720*/  IMAD.WIDE.U32 R32, R29, 0x20, R32 ;  /* 0x000000201d207825 */ /* 0x004fca00078e0020 */
[----:B------:R0:W-:Y:S04]  /*0730*/  STG.E.128 desc[UR6][R32.64], R16 ;  /* 0x0000001020007986 */ /* 0x0001e8000c101d06 */
[----:B------:R0:W-:Y:S02]  /*0740*/  STG.E.128 desc[UR6][R32.64+0x10], R20 ;  /* 0x0000101420007986 */ /* 0x0001e4000c101d06 */
.L_x_5188:
[----:B------:R-:W-:Y:S05]  /*0750*/  BSYNC.RECONVERGENT B0 ;  /* 0x0000000000007941 */ /* 0x000fea0003800200 */
.L_x_5187:
[----:B------:R-:W-:Y:S01]  /*0760*/  FADD.FTZ R0, RZ, R16 ;  /* 0x00000010ff007221 */ /* 0x000fe20000010000 */
[----:B------:R-:W-:Y:S01]  /*0770*/  ISETP.GE.U32.AND P3, PT, R3, -0x20, PT ;  /* 0xffffffe00300780c */ /* 0x000fe20003f66070 */
[----:B------:R-:W-:Y:S01]  /*0780*/  UMOV UR4, 0xffffffff ;  /* 0xffffffff00047882 */ /* 0x000fe20000000000 */
[----:B------:R-:W-:Y:S01]  /*0790*/  ISETP.NE.AND P1, PT, R28, RZ, PT ;  /* 0x000000ff1c00720c */ /* 0x000fe20003f25270 */
[----:B------:R-:W-:-:S04]  /*07a0*/  FADD.FTZ R29, R17, R0 ;  /* 0x00000000111d7221 */ /* 0x000fc80000010000 */
[----:B------:R-:W-:-:S04]  /*07b0*/  FADD.FTZ R0, R18, R29 ;  /* 0x0000001d12007221 */ /* 0x000fc80000010000 */
[----:B------:R-:W-:Y:S01]  /*07c0*/  FADD.FTZ R29, R19, R0 ;  /* 0x00000000131d7221 */ /* 0x000fe20000010000 */
[----:B------:R-:W-:-:S03]  /*07d0*/  IADD3 R0, PT, PT, R3, 0x20, RZ ;  /* 0x0000002003007810 */ /* 0x000fc60007ffe0ff */
[----:B0-----:R-:W-:Y:S01]  /*07e0*/  FADD.FTZ R32, R20, R29 ;  /* 0x0000001d14207221 */ /* 0x001fe20000010000 */
        /* <DEDUP_REMOVED lines=45> */
.L_x_5209:
        /* <DEDUP_REMOVED lines=18> */
[----:B------:R-:W-:Y:S01]  /*0be0*/  HADD2.F32 R36, -RZ, R9.H0_H0 ;  /* 0x20000009ff247230 */ /* 0x000fe20000004100 */
[----:B------:R-:W-:Y:S01]  /*0bf0*/  IADD3 R30, PT, PT, R30, -0x1, RZ ;  /* 0xffffffff1e1e7810 */ /* 0x000fe20007ffe0ff */
        /* <DEDUP_REMOVED lines=12> */
[----:B------:R-:W-:Y:S01]  /*0cc0*/  FADD.FTZ R33, R20, -R35 ;  /* 0x8000002314217221 */ /* 0x000fe20000010000 */
[----:B------:R-:W-:Y:S01]  /*0cd0*/  FFMA.FTZ R29, R29, R32, R34 ;  /* 0x000000201d1d7223 */ /* 0x000fe20000010022 */
[----:B------:R-:W-:Y:S02]  /*0ce0*/  HADD2.F32 R32, -RZ, R10.H0_H0 ;  /* 0x2000000aff207230 */ /* 0x000fe40000004100 */
[----:B------:R-:W-:Y:S01]  /*0cf0*/  FFMA.FTZ R36, R39, R40, R42 ;  /* 0x0000002827247223 */ /* 0x000fe2000001002a */
[----:B------:R-:W-:-:S02]  /*0d00*/  HADD2.F32 R34, -RZ, R14.H0_H0 ;  /* 0x2000000eff227230 */ /* 0x000fc40000004100 */
[--C-:B------:R-:W-:Y:S01]  /*0d10*/  FADD.FTZ R39, R21, -R35.reuse ;  /* 0x8000002315277221 */ /* 0x100fe20000010000 */
        /* <DEDUP_REMOVED lines=10> */
[----:B------:R-:W-:Y:S02]  /*0dc0*/  IMAD R30, R30, R31, RZ ;  /* 0x0000001f1e1e7224 */ /* 0x000fe400078e02ff */
[--C-:B------:R-:W-:Y:S01]  /*0dd0*/  FADD.FTZ R41, R23, -R35.reuse ;  /* 0x8000002317297221 */ /* 0x100fe20000010000 */
[----:B------:R-:W-:Y:S01]  /*0de0*/  FADD.FTZ R35, R17, -R35 ;  /* 0x8000002311237221 */ /* 0x000fe20000010000 */
[----:B------:R-:W-:Y:S01]  /*0df0*/  FFMA.FTZ R38, R33, R38, R32 ;  /* 0x0000002621267223 */ /* 0x000fe20000010020 */
[----:B------:R-:W-:Y:S01]  /*0e00*/  HADD2.F32 R40, -RZ, R11.H1_H1 ;  /* 0x3000000bff287230 */ /* 0x000fe20000004100 */
[----:B------:R-:W0:Y:S01]  /*0e10*/  LDC.64 R32, c[0x0][0x428] ;  /* 0x00010a00ff207b82 */ /* 0x000e220000000a00 */
[----:B------:R-:W-:Y:S01]  /*0e20*/  SHF.R.S32.HI R31, RZ, 0x1f, R30 ;  /* 0x0000001fff1f7819 */ /* 0x000fe2000001141e */
[C---:B------:R-:W-:Y:S01]  /*0e30*/  FMUL.FTZ R41, R0.reuse, R41 ;  /* 0x0000002900297220 */ /* 0x040fe20000410000 */
[----:B------:R-:W-:Y:S01]  /*0e40*/  FMUL.FTZ R35, R0, R35 ;  /* 0x0000002300237220 */ /* 0x000fe20000410000 */
[----:B------:R-:W-:Y:S01]  /*0e50*/  HADD2.F32 R42, -RZ, R15.H1_H1 ;  /* 0x3000000fff2a7230 */ /* 0x000fe20000004100 */
[----:B------:R-:W-:Y:S01]  /*0e60*/  LEA.HI R31, R31, R30, RZ, 0x3 ;  /* 0x0000001e1f1f7211 */ /* 0x000fe200078f18ff */
[----:B------:R-:W-:Y:S01]  /*0e70*/  HADD2.F32 R0, -RZ, R8.H1_H1 ;  /* 0x30000008ff007230 */ /* 0x000fe20000004100 */
[----:B------:R-:W-:Y:S01]  /*0e80*/  F2FP.F16.F32.PACK_AB R34, R34, R39 ;  /* 0x000000272222723e */ /* 0x000fe200000000ff */
[----:B------:R-:W-:Y:S01]  /*0e90*/  HADD2.F32 R30, -RZ, R12.H1_H1 ;  /* 0x3000000cff1e7230 */ /* 0x000fe20000004100 */
[----:B------:R-:W-:Y:S01]  /*0ea0*/  LEA.HI.SX32 R31, R31, R28, 0x1d ;  /* 0x0000001c1f1f7211 */ /* 0x000fe200078feaff */
[----:B------:R-:W-:-:S03]  /*0eb0*/  FFMA.FTZ R41, R41, R40, R42 ;  /* 0x0000002829297223 */ /* 0x000fc6000001002a */
[----:B------:R-:W-:Y:S02]  /*0ec0*/  FFMA.FTZ R0, R35, R0, R30 ;  /* 0x0000000023007223 */ /* 0x000fe4000001001e */
[----:B------:R-:W-:Y:S01]  /*0ed0*/  F2FP.F16.F32.PACK_AB R35, R41, R38 ;  /* 0x000000262923723e */ /* 0x000fe200000000ff */
[----:B0-----:R-:W-:Y:S01]  /*0ee0*/  IMAD.WIDE.U32 R30, R31, 0x10, R32 ;  /* 0x000000101f1e7825 */ /* 0x001fe200078e0020 */
[----:B------:R-:W-:Y:S02]  /*0ef0*/  F2FP.F16.F32.PACK_AB R33, R36, R37 ;  /* 0x000000252421723e */ /* 0x000fe400000000ff */
[----:B------:R-:W-:-:S05]  /*0f00*/  F2FP.F16.F32.PACK_AB R32, R0, R29 ;  /* 0x0000001d0020723e */ /* 0x000fca00000000ff */
[----:B------:R0:W-:Y:S02]  /*0f10*/  STG.E.128 desc[UR6][R30.64], R32 ;  /* 0x000000201e007986 */ /* 0x0001e4000c101d06 */
.L_x_5191:
[----:B------:R-:W-:Y:S05]  /*0f20*/  BSYNC.RECONVERGENT B0 ;  /* 0x0000000000007941 */ /* 0x000fea0003800200 */
.L_x_5190:
[----:B0-----:R-:W0:Y:S02]  /*0f30*/  LDC.64 R30, c[0x0][0x380] ;  /* 0x0000e000ff1e7b82 */ /* 0x001e240000000a00 */
[----:B0-----:R-:W-:-:S04]  /*0f40*/  LEA R2, R30, R2, 0x2 ;  /* 0x000000021e027211 */ /* 0x001fc800078e10ff */
[----:B------:R-:W-:-:S13]  /*0f50*/  ISETP.GE.AND P0, PT, R2, R31, PT ;  /* 0x0000001f0200720c */ /* 0x000fda0003f06270 */
[----:B------:R-:W-:Y:S05]  /*0f60*/  @!P0 BRA `(.L_x_5192) ;  /* 0xfffffff000cc8947 */ /* 0x000fea000383ffff */
[----:B------:R-:W-:Y:S05]  /*0f70*/  EXIT ;  /* 0x000000000000794d */ /* 0x000fea0003800000 */
.L_x_5186:
        /* <DEDUP_REMOVED lines=27> */
[----:B------:R-:W-:Y:S02]  /*1130*/  IMAD R21, R2, UR11, RZ ;  /* 0x0000000b02157c24 */ /* 0x000fe4000f8e02ff */
[----:B------:R-:W-:-:S03]  /*1140*/  @P1 HADD2.F32 R39, -RZ, R5.H0_H0 ;  /* 0x20000005ff271230 */ /* 0x000fc60000004100 */
[----:B------:R-:W0:Y:S01]  /*1150*/  @P1 LDC R26, c[0x0][0x40c] ;  /* 0x00010300ff1a1b82 */ /* 0x000e220000000800 */
[----:B------:R-:W-:Y:S01]  /*1160*/  SHF.R.S32.HI R0, RZ, 0x1f, R21 ;  /* 0x0000001fff007819 */ /* 0x000fe20000011415 */
[----:B------:R-:W-:-:S03]  /*1170*/  @P1 HADD2.F32 R41, -RZ, R5.H1_H1 ;  /* 0x30000005ff291230 */ /* 0x000fc60000004100 */
[----:B------:R-:W-:Y:S02]  /*1180*/  LEA.HI R21, R0, R21, RZ, 0x3 ;  /* 0x0000001500157211 */ /* 0x000fe400078f18ff */
[----:B-1----:R-:W-:Y:S01]  /*1190*/  CS2R R16, SRZ ;  /* 0x0000000000107805 */ /* 0x002fe2000001ff00 */
[----:B------:R-:W1:Y:S08]  /*11a0*/  @P1 LDC R18, c[0x0][0x40c] ;  /* 0x00010300ff121b82 */ /* 0x000e700000000800 */
[----:B------:R-:W1:Y:S08]  /*11b0*/  @P1 LDC R33, c[0x0][0x40c] ;  /* 0x00010300ff211b82 */ /* 0x000e700000000800 */
[----:B------:R-:W1:Y:S01]  /*11c0*/  @P1 LDC R20, c[0x0][0x40c] ;  /* 0x00010300ff141b82 */ /* 0x000e620000000800 */
[----:B---3--:R-:W-:-:S02]  /*11d0*/  @P1 HADD2.F32 R32, -RZ, R35.H0_H0 ;  /* 0x20000023ff201230 */ /* 0x008fc40000004100 */
[----:B------:R-:W-:Y:S02]  /*11e0*/  @P1 HADD2.F32 R22, -RZ, R34.H0_H0 ;  /* 0x20000022ff161230 */ /* 0x000fe40000004100 */
[--C-:B--2---:R-:W-:Y:S02]  /*11f0*/  @P1 HADD2.F32 R25, -RZ, R30.reuse.H1_H1 ;  /* 0x3000001eff191230 */ /* 0x104fe40000004100 */
[----:B----4-:R-:W-:Y:S01]  /*1200*/  @P1 FMUL.FTZ R32, R32, R27 ;  /* 0x0000001b20201220 */ /* 0x010fe20000410000 */
[----:B------:R-:W-:Y:S02]  /*1210*/  @P1 HADD2.F32 R0, -RZ, R30.H0_H0 ;  /* 0x2000001eff001230 */ /* 0x000fe40000004100 */
[----:B0-----:R-:W-:Y:S01]  /*1220*/  @P1 FMUL.FTZ R22, R22, R19 ;  /* 0x0000001316161220 */ /* 0x001fe20000410000 */
[----:B------:R-:W-:Y:S02]  /*1230*/  @P1 HADD2.F32 R29, -RZ, R31.H0_H0 ;  /* 0x2000001fff1d1230 */ /* 0x000fe40000004100 */
[----:B------:R-:W-:Y:S01]  /*1240*/  @P1 FMUL.FTZ R25, R25, R26 ;  /* 0x0000001a19191220 */ /* 0x000fe20000410000 */
[----:B------:R-:W-:Y:S01]  /*1250*/  @P1 HADD2.F32 R23, -RZ, R34.H1_H1 ;  /* 0x30000022ff171230 */ /* 0x000fe20000004100 */
[----:B------:R-:W0:Y:S01]  /*1260*/  LDC.64 R26, c[0x0][0x3a8] ;  /* 0x0000ea00ff1a7b82 */ /* 0x000e220000000a00 */
[----:B------:R-:W-:-:S02]  /*1270*/  @P1 HADD2.F32 R36, -RZ, R35.H1_H1 ;  /* 0x30000023ff241230 */ /* 0x000fc40000004100 */
[----:B------:R-:W-:Y:S01]  /*1280*/  @P1 FMUL.FTZ R0, R0, R37 ;  /* 0x0000002500001220 */ /* 0x000fe20000410000 */
[----:B------:R-:W-:Y:S01]  /*1290*/  @P1 FMUL.FTZ R29, R29, R38 ;  /* 0x000000261d1d1220 */ /* 0x000fe20000410000 */
[--C-:B------:R-:W-:Y:S02]  /*12a0*/  @P1 HADD2.F32 R37, -RZ, R4.reuse.H0_H0 ;  /* 0x20000004ff251230 */ /* 0x100fe40000004100 */
[----:B-1----:R-:W-:Y:S01]  /*12b0*/  @P1 FMUL.FTZ R23, R23, R18 ;  /* 0x0000001217171220 */ /* 0x002fe20000410000 */
[----:B------:R-:W-:Y:S02]  /*12c0*/  @P1 HADD2.F32 R38, -RZ, R4.H1_H1 ;  /* 0x30000004ff261230 */ /* 0x000fe40000004100 */
[----:B------:R-:W-:Y:S01]  /*12d0*/  @P1 FMUL.FTZ R36, R36, R33 ;  /* 0x0000002124241220 */ /* 0x000fe20000410000 */
[----:B------:R-:W-:Y:S01]  /*12e0*/  @P1 HADD2.F32 R33, -RZ, R31.H1_H1 ;  /* 0x3000001fff211230 */ /* 0x000fe20000004100 */
[----:B------:R-:W-:Y:S01]  /*12f0*/  CS2R R18, SRZ ;  /* 0x0000000000127805 */ /* 0x000fe2000001ff00 */
[----:B------:R-:W-:Y:S01]  /*1300*/  @P1 FMUL.FTZ R16, R37, R22 ;  /* 0x0000001625101220 */ /* 0x000fe20000410000 */
[----:B------:R-:W-:Y:S01]  /*1310*/  @P1 FMUL.FTZ R17, R23, R38 ;  /* 0x0000002617111220 */ /* 0x000fe20000410000 */
[----:B------:R-:W-:Y:S01]  /*1320*/  @P1 FMUL.FTZ R18, R32, R39 ;  /* 0x0000002720121220 */ /* 0x000fe20000410000 */
[----:B------:R-:W-:Y:S01]  /*1330*/  @P1 FMUL.FTZ R19, R36, R41 ;  /* 0x0000002924131220 */ /* 0x000fe20000410000 */
[--C-:B------:R-:W-:Y:S01]  /*1340*/  @P1 HADD2.F32 R39, -RZ, R6.reuse.H0_H0 ;  /* 0x20000006ff271230 */ /* 0x100fe20000004100 */
[----:B------:R-:W-:Y:S01]  /*1350*/  LEA.HI.SX32 R37, R21, R28, 0x1d ;  /* 0x0000001c15257211 */ /* 0x000fe200078feaff */
[----:B------:R-:W-:-:S02]  /*1360*/  @P1 HADD2.F32 R32, -RZ, R6.H1_H1 ;  /* 0x30000006ff201230 */ /* 0x000fc40000004100 */
[----:B------:R-:W-:Y:S01]  /*1370*/  @P1 FMUL.FTZ R33, R33, R20 ;  /* 0x0000001421211220 */ /* 0x000fe20000410000 */
[--C-:B------:R-:W-:Y:S01]  /*1380*/  @P1 HADD2.F32 R36, -RZ, R7.reuse.H0_H0 ;  /* 0x20000007ff241230 */ /* 0x100fe20000004100 */
[----:B------:R-:W-:Y:S01]  /*1390*/  CS2R R20, SRZ ;  /* 0x0000000000147805 */ /* 0x000fe2000001ff00 */
[----:B------:R-:W-:Y:S01]  /*13a0*/  @P1 HADD2.F32 R38, -RZ, R7.H1_H1 ;  /* 0x30000007ff261230 */ /* 0x000fe20000004100 */
[----:B------:R-:W-:Y:S01]  /*13b0*/  CS2R R22, SRZ ;  /* 0x0000000000167805 */ /* 0x000fe2000001ff00 */
[----:B------:R-:W-:Y:S01]  /*13c0*/  @P1 FMUL.FTZ R20, R0, R39 ;  /* 0x0000002700141220 */ /* 0x000fe20000410000 */
[----:B------:R-:W-:Y:S01]  /*13d0*/  @P1 FMUL.FTZ R21, R25, R32 ;  /* 0x0000002019151220 */ /* 0x000fe20000410000 */
[----:B0-----:R-:W-:-:S04]  /*13e0*/  IMAD.WIDE.U32 R26, R37, 0x20, R26 ;  /* 0x00000020251a7825 */ /* 0x001fc800078e001a */
[----:B------:R-:W-:Y:S01]  /*13f0*/  @P1 FMUL.FTZ R22, R29, R36 ;  /* 0x000000241d161220 */ /* 0x000fe20000410000 */
[----:B------:R-:W-:Y:S01]  /*1400*/  @P1 FMUL.FTZ R23, R33, R38 ;  /* 0x0000002621171220 */ /* 0x000fe20000410000 */
[----:B------:R0:W-:Y:S04]  /*1410*/  STG.E.128 desc[UR6][R26.64], R16 ;  /* 0x000000101a007986 */ /* 0x0001e8000c101d06 */
[----:B------:R0:W-:Y:S02]  /*1420*/  STG.E.128 desc[UR6][R26.64+0x10], R20 ;  /* 0x000010141a007986 */ /* 0x0001e4000c101d06 */
.L_x_5194:
[----:B------:R-:W-:Y:S05]  /*1430*/  BSYNC.RECONVERGENT B0 ;  /* 0x0000000000007941 */ /* 0x000fea0003800200 */
.L_x_5193:
[----:B------:R-:W-:Y:S01]  /*1440*/  FADD.FTZ R0, RZ, R16 ;  /* 0x00000010ff007221 */ /* 0x000fe20000010000 */
[C---:B0-----:R-:W-:Y:S01]  /*1450*/  IADD3 R26, PT, PT, R3.reuse, 0x20, RZ ;  /* 0x00000020031a7810 */ /* 0x041fe20007ffe0ff */
        /* <DEDUP_REMOVED lines=52> */
.L_x_5221:
        /* <DEDUP_REMOVED lines=17> */
[----:B------:R-:W-:Y:S01]  /*18b0*/  FSEL R26, R25, RZ, !P2 ;  /* 0x000000ff191a7208 */ /* 0x000fe20005000000 */
[----:B0-----:R-:W-:Y:S02]  /*18c0*/  HADD2.F32 R36, -RZ, R8.H0_H0 ;  /* 0x20000008ff247230 */ /* 0x001fe40000004100 */
[----:B------:R-:W-:Y:S02]  /*18d0*/  HADD2.F32 R38, -RZ, R12.H0_H0 ;  /* 0x2000000cff267230 */ /* 0x000fe40000004100 */
[--C-:B------:R-:W-:Y:S01]  /*18e0*/  FADD.FTZ R25, R16, -R26.reuse ;  /* 0x8000001a10197221 */ /* 0x100fe20000010000 */
[--C-:B------:R-:W-:Y:S01]  /*18f0*/  FADD.FTZ R27, R19, -R26.reuse ;  /* 0x8000001a131b7221 */ /* 0x100fe20000010000 */
[----:B------:R-:W-:Y:S02]  /*1900*/  HADD2.F32 R32, -RZ, R9.H0_H0 ;  /* 0x20000009ff207230 */ /* 0x000fe40000004100 */
[----:B------:R-:W-:Y:S01]  /*1910*/  FADD.FTZ R33, R20, -R26 ;  /* 0x8000001a14217221 */ /* 0x000fe20000010000 */
[----:B------:R-:W-:Y:S01]  /*1920*/  FMUL.FTZ R25, R0, R25 ;  /* 0x0000001900197220 */ /* 0x000fe20000410000 */
[----:B------:R-:W-:-:S02]  /*1930*/  HADD2.F32 R37, -RZ, R13.H0_H0 ;  /* 0x2000000dff257230 */ /* 0x000fc40000004100 */
[----:B------:R-:W-:Y:S01]  /*1940*/  FMUL.FTZ R27, R0, R27 ;  /* 0x0000001b001b7220 */ /* 0x000fe20000410000 */
[----:B------:R-:W-:Y:S02]  /*1950*/  HADD2.F32 R40, -RZ, R13.H1_H1 ;  /* 0x3000000dff287230 */ /* 0x000fe40000004100 */
[----:B------:R-:W-:Y:S01]  /*1960*/  FFMA.FTZ R29, R25, R36, R38 ;  /* 0x00000024191d7223 */ /* 0x000fe20000010026 */
[--C-:B------:R-:W-:Y:S01]  /*1970*/  FADD.FTZ R25, R18, -R26.reuse ;  /* 0x8000001a12197221 */ /* 0x100fe20000010000 */
[----:B------:R-:W-:Y:S02]  /*1980*/  HADD2.F32 R38, -RZ, R9.H1_H1 ;  /* 0x30000009ff267230 */ /* 0x000fe40000004100 */
[C---:B------:R-:W-:Y:S01]  /*1990*/  FMUL.FTZ R33, R0.reuse, R33 ;  /* 0x0000002100217220 */ /* 0x040fe20000410000 */
[----:B------:R-:W-:Y:S02]  /*19a0*/  HADD2.F32 R42, -RZ, R10.H0_H0 ;  /* 0x2000000aff2a7230 */ /* 0x000fe40000004100 */
[----:B------:R-:W-:Y:S01]  /*19b0*/  FMUL.FTZ R36, R0, R25 ;  /* 0x0000001900247220 */ /* 0x000fe20000410000 */
[----:B------:R-:W-:Y:S01]  /*19c0*/  FADD.FTZ R25, R21, -R26 ;  /* 0x8000001a15197221 */ /* 0x000fe20000010000 */
[----:B------:R-:W-:-:S02]  /*19d0*/  HADD2.F32 R44, -RZ, R14.H0_H0 ;  /* 0x2000000eff2c7230 */ /* 0x000fc40000004100 */
[----:B------:R-:W-:Y:S01]  /*19e0*/  FADD.FTZ R41, R17, -R26 ;  /* 0x8000001a11297221 */ /* 0x000fe20000010000 */
[----:B------:R-:W-:Y:S01]  /*19f0*/  FFMA.FTZ R37, R36, R32, R37 ;  /* 0x0000002024257223 */ /* 0x000fe20000010025 */
[----:B------:R-:W-:Y:S01]  /*1a00*/  FFMA.FTZ R36, R27, R38, R40 ;  /* 0x000000261b247223 */ /* 0x000fe20000010028 */
[----:B------:R-:W-:Y:S02]  /*1a10*/  HADD2.F32 R38, -RZ, R10.H1_H1 ;  /* 0x3000000aff267230 */ /* 0x000fe40000004100 */
[----:B------:R-:W-:Y:S01]  /*1a20*/  FMUL.FTZ R25, R0, R25 ;  /* 0x0000001900197220 */ /* 0x000fe20000410000 */
[----:B------:R-:W-:Y:S02]  /*1a30*/  HADD2.F32 R32, -RZ, R14.H1_H1 ;  /* 0x3000000eff207230 */ /* 0x000fe40000004100 */
[----:B------:R-:W-:Y:S01]  /*1a40*/  FADD.FTZ R27, R22, -R26 ;  /* 0x8000001a161b7221 */ /* 0x000fe20000010000 */
[----:B------:R-:W-:Y:S01]  /*1a50*/  FFMA.FTZ R39, R33, R42, R44 ;  /* 0x0000002a21277223 */ /* 0x000fe2000001002c */
[----:B------:R-:W-:-:S02]  /*1a60*/  HADD2.F32 R40, -RZ, R11.H0_H0 ;  /* 0x2000000bff287230 */ /* 0x000fc40000004100 */
[----:B------:R-:W-:Y:S01]  /*1a70*/  FADD.FTZ R33, R23, -R26 ;  /* 0x8000001a17217221 */ /* 0x000fe20000010000 */
[----:B------:R-:W-:Y:S01]  /*1a80*/  FFMA.FTZ R38, R25, R38, R32 ;  /* 0x0000002619267223 */ /* 0x000fe20000010020 */
[----:B------:R-:W-:Y:S01]  /*1a90*/  HADD2.F32 R42, -RZ, R15.H0_H0 ;  /* 0x2000000fff2a7230 */ /* 0x000fe20000004100 */
[----:B------:R-:W-:Y:S01]  /*1aa0*/  IADD3 R32, PT, PT, R24, -0x1, RZ ;  /* 0xffffffff18207810 */ /* 0x000fe20007ffe0ff */
[C---:B------:R-:W-:Y:S01]  /*1ab0*/  FMUL.FTZ R27, R0.reuse, R27 ;  /* 0x0000001b001b7220 */ /* 0x040fe20000410000 */
[----:B------:R-:W0:Y:S01]  /*1ac0*/  LDC.64 R24, c[0x0][0x428] ;  /* 0x00010a00ff187b82 */ /* 0x000e220000000a00 */
[C---:B------:R-:W-:Y:S01]  /*1ad0*/  FMUL.FTZ R33, R0.reuse, R33 ;  /* 0x0000002100217220 */ /* 0x040fe20000410000 */
[----:B------:R-:W-:Y:S01]  /*1ae0*/  FMUL.FTZ R41, R0, R41 ;  /* 0x0000002900297220 */ /* 0x000fe20000410000 */
[----:B------:R-:W-:Y:S01]  /*1af0*/  FFMA.FTZ R27, R27, R40, R42 ;  /* 0x000000281b1b7223 */ /* 0x000fe2000001002a */
[----:B------:R-:W-:Y:S02]  /*1b00*/  HADD2.F32 R40, -RZ, R11.H1_H1 ;  /* 0x3000000bff287230 */ /* 0x000fe40000004100 */
[----:B------:R-:W-:-:S02]  /*1b10*/  HADD2.F32 R42, -RZ, R15.H1_H1 ;  /* 0x3000000fff2a7230 */ /* 0x000fc40000004100 */
[----:B------:R-:W-:Y:S02]  /*1b20*/  IMAD R32, R32, UR11, RZ ;  /* 0x0000000b20207c24 */ /* 0x000fe4000f8e02ff */
[----:B------:R-:W-:Y:S02]  /*1b30*/  HADD2.F32 R0, -RZ, R8.H1_H1 ;  /* 0x30000008ff007230 */ /* 0x000fe40000004100 */
[----:B------:R-:W-:Y:S01]  /*1b40*/  FFMA.FTZ R40, R33, R40, R42 ;  /* 0x0000002821287223 */ /* 0x000fe2000001002a */
[----:B------:R-:W-:Y:S01]  /*1b50*/  HADD2.F32 R26, -RZ, R12.H1_H1 ;  /* 0x3000000cff1a7230 */ /* 0x000fe20000004100 */
[----:B------:R-:W-:-:S03]  /*1b60*/  SHF.R.S32.HI R33, RZ, 0x1f, R32 ;  /* 0x0000001fff217819 */ /* 0x000fc60000011420 */
[----:B------:R-:W-:Y:S01]  /*1b70*/  F2FP.F16.F32.PACK_AB R27, R40, R27 ;  /* 0x0000001b281b723e */ /* 0x000fe200000000ff */
[----:B------:R-:W-:Y:S01]  /*1b80*/  FFMA.FTZ R0, R41, R0, R26 ;  /* 0x0000000029007223 */ /* 0x000fe2000001001a */
[----:B------:R-:W-:Y:S02]  /*1b90*/  LEA.HI R33, R33, R32, RZ, 0x3 ;  /* 0x0000002021217211 */ /* 0x000fe400078f18ff */
[----:B------:R-:W-:Y:S02]  /*1ba0*/  F2FP.F16.F32.PACK_AB R26, R38, R39 ;  /* 0x00000027261a723e */ /* 0x000fe400000000ff */
[----:B------:R-:W-:-:S05]  /*1bb0*/  LEA.HI.SX32 R33, R33, R28, 0x1d ;  /* 0x0000001c21217211 */ /* 0x000fca00078feaff */
[----:B0-----:R-:W-:Y:S01]  /*1bc0*/  IMAD.WIDE.U32 R32, R33, 0x10, R24 ;  /* 0x0000001021207825 */ /* 0x001fe200078e0018 */
[----:B------:R-:W-:Y:S02]  /*1bd0*/  F2FP.F16.F32.PACK_AB R25, R36, R37 ;  /* 0x000000252419723e */ /* 0x000fe400000000ff */
[----:B------:R-:W-:-:S05]  /*1be0*/  F2FP.F16.F32.PACK_AB R24, R0, R29 ;  /* 0x0000001d0018723e */ /* 0x000fca00000000ff */
[----:B------:R1:W-:Y:S02]  /*1bf0*/  STG.E.128 desc[UR6][R32.64], R24 ;  /* 0x0000001820007986 */ /* 0x0003e4000c101d06 */
.L_x_5197:
[----:B------:R-:W-:Y:S05]  /*1c00*/  BSYNC.RECONVERGENT B0 ;  /* 0x0000000000007941 */ /* 0x000fea0003800200 */
.L_x_5196:
[----:B01----:R-:W0:Y:S02]  /*1c10*/  LDC.64 R24, c[0x0][0x380] ;  /* 0x0000e000ff187b82 */ /* 0x003e240000000a00 */
[----:B0-----:R-:W-:-:S04]  /*1c20*/  LEA R2, R24, R2, 0x2 ;  /* 0x0000000218027211 */ /* 0x001fc800078e10ff */
[----:B------:R-:W-:-:S13]  /*1c30*/  ISETP.GE.AND P0, PT, R2, R25, PT ;  /* 0x000000190200720c */ /* 0x000fda0003f06270 */
[----:B------:R-:W-:Y:S05]  /*1c40*/  @!P0 BRA `(.L_x_5186) ;  /* 0xfffffff000cc8947 */ /* 0x000fea000383ffff */
[----:B------:R-:W-:Y:S05]  /*1c50*/  EXIT ;  /* 0x000000000000794d */ /* 0x000fea0003800000 */
.L_x_5189:
[----:B------:R-:W-:Y:S01]  /*1c60*/  HFMA2 R33, -RZ, RZ, 0, 5.9604644775390625e-08 ;  /* 0x00000001ff217431 */ /* 0x000fe200000001ff */
[----:B------:R-:W-:Y:S01]  /*1c70*/  BSSY B0, `(.L_x_5198) ;  /* 0x0000006000007945 */ /* 0x000fe20003800000 */
[----:B------:R-:W-:Y:S02]  /*1c80*/  MOV R32, 0x1f ;  /* 0x0000001f00207802 */ /* 0x000fe40000000f00 */
[----:B------:R-:W-:-:S07]  /*1c90*/  MOV R29, 0xffffffff ;  /* 0xffffffff001d7802 */ /* 0x000fce0000000f00 */
[----:B-----5:R-:W-:Y:S05]  /*1ca0*/  WARPSYNC.COLLECTIVE R29, `(.L_x_5199) ;  /* 0x000000001d087348 */ /* 0x020fea0003c00000 */
[----:B------:R0:W1:Y:S02]  /*1cb0*/  SHFL.BFLY P0, R0, R36, R33, R32 ;  /* 0x0c00002124007389 */ /* 0x0000640000000020 */
[----:B01---5:R-:W-:Y:S05]  /*1cc0*/  ENDCOLLECTIVE ;  /* 0x000000000000791b */ /* 0x023fea0003800000 */
.L_x_5199:
[----:B------:R-:W-:Y:S05]  /*1cd0*/  BSYNC B0 ;  /* 0x0000000000007941 */ /* 0x000fea0003800000 */
.L_x_5198:
        /* <DEDUP_REMOVED lines=8> */
.L_x_5200:
[----:B------:R-:W-:Y:S02]  /*1d60*/  HFMA2 R33, -RZ, RZ, 0, 2.384185791015625e-07 ;  /* 0x00000004ff217431 */ /* 0x000fe400000001ff */
[----:B------:R-:W-:-:S05]  /*1d70*/  FADD.FTZ R37, R36, R0 ;  /* 0x0000000024257221 */ /* 0x000fca0000010000 */
[----:B------:R-:W-:-:S07]  /*1d80*/  MOV R36, R37 ;  /* 0x0000002500247202 */ /* 0x000fce0000000f00 */
[----:B------:R-:W-:Y:S05]  /*1d90*/  WARPSYNC.COLLECTIVE R29, `(.L_x_5201) ;  /* 0x000000001d087348 */ /* 0x000fea0003c00000 */
[----:B------:R0:W1:Y:S02]  /*1da0*/  SHFL.BFLY P0, R0, R36, R33, R32 ;  /* 0x0c00002124007389 */ /* 0x0000640000000020 */
[----:B01----:R-:W-:Y:S05]  /*1db0*/  ENDCOLLECTIVE ;  /* 0x000000000000791b */ /* 0x003fea0003800000 */
.L_x_5201:
[----:B------:R-:W-:Y:S02]  /*1dc0*/  HFMA2 R33, -RZ, RZ, 0, 4.76837158203125e-07 ;  /* 0x00000008ff217431 */ /* 0x000fe400000001ff */
[----:B------:R-:W-:-:S05]  /*1dd0*/  FADD.FTZ R38, R37, R0 ;  /* 0x0000000025267221 */ /* 0x000fca0000010000 */
[----:B------:R-:W-:-:S07]  /*1de0*/  MOV R36, R38 ;  /* 0x0000002600247202 */ /* 0x000fce0000000f00 */
[----:B------:R-:W-:Y:S05]  /*1df0*/  WARPSYNC.COLLECTIVE R29, `(.L_x_5202) ;  /* 0x000000001d087348 */ /* 0x000fea0003c00000 */
[----:B------:R0:W1:Y:S02]  /*1e00*/  SHFL.BFLY P0, R0, R36, R33, R32 ;  /* 0x0c00002124007389 */ /* 0x0000640000000020 */
[----:B01----:R-:W-:Y:S05]  /*1e10*/  ENDCOLLECTIVE ;  /* 0x000000000000791b */ /* 0x003fea0003800000 */
.L_x_5202:
[----:B------:R-:W-:Y:S02]  /*1e20*/  HFMA2 R33, -RZ, RZ, 0, 9.5367431640625e-07 ;  /* 0x00000010ff217431 */ /* 0x000fe400000001ff */
[----:B------:R-:W-:-:S05]  /*1e30*/  FADD.FTZ R39, R38, R0 ;  /* 0x0000000026277221 */ /* 0x000fca0000010000 */
[----:B------:R-:W-:-:S07]  /*1e40*/  MOV R36, R39 ;  /* 0x0000002700247202 */ /* 0x000fce0000000f00 */
[----:B------:R-:W-:Y:S05]  /*1e50*/  WARPSYNC.COLLECTIVE R29, `(.L_x_5203) ;  /* 0x000000001d087348 */ /* 0x000fea0003c00000 */
[----:B------:R0:W1:Y:S02]  /*1e60*/  SHFL.BFLY P0, R0, R36, R33, R32 ;  /* 0x0c00002124007389 */ /* 0x0000640000000020 */
[----:B01----:R-:W-:Y:S05]  /*1e70*/  ENDCOLLECTIVE ;  /* 0x000000000000791b */ /* 0x003fea0003800000 */
.L_x_5203:
        /* <DEDUP_REMOVED lines=24> */
.L_x_5204:
[----:B------:R-:W-:Y:S02]  /*2000*/  HFMA2 R33, -RZ, RZ, 0, 1.1920928955078125e-07 ;  /* 0x00000002ff217431 */ /* 0x000fe400000001ff */
[----:B------:R-:W-:-:S05]  /*2010*/  FADD.FTZ R37, R36, R0 ;  /* 0x0000000024257221 */ /* 0x000fca0000010000 */
[----:B------:R-:W-:-:S07]  /*2020*/  MOV R36, R37 ;  /* 0x0000002500247202 */ /* 0x000fce0000000f00 */
[----:B------:R-:W-:Y:S05]  /*2030*/  WARPSYNC.COLLECTIVE R29, `(.L_x_5205) ;  /* 0x000000001d087348 */ /* 0x000fea0003c00000 */
[----:B------:R0:W1:Y:S02]  /*2040*/  SHFL.BFLY P0, R0, R36, R33, R32 ;  /* 0x0c00002124007389 */ /* 0x0000640000000020 */
[----:B01----:R-:W-:Y:S05]  /*2050*/  ENDCOLLECTIVE ;  /* 0x000000000000791b */ /* 0x003fea0003800000 */
.L_x_5205:
[----:B------:R-:W-:Y:S02]  /*2060*/  HFMA2 R33, -RZ, RZ, 0, 2.384185791015625e-07 ;  /* 0x00000004ff217431 */ /* 0x000fe400000001ff */
[----:B------:R-:W-:-:S05]  /*2070*/  FADD.FTZ R38, R37, R0 ;  /* 0x0000000025267221 */ /* 0x000fca0000010000 */
[----:B------:R-:W-:-:S07]  /*2080*/  MOV R36, R38 ;  /* 0x0000002600247202 */ /* 0x000fce0000000f00 */
[----:B------:R-:W-:Y:S05]  /*2090*/  WARPSYNC.COLLECTIVE R29, `(.L_x_5206) ;  /* 0x000000001d087348 */ /* 0x000fea0003c00000 */
[----:B------:R0:W1:Y:S02]  /*20a0*/  SHFL.BFLY P0, R0, R36, R33, R32 ;  /* 0x0c00002124007389 */ /* 0x0000640000000020 */
[----:B01----:R-:W-:Y:S05]  /*20b0*/  ENDCOLLECTIVE ;  /* 0x000000000000791b */ /* 0x003fea0003800000 */
.L_x_5206:
[----:B------:R-:W-:Y:S02]  /*20c0*/  HFMA2 R33, -RZ, RZ, 0, 4.76837158203125e-07 ;  /* 0x00000008ff217431 */ /* 0x000fe400000001ff */
[----:B------:R-:W-:-:S05]  /*20d0*/  FADD.FTZ R39, R38, R0 ;  /* 0x0000000026277221 */ /* 0x000fca0000010000 */
[----:B------:R-:W-:-:S07]  /*20e0*/  MOV R36, R39 ;  /* 0x0000002700247202 */ /* 0x000fce0000000f00 */
[----:B------:R-:W-:Y:S05]  /*20f0*/  WARPSYNC.COLLECTIVE R29, `(.L_x_5207) ;  /* 0x000000001d087348 */ /* 0x000fea0003c00000 */
[----:B------:R0:W1:Y:S02]  /*2100*/  SHFL.BFLY P0, R0, R36, R33, R32 ;  /* 0x0c00002124007389 */ /* 0x0000640000000020 */
[----:B01----:R-:W-:Y:S05]  /*2110*/  ENDCOLLECTIVE ;  /* 0x000000000000791b */ /* 0x003fea0003800000 */
.L_x_5207:
[----:B------:R-:W-:Y:S02]  /*2120*/  HFMA2 R33, -RZ, RZ, 0, 9.5367431640625e-07 ;  /* 0x00000010ff217431 */ /* 0x000fe400000001ff */
[----:B------:R-:W-:-:S05]  /*2130*/  FADD.FTZ R40, R39, R0 ;  /* 0x0000000027287221 */ /* 0x000fca0000010000 */
[----:B------:R-:W-:-:S07]  /*2140*/  MOV R36, R40 ;  /* 0x0000002800247202 */ /* 0x000fce0000000f00 */
[----:B------:R-:W-:Y:S05]  /*2150*/  WARPSYNC.COLLECTIVE R29, `(.L_x_5208) ;  /* 0x000000001d087348 */ /* 0x000fea0003c00000 */
[----:B------:R0:W1:Y:S02]  /*2160*/  SHFL.BFLY P0, R0, R36, R33, R32 ;  /* 0x0c00002124007389 */ /* 0x0000640000000020 */
[----:B01----:R-:W-:Y:S05]  /*2170*/  ENDCOLLECTIVE ;  /* 0x000000000000791b */ /* 0x003fea0003800000 */
.L_x_5208:
[----:B------:R-:W-:Y:S05]  /*2180*/  BRA `(.L_x_5209) ;  /* 0xffffffe8004c7947 */ /* 0x000fea000383ffff */
.L_x_5195:
[----:B------:R-:W-:Y:S01]  /*2190*/  HFMA2 R32, -RZ, RZ, 0, 1.847743988037109375e-06 ;  /* 0x0000001fff207431 */ /* 0x000fe200000001ff */
[----:B------:R-:W-:Y:S01]  /*21a0*/  BSSY B0, `(.L_x_5210) ;  /* 0x0000006000007945 */ /* 0x000fe20003800000 */
[----:B------:R-:W-:Y:S02]  /*21b0*/  MOV R33, 0x1 ;  /* 0x0000000100217802 */ /* 0x000fe40000000f00 */
[----:B------:R-:W-:-:S07]  /*21c0*/  MOV R29, 0xffffffff ;  /* 0xffffffff001d7802 */ /* 0x000fce0000000f00 */
[----:B-----5:R-:W-:Y:S05]  /*21d0*/  WARPSYNC.COLLECTIVE R29, `(.L_x_5211) ;  /* 0x000000001d087348 */ /* 0x020fea0003c00000 */
[----:B------:R0:W1:Y:S02]  /*21e0*/  SHFL.BFLY P0, R0, R36, R33, R32 ;  /* 0x0c00002124007389 */ /* 0x0000640000000020 */
[----:B01---5:R-:W-:Y:S05]  /*21f0*/  ENDCOLLECTIVE ;  /* 0x000000000000791b */ /* 0x023fea0003800000 */
.L_x_5211:
[----:B------:R-:W-:Y:S05]  /*2200*/  BSYNC B0 ;  /* 0x0000000000007941 */ /* 0x000fea0003800000 */
.L_x_5210:
        /* <DEDUP_REMOVED lines=8> */
.L_x_5212:
[----:B------:R-:W-:Y:S02]  /*2290*/  HFMA2 R33, -RZ, RZ, 0, 2.384185791015625e-07 ;  /* 0x00000004ff217431 */ /* 0x000fe400000001ff */
[----:B------:R-:W-:-:S05]  /*22a0*/  FADD.FTZ R27, R36, R0 ;  /* 0x00000000241b7221 */ /* 0x000fca0000010000 */
[----:B------:R-:W-:-:S07]  /*22b0*/  MOV R36, R27 ;  /* 0x0000001b00247202 */ /* 0x000fce0000000f00 */
[----:B------:R-:W-:Y:S05]  /*22c0*/  WARPSYNC.COLLECTIVE R29, `(.L_x_5213) ;  /* 0x000000001d087348 */ /* 0x000fea0003c00000 */
[----:B------:R0:W1:Y:S02]  /*22d0*/  SHFL.BFLY P0, R0, R36, R33, R32 ;  /* 0x0c00002124007389 */ /* 0x0000640000000020 */
[----:B01----:R-:W-:Y:S05]  /*22e0*/  ENDCOLLECTIVE ;  /* 0x000000000000791b */ /* 0x003fea0003800000 */
.L_x_5213:
[----:B------:R-:W-:Y:S02]  /*22f0*/  HFMA2 R33, -RZ, RZ, 0, 4.76837158203125e-07 ;  /* 0x00000008ff217431 */ /* 0x000fe400000001ff */
[----:B------:R-:W-:-:S05]  /*2300*/  FADD.FTZ R37, R27, R0 ;  /* 0x000000001b257221 */ /* 0x000fca0000010000 */
[----:B------:R-:W-:-:S07]  /*2310*/  MOV R36, R37 ;  /* 0x0000002500247202 */ /* 0x000fce0000000f00 */
[----:B------:R-:W-:Y:S05]  /*2320*/  WARPSYNC.COLLECTIVE R29, `(.L_x_5214) ;  /* 0x000000001d087348 */ /* 0x000fea0003c00000 */
[----:B------:R0:W1:Y:S02]  /*2330*/  SHFL.BFLY P0, R0, R36, R33, R32 ;  /* 0x0c00002124007389 */ /* 0x0000640000000020 */
[----:B01----:R-:W-:Y:S05]  /*2340*/  ENDCOLLECTIVE ;  /* 0x000000000000791b */ /* 0x003fea0003800000 */
.L_x_5214:
[----:B------:R-:W-:Y:S02]  /*2350*/  HFMA2 R33, -RZ, RZ, 0, 9.5367431640625e-07 ;  /* 0x00000010ff217431 */ /* 0x000fe400000001ff */
[----:B------:R-:W-:-:S05]  /*2360*/  FADD.FTZ R38, R37, R0 ;  /* 0x0000000025267221 */ /* 0x000fca0000010000 */
[----:B------:R-:W-:-:S07]  /*2370*/  MOV R36, R38 ;  /* 0x0000002600247202 */ /* 0x000fce0000000f00 */
[----:B------:R-:W-:Y:S05]  /*2380*/  WARPSYNC.COLLECTIVE R29, `(.L_x_5215) ;  /* 0x000000001d087348 */ /* 0x000fea0003c00000 */
[----:B------:R0:W1:Y:S02]  /*2390*/  SHFL.BFLY P0, R0, R36, R33, R32 ;  /* 0x0c00002124007389 */ /* 0x0000640000000020 */
[----:B01----:R-:W-:Y:S05]  /*23a0*/  ENDCOLLECTIVE ;  /* 0x000000000000791b */ /* 0x003fea0003800000 */
.L_x_5215:
        /* <DEDUP_REMOVED lines=23> */
.L_x_5216:
[----:B------:R-:W-:Y:S02]  /*2520*/  HFMA2 R33, -RZ, RZ, 0, 1.1920928955078125e-07 ;  /* 0x00000002ff217431 */ /* 0x000fe400000001ff */
[----:B------:R-:W-:-:S05]  /*2530*/  FADD.FTZ R27, R36, R0 ;  /* 0x00000000241b7221 */ /* 0x000fca0000010000 */
[----:B------:R-:W-:-:S07]  /*2540*/  MOV R36, R27 ;  /* 0x0000001b00247202 */ /* 0x000fce0000000f00 */
[----:B------:R-:W-:Y:S05]  /*2550*/  WARPSYNC.COLLECTIVE R29, `(.L_x_5217) ;  /* 0x000000001d087348 */ /* 0x000fea0003c00000 */
[----:B------:R0:W1:Y:S02]  /*2560*/  SHFL.BFLY P0, R0, R36, R33, R32 ;  /* 0x0c00002124007389 */ /* 0x0000640000000020 */
[----:B01----:R-:W-:Y:S05]  /*2570*/  ENDCOLLECTIVE ;  /* 0x000000000000791b */ /* 0x003fea0003800000 */
.L_x_5217:
[----:B------:R-:W-:Y:S02]  /*2580*/  HFMA2 R33, -RZ, RZ, 0, 2.384185791015625e-07 ;  /* 0x00000004ff217431 */ /* 0x000fe400000001ff */
[----:B------:R-:W-:-:S05]  /*2590*/  FADD.FTZ R37, R27, R0 ;  /* 0x000000001b257221 */ /* 0x000fca0000010000 */
[----:B------:R-:W-:-:S07]  /*25a0*/  MOV R36, R37 ;  /* 0x0000002500247202 */ /* 0x000fce0000000f00 */
[----:B------:R-:W-:Y:S05]  /*25b0*/  WARPSYNC.COLLECTIVE R29, `(.L_x_5218) ;  /* 0x000000001d087348 */ /* 0x000fea0003c00000 */
[----:B------:R0:W1:Y:S02]  /*25c0*/  SHFL.BFLY P0, R0, R36, R33, R32 ;  /* 0x0c00002124007389 */ /* 0x0000640000000020 */
[----:B01----:R-:W-:Y:S05]  /*25d0*/  ENDCOLLECTIVE ;  /* 0x000000000000791b */ /* 0x003fea0003800000 */
.L_x_5218:
[----:B------:R-:W-:Y:S02]  /*25e0*/  HFMA2 R33, -RZ, RZ, 0, 4.76837158203125e-07 ;  /* 0x00000008ff217431 */ /* 0x000fe400000001ff */
[----:B------:R-:W-:-:S05]  /*25f0*/  FADD.FTZ R38, R37, R0 ;  /* 0x0000000025267221 */ /* 0x000fca0000010000 */
[----:B------:R-:W-:-:S07]  /*2600*/  MOV R36, R38 ;  /* 0x0000002600247202 */ /* 0x000fce0000000f00 */
[----:B------:R-:W-:Y:S05]  /*2610*/  WARPSYNC.COLLECTIVE R29, `(.L_x_5219) ;  /* 0x000000001d087348 */ /* 0x000fea0003c00000 */
[----:B------:R0:W1:Y:S02]  /*2620*/  SHFL.BFLY P0, R0, R36, R33, R32 ;  /* 0x0c00002124007389 */ /* 0x0000640000000020 */
[----:B01----:R-:W-:Y:S05]  /*2630*/  ENDCOLLECTIVE ;  /* 0x000000000000791b */ /* 0x003fea0003800000 */
.L_x_5219:
[----:B------:R-:W-:Y:S02]  /*2640*/  HFMA2 R33, -RZ, RZ, 0, 9.5367431640625e-07 ;  /* 0x00000010ff217431 */ /* 0x000fe400000001ff */
[----:B------:R-:W-:-:S05]  /*2650*/  FADD.FTZ R39, R38, R0 ;  /* 0x0000000026277221 */ /* 0x000fca0000010000 */
[----:B------:R-:W-:-:S07]  /*2660*/  MOV R36, R39 ;  /* 0x0000002700247202 */ /* 0x000fce0000000f00 */
[----:B------:R-:W-:Y:S05]  /*2670*/  WARPSYNC.COLLECTIVE R29, `(.L_x_5220) ;  /* 0x000000001d087348 */ /* 0x000fea0003c00000 */
[----:B------:R0:W1:Y:S02]  /*2680*/  SHFL.BFLY P0, R0, R36, R33, R32 ;  /* 0x0c00002124007389 */ /* 0x0000640000000020 */
[----:B01----:R-:W-:Y:S05]  /*2690*/  ENDCOLLECTIVE ;  /* 0x000000000000791b */ /* 0x003fea0003800000 */
.L_x_5220:
[----:B------:R-:W-:Y:S05]  /*26a0*/  BRA `(.L_x_5221) ;  /* 0xfffffff0003c7947 */ /* 0x000fea000383ffff */
.L_x_5222:
        /* <DEDUP_REMOVED lines=13> */
.L_x_9137:


//--------------------- .text._ZN10layer_norm13ln_fwd_kernelINS_13Kernel_traitsI6__halfS2_fS2_fjLj256ELj1ELj4ELj1ELj16ENS_18Kernel_traits_baseILj256ES2_S2_fS2_fjLj128EEEEELb0ELb1ELb1ELb1EEEvNS_9FwdParamsE --------------------------
	.section	.text._ZN10layer_norm13ln_fwd_kernelINS_13Kernel_traitsI6__halfS2_fS2_fjLj256ELj1ELj4ELj1ELj16ENS_18Kernel_traits_baseILj256ES2_S2_fS2_fjLj128EEEEELb0ELb1ELb1ELb1EEEvNS_9FwdParamsE,"ax",@progbits
	.align	128
        .global         _ZN10layer_norm13ln_fwd_kernelINS_13Kernel_traitsI6__halfS2_fS2_fjLj256ELj1ELj4ELj1ELj16ENS_18Kernel_traits_baseILj256ES2_S2_fS2_fjLj128EEEEELb0ELb1ELb1ELb1EEEvNS_9FwdParamsE
        .type           _ZN10layer_norm13ln_fwd_kernelINS_13Kernel_traitsI6__halfS2_fS2_fjLj256ELj1ELj4ELj1ELj16ENS_18Kernel_traits_baseILj256ES2_S2_fS2_fjLj128EEEEELb0ELb1ELb1ELb1EEEvNS_9FwdParamsE,@function
        .size           _ZN10layer_norm13ln_fwd_kernelINS_13Kernel_traitsI6__halfS2_fS2_fjLj256ELj1ELj4ELj1ELj16ENS_18Kernel_traits_baseILj256ES2_S2_fS2_fjLj128EEEEELb0ELb1ELb1ELb1EEEvNS_9FwdParamsE,(.L_x_9138 - _ZN10layer_norm13ln_fwd_kernelINS_13Kernel_traitsI6__halfS2_fS2_fjLj256ELj1ELj4ELj1ELj16ENS_18Kernel_traits_baseILj256ES2_S2_fS2_fjLj128EEEEELb0ELb1ELb1ELb1EEEvNS_9FwdParamsE)
        .other          _ZN10layer_norm13ln_fwd_kernelINS_13Kernel_traitsI6__halfS2_fS2_fjLj256ELj1ELj4ELj1ELj16ENS_18Kernel_traits_baseILj256ES2_S2_fS2_fjLj128EEEEELb0ELb1ELb1ELb1EEEvNS_9FwdParamsE,@"STO_CUDA_ENTRY STV_DEFAULT"
_ZN10layer_norm13ln_fwd_kernelINS_13Kernel_traitsI6__halfS2_fS2_fjLj256ELj1ELj4ELj1ELj16ENS_18Kernel_traits_baseILj256ES2_S2_fS2_fjLj128EEEEELb0ELb1ELb1ELb1EEEvNS_9FwdParamsE:
.text._ZN10layer_norm13ln_fwd_kernelINS_13Kernel_traitsI6__halfS2_fS2_fjLj256ELj1ELj4ELj1ELj16ENS_18Kernel_traits_baseILj256ES2_S2_fS2_fjLj128EEEEELb0ELb1ELb1ELb1EEEvNS_9FwdParamsE:
        /* <DEDUP_REMOVED lines=35> */
.L_x_5227:
[----:B0-----:R-:W0:Y:S08]  /*0230*/  LDC.64 R2, c[0x0][0x3f0] ;  /* 0x0000fc00ff027b82 */ /* 0x001e300000000a00 */
[----:B------:R-:W1:Y:S01]  /*0240*/  LDC R33, c[0x0][0x388] ;  /* 0x0000e200ff217b82 */ /* 0x000e620000000800 */
[----:B------:R-:W-:-:S07]  /*0250*/  CS2R R6, SRZ ;  /* 0x0000000000067805 */ /* 0x000fce000001ff00 */
[----:B------:R-:W2:Y:S01]  /*0260*/  LDC.64 R34, c[0x0][0x3f8] ;  /* 0x0000fe00ff227b82 */ /* 0x000ea20000000a00 */
[----:B0-----:R-:W-:-:S06]  /*0270*/  IMAD.WIDE R2, R0, 0x4, R2 ;  /* 0x0000000400027825 */ /* 0x001fcc00078e0202 */
[----:B------:R1:W3:Y:S02]  /*0280*/  LDG.E R2, desc[UR6][R2.64] ;  /* 0x0000000602027981 */ /* 0x0002e4000c1e1900 */
[----:B-1----:R-:W-:-:S05]  /*0290*/  IMAD R3, R0, R33, RZ ;  /* 0x0000002100037224 */ /* 0x002fca00078e02ff */
[----:B------:R-:W-:-:S04]  /*02a0*/  SHF.R.S32.HI R8, RZ, 0x1f, R3 ;  /* 0x0000001fff087819 */ /* 0x000fc80000011403 */
[----:B------:R-:W-:-:S04]  /*02b0*/  LEA.HI R3, R8, R3, RZ, 0x3 ;  /* 0x0000000308037211 */ /* 0x000fc800078f18ff */
[----:B------:R-:W-:Y:S02]  /*02c0*/  LEA.HI.SX32 R3, R3, R30, 0x1d ;  /* 0x0000001e03037211 */ /* 0x000fe400078feaff */
[----:B---3--:R-:W-:-:S13]  /*02d0*/  ISETP.GE.AND P1, PT, R2, 0x1, PT ;  /* 0x000000010200780c */ /* 0x008fda0003f26270 */
[----:B------:R-:W-:Y:S01]  /*02e0*/  @P1 IADD3 R4, PT, PT, R2, -0x1, RZ ;  /* 0xffffffff02041810 */ /* 0x000fe20007ffe0ff */
[----:B------:R-:W0:Y:S01]  /*02f0*/  @P1 LDC.64 R28, c[0x0][0x390] ;  /* 0x0000e400ff1c1b82 */ /* 0x000e220000000a00 */
[----:B------:R-:W-:-:S03]  /*0300*/  @P1 MOV R7, RZ ;  /* 0x000000ff00071202 */ /* 0x000fc60000000f00 */
[----:B------:R-:W-:-:S04]  /*0310*/  @P1 IMAD R4, R4, R33, RZ ;  /* 0x0000002104041224 */ /* 0x000fc800078e02ff */
[----:B------:R-:W1:Y:S01]  /*0320*/  @P1 LDC R31, c[0x0][0x40c] ;  /* 0x00010300ff1f1b82 */ /* 0x000e620000000800 */
[----:B------:R-:W-:-:S04]  /*0330*/  @P1 SHF.R.S32.HI R5, RZ, 0x1f, R4 ;  /* 0x0000001fff051819 */ /* 0x000fc80000011404 */
[----:B------:R-:W-:-:S03]  /*0340*/  @P1 LEA.HI R9, R5, R4, RZ, 0x3 ;  /* 0x0000000405091211 */ /* 0x000fc600078f18ff */
[----:B------:R-:W3:Y:S01]  /*0350*/  LDC.64 R4, c[0x0][0x3a0] ;  /* 0x0000e800ff047b82 */ /* 0x000ee20000000a00 */
[----:B------:R-:W-:-:S04]  /*0360*/  @P1 LEA.HI.SX32 R6, R9, R30, 0x1d ;  /* 0x0000001e09061211 */ /* 0x000fc800078feaff */
[----:B0-----:R-:W-:-:S04]  /*0370*/  @P1 LEA R28, P0, R6, R28, 0x4 ;  /* 0x0000001c061c1211 */ /* 0x001fc800078020ff */
[----:B------:R-:W-:-:S05]  /*0380*/  @P1 LEA.HI.X R29, R6, R29, R7, 0x4, P0 ;  /* 0x0000001d061d1211 */ /* 0x000fca00000f2407 */
[----:B------:R0:W4:Y:S01]  /*0390*/  @P1 LDG.E.128 R12, desc[UR6][R28.64] ;  /* 0x000000061c0c1981 */ /* 0x000122000c1e1d00 */
[----:B---3--:R-:W-:-:S05]  /*03a0*/  IMAD.WIDE.U32 R36, R3, 0x20, R4 ;  /* 0x0000002003247825 */ /* 0x008fca00078e0004 */
[----:B------:R-:W3:Y:S04]  /*03b0*/  LDG.E.128 R8, desc[UR6][R36.64] ;  /* 0x0000000624087981 */ /* 0x000ee8000c1e1d00 */
[----:B------:R-:W3:Y:S01]  /*03c0*/  LDG.E.128 R4, desc[UR6][R36.64+0x10] ;  /* 0x0000100624047981 */ /* 0x000ee2000c1e1d00 */
[----:B------:R-:W-:Y:S01]  /*03d0*/  ISETP.GT.AND P0, PT, R2, RZ, PT ;  /* 0x000000ff0200720c */ /* 0x000fe20003f04270 */
[----:B--2---:R-:W-:-:S05]  /*03e0*/  IMAD.WIDE R34, R0, 0x4, R34 ;  /* 0x0000000400227825 */ /* 0x004fca00078e0222 */
[----:B-----5:R2:W5:Y:S01]  /*03f0*/  LDG.E R32, desc[UR6][R34.64] ;  /* 0x0000000622207981 */ /* 0x020562000c1e1900 */
[----:B------:R-:W-:-:S06]  /*0400*/  UMOV UR4, 0xffffffff ;  /* 0xffffffff00047882 */ /* 0x000fcc0000000000 */
[----:B0-----:R-:W0:Y:S08]  /*0410*/  @P0 LDC R28, c[0x0][0x40c] ;  /* 0x00010300ff1c0b82 */ /* 0x001e300000000800 */
[----:B--2---:R-:W2:Y:S01]  /*0420*/  @P0 LDC R35, c[0x0][0x40c] ;  /* 0x00010300ff230b82 */ /* 0x004ea20000000800 */
[----:B----4-:R-:W-:-:S05]  /*0430*/  @P1 HADD2.F32 R2, -RZ, R12.H0_H0 ;  /* 0x2000000cff021230 */ /* 0x010fca0000004100 */
[----:B-1----:R-:W-:Y:S01]  /*0440*/  @P1 FMUL.FTZ R29, R2, R31 ;  /* 0x0000001f021d1220 */ /* 0x002fe20000410000 */
[----:B------:R-:W-:Y:S02]  /*0450*/  @P1 HADD2.F32 R2, -RZ, R16.H0_H0 ;  /* 0x20000010ff021230 */ /* 0x000fe40000004100 */
[----:B------:R-:W-:-:S03]  /*0460*/  @P0 HADD2.F32 R31, -RZ, R17.H0_H0 ;  /* 0x20000011ff1f0230 */ /* 0x000fc60000004100 */
[----:B---3--:R-:W-:Y:S01]  /*0470*/  @P1 FFMA.FTZ R8, R29, R2, R8 ;  /* 0x000000021d081223 */ /* 0x008fe20000010008 */
[----:B------:R-:W-:Y:S01]  /*0480*/  @P0 HADD2.F32 R2, -RZ, R12.H1_H1 ;  /* 0x3000000cff020230 */ /* 0x000fe20000004100 */
[----:B------:R-:W-:Y:S01]  /*0490*/  ISETP.NE.AND P1, PT, R30, RZ, PT ;  /* 0x000000ff1e00720c */ /* 0x000fe20003f25270 */
[----:B------:R-:W-:-:S03]  /*04a0*/  @P0 HADD2.F32 R29, -RZ, R16.H1_H1 ;  /* 0x30000010ff1d0230 */ /* 0x000fc60000004100 */
[----:B--2---:R-:W-:Y:S02]  /*04b0*/  @P0 FMUL.FTZ R36, R2, R35 ;  /* 0x0000002302240220 */ /* 0x004fe40000410000 */
[----:B------:R-:W1:Y:S02]  /*04c0*/  @P0 LDC R2, c[0x0][0x40c] ;  /* 0x00010300ff020b82 */ /* 0x000e640000000800 */
[----:B------:R-:W-:Y:S01]  /*04d0*/  @P0 FFMA.FTZ R9, R36, R29, R9 ;  /* 0x0000001d24090223 */ /* 0x000fe20000010009 */
[----:B------:R-:W-:-:S05]  /*04e0*/  @P0 HADD2.F32 R29, -RZ, R13.H0_H0 ;  /* 0x2000000dff1d0230 */ /* 0x000fca0000004100 */
[----:B0-----:R-:W-:Y:S02]  /*04f0*/  @P0 FMUL.FTZ R29, R29, R28 ;  /* 0x0000001c1d1d0220 */ /* 0x001fe40000410000 */
[----:B------:R-:W0:Y:S02]  /*0500*/  @P0 LDC R28, c[0x0][0x40c] ;  /* 0x00010300ff1c0b82 */ /* 0x000e240000000800 */
[----:B------:R-:W-:Y:S01]  /*0510*/  @P0 FFMA.FTZ R10, R29, R31, R10 ;  /* 0x0000001f1d0a0223 */ /* 0x000fe2000001000a */
[----:B------:R-:W-:Y:S02]  /*0520*/  @P0 HADD2.F32 R29, -RZ, R13.H1_H1 ;  /* 0x3000000dff1d0230 */ /* 0x000fe40000004100 */
[----:B------:R-:W-:-:S03]  /*0530*/  @P0 HADD2.F32 R31, -RZ, R18.H0_H0 ;  /* 0x20000012ff1f0230 */ /* 0x000fc60000004100 */
[----:B-1----:R-:W-:Y:S01]  /*0540*/  @P0 FMUL.FTZ R34, R29, R2 ;  /* 0x000000021d220220 */ /* 0x002fe20000410000 */
[----:B------:R-:W-:Y:S01]  /*0550*/  @P0 HADD2.F32 R29, -RZ, R17.H1_H1 ;  /* 0x30000011ff1d0230 */ /* 0x000fe20000004100 */
[----:B------:R-:W1:Y:S04]  /*0560*/  @P0 LDC R2, c[0x0][0x40c] ;  /* 0x00010300ff020b82 */ /* 0x000e680000000800 */
[----:B------:R-:W-:Y:S01]  /*0570*/  @P0 FFMA.FTZ R11, R34, R29, R11 ;  /* 0x0000001d220b0223 */ /* 0x000fe2000001000b */
[----:B------:R-:W-:-:S05]  /*0580*/  @P0 HADD2.F32 R29, -RZ, R14.H0_H0 ;  /* 0x2000000eff1d0230 */ /* 0x000fca0000004100 */
[----:B0-----:R-:W-:Y:S02]  /*0590*/  @P0 FMUL.FTZ R29, R29, R28 ;  /* 0x0000001c1d1d0220 */ /* 0x001fe40000410000 */
[----:B------:R-:W0:Y:S02]  /*05a0*/  @P0 LDC R28, c[0x0][0x40c] ;  /* 0x00010300ff1c0b82 */ /* 0x000e240000000800 */
[----:B------:R-:W-:Y:S01]  /*05b0*/  @P0 FFMA.FTZ R4, R29, R31, R4 ;  /* 0x0000001f1d040223 */ /* 0x000fe20000010004 */
[----:B------:R-:W-:-:S05]  /*05c0*/  @P0 HADD2.F32 R29, -RZ, R14.H1_H1 ;  /* 0x3000000eff1d0230 */ /* 0x000fca0000004100 */
[----:B-1----:R-:W-:Y:S01]  /*05d0*/  @P0 FMUL.FTZ R34, R29, R2 ;  /* 0x000000021d220220 */ /* 0x002fe20000410000 */
[----:B------:R-:W-:Y:S01]  /*05e0*/  @P0 HADD2.F32 R29, -RZ, R18.H1_H1 ;  /* 0x30000012ff1d0230 */ /* 0x000fe20000004100 */
[----:B------:R-:W1:Y:S04]  /*05f0*/  @P0 LDC R2, c[0x0][0x40c] ;  /* 0x00010300ff020b82 */ /* 0x000e680000000800 */
[----:B------:R-:W-:Y:S01]  /*0600*/  @P0 FFMA.FTZ R5, R34, R29, R5 ;  /* 0x0000001d22050223 */ /* 0x000fe20000010005 */
[----:B------:R-:W-:Y:S02]  /*0610*/  @P0 HADD2.F32 R29, -RZ, R15.H0_H0 ;  /* 0x2000000fff1d0230 */ /* 0x000fe40000004100 */
[----:B------:R-:W-:-:S03]  /*0620*/  @P0 HADD2.F32 R34, -RZ, R19.H0_H0 ;  /* 0x20000013ff220230 */ /* 0x000fc60000004100 */
[----:B0-----:R-:W-:Y:S02]  /*0630*/  @P0 FMUL.FTZ R31, R29, R28 ;  /* 0x0000001c1d1f0220 */ /* 0x001fe40000410000 */
[----:B------:R-:W0:Y:S02]  /*0640*/  LDC.64 R28, c[0x0][0x3a8] ;  /* 0x0000ea00ff1c7b82 */ /* 0x000e240000000a00 */
[----:B------:R-:W-:Y:S01]  /*0650*/  @P0 FFMA.FTZ R6, R31, R34, R6 ;  /* 0x000000221f060223 */ /* 0x000fe20000010006 */
[----:B------:R-:W-:-:S05]  /*0660*/  @P0 HADD2.F32 R31, -RZ, R15.H1_H1 ;  /* 0x3000000fff1f0230 */ /* 0x000fca0000004100 */
[----:B-1----:R-:W-:Y:S01]  /*0670*/  @P0 FMUL.FTZ R2, R31, R2 ;  /* 0x000000021f020220 */ /* 0x002fe20000410000 */
[----:B------:R-:W-:-:S05]  /*0680*/  @P0 HADD2.F32 R31, -RZ, R19.H1_H1 ;  /* 0x30000013ff1f0230 */ /* 0x000fca0000004100 */
[----:B------:R-:W-:Y:S01]  /*0690*/  @P0 FFMA.FTZ R7, R2, R31, R7 ;  /* 0x0000001f02070223 */ /* 0x000fe20000010007 */
[----:B------:R-:W-:-:S04]  /*06a0*/  FADD.FTZ R2, RZ, R8 ;  /* 0x00000008ff027221 */ /* 0x000fc80000010000 */
        /* <DEDUP_REMOVED lines=20> */
[----:B------:R-:W0:Y:S02]  /*07f0*/  SHFL.BFLY PT, R31, R34, 0x10, 0x1f ;  /* 0x0e001f00221f7f89 */ /* 0x000e2400000e0000 */
[----:B0-----:R-:W-:-:S04]  /*0800*/  FADD.FTZ R28, R34, R31 ;  /* 0x0000001f221c7221 */ /* 0x001fc80000010000 */
[----:B--2---:R-:W-:-:S04]  /*0810*/  FMUL.FTZ R34, R28, R35 ;  /* 0x000000231c227220 */ /* 0x004fc80000410000 */
        /* <DEDUP_REMOVED lines=25> */
.L_x_5242:
[----:B------:R-:W-:Y:S01]  /*09b0*/  FMUL.FTZ R2, R34, R34 ;  /* 0x0000002222027220 */ /* 0x000fe20000410000 */
[----:B------:R-:W-:Y:S01]  /*09c0*/  ISETP.NE.AND P0, PT, RZ, UR8, PT ;  /* 0x00000008ff007c0c */ /* 0x000fe2000bf05270 */
[----:B01----:R-:W-:Y:S01]  /*09d0*/  FADD.FTZ R36, R36, R31 ;  /* 0x0000001f24247221 */ /* 0x003fe20000010000 */
[----:B------:R-:W0:Y:S01]  /*09e0*/  @!P1 LDC.64 R28, c[0x0][0x3c0] ;  /* 0x0000f000ff1c9b82 */ /* 0x000e220000000a00 */
[----:B------:R-:W-:Y:S01]  /*09f0*/  BSSY.RECONVERGENT B0, `(.L_x_5225) ;  /* 0x0000041000007945 */ /* 0x000fe20003800200 */
        /* <DEDUP_REMOVED lines=19> */
[----:B------:R-:W-:Y:S01]  /*0b30*/  FMUL.FTZ R2, R31, R8 ;  /* 0x000000081f027220 */ /* 0x000fe20000410000 */
[----:B------:R-:W-:-:S02]  /*0b40*/  HADD2.F32 R8, -RZ, R21.H0_H0 ;  /* 0x20000015ff087230 */ /* 0x000fc40000004100 */
[----:B------:R-:W-:Y:S01]  /*0b50*/  FADD.FTZ R6, -R34, R6 ;  /* 0x0000000622067221 */ /* 0x000fe20000010100 */
[C---:B------:R-:W-:Y:S01]  /*0b60*/  FMUL.FTZ R4, R31.reuse, R4 ;  /* 0x000000041f047220 */ /* 0x040fe20000410000 */
[----:B------:R-:W-:Y:S01]  /*0b70*/  FFMA.FTZ R2, R2, R3, R29 ;  /* 0x0000000302027223 */ /* 0x000fe2000001001d */
[C---:B------:R-:W-:Y:S01]  /*0b80*/  FMUL.FTZ R3, R31.reuse, R10 ;  /* 0x0000000a1f037220 */ /* 0x040fe20000410000 */
[C---:B------:R-:W-:Y:S01]  /*0b90*/  FADD.FTZ R10, -R34.reuse, R11 ;  /* 0x0000000b220a7221 */ /* 0x040fe20000010100 */
[----:B------:R-:W-:Y:S02]  /*0ba0*/  HADD2.F32 R11, -RZ, R21.H1_H1 ;  /* 0x30000015ff0b7230 */ /* 0x000fe40000004100 */
[----:B------:R-:W-:Y:S01]  /*0bb0*/  FMUL.FTZ R6, R31, R6 ;  /* 0x000000061f067220 */ /* 0x000fe20000410000 */
[----:B------:R-:W-:Y:S01]  /*0bc0*/  FFMA.FTZ R3, R3, R8, R28 ;  /* 0x0000000803037223 */ /* 0x000fe2000001001c */
[----:B------:R-:W-:Y:S02]  /*0bd0*/  HADD2.F32 R29, -RZ, R25.H1_H1 ;  /* 0x30000019ff1d7230 */ /* 0x000fe40000004100 */
[----:B------:R-:W-:Y:S01]  /*0be0*/  FMUL.FTZ R8, R31, R10 ;  /* 0x0000000a1f087220 */ /* 0x000fe20000410000 */
[----:B------:R-:W-:Y:S01]  /*0bf0*/  FADD.FTZ R28, -R34, R9 ;  /* 0x00000009221c7221 */ /* 0x000fe20000010100 */
[----:B------:R-:W-:-:S02]  /*0c00*/  IMAD R33, R32, R33, RZ ;  /* 0x0000002120217224 */ /* 0x000fc400078e02ff */
[----:B------:R-:W-:Y:S01]  /*0c10*/  FFMA.FTZ R8, R8, R11, R29 ;  /* 0x0000000b08087223 */ /* 0x000fe2000001001d */
[----:B------:R-:W-:Y:S02]  /*0c20*/  HADD2.F32 R11, -RZ, R22.H0_H0 ;  /* 0x20000016ff0b7230 */ /* 0x000fe40000004100 */
[----:B------:R-:W-:Y:S01]  /*0c30*/  FMUL.FTZ R28, R31, R28 ;  /* 0x0000001c1f1c7220 */ /* 0x000fe20000410000 */
[----:B------:R-:W-:-:S05]  /*0c40*/  HADD2.F32 R29, -RZ, R26.H0_H0 ;  /* 0x2000001aff1d7230 */ /* 0x000fca0000004100 */
[----:B------:R-:W-:Y:S01]  /*0c50*/  FFMA.FTZ R10, R4, R11, R29 ;  /* 0x0000000b040a7223 */ /* 0x000fe2000001001d */
[C---:B------:R-:W-:Y:S01]  /*0c60*/  FADD.FTZ R4, -R34.reuse, R5 ;  /* 0x0000000522047221 */ /* 0x040fe20000010100 */
[----:B------:R-:W-:Y:S02]  /*0c70*/  HADD2.F32 R5, -RZ, R22.H1_H1 ;  /* 0x30000016ff057230 */ /* 0x000fe40000004100 */
[----:B------:R-:W-:Y:S01]  /*0c80*/  FADD.FTZ R34, -R34, R7 ;  /* 0x0000000722227221 */ /* 0x000fe20000010100 */
[----:B------:R-:W-:Y:S02]  /*0c90*/  HADD2.F32 R11, -RZ, R26.H1_H1 ;  /* 0x3000001aff0b7230 */ /* 0x000fe40000004100 */
[C---:B------:R-:W-:Y:S01]  /*0ca0*/  FMUL.FTZ R4, R31.reuse, R4 ;  /* 0x000000041f047220 */ /* 0x040fe20000410000 */
[----:B------:R-:W-:Y:S02]  /*0cb0*/  HADD2.F32 R7, -RZ, R23.H0_H0 ;  /* 0x20000017ff077230 */ /* 0x000fe40000004100 */
[----:B------:R-:W-:Y:S01]  /*0cc0*/  FMUL.FTZ R34, R31, R34 ;  /* 0x000000221f227220 */ /* 0x000fe20000410000 */
[----:B------:R-:W-:-:S02]  /*0cd0*/  HADD2.F32 R29, -RZ, R27.H1_H1 ;  /* 0x3000001bff1d7230 */ /* 0x000fc40000004100 */
[----:B------:R-:W-:Y:S01]  /*0ce0*/  FFMA.FTZ R9, R4, R5, R11 ;  /* 0x0000000504097223 */ /* 0x000fe2000001000b */
[----:B------:R-:W-:Y:S01]  /*0cf0*/  HADD2.F32 R11, -RZ, R27.H0_H0 ;  /* 0x2000001bff0b7230 */ /* 0x000fe20000004100 */
[----:B------:R-:W0:Y:S01]  /*0d00*/  LDC.64 R4, c[0x0][0x428] ;  /* 0x00010a00ff047b82 */ /* 0x000e220000000a00 */
[----:B------:R-:W-:-:S03]  /*0d10*/  HADD2.F32 R31, -RZ, R24.H1_H1 ;  /* 0x30000018ff1f7230 */ /* 0x000fc60000004100 */
[----:B------:R-:W-:Y:S01]  /*0d20*/  FFMA.FTZ R7, R6, R7, R11 ;  /* 0x0000000706077223 */ /* 0x000fe2000001000b */
[----:B------:R-:W-:Y:S01]  /*0d30*/  HADD2.F32 R11, -RZ, R23.H1_H1 ;  /* 0x30000017ff0b7230 */ /* 0x000fe20000004100 */
[----:B------:R-:W-:-:S04]  /*0d40*/  SHF.R.S32.HI R6, RZ, 0x1f, R33 ;  /* 0x0000001fff067819 */ /* 0x000fc80000011421 */
[----:B------:R-:W-:Y:S01]  /*0d50*/  FFMA.FTZ R34, R34, R11, R29 ;  /* 0x0000000b22227223 */ /* 0x000fe2000001001d */
[----:B------:R-:W-:Y:S01]  /*0d60*/  LEA.HI R33, R6, R33, RZ, 0x3 ;  /* 0x0000002106217211 */ /* 0x000fe200078f18ff */
[----:B------:R-:W-:Y:S01]  /*0d70*/  HADD2.F32 R11, -RZ, R20.H1_H1 ;  /* 0x30000014ff0b7230 */ /* 0x000fe20000004100 */
[----:B------:R-:W-:Y:S02]  /*0d80*/  F2FP.F16.F32.PACK_AB R6, R9, R10 ;  /* 0x0000000a0906723e */ /* 0x000fe400000000ff */
[----:B------:R-:W-:Y:S02]  /*0d90*/  LEA.HI.SX32 R29, R33, R30, 0x1d ;  /* 0x0000001e211d7211 */ /* 0x000fe400078feaff */
[----:B------:R-:W-:Y:S01]  /*0da0*/  FFMA.FTZ R11, R28, R11, R31 ;  /* 0x0000000b1c0b7223 */ /* 0x000fe2000001001f */
[----:B------:R-:W-:Y:S02]  /*0db0*/  F2FP.F16.F32.PACK_AB R7, R34, R7 ;  /* 0x000000072207723e */ /* 0x000fe400000000ff */
[----:B0-----:R-:W-:Y:S01]  /*0dc0*/  IMAD.WIDE.U32 R28, R29, 0x10, R4 ;  /* 0x000000101d1c7825 */ /* 0x001fe200078e0004 */
[----:B------:R-:W-:-:S02]  /*0dd0*/  F2FP.F16.F32.PACK_AB R5, R8, R3 ;  /* 0x000000030805723e */ /* 0x000fc400000000ff */
[----:B------:R-:W-:-:S05]  /*0de0*/  F2FP.F16.F32.PACK_AB R4, R11, R2 ;  /* 0x000000020b04723e */ /* 0x000fca00000000ff */
[----:B------:R0:W-:Y:S02]  /*0df0*/  STG.E.128 desc[UR6][R28.64], R4 ;  /* 0x000000041c007986 */ /* 0x0001e4000c101d06 */
.L_x_5226:
[----:B------:R-:W-:Y:S05]  /*0e00*/  BSYNC.RECONVERGENT B0 ;  /* 0x0000000000007941 */ /* 0x000fea0003800200 */
.L_x_5225:
[----:B------:R-:W1:Y:S02]  /*0e10*/  LDC.64 R2, c[0x0][0x380] ;  /* 0x0000e000ff027b82 */ /* 0x000e640000000a00 */
[----:B-1----:R-:W-:-:S04]  /*0e20*/  LEA R0, R2, R0, 0x2 ;  /* 0x0000000002007211 */ /* 0x002fc800078e10ff */
[----:B------:R-:W-:-:S13]  /*0e30*/  ISETP.GE.AND P0, PT, R0, R3, PT ;  /* 0x000000030000720c */ /* 0x000fda0003f06270 */
[----:B------:R-:W-:Y:S05]  /*0e40*/  @!P0 BRA `(.L_x_5227) ;  /* 0xfffffff000f88947 */ /* 0x000fea000383ffff */
[----:B------:R-:W-:Y:S05]  /*0e50*/  EXIT ;  /* 0x000000000000794d */ /* 0x000fea0003800000 */
.L_x_5223:
[----:B------:R-:W0:Y:S08]  /*0e60*/  LDC.64 R2, c[0x0][0x3f0] ;  /* 0x0000fc00ff027b82 */ /* 0x000e300000000a00 */
        /* <DEDUP_REMOVED lines=22> */
[----:B-----5:R0:W5:Y:S01]  /*0fd0*/  LDG.E R32, desc[UR6][R2.64] ;  /* 0x0000000602207981 */ /* 0x020162000c1e1900 */
[--C-:B------:R-:W-:Y:S01]  /*0fe0*/  @P1 HADD2.F32 R29, -RZ, R16.reuse.H0_H0 ;  /* 0x20000010ff1d1230 */ /* 0x100fe20000004100 */
[----:B------:R-:W-:Y:S01]  /*0ff0*/  UMOV UR4, 0xffffffff ;  /* 0xffffffff00047882 */ /* 0x000fe20000000000 */
[----:B------:R-:W-:-:S04]  /*1000*/  @P1 HADD2.F32 R31, -RZ, R16.H1_H1 ;  /* 0x30000010ff1f1230 */ /* 0x000fc80000004100 */
[----:B0-----:R-:W0:Y:S08]  /*1010*/  @P1 LDC R3, c[0x0][0x40c] ;  /* 0x00010300ff031b82 */ /* 0x001e300000000800 */
[----:B------:R-:W0:Y:S01]  /*1020*/  @P1 LDC R2, c[0x0][0x40c] ;  /* 0x00010300ff021b82 */ /* 0x000e220000000800 */
[--C-:B---3--:R-:W-:Y:S02]  /*1030*/  @P1 HADD2.F32 R4, -RZ, R12.reuse.H0_H0 ;  /* 0x2000000cff041230 */ /* 0x108fe40000004100 */
[----:B------:R-:W-:-:S02]  /*1040*/  @P1 HADD2.F32 R5, -RZ, R12.H1_H1 ;  /* 0x3000000cff051230 */ /* 0x000fc40000004100 */
[--C-:B------:R-:W-:Y:S02]  /*1050*/  @P1 HADD2.F32 R7, -RZ, R13.reuse.H0_H0 ;  /* 0x2000000dff071230 */ /* 0x100fe40000004100 */
[----:B----4-:R-:W-:Y:S01]  /*1060*/  @P1 FMUL.FTZ R10, R4, R9 ;  /* 0x00000009040a1220 */ /* 0x010fe20000410000 */
[----:B------:R-:W-:Y:S01]  /*1070*/  HFMA2 R4, -RZ, RZ, 0, 0 ;  /* 0x00000000ff047431 */ /* 0x000fe200000001ff */
[----:B------:R-:W3:Y:S01]  /*1080*/  @P1 LDC R9, c[0x0][0x40c] ;  /* 0x00010300ff091b82 */ /* 0x000ee20000000800 */
[----:B--2---:R-:W-:Y:S01]  /*1090*/  @P1 FMUL.FTZ R6, R5, R28 ;  /* 0x0000001c05061220 */ /* 0x004fe20000410000 */
[----:B------:R-:W-:Y:S01]  /*10a0*/  @P1 FMUL.FTZ R4, R29, R10 ;  /* 0x0000000a1d041220 */ /* 0x000fe20000410000 */
[----:B------:R-:W-:Y:S01]  /*10b0*/  @P1 HADD2.F32 R29, -RZ, R13.H1_H1 ;  /* 0x3000000dff1d1230 */ /* 0x000fe20000004100 */
[----:B------:R-:W-:Y:S01]  /*10c0*/  MOV R5, RZ ;  /* 0x000000ff00057202 */ /* 0x000fe20000000f00 */
[----:B------:R-:W-:Y:S02]  /*10d0*/  @P1 HADD2.F32 R10, -RZ, R17.H0_H0 ;  /* 0x20000011ff0a1230 */ /* 0x000fe40000004100 */
[----:B------:R-:W-:Y:S01]  /*10e0*/  @P1 FMUL.FTZ R11, R7, R34 ;  /* 0x00000022070b1220 */ /* 0x000fe20000410000 */
[----:B------:R-:W-:Y:S01]  /*10f0*/  @P1 FMUL.FTZ R5, R6, R31 ;  /* 0x0000001f06051220 */ /* 0x000fe20000410000 */
[----:B------:R-:W-:Y:S01]  /*1100*/  CS2R R6, SRZ ;  /* 0x0000000000067805 */ /* 0x000fe2000001ff00 */
[----:B-1----:R-:W-:Y:S01]  /*1110*/  @P1 FMUL.FTZ R8, R29, R8 ;  /* 0x000000081d081220 */ /* 0x002fe20000410000 */
[----:B------:R-:W-:Y:S01]  /*1120*/  @P1 FMUL.FTZ R6, R11, R10 ;  /* 0x0000000a0b061220 */ /* 0x000fe20000410000 */
[--C-:B------:R-:W-:Y:S01]  /*1130*/  @P1 HADD2.F32 R10, -RZ, R14.reuse.H0_H0 ;  /* 0x2000000eff0a1230 */ /* 0x100fe20000004100 */
[----:B------:R-:W1:Y:S01]  /*1140*/  @P1 LDC R11, c[0x0][0x40c] ;  /* 0x00010300ff0b1b82 */ /* 0x000e620000000800 */
[----:B------:R-:W-:-:S02]  /*1150*/  @P1 HADD2.F32 R28, -RZ, R14.H1_H1 ;  /* 0x3000000eff1c1230 */ /* 0x000fc40000004100 */
[----:B------:R-:W-:Y:S02]  /*1160*/  @P1 HADD2.F32 R29, -RZ, R15.H0_H0 ;  /* 0x2000000fff1d1230 */ /* 0x000fe40000004100 */
[----:B------:R-:W-:Y:S02]  /*1170*/  @P1 HADD2.F32 R31, -RZ, R17.H1_H1 ;  /* 0x30000011ff1f1230 */ /* 0x000fe40000004100 */
[----:B0-----:R-:W-:Y:S01]  /*1180*/  @P1 FMUL.FTZ R3, R28, R3 ;  /* 0x000000031c031220 */ /* 0x001fe20000410000 */
[--C-:B------:R-:W-:Y:S02]  /*1190*/  @P1 HADD2.F32 R34, -RZ, R18.reuse.H0_H0 ;  /* 0x20000012ff221230 */ /* 0x100fe40000004100 */
[----:B------:R-:W-:Y:S01]  /*11a0*/  @P1 FMUL.FTZ R2, R29, R2 ;  /* 0x000000021d021220 */ /* 0x000fe20000410000 */
[----:B------:R-:W-:Y:S02]  /*11b0*/  @P1 HADD2.F32 R28, -RZ, R18.H1_H1 ;  /* 0x30000012ff1c1230 */ /* 0x000fe40000004100 */
[----:B------:R-:W-:Y:S01]  /*11c0*/  @P1 FMUL.FTZ R7, R8, R31 ;  /* 0x0000001f08071220 */ /* 0x000fe20000410000 */
[----:B------:R-:W-:-:S02]  /*11d0*/  @P1 HADD2.F32 R29, -RZ, R19.H0_H0 ;  /* 0x20000013ff1d1230 */ /* 0x000fc40000004100 */
[----:B---3--:R-:W-:Y:S01]  /*11e0*/  @P1 FMUL.FTZ R9, R10, R9 ;  /* 0x000000090a091220 */ /* 0x008fe20000410000 */
[----:B------:R-:W-:Y:S02]  /*11f0*/  HFMA2 R8, -RZ, RZ, 0, 0 ;  /* 0x00000000ff087431 */ /* 0x000fe400000001ff */
[----:B------:R-:W-:Y:S02]  /*1200*/  @P1 HADD2.F32 R31, -RZ, R19.H1_H1 ;  /* 0x30000013ff1f1230 */ /* 0x000fe40000004100 */
[----:B------:R-:W-:Y:S02]  /*1210*/  HFMA2 R10, -RZ, RZ, 0, 0 ;  /* 0x00000000ff0a7431 */ /* 0x000fe400000001ff */
[----:B------:R-:W-:Y:S01]  /*1220*/  @P1 FMUL.FTZ R8, R9, R34 ;  /* 0x0000002209081220 */ /* 0x000fe20000410000 */
[----:B------:R-:W-:Y:S01]  /*1230*/  MOV R9, RZ ;  /* 0x000000ff00097202 */ /* 0x000fe20000000f00 */
[----:B------:R-:W-:Y:S01]  /*1240*/  @P1 FMUL.FTZ R9, R3, R28 ;  /* 0x0000001c03091220 */ /* 0x000fe20000410000 */
[----:B------:R-:W-:Y:S01]  /*1250*/  @P1 FMUL.FTZ R10, R2, R29 ;  /* 0x0000001d020a1220 */ /* 0x000fe20000410000 */
[----:B------:R-:W-:Y:S01]  /*1260*/  IMAD R29, R0, R33, RZ ;  /* 0x00000021001d7224 */ /* 0x000fe200078e02ff */
[----:B------:R-:W0:Y:S01]  /*1270*/  LDC.64 R2, c[0x0][0x3a8] ;  /* 0x0000ea00ff027b82 */ /* 0x000e220000000a00 */
[----:B------:R-:W-:-:S03]  /*1280*/  @P1 HADD2.F32 R28, -RZ, R15.H1_H1 ;  /* 0x3000000fff1c1230 */ /* 0x000fc60000004100 */
[----:B------:R-:W-:Y:S02]  /*1290*/  SHF.R.S32.HI R34, RZ, 0x1f, R29 ;  /* 0x0000001fff227819 */ /* 0x000fe4000001141d */
[----:B-1----:R-:W-:Y:S01]  /*12a0*/  @P1 FMUL.FTZ R28, R28, R11 ;  /* 0x0000000b1c1c1220 */ /* 0x002fe20000410000 */
[----:B------:R-:W-:Y:S02]  /*12b0*/  MOV R11, RZ ;  /* 0x000000ff000b7202 */ /* 0x000fe40000000f00 */
[----:B------:R-:W-:Y:S01]  /*12c0*/  LEA.HI R29, R34, R29, RZ, 0x3 ;  /* 0x0000001d221d7211 */ /* 0x000fe200078f18ff */
[----:B------:R-:W-:Y:S01]  /*12d0*/  @P1 FMUL.FTZ R11, R28, R31 ;  /* 0x0000001f1c0b1220 */ /* 0x000fe20000410000 */
[----:B------:R-:W-:Y:S01]  /*12e0*/  FADD.FTZ R28, RZ, R4 ;  /* 0x00000004ff1c7221 */ /* 0x000fe20000010000 */
[----:B------:R-:W-:Y:S02]  /*12f0*/  ISETP.NE.AND P1, PT, R30, RZ, PT ;  /* 0x000000ff1e00720c */ /* 0x000fe40003f25270 */
[----:B------:R-:W-:Y:S01]  /*1300*/  LEA.HI.SX32 R29, R29, R30, 0x1d ;  /* 0x0000001e1d1d7211 */ /* 0x000fe200078feaff */
        /* <DEDUP_REMOVED lines=48> */
.L_x_5254:
[----:B------:R-:W-:Y:S01]  /*1610*/  ISETP.NE.AND P2, PT, R30, RZ, PT ;  /* 0x000000ff1e00720c */ /* 0x000fe20003f45270 */
        /* <DEDUP_REMOVED lines=12> */
[----:B-----5:R-:W-:Y:S01]  /*16e0*/  ISETP.GE.AND P1, PT, R32, 0x1, PT ;  /* 0x000000012000780c */ /* 0x020fe20003f26270 */
[----:B-1----:R-:W-:-:S05]  /*16f0*/  @!P2 IMAD.WIDE R2, R0, 0x4, R2 ;  /* 0x000000040002a825 */ /* 0x002fca00078e0202 */
[----:B--2---:R0:W-:Y:S07]  /*1700*/  @!P2 STG.E desc[UR6][R2.64], R31 ;  /* 0x0000001f0200a986 */ /* 0x0041ee000c101906 */
[----:B------:R-:W-:Y:S05]  /*1710*/  @!P1 BRA `(.L_x_5230) ;  /* 0x0000000000d49947 */ /* 0x000fea0003800000 */
[----:B0-----:R-:W-:Y:S01]  /*1720*/  FSEL R34, R34, RZ, !P0 ;  /* 0x000000ff22227208 */ /* 0x001fe20004000000 */
[----:B------:R-:W-:Y:S01]  /*1730*/  HADD2.F32 R3, -RZ, R20.H0_H0 ;  /* 0x20000014ff037230 */ /* 0x000fe20000004100 */
[----:B------:R-:W-:Y:S01]  /*1740*/  IADD3 R32, PT, PT, R32, -0x1, RZ ;  /* 0xffffffff20207810 */ /* 0x000fe20007ffe0ff */
[----:B------:R-:W-:Y:S02]  /*1750*/  HADD2.F32 R29, -RZ, R24.H0_H0 ;  /* 0x20000018ff1d7230 */ /* 0x000fe40000004100 */
[C---:B------:R-:W-:Y:S01]  /*1760*/  FADD.FTZ R4, -R34.reuse, R4 ;  /* 0x0000000422047221 */ /* 0x040fe20000010100 */
[C---:B------:R-:W-:Y:S01]  /*1770*/  FADD.FTZ R6, -R34.reuse, R6 ;  /* 0x0000000622067221 */ /* 0x040fe20000010100 */
[C---:B------:R-:W-:Y:S01]  /*1780*/  FADD.FTZ R8, -R34.reuse, R8 ;  /* 0x0000000822087221 */ /* 0x040fe20000010100 */
[----:B------:R-:W-:Y:S02]  /*1790*/  HADD2.F32 R28, -RZ, R21.H1_H1 ;  /* 0x30000015ff1c7230 */ /* 0x000fe40000004100 */
[C---:B------:R-:W-:Y:S01]  /*17a0*/  FMUL.FTZ R4, R31.reuse, R4 ;  /* 0x000000041f047220 */ /* 0x040fe20000410000 */
[----:B------:R-:W-:Y:S01]  /*17b0*/  FMUL.FTZ R2, R31, R6 ;  /* 0x000000061f027220 */ /* 0x000fe20000410000 */
[----:B------:R-:W-:Y:S01]  /*17c0*/  FADD.FTZ R6, -R34, R7 ;  /* 0x0000000722067221 */ /* 0x000fe20000010100 */
[----:B------:R-:W-:-:S02]  /*17d0*/  HADD2.F32 R7, -RZ, R22.H0_H0 ;  /* 0x20000016ff077230 */ /* 0x000fc40000004100 */
[----:B------:R-:W-:Y:S01]  /*17e0*/  FFMA.FTZ R4, R4, R3, R29 ;  /* 0x0000000304047223 */ /* 0x000fe2000001001d */
[----:B------:R-:W-:Y:S02]  /*17f0*/  HADD2.F32 R3, -RZ, R21.H0_H0 ;  /* 0x20000015ff037230 */ /* 0x000fe40000004100 */
[----:B------:R-:W-:Y:S01]  /*1800*/  FMUL.FTZ R8, R31, R8 ;  /* 0x000000081f087220 */ /* 0x000fe20000410000 */
[--C-:B------:R-:W-:Y:S02]  /*1810*/  HADD2.F32 R29, -RZ, R25.reuse.H0_H0 ;  /* 0x20000019ff1d7230 */ /* 0x100fe40000004100 */
[----:B------:R-:W-:Y:S01]  /*1820*/  FADD.FTZ R10, -R34, R10 ;  /* 0x0000000a220a7221 */ /* 0x000fe20000010100 */
[----:B------:R-:W-:Y:S02]  /*1830*/  HADD2.F32 R36, -RZ, R25.H1_H1 ;  /* 0x30000019ff247230 */ /* 0x000fe40000004100 */
[----:B------:R-:W-:Y:S02]  /*1840*/  IMAD R33, R32, R33, RZ ;  /* 0x0000002120217224 */ /* 0x000fe400078e02ff */
[----:B------:R-:W-:Y:S01]  /*1850*/  FFMA.FTZ R2, R2, R3, R29 ;  /* 0x0000000302027223 */ /* 0x000fe2000001001d */
[----:B------:R-:W-:-:S02]  /*1860*/  HADD2.F32 R29, -RZ, R26.H0_H0 ;  /* 0x2000001aff1d7230 */ /* 0x000fc40000004100 */
[C---:B------:R-:W-:Y:S01]  /*1870*/  FMUL.FTZ R3, R31.reuse, R6 ;  /* 0x000000061f037220 */ /* 0x040fe20000410000 */
[----:B------:R-:W-:Y:S01]  /*1880*/  FADD.FTZ R6, -R34, R9 ;  /* 0x0000000922067221 */ /* 0x000fe20000010100 */
[----:B------:R-:W-:Y:S02]  /*1890*/  HADD2.F32 R9, -RZ, R26.H1_H1 ;  /* 0x3000001aff097230 */ /* 0x000fe40000004100 */
[----:B------:R-:W-:Y:S01]  /*18a0*/  FFMA.FTZ R8, R8, R7, R29 ;  /* 0x0000000708087223 */ /* 0x000fe2000001001d */
[----:B------:R-:W-:Y:S02]  /*18b0*/  HADD2.F32 R7, -RZ, R22.H1_H1 ;  /* 0x30000016ff077230 */ /* 0x000fe40000004100 */
[----:B------:R-:W-:Y:S01]  /*18c0*/  FMUL.FTZ R6, R31, R6 ;  /* 0x000000061f067220 */ /* 0x000fe20000410000 */
[----:B------:R-:W-:Y:S01]  /*18d0*/  FFMA.FTZ R3, R3, R28, R36 ;  /* 0x0000001c03037223 */ /* 0x000fe20000010024 */
[C---:B------:R-:W-:Y:S01]  /*18e0*/  FADD.FTZ R28, -R34.reuse, R5 ;  /* 0x00000005221c7221 */ /* 0x040fe20000010100 */
[----:B------:R-:W-:Y:S01]  /*18f0*/  FADD.FTZ R34, -R34, R11 ;  /* 0x0000000b22227221 */ /* 0x000fe20000010100 */
[----:B------:R-:W-:Y:S01]  /*1900*/  FFMA.FTZ R5, R6, R7, R9 ;  /* 0x0000000706057223 */ /* 0x000fe20000010009 */
[C---:B------:R-:W-:Y:S01]  /*1910*/  FMUL.FTZ R9, R31.reuse, R10 ;  /* 0x0000000a1f097220 */ /* 0x040fe20000410000 */
[----:B------:R-:W0:Y:S01]  /*1920*/  LDC.64 R6, c[0x0][0x428] ;  /* 0x00010a00ff067b82 */ /* 0x000e220000000a00 */
[----:B------:R-:W-:Y:S01]  /*1930*/  FMUL.FTZ R10, R31, R28 ;  /* 0x0000001c1f0a7220 */ /* 0x000fe20000410000 */
[----:B------:R-:W-:-:S02]  /*1940*/  HADD2.F32 R11, -RZ, R23.H1_H1 ;  /* 0x30000017ff0b7230 */ /* 0x000fc40000004100 */
[----:B------:R-:W-:Y:S01]  /*1950*/  FMUL.FTZ R34, R31, R34 ;  /* 0x000000221f227220 */ /* 0x000fe20000410000 */
[----:B------:R-:W-:Y:S01]  /*1960*/  HADD2.F32 R29, -RZ, R27.H1_H1 ;  /* 0x3000001bff1d7230 */ /* 0x000fe20000004100 */
[----:B------:R-:W-:Y:S01]  /*1970*/  SHF.R.S32.HI R28, RZ, 0x1f, R33 ;  /* 0x0000001fff1c7819 */ /* 0x000fe20000011421 */
[----:B------:R-:W-:Y:S02]  /*1980*/  HADD2.F32 R32, -RZ, R23.H0_H0 ;  /* 0x20000017ff207230 */ /* 0x000fe40000004100 */
[----:B------:R-:W-:Y:S01]  /*1990*/  HADD2.F32 R36, -RZ, R27.H0_H0 ;  /* 0x2000001bff247230 */ /* 0x000fe20000004100 */
[----:B------:R-:W-:Y:S01]  /*19a0*/  LEA.HI R33, R28, R33, RZ, 0x3 ;  /* 0x000000211c217211 */ /* 0x000fe200078f18ff */
[----:B------:R-:W-:Y:S01]  /*19b0*/  FFMA.FTZ R34, R34, R11, R29 ;  /* 0x0000000b22227223 */ /* 0x000fe2000001001d */
[----:B------:R-:W-:Y:S02]  /*19c0*/  HADD2.F32 R29, -RZ, R20.H1_H1 ;  /* 0x30000014ff1d7230 */ /* 0x000fe40000004100 */
[----:B------:R-:W-:Y:S01]  /*19d0*/  HADD2.F32 R31, -RZ, R24.H1_H1 ;  /* 0x30000018ff1f7230 */ /* 0x000fe20000004100 */
[----:B------:R-:W-:Y:S01]  /*19e0*/  LEA.HI.SX32 R11, R33, R30, 0x1d ;  /* 0x0000001e210b7211 */ /* 0x000fe200078feaff */
[----:B------:R-:W-:-:S03]  /*19f0*/  FFMA.FTZ R9, R9, R32, R36 ;  /* 0x0000002009097223 */ /* 0x000fc60000010024 */
[----:B------:R-:W-:-:S05]  /*1a00*/  FFMA.FTZ R29, R10, R29, R31 ;  /* 0x0000001d0a1d7223 */ /* 0x000fca000001001f */
[----:B------:R-:W-:Y:S01]  /*1a10*/  F2FP.F16.F32.PACK_AB R4, R29, R4 ;  /* 0x000000041d04723e */ /* 0x000fe200000000ff */
[----:B0-----:R-:W-:Y:S01]  /*1a20*/  IMAD.WIDE.U32 R10, R11, 0x10, R6 ;  /* 0x000000100b0a7825 */ /* 0x001fe200078e0006 */
[----:B------:R-:W-:Y:S02]  /*1a30*/  F2FP.F16.F32.PACK_AB R6, R5, R8 ;  /* 0x000000080506723e */ /* 0x000fe400000000ff */
[----:B------:R-:W-:Y:S02]  /*1a40*/  F2FP.F16.F32.PACK_AB R7, R34, R9 ;  /* 0x000000092207723e */ /* 0x000fe400000000ff */
[----:B------:R-:W-:-:S05]  /*1a50*/  F2FP.F16.F32.PACK_AB R5, R3, R2 ;  /* 0x000000020305723e */ /* 0x000fca00000000ff */
[----:B------:R1:W-:Y:S02]  /*1a60*/  STG.E.128 desc[UR6][R10.64], R4 ;  /* 0x000000040a007986 */ /* 0x0003e4000c101d06 */
.L_x_5230:
[----:B------:R-:W-:Y:S05]  /*1a70*/  BSYNC.RECONVERGENT B0 ;  /* 0x0000000000007941 */ /* 0x000fea0003800200 */
.L_x_5229:
[----:B0-----:R-:W0:Y:S02]  /*1a80*/  LDC.64 R2, c[0x0][0x380] ;  /* 0x0000e000ff027b82 */ /* 0x001e240000000a00 */
[----:B0-----:R-:W-:-:S04]  /*1a90*/  LEA R0, R2, R0, 0x2 ;  /* 0x0000000002007211 */ /* 0x001fc800078e10ff */
[----:B------:R-:W-:-:S13]  /*1aa0*/  ISETP.GE.AND P0, PT, R0, R3, PT ;  /* 0x000000030000720c */ /* 0x000fda0003f06270 */
[----:B------:R-:W-:Y:S05]  /*1ab0*/  @!P0 BRA `(.L_x_5223) ;  /* 0xfffffff000e88947 */ /* 0x000fea000383ffff */
[----:B------:R-:W-:Y:S05]  /*1ac0*/  EXIT ;  /* 0x000000000000794d */ /* 0x000fea0003800000 */
.L_x_5224:
[----:B------:R-:W-:Y:S01]  /*1ad0*/  HFMA2 R3, -RZ, RZ, 0, 5.9604644775390625e-08 ;  /* 0x00000001ff037431 */ /* 0x000fe200000001ff */
[----:B------:R-:W-:Y:S01]  /*1ae0*/  BSSY B0, `(.L_x_5231) ;  /* 0x0000006000007945 */ /* 0x000fe20003800000 */
[----:B0-----:R-:W-:Y:S02]  /*1af0*/  MOV R28, 0x1f ;  /* 0x0000001f001c7802 */ /* 0x001fe40000000f00 */
[----:B------:R-:W-:-:S07]  /*1b00*/  MOV R29, 0xffffffff ;  /* 0xffffffff001d7802 */ /* 0x000fce0000000f00 */
[----:B-----5:R-:W-:Y:S05]  /*1b10*/  WARPSYNC.COLLECTIVE R29, `(.L_x_5232) ;  /* 0x000000001d087348 */ /* 0x020fea0003c00000 */
[----:B------:R0:W1:Y:S02]  /*1b20*/  SHFL.BFLY P0, R31, R2, R3, R28 ;  /* 0x0c000003021f7389 */ /* 0x000064000000001c */
[----:B01---5:R-:W-:Y:S05]  /*1b30*/  ENDCOLLECTIVE ;  /* 0x000000000000791b */ /* 0x023fea0003800000 */
.L_x_5232:
[----:B------:R-:W-:Y:S05]  /*1b40*/  BSYNC B0 ;  /* 0x0000000000007941 */ /* 0x000fea0003800000 */
.L_x_5231:
        /* <DEDUP_REMOVED lines=9> */
.L_x_5233:
[----:B------:R-:W-:Y:S02]  /*1be0*/  HFMA2 R3, -RZ, RZ, 0, 2.384185791015625e-07 ;  /* 0x00000004ff037431 */ /* 0x000fe400000001ff */
[----:B------:R-:W-:-:S05]  /*1bf0*/  FADD.FTZ R37, R36, R31 ;  /* 0x0000001f24257221 */ /* 0x000fca0000010000 */
[----:B------:R-:W-:-:S07]  /*1c00*/  MOV R2, R37 ;  /* 0x0000002500027202 */ /* 0x000fce0000000f00 */
[----:B------:R-:W-:Y:S05]  /*1c10*/  WARPSYNC.COLLECTIVE R29, `(.L_x_5234) ;  /* 0x000000001d087348 */ /* 0x000fea0003c00000 */
[----:B------:R0:W1:Y:S02]  /*1c20*/  SHFL.BFLY P0, R31, R2, R3, R28 ;  /* 0x0c000003021f7389 */ /* 0x000064000000001c */
[----:B01----:R-:W-:Y:S05]  /*1c30*/  ENDCOLLECTIVE ;  /* 0x000000000000791b */ /* 0x003fea0003800000 */
.L_x_5234:
[----:B------:R-:W-:Y:S02]  /*1c40*/  HFMA2 R3, -RZ, RZ, 0, 4.76837158203125e-07 ;  /* 0x00000008ff037431 */ /* 0x000fe400000001ff */
[----:B------:R-:W-:-:S05]  /*1c50*/  FADD.FTZ R37, R37, R31 ;  /* 0x0000001f25257221 */ /* 0x000fca0000010000 */
[----:B------:R-:W-:-:S07]  /*1c60*/  MOV R2, R37 ;  /* 0x0000002500027202 */ /* 0x000fce0000000f00 */
[----:B------:R-:W-:Y:S05]  /*1c70*/  WARPSYNC.COLLECTIVE R29, `(.L_x_5235) ;  /* 0x000000001d087348 */ /* 0x000fea0003c00000 */
[----:B------:R0:W1:Y:S02]  /*1c80*/  SHFL.BFLY P0, R31, R2, R3, R28 ;  /* 0x0c000003021f7389 */ /* 0x000064000000001c */
[----:B01----:R-:W-:Y:S05]  /*1c90*/  ENDCOLLECTIVE ;  /* 0x000000000000791b */ /* 0x003fea0003800000 */
.L_x_5235:
[----:B------:R-:W-:Y:S02]  /*1ca0*/  HFMA2 R3, -RZ, RZ, 0, 9.5367431640625e-07 ;  /* 0x00000010ff037431 */ /* 0x000fe400000001ff */
[----:B------:R-:W-:-:S05]  /*1cb0*/  FADD.FTZ R34, R37, R31 ;  /* 0x0000001f25227221 */ /* 0x000fca0000010000 */
[----:B------:R-:W-:-:S07]  /*1cc0*/  MOV R2, R34 ;  /* 0x0000002200027202 */ /* 0x000fce0000000f00 */
[----:B------:R-:W-:Y:S05]  /*1cd0*/  WARPSYNC.COLLECTIVE R29, `(.L_x_5236) ;  /* 0x000000001d087348 */ /* 0x000fea0003c00000 */
[----:B------:R0:W1:Y:S02]  /*1ce0*/  SHFL.BFLY P0, R31, R2, R3, R28 ;  /* 0x0c000003021f7389 */ /* 0x000064000000001c */
[----:B01----:R-:W-:Y:S05]  /*1cf0*/  ENDCOLLECTIVE ;  /* 0x000000000000791b */ /* 0x003fea0003800000 */
.L_x_5236:
        /* <DEDUP_REMOVED lines=16> */
[----:B------:R-:W-:-:S04]  /*1e00*/  FFMA.FTZ R2, R2, R2, R31 ;  /* 0x0000000202027223 */ /* 0x000fc8000001001f */
[----:B------:R-:W-:Y:S01]  /*1e10*/  FFMA.FTZ R2, R3, R3, R2 ;  /* 0x0000000303027223 */ /* 0x000fe20000010002 */
[----:B------:R-:W-:-:S07]  /*1e20*/  MOV R3, 0x1 ;  /* 0x0000000100037802 */ /* 0x000fce0000000f00 */
[----:B------:R-:W-:Y:S05]  /*1e30*/  WARPSYNC.COLLECTIVE R29, `(.L_x_5237) ;  /* 0x000000001d087348 */ /* 0x000fea0003c00000 */
[----:B------:R0:W1:Y:S02]  /*1e40*/  SHFL.BFLY P0, R31, R2, R3, R28 ;  /* 0x0c000003021f7389 */ /* 0x000064000000001c */
[----:B01----:R-:W-:Y:S05]  /*1e50*/  ENDCOLLECTIVE ;  /* 0x000000000000791b */ /* 0x003fea0003800000 */
.L_x_5237:
[----:B------:R-:W-:Y:S02]  /*1e60*/  HFMA2 R3, -RZ, RZ, 0, 1.1920928955078125e-07 ;  /* 0x00000002ff037431 */ /* 0x000fe400000001ff */
[----:B------:R-:W-:-:S05]  /*1e70*/  FADD.FTZ R36, R2, R31 ;  /* 0x0000001f02247221 */ /* 0x000fca0000010000 */
[----:B------:R-:W-:-:S07]  /*1e80*/  MOV R2, R36 ;  /* 0x0000002400027202 */ /* 0x000fce0000000f00 */
[----:B------:R-:W-:Y:S05]  /*1e90*/  WARPSYNC.COLLECTIVE R29, `(.L_x_5238) ;  /* 0x000000001d087348 */ /* 0x000fea0003c00000 */
[----:B------:R0:W1:Y:S02]  /*1ea0*/  SHFL.BFLY P0, R31, R2, R3, R28 ;  /* 0x0c000003021f7389 */ /* 0x000064000000001c */
[----:B01----:R-:W-:Y:S05]  /*1eb0*/  ENDCOLLECTIVE ;  /* 0x000000000000791b */ /* 0x003fea0003800000 */
.L_x_5238:
[----:B------:R-:W-:Y:S02]  /*1ec0*/  HFMA2 R3, -RZ, RZ, 0, 2.384185791015625e-07 ;  /* 0x00000004ff037431 */ /* 0x000fe400000001ff */
[----:B------:R-:W-:-:S05]  /*1ed0*/  FADD.FTZ R37, R36, R31 ;  /* 0x0000001f24257221 */ /* 0x000fca0000010000 */
[----:B------:R-:W-:-:S07]  /*1ee0*/  MOV R2, R37 ;  /* 0x0000002500027202 */ /* 0x000fce0000000f00 */
[----:B------:R-:W-:Y:S05]  /*1ef0*/  WARPSYNC.COLLECTIVE R29, `(.L_x_5239) ;  /* 0x000000001d087348 */ /* 0x000fea0003c00000 */
[----:B------:R0:W1:Y:S02]  /*1f00*/  SHFL.BFLY P0, R31, R2, R3, R28 ;  /* 0x0c000003021f7389 */ /* 0x000064000000001c */
[----:B01----:R-:W-:Y:S05]  /*1f10*/  ENDCOLLECTIVE ;  /* 0x000000000000791b */ /* 0x003fea0003800000 */
.L_x_5239:
[----:B------:R-:W-:Y:S02]  /*1f20*/  HFMA2 R3, -RZ, RZ, 0, 4.76837158203125e-07 ;  /* 0x00000008ff037431 */ /* 0x000fe400000001ff */
[----:B------:R-:W-:-:S05]  /*1f30*/  FADD.FTZ R37, R37, R31 ;  /* 0x0000001f25257221 */ /* 0x000fca0000010000 */
[----:B------:R-:W-:-:S07]  /*1f40*/  MOV R2, R37 ;  /* 0x0000002500027202 */ /* 0x000fce0000000f00 */
[----:B------:R-:W-:Y:S05]  /*1f50*/  WARPSYNC.COLLECTIVE R29, `(.L_x_5240) ;  /* 0x000000001d087348 */ /* 0x000fea0003c00000 */
[----:B------:R0:W1:Y:S02]  /*1f60*/  SHFL.BFLY P0, R31, R2, R3, R28 ;  /* 0x0c000003021f7389 */ /* 0x000064000000001c */
[----:B01----:R-:W-:Y:S05]  /*1f70*/  ENDCOLLECTIVE ;  /* 0x000000000000791b */ /* 0x003fea0003800000 */
.L_x_5240:
[----:B------:R-:W-:Y:S02]  /*1f80*/  HFMA2 R3, -RZ, RZ, 0, 9.5367431640625e-07 ;  /* 0x00000010ff037431 */ /* 0x000fe400000001ff */
[----:B------:R-:W-:-:S05]  /*1f90*/  FADD.FTZ R36, R37, R31 ;  /* 0x0000001f25247221 */ /* 0x000fca0000010000 */
[----:B------:R-:W-:-:S07]  /*1fa0*/  MOV R2, R36 ;  /* 0x0000002400027202 */ /* 0x000fce0000000f00 */
[----:B------:R-:W-:Y:S05]  /*1fb0*/  WARPSYNC.COLLECTIVE R29, `(.L_x_5241) ;  /* 0x000000001d087348 */ /* 0x000fea0003c00000 */
[----:B------:R0:W1:Y:S02]  /*1fc0*/  SHFL.BFLY P0, R31, R2, R3, R28 ;  /* 0x0c000003021f7389 */ /* 0x000064000000001c */
[----:B01----:R-:W-:Y:S05]  /*1fd0*/  ENDCOLLECTIVE ;  /* 0x000000000000791b */ /* 0x003fea0003800000 */
.L_x_5241:
[----:B------:R-:W-:Y:S05]  /*1fe0*/  BRA `(.L_x_5242) ;  /* 0xffffffe800707947 */ /* 0x000fea000383ffff */
.L_x_5228:
        /* <DEDUP_REMOVED lines=8> */
.L_x_5244:
[----:B------:R-:W-:Y:S05]  /*2070*/  BSYNC B0 ;  /* 0x0000000000007941 */ /* 0x000fea0003800000 */
.L_x_5243:
        /* <DEDUP_REMOVED lines=8> */
.L_x_5245:
[----:B------:R-:W-:Y:S02]  /*2100*/  HFMA2 R3, -RZ, RZ, 0, 2.384185791015625e-07 ;  /* 0x00000004ff037431 */ /* 0x000fe400000001ff */
[----:B------:R-:W-:-:S05]  /*2110*/  FADD.FTZ R36, R2, R31 ;  /* 0x0000001f02247221 */ /* 0x000fca0000010000 */
[----:B------:R-:W-:-:S07]  /*2120*/  MOV R2, R36 ;  /* 0x0000002400027202 */ /* 0x000fce0000000f00 */
[----:B------:R-:W-:Y:S05]  /*2130*/  WARPSYNC.COLLECTIVE R29, `(.L_x_5246) ;  /* 0x000000001d087348 */ /* 0x000fea0003c00000 */
[----:B------:R0:W1:Y:S02]  /*2140*/  SHFL.BFLY P0, R31, R2, R3, R28 ;  /* 0x0c000003021f7389 */ /* 0x000064000000001c */
[----:B01----:R-:W-:Y:S05]  /*2150*/  ENDCOLLECTIVE ;  /* 0x000000000000791b */ /* 0x003fea0003800000 */
.L_x_5246:
[----:B------:R-:W-:Y:S02]  /*2160*/  HFMA2 R3, -RZ, RZ, 0, 4.76837158203125e-07 ;  /* 0x00000008ff037431 */ /* 0x000fe400000001ff */
[----:B------:R-:W-:-:S05]  /*2170*/  FADD.FTZ R37, R36, R31 ;  /* 0x0000001f24257221 */ /* 0x000fca0000010000 */
[----:B------:R-:W-:-:S07]  /*2180*/  MOV R2, R37 ;  /* 0x0000002500027202 */ /* 0x000fce0000000f00 */
[----:B------:R-:W-:Y:S05]  /*2190*/  WARPSYNC.COLLECTIVE R29, `(.L_x_5247) ;  /* 0x000000001d087348 */ /* 0x000fea0003c00000 */
[----:B------:R0:W1:Y:S02]  /*21a0*/  SHFL.BFLY P0, R31, R2, R3, R28 ;  /* 0x0c000003021f7389 */ /* 0x000064000000001c */
[----:B01----:R-:W-:Y:S05]  /*21b0*/  ENDCOLLECTIVE ;  /* 0x000000000000791b */ /* 0x003fea0003800000 */
.L_x_5247:
[----:B------:R-:W-:Y:S02]  /*21c0*/  HFMA2 R3, -RZ, RZ, 0, 9.5367431640625e-07 ;  /* 0x00000010ff037431 */ /* 0x000fe400000001ff */
[----:B------:R-:W-:-:S05]  /*21d0*/  FADD.FTZ R37, R37, R31 ;  /* 0x0000001f25257221 */ /* 0x000fca0000010000 */
[----:B------:R-:W-:-:S07]  /*21e0*/  MOV R2, R37 ;  /* 0x0000002500027202 */ /* 0x000fce0000000f00 */
[----:B------:R-:W-:Y:S05]  /*21f0*/  WARPSYNC.COLLECTIVE R29, `(.L_x_5248) ;  /* 0x000000001d087348 */ /* 0x000fea0003c00000 */
[----:B------:R0:W1:Y:S02]  /*2200*/  SHFL.BFLY P0, R31, R2, R3, R28 ;  /* 0x0c000003021f7389 */ /* 0x000064000000001c */
[----:B01----:R-:W-:Y:S05]  /*2210*/  ENDCOLLECTIVE ;  /* 0x000000000000791b */ /* 0x003fea0003800000 */
.L_x_5248:
        /* <DEDUP_REMOVED lines=22> */
.L_x_5249:
[----:B------:R-:W-:Y:S02]  /*2380*/  HFMA2 R3, -RZ, RZ, 0, 1.1920928955078125e-07 ;  /* 0x00000002ff037431 */ /* 0x000fe400000001ff */
[----:B------:R-:W-:-:S05]  /*2390*/  FADD.FTZ R36, R2, R31 ;  /* 0x0000001f02247221 */ /* 0x000fca0000010000 */
[----:B------:R-:W-:-:S07]  /*23a0*/  MOV R2, R36 ;  /* 0x0000002400027202 */ /* 0x000fce0000000f00 */
[----:B------:R-:W-:Y:S05]  /*23b0*/  WARPSYNC.COLLECTIVE R29, `(.L_x_5250) ;  /* 0x000000001d087348 */ /* 0x000fea0003c00000 */
[----:B------:R0:W1:Y:S02]  /*23c0*/  SHFL.BFLY P0, R31, R2, R3, R28 ;  /* 0x0c000003021f7389 */ /* 0x000064000000001c */
[----:B01----:R-:W-:Y:S05]  /*23d0*/  ENDCOLLECTIVE ;  /* 0x000000000000791b */ /* 0x003fea0003800000 */
.L_x_5250:
[----:B------:R-:W-:Y:S02]  /*23e0*/  HFMA2 R3, -RZ, RZ, 0, 2.384185791015625e-07 ;  /* 0x00000004ff037431 */ /* 0x000fe400000001ff */
[----:B------:R-:W-:-:S05]  /*23f0*/  FADD.FTZ R37, R36, R31 ;  /* 0x0000001f24257221 */ /* 0x000fca0000010000 */
[----:B------:R-:W-:-:S07]  /*2400*/  MOV R2, R37 ;  /* 0x0000002500027202 */ /* 0x000fce0000000f00 */
[----:B------:R-:W-:Y:S05]  /*2410*/  WARPSYNC.COLLECTIVE R29, `(.L_x_5251) ;  /* 0x000000001d087348 */ /* 0x000fea0003c00000 */
[----:B------:R0:W1:Y:S02]  /*2420*/  SHFL.BFLY P0, R31, R2, R3, R28 ;  /* 0x0c000003021f7389 */ /* 0x000064000000001c */
[----:B01----:R-:W-:Y:S05]  /*2430*/  ENDCOLLECTIVE ;  /* 0x000000000000791b */ /* 0x003fea0003800000 */
.L_x_5251:
[----:B------:R-:W-:Y:S02]  /*2440*/  HFMA2 R3, -RZ, RZ, 0, 4.76837158203125e-07 ;  /* 0x00000008ff037431 */ /* 0x000fe400000001ff */
[----:B------:R-:W-:-:S05]  /*2450*/  FADD.FTZ R37, R37, R31 ;  /* 0x0000001f25257221 */ /* 0x000fca0000010000 */
[----:B------:R-:W-:-:S07]  /*2460*/  MOV R2, R37 ;  /* 0x0000002500027202 */ /* 0x000fce0000000f00 */
[----:B------:R-:W-:Y:S05]  /*2470*/  WARPSYNC.COLLECTIVE R29, `(.L_x_5252) ;  /* 0x000000001d087348 */ /* 0x000fea0003c00000 */
[----:B------:R0:W1:Y:S02]  /*2480*/  SHFL.BFLY P0, R31, R2, R3, R28 ;  /* 0x0c000003021f7389 */ /* 0x000064000000001c */
[----:B01----:R-:W-:Y:S05]  /*2490*/  ENDCOLLECTIVE ;  /* 0x000000000000791b */ /* 0x003fea0003800000 */
.L_x_5252:
[----:B------:R-:W-:Y:S02]  /*24a0*/  HFMA2 R3, -RZ, RZ, 0, 9.5367431640625e-07 ;  /* 0x00000010ff037431 */ /* 0x000fe400000001ff */
[----:B------:R-:W-:-:S05]  /*24b0*/  FADD.FTZ R36, R37, R31 ;  /* 0x0000001f25247221 */ /* 0x000fca0000010000 */
[----:B------:R-:W-:-:S07]  /*24c0*/  MOV R2, R36 ;  /* 0x0000002400027202 */ /* 0x000fce0000000f00 */
[----:B------:R-:W-:Y:S05]  /*24d0*/  WARPSYNC.COLLECTIVE R29, `(.L_x_5253) ;  /* 0x000000001d087348 */ /* 0x000fea0003c00000 */
[----:B------:R0:W1:Y:S02]  /*24e0*/  SHFL.BFLY P0, R31, R2, R3, R28 ;  /* 0x0c000003021f7389 */ /* 0x000064000000001c */
[----:B01----:R-:W-:Y:S05]  /*24f0*/  ENDCOLLECTIVE ;  /* 0x000000000000791b */ /* 0x003fea0003800000 */
.L_x_5253:
[----:B------:R-:W-:Y:S05]  /*2500*/  BRA `(.L_x_5254) ;  /* 0xfffffff000407947 */ /* 0x000fea000383ffff */
.L_x_5255:
        /* <DEDUP_REMOVED lines=15> */
.L_x_9138:


//--------------------- .text._ZN10layer_norm13ln_fwd_kernelINS_13Kernel_traitsI6__halfS2_fS2_fjLj256ELj1ELj4ELj1ELj16ENS_18Kernel_traits_baseILj256ES2_S2_fS2_fjLj128EEEEELb1ELb0ELb0ELb0EEEvNS_9FwdParamsE --------------------------
	.section	.text._ZN10layer_norm13ln_fwd_kernelINS_13Kernel_traitsI6__halfS2_fS2_fjLj256ELj1ELj4ELj1ELj16ENS_18Kernel_traits_baseILj256ES2_S2_fS2_fjLj128EEEEELb1ELb0ELb0ELb0EEEvNS_9FwdParamsE,"ax",@progbits
	.align	128
        .global         _ZN10layer_norm13ln_fwd_kernelINS_13Kernel_traitsI6__halfS2_fS2_fjLj256ELj1ELj4ELj1ELj16ENS_18Kernel_traits_baseILj256ES2_S2_fS2_fjLj128EEEEELb1ELb0ELb0ELb0EEEvNS_9FwdParamsE
        .type           _ZN10layer_norm13ln_fwd_kernelINS_13Kernel_traitsI6__halfS2_fS2_fjLj256ELj1ELj4ELj1ELj16ENS_18Kernel_traits_baseILj256ES2_S2_fS2_fjLj128EEEEELb1ELb0ELb0ELb0EEEvNS_9FwdParamsE,@function
        .size           _ZN10layer_norm13ln_fwd_kernelINS_13Kernel_traitsI6__halfS2_fS2_fjLj256ELj1ELj4ELj1ELj16ENS_18Kernel_traits_baseILj256ES2_S2_fS2_fjLj128EEEEELb1ELb0ELb0ELb0EEEvNS_9FwdParamsE,(.L_x_9139 - _ZN10layer_norm13ln_fwd_kernelINS_13Kernel_traitsI6__halfS2_fS2_fjLj256ELj1ELj4ELj1ELj16ENS_18Kernel_traits_baseILj256ES2_S2_fS2_fjLj128EEEEELb1ELb0ELb0ELb0EEEvNS_9FwdParamsE)
        .other          _ZN10layer_norm13ln_fwd_kernelINS_13Kernel_traitsI6__halfS2_fS2_fjLj256ELj1ELj4ELj1ELj16ENS_18Kernel_traits_baseILj256ES2_S2_fS2_fjLj128EEEEELb1ELb0ELb0ELb0EEEvNS_9FwdParamsE,@"STO_CUDA_ENTRY STV_DEFAULT"
_ZN10layer_norm13ln_fwd_kernelINS_13Kernel_traitsI6__halfS2_fS2_fjLj256ELj1ELj4ELj1ELj16ENS_18Kernel_traits_baseILj256ES2_S2_fS2_fjLj128EEEEELb1ELb0ELb0ELb0EEEvNS_9FwdParamsE:
.text._ZN10layer_norm13ln_fwd_kernelINS_13Kernel_traitsI6__halfS2_fS2_fjLj256ELj1ELj4ELj1ELj16ENS_18Kernel_traits_baseILj256ES2_S2_fS2_fjLj128EEEEELb1ELb0ELb0ELb0EEEvNS_9FwdParamsE:
        /* <DEDUP_REMOVED lines=47> */
.L_x_5257:
[----:B------:R-:W-:Y:S05]  /*02f0*/  BSYNC.RECONVERGENT B0 ;  /* 0x0000000000007941 */ /* 0x000fea0003800200 */
.L_x_5256:
        /* <DEDUP_REMOVED lines=90> */
.L_x_5304:
        /* <DEDUP_REMOVED lines=38> */
.L_x_5263:
        /* <DEDUP_REMOVED lines=13> */
.L_x_5265:
[----:B------:R-:W-:Y:S05]  /*0bd0*/  BSYNC.RECONVERGENT B3 ;  /* 0x0000000000037941 */ /* 0x000fea0003800200 */
.L_x_5264:
        /* <DEDUP_REMOVED lines=42> */
.L_x_5262:
[----:B------:R-:W-:Y:S05]  /*0e80*/  BSYNC.RECONVERGENT B2 ;  /* 0x0000000000027941 */ /* 0x000fea0003800200 */
.L_x_5261:
[----:B------:R-:W0:Y:S01]  /*0e90*/  LDC R44, c[0x0][0x408] ;  /* 0x00010200ff2c7b82 */ /* 0x000e220000000800 */
[----:B------:R-:W-:Y:S01]  /*0ea0*/  I2FP.F32.U32 R25, R27 ;  /* 0x0000001b00197245 */ /* 0x000fe20000201000 */
[----:B------:R-:W-:Y:S02]  /*0eb0*/  HFMA2 R46, -RZ, RZ, 0.1171875, 0 ;  /* 0x2f800000ff2e7431 */ /* 0x000fe400000001ff */
[----:B-----5:R-:W-:Y:S01]  /*0ec0*/  HADD2.F32 R24, -RZ, R28.H0_H0 ;  /* 0x2000001cff187230 */ /* 0x020fe20000004100 */
[----:B------:R-:W-:Y:S01]  /*0ed0*/  ISETP.NE.AND P2, PT, R26, 0x1, PT ;  /* 0x000000011a00780c */ /* 0x000fe20003f45270 */
[----:B------:R-:W-:Y:S01]  /*0ee0*/  BSSY.RECONVERGENT B2, `(.L_x_5266) ;  /* 0x000004c000027945 */ /* 0x000fe20003800200 */
[----:B------:R-:W-:Y:S01]  /*0ef0*/  FFMA.FTZ R34, R25, R46, 1.1641532182693481445e-10 ;  /* 0x2f00000019227423 */ /* 0x000fe2000001002e */
        /* <DEDUP_REMOVED lines=18> */
.L_x_5268:
        /* <DEDUP_REMOVED lines=13> */
.L_x_5270:
[----:B------:R-:W-:Y:S05]  /*10f0*/  BSYNC.RECONVERGENT B3 ;  /* 0x0000000000037941 */ /* 0x000fea0003800200 */
.L_x_5269:
        /* <DEDUP_REMOVED lines=42> */
.L_x_5267:
[----:B------:R-:W-:Y:S05]  /*13a0*/  BSYNC.RECONVERGENT B2 ;  /* 0x0000000000027941 */ /* 0x000fea0003800200 */
.L_x_5266:
        /* <DEDUP_REMOVED lines=22> */
.L_x_5273:
        /* <DEDUP_REMOVED lines=13> */
.L_x_5275:
[----:B------:R-:W-:Y:S05]  /*15e0*/  BSYNC.RECONVERGENT B3 ;  /* 0x0000000000037941 */ /* 0x000fea0003800200 */
.L_x_5274:
        /* <DEDUP_REMOVED lines=40> */
[----:B------:R-:W-:Y:S02]  /*1870*/  MOV R27, R0 ;  /* 0x00000000001b7202 */ /* 0x000fe40000000f00 */
[----:B------:R-:W-:-:S07]  /*1880*/  MOV R0, R26 ;  /* 0x0000001a00007202 */ /* 0x000fce0000000f00 */
.L_x_5272:
[----:B------:R-:W-:Y:S05]  /*1890*/  BSYNC.RECONVERGENT B2 ;  /* 0x0000000000027941 */ /* 0x000fea0003800200 */
.L_x_5271:
[----:B------:R-:W-:Y:S01]  /*18a0*/  I2FP.F32.U32 R27, R27 ;  /* 0x0000001b001b7245 */ /* 0x000fe20000201000 */
[----:B------:R-:W-:Y:S01]  /*18b0*/  HADD2.F32 R26, -RZ, R29.H0_H0 ;  /* 0x2000001dff1a7230 */ /* 0x000fe20000004100 */
[----:B------:R-:W-:Y:S01]  /*18c0*/  ISETP.NE.AND P2, PT, R35, 0x1, PT ;  /* 0x000000012300780c */ /* 0x000fe20003f45270 */
[----:B------:R-:W-:Y:S01]  /*18d0*/  BSSY.RECONVERGENT B2, `(.L_x_5276) ;  /* 0x000004b000027945 */ /* 0x000fe20003800200 */
[----:B------:R-:W-:Y:S02]  /*18e0*/  HFMA2 R40, -RZ, RZ, 0, 1.1920928955078125e-07 ;  /* 0x00000002ff287431 */ /* 0x000fe400000001ff */
[----:B------:R-:W-:Y:S01]  /*18f0*/  FFMA.FTZ R28, R27, R46, 1.1641532182693481445e-10 ;  /* 0x2f0000001b1c7423 */ /* 0x000fe2000001002e */
[----:B------:R-:W-:-:S04]  /*1900*/  FMUL.FTZ R27, R26, R33 ;  /* 0x000000211a1b7220 */ /* 0x000fc80000410000 */
[----:B------:R-:W-:Y:S01]  /*1910*/  FMUL.FTZ R27, R27, R44 ;  /* 0x0000002c1b1b7220 */ /* 0x000fe20000410000 */
[----:B------:R-:W-:-:S04]  /*1920*/  FSETP.GTU.FTZ.AND P3, PT, R28, R45, PT ;  /* 0x0000002d1c00720b */ /* 0x000fc80003f7c000 */
        /* <DEDUP_REMOVED lines=13> */
.L_x_5278:
        /* <DEDUP_REMOVED lines=13> */
.L_x_5280:
[----:B------:R-:W-:Y:S05]  /*1ad0*/  BSYNC.RECONVERGENT B3 ;  /* 0x0000000000037941 */ /* 0x000fea0003800200 */
.L_x_5279:
        /* <DEDUP_REMOVED lines=42> */
.L_x_5277:
[----:B------:R-:W-:Y:S05]  /*1d80*/  BSYNC.RECONVERGENT B2 ;  /* 0x0000000000027941 */ /* 0x000fea0003800200 */
.L_x_5276:
[----:B------:R-:W-:Y:S01]  /*1d90*/  I2FP.F32.U32 R27, R27 ;  /* 0x0000001b001b7245 */ /* 0x000fe20000201000 */
[----:B------:R-:W-:Y:S01]  /*1da0*/  HADD2.F32 R28, -RZ, R29.H1_H1 ;  /* 0x3000001dff1c7230 */ /* 0x000fe20000004100 */
        /* <DEDUP_REMOVED lines=19> */
.L_x_5283:
        /* <DEDUP_REMOVED lines=13> */
.L_x_5285:
[----:B------:R-:W-:Y:S05]  /*1fb0*/  BSYNC.RECONVERGENT B3 ;  /* 0x0000000000037941 */ /* 0x000fea0003800200 */
.L_x_5284:
        /* <DEDUP_REMOVED lines=40> */
[----:B------:R-:W-:Y:S01]  /*2240*/  IMAD.MOV.U32 R29, RZ, RZ, R0 ;  /* 0x000000ffff1d7224 */ /* 0x000fe200078e0000 */
[----:B------:R-:W-:-:S07]  /*2250*/  MOV R0, R28 ;  /* 0x0000001c00007202 */ /* 0x000fce0000000f00 */
.L_x_5282:
[----:B------:R-:W-:Y:S05]  /*2260*/  BSYNC.RECONVERGENT B2 ;  /* 0x0000000000027941 */ /* 0x000fea0003800200 */
.L_x_5281:
[----:B------:R-:W-:Y:S01]  /*2270*/  I2FP.F32.U32 R29, R29 ;  /* 0x0000001d001d7245 */ /* 0x000fe20000201000 */
[----:B------:R-:W-:Y:S01]  /*2280*/  HADD2.F32 R28, -RZ, R30.H0_H0 ;  /* 0x2000001eff1c7230 */ /* 0x000fe20000004100 */
[----:B------:R-:W-:Y:S01]  /*2290*/  ISETP.NE.AND P4, PT, R35, 0x1, PT ;  /* 0x000000012300780c */ /* 0x000fe20003f85270 */
[----:B------:R-:W-:Y:S01]  /*22a0*/  BSSY.RECONVERGENT B2, `(.L_x_5286) ;  /* 0x000004a000027945 */ /* 0x000fe20003800200 */
[----:B------:R-:W-:Y:S02]  /*22b0*/  IMAD.MOV.U32 R40, RZ, RZ, 0x2 ;  /* 0x00000002ff287424 */ /* 0x000fe400078e00ff */
[----:B------:R-:W-:Y:S01]  /*22c0*/  FFMA.FTZ R34, R29, R46, 1.1641532182693481445e-10 ;  /* 0x2f0000001d227423 */ /* 0x000fe2000001002e */
[----:B------:R-:W-:-:S04]  /*22d0*/  FMUL.FTZ R29, R28, R33 ;  /* 0x000000211c1d7220 */ /* 0x000fc80000410000 */
        /* <DEDUP_REMOVED lines=14> */
.L_x_5288:
        /* <DEDUP_REMOVED lines=13> */
.L_x_5290:
[----:B------:R-:W-:Y:S05]  /*2490*/  BSYNC.RECONVERGENT B3 ;  /* 0x0000000000037941 */ /* 0x000fea0003800200 */
.L_x_5289:
        /* <DEDUP_REMOVED lines=42> */
.L_x_5287:
[----:B------:R-:W-:Y:S05]  /*2740*/  BSYNC.RECONVERGENT B2 ;  /* 0x0000000000027941 */ /* 0x000fea0003800200 */
.L_x_5286:
[----:B------:R-:W-:Y:S01]  /*2750*/  I2FP.F32.U32 R29, R29 ;  /* 0x0000001d001d7245 */ /* 0x000fe20000201000 */
[----:B------:R-:W-:Y:S01]  /*2760*/  HADD2.F32 R30, -RZ, R30.H1_H1 ;  /* 0x3000001eff1e7230 */ /* 0x000fe20000004100 */
[----:B------:R-:W-:Y:S01]  /*2770*/  ISETP.NE.AND P5, PT, R40, 0x1, PT ;  /* 0x000000012800780c */ /* 0x000fe20003fa5270 */
[----:B------:R-:W-:Y:S01]  /*2780*/  BSSY.RECONVERGENT B2, `(.L_x_5291) ;  /* 0x000004a000027945 */ /* 0x000fe20003800200 */
[----:B------:R-:W-:Y:S02]  /*2790*/  HFMA2 R41, -RZ, RZ, 0, 1.1920928955078125e-07 ;  /* 0x00000002ff297431 */ /* 0x000fe400000001ff */
[----:B------:R-:W-:Y:S01]  /*27a0*/  FFMA.FTZ R34, R29, R46, 1.1641532182693481445e-10 ;  /* 0x2f0000001d227423 */ /* 0x000fe2000001002e */
[----:B------:R-:W-:Y:S01]  /*27b0*/  FMUL.FTZ R29, R30, R33 ;  /* 0x000000211e1d7220 */ /* 0x000fe20000410000 */
[----:B------:R-:W-:-:S03]  /*27c0*/  MOV R30, R38 ;  /* 0x00000026001e7202 */ /* 0x000fc60000000f00 */
        /* <DEDUP_REMOVED lines=13> */
.L_x_5293:
        /* <DEDUP_REMOVED lines=13> */
.L_x_5295:
[----:B------:R-:W-:Y:S05]  /*2970*/  BSYNC.RECONVERGENT B3 ;  /* 0x0000000000037941 */ /* 0x000fea0003800200 */
.L_x_5294:
        /* <DEDUP_REMOVED lines=42> */
.L_x_5292:
[----:B------:R-:W-:Y:S05]  /*2c20*/  BSYNC.RECONVERGENT B2 ;  /* 0x0000000000027941 */ /* 0x000fea0003800200 */
.L_x_5291:
        /* <DEDUP_REMOVED lines=9> */
[----:B------:R-:W-:-:S03]  /*2cc0*/  IMAD.MOV.U32 R34, RZ, RZ, R38 ;  /* 0x000000ffff227224 */ /* 0x000fc600078e0026 */
        /* <DEDUP_REMOVED lines=11> */
.L_x_5298:
        /* <DEDUP_REMOVED lines=15> */
.L_x_5300:
[----:B------:R-:W-:Y:S05]  /*2e70*/  BSYNC.RECONVERGENT B3 ;  /* 0x0000000000037941 */ /* 0x000fea0003800200 */
.L_x_5299:
        /* <DEDUP_REMOVED lines=41> */
[----:B------:R-:W-:-:S07]  /*3110*/  HFMA2 R40, -RZ, RZ, 0, 0 ;  /* 0x00000000ff287431 */ /* 0x000fce00000001ff */
.L_x_5297:
[----:B------:R-:W-:Y:S05]  /*3120*/  BSYNC.RECONVERGENT B2 ;  /* 0x0000000000027941 */ /* 0x000fea0003800200 */
.L_x_5296:
[----:B------:R-:W-:Y:S02]  /*3130*/  I2FP.F32.U32 R43, R34 ;  /* 0x00000022002b7245 */ /* 0x000fe40000201000 */
[----:B------:R-:W0:Y:S01]  /*3140*/  LDC.64 R34, c[0x0][0x3a8] ;  /* 0x0000ea00ff227b82 */ /* 0x000e220000000a00 */
[----:B------:R-:W-:Y:S02]  /*3150*/  ISETP.NE.AND P6, PT, R47, RZ, PT ;  /* 0x000000ff2f00720c */ /* 0x000fe40003fc5270 */
[----:B------:R-:W-:Y:S01]  /*3160*/  FFMA.FTZ R46, R43, R46, 1.1641532182693481445e-10 ;  /* 0x2f0000002b2e7423 */ /* 0x000fe2000001002e */
[----:B------:R-:W-:Y:S02]  /*3170*/  SEL R47, RZ, 0x1000000, P2 ;  /* 0x01000000ff2f7807 */ /* 0x000fe40001000000 */
[----:B------:R-:W-:Y:S01]  /*3180*/  ISETP.NE.AND P2, PT, R48, RZ, PT ;  /* 0x000000ff3000720c */ /* 0x000fe20003f45270 */
[----:B------:R-:W-:Y:S01]  /*3190*/  HADD2.F32 R48, -RZ, R31.H1_H1 ;  /* 0x3000001fff307230 */ /* 0x000fe20000004100 */
        /* <DEDUP_REMOVED lines=23> */
.L_x_5260:
[----:B------:R-:W-:Y:S05]  /*3310*/  BSYNC.RECONVERGENT B0 ;  /* 0x0000000000007941 */ /* 0x000fea0003800200 */
.L_x_5259:
        /* <DEDUP_REMOVED lines=53> */
.L_x_5316:
        /* <DEDUP_REMOVED lines=16> */
[----:B0-----:R-:W-:Y:S02]  /*3770*/  HADD2.F32 R35, -RZ, R8.H0_H0 ;  /* 0x20000008ff237230 */ /* 0x001fe40000004100 */
[----:B------:R-:W-:Y:S01]  /*3780*/  HADD2.F32 R45, -RZ, R13.H0_H0 ;  /* 0x2000000dff2d7230 */ /* 0x000fe20000004100 */
[----:B------:R-:W-:Y:S01]  /*3790*/  FSEL R48, R41, RZ, P0 ;  /* 0x000000ff29307208 */ /* 0x000fe20000000000 */
[----:B------:R-:W-:Y:S02]  /*37a0*/  HADD2.F32 R41, -RZ, R12.H0_H0 ;  /* 0x2000000cff297230 */ /* 0x000fe40000004100 */
[----:B------:R-:W-:Y:S02]  /*37b0*/  HADD2.F32 R43, -RZ, R9.H0_H0 ;  /* 0x20000009ff2b7230 */ /* 0x000fe40000004100 */
[--C-:B------:R-:W-:Y:S01]  /*37c0*/  FADD.FTZ R34, R24, -R48.reuse ;  /* 0x8000003018227221 */ /* 0x100fe20000010000 */
[----:B------:R-:W-:Y:S01]  /*37d0*/  FADD.FTZ R42, R26, -R48 ;  /* 0x800000301a2a7221 */ /* 0x000fe20000010000 */
[----:B------:R-:W-:-:S02]  /*37e0*/  HADD2.F32 R47, -RZ, R14.H0_H0 ;  /* 0x2000000eff2f7230 */ /* 0x000fc40000004100 */
[--C-:B------:R-:W-:Y:S01]  /*37f0*/  FADD.FTZ R50, R31, -R48.reuse ;  /* 0x800000301f327221 */ /* 0x100fe20000010000 */
[C---:B------:R-:W-:Y:S01]  /*3800*/  FMUL.FTZ R34, R33.reuse, R34 ;  /* 0x0000002221227220 */ /* 0x040fe20000410000 */
[----:B------:R-:W-:Y:S01]  /*3810*/  FMUL.FTZ R42, R33, R42 ;  /* 0x0000002a212a7220 */ /* 0x000fe20000410000 */
[----:B------:R-:W-:Y:S02]  /*3820*/  HADD2.F32 R49, -RZ, R10.H0_H0 ;  /* 0x2000000aff317230 */ /* 0x000fe40000004100 */
[----:B------:R-:W-:Y:S01]  /*3830*/  FFMA.FTZ R41, R34, R41, R35 ;  /* 0x0000002922297223 */ /* 0x000fe20000010023 */
[--C-:B------:R-:W-:Y:S01]  /*3840*/  FADD.FTZ R34, R27, -R48.reuse ;  /* 0x800000301b227221 */ /* 0x100fe20000010000 */
[----:B------:R-:W-:Y:S01]  /*3850*/  FFMA.FTZ R45, R42, R45, R43 ;  /* 0x0000002d2a2d7223 */ /* 0x000fe2000001002b */
[----:B------:R-:W-:Y:S02]  /*3860*/  HADD2.F32 R35, -RZ, R13.H1_H1 ;  /* 0x3000000dff237230 */ /* 0x000fe40000004100 */
[----:B------:R-:W-:Y:S01]  /*3870*/  FADD.FTZ R42, R28, -R48 ;  /* 0x800000301c2a7221 */ /* 0x000fe20000010000 */
[----:B------:R-:W-:-:S02]  /*3880*/  HADD2.F32 R43, -RZ, R9.H1_H1 ;  /* 0x30000009ff2b7230 */ /* 0x000fc40000004100 */
[C---:B------:R-:W-:Y:S01]  /*3890*/  FMUL.FTZ R34, R33.reuse, R34 ;  /* 0x0000002221227220 */ /* 0x040fe20000410000 */
[----:B------:R-:W-:Y:S02]  /*38a0*/  HADD2.F32 R52, -RZ, R11.H1_H1 ;  /* 0x3000000bff347230 */ /* 0x000fe40000004100 */
[----:B------:R-:W-:Y:S01]  /*38b0*/  FMUL.FTZ R42, R33, R42 ;  /* 0x0000002a212a7220 */ /* 0x000fe20000410000 */
[----:B------:R-:W-:Y:S01]  /*38c0*/  FFMA.FTZ R44, R34, R35, R43 ;  /* 0x00000023222c7223 */ /* 0x000fe2000001002b */
[--C-:B------:R-:W-:Y:S01]  /*38d0*/  FADD.FTZ R34, R29, -R48.reuse ;  /* 0x800000301d227221 */ /* 0x100fe20000010000 */
[----:B------:R-:W-:Y:S02]  /*38e0*/  HADD2.F32 R35, -RZ, R14.H1_H1 ;  /* 0x3000000eff237230 */ /* 0x000fe40000004100 */
[----:B------:R-:W-:Y:S01]  /*38f0*/  FFMA.FTZ R47, R42, R47, R49 ;  /* 0x0000002f2a2f7223 */ /* 0x000fe20000010031 */
[----:B------:R-:W-:Y:S02]  /*3900*/  HADD2.F32 R43, -RZ, R10.H1_H1 ;  /* 0x3000000aff2b7230 */ /* 0x000fe40000004100 */
[----:B------:R-:W-:Y:S01]  /*3910*/  FMUL.FTZ R34, R33, R34 ;  /* 0x0000002221227220 */ /* 0x000fe20000410000 */
[--C-:B------:R-:W-:Y:S01]  /*3920*/  FADD.FTZ R42, R30, -R48.reuse ;  /* 0x800000301e2a7221 */ /* 0x100fe20000010000 */
[----:B------:R-:W-:Y:S01]  /*3930*/  FADD.FTZ R48, R25, -R48 ;  /* 0x8000003019307221 */ /* 0x000fe20000010000 */
[----:B------:R-:W-:-:S02]  /*3940*/  HADD2.F32 R49, -RZ, R8.H1_H1 ;  /* 0x30000008ff317230 */ /* 0x000fc40000004100 */
[----:B------:R-:W-:Y:S01]  /*3950*/  FFMA.FTZ R34, R34, R35, R43 ;  /* 0x0000002322227223 */ /* 0x000fe2000001002b */
[----:B------:R-:W-:Y:S02]  /*3960*/  HADD2.F32 R35, -RZ, R15.H0_H0 ;  /* 0x2000000fff237230 */ /* 0x000fe40000004100 */
[C---:B------:R-:W-:Y:S01]  /*3970*/  FMUL.FTZ R42, R33.reuse, R42 ;  /* 0x0000002a212a7220 */ /* 0x040fe20000410000 */
[----:B------:R-:W-:Y:S02]  /*3980*/  HADD2.F32 R43, -RZ, R11.H0_H0 ;  /* 0x2000000bff2b7230 */ /* 0x000fe40000004100 */
[C---:B------:R-:W-:Y:S01]  /*3990*/  FMUL.FTZ R48, R33.reuse, R48 ;  /* 0x0000003021307220 */ /* 0x040fe20000410000 */
[----:B------:R-:W-:Y:S02]  /*39a0*/  F2FP.F16.F32.PACK_AB R34, R34, R47 ;  /* 0x0000002f2222723e */ /* 0x000fe400000000ff */
[----:B------:R-:W-:Y:S01]  /*39b0*/  FFMA.FTZ R46, R42, R35, R43 ;  /* 0x000000232a2e7223 */ /* 0x000fe2000001002b */
[----:B------:R-:W-:Y:S01]  /*39c0*/  FMUL.FTZ R35, R33, R50 ;  /* 0x0000003221237220 */ /* 0x000fe20000410000 */
[----:B------:R-:W0:Y:S01]  /*39d0*/  LDC.64 R42, c[0x0][0x428] ;  /* 0x00010a00ff2a7b82 */ /* 0x000e220000000a00 */
[----:B------:R-:W-:-:S02]  /*39e0*/  HADD2.F32 R50, -RZ, R15.H1_H1 ;  /* 0x3000000fff327230 */ /* 0x000fc40000004100 */
[----:B------:R-:W-:-:S03]  /*39f0*/  HADD2.F32 R33, -RZ, R12.H1_H1 ;  /* 0x3000000cff217230 */ /* 0x000fc60000004100 */
[----:B------:R-:W-:Y:S02]  /*3a00*/  FFMA.FTZ R35, R35, R50, R52 ;  /* 0x0000003223237223 */ /* 0x000fe40000010034 */
[----:B------:R-:W-:Y:S01]  /*3a10*/  FFMA.FTZ R48, R48, R33, R49 ;  /* 0x0000002130307223 */ /* 0x000fe20000010031 */
[----:B------:R-:W-:Y:S02]  /*3a20*/  F2FP.F16.F32.PACK_AB R33, R44, R45 ;  /* 0x0000002d2c21723e */ /* 0x000fe400000000ff */
[----:B------:R-:W-:Y:S01]  /*3a30*/  F2FP.F16.F32.PACK_AB R35, R35, R46 ;  /* 0x0000002e2323723e */ /* 0x000fe200000000ff */
[----:B0-----:R-:W-:Y:S01]  /*3a40*/  IMAD.WIDE.U32 R42, R32, 0x10, R42 ;  /* 0x00000010202a7825 */ /* 0x001fe200078e002a */
[----:B------:R-:W-:-:S05]  /*3a50*/  F2FP.F16.F32.PACK_AB R32, R48, R41 ;  /* 0x000000293020723e */ /* 0x000fca00000000ff */
[----:B------:R1:W-:Y:S02]  /*3a60*/  STG.E.128 desc[UR8][R42.64], R32 ;  /* 0x000000202a007986 */ /* 0x0003e4000c101d08 */
.L_x_5303:
[----:B------:R-:W-:Y:S05]  /*3a70*/  BSYNC.RECONVERGENT B0 ;  /* 0x0000000000007941 */ /* 0x000fea0003800200 */
.L_x_5302:
[----:B01----:R-:W0:Y:S02]  /*3a80*/  LDC.64 R32, c[0x0][0x380] ;  /* 0x0000e000ff207b82 */ /* 0x003e240000000a00 */
[----:B0-----:R-:W-:-:S05]  /*3a90*/  IMAD R5, R32, 0x4, R5 ;  /* 0x0000000420057824 */ /* 0x001fca00078e0205 */
[----:B------:R-:W-:-:S13]  /*3aa0*/  ISETP.GE.AND P0, PT, R5, R33, PT ;  /* 0x000000210500720c */ /* 0x000fda0003f06270 */
[----:B------:R-:W-:Y:S05]  /*3ab0*/  @!P0 BRA `(.L_x_5304) ;  /* 0xffffffcc00788947 */ /* 0x000fea000383ffff */
[----:B------:R-:W-:Y:S05]  /*3ac0*/  BSYNC B1 ;  /* 0x0000000000017941 */ /* 0x000fea0003800000 */
.L_x_5258:
[----:B------:R-:W-:Y:S05]  /*3ad0*/  EXIT ;  /* 0x000000000000794d */ /* 0x000fea0003800000 */
.L_x_5301:
        /* <DEDUP_REMOVED lines=8> */
.L_x_5306:
[----:B------:R-:W-:Y:S05]  /*3b60*/  BSYNC B0 ;  /* 0x0000000000007941 */ /* 0x000fea0003800000 */
.L_x_5305:
        /* <DEDUP_REMOVED lines=9> */
.L_x_5307:
[----:B------:R-:W-:Y:S01]  /*3c00*/  IMAD.MOV.U32 R49, RZ, RZ, 0x4 ;  /* 0x00000004ff317424 */ /* 0x000fe200078e00ff */
[----:B------:R-:W-:-:S05]  /*3c10*/  MOV R42, R46 ;  /* 0x0000002e002a7202 */ /* 0x000fca0000000f00 */
[----:B------:R-:W-:-:S05]  /*3c20*/  FADD.FTZ R42, R35, R42 ;  /* 0x0000002a232a7221 */ /* 0x000fca0000010000 */
[----:B------:R-:W-:-:S07]  /*3c30*/  MOV R48, R42 ;  /* 0x0000002a00307202 */ /* 0x000fce0000000f00 */
[----:B------:R-:W-:Y:S05]  /*3c40*/  WARPSYNC.COLLECTIVE R47, `(.L_x_5308) ;  /* 0x000000002f087348 */ /* 0x000fea0003c00000 */
[----:B------:R0:W1:Y:S02]  /*3c50*/  SHFL.BFLY P3, R46, R48, R49, R50 ;  /* 0x0c000031302e7389 */ /* 0x0000640000060032 */
[----:B01----:R-:W-:Y:S05]  /*3c60*/  ENDCOLLECTIVE ;  /* 0x000000000000791b */ /* 0x003fea0003800000 */
.L_x_5308:
[----:B------:R-:W-:Y:S01]  /*3c70*/  IMAD.MOV.U32 R49, RZ, RZ, 0x8 ;  /* 0x00000008ff317424 */ /* 0x000fe200078e00ff */
[----:B------:R-:W-:-:S05]  /*3c80*/  MOV R33, R46 ;  /* 0x0000002e00217202 */ /* 0x000fca0000000f00 */
[----:B------:R-:W-:-:S05]  /*3c90*/  FADD.FTZ R43, R42, R33 ;  /* 0x000000212a2b7221 */ /* 0x000fca0000010000 */
[----:B------:R-:W-:-:S07]  /*3ca0*/  MOV R48, R43 ;  /* 0x0000002b00307202 */ /* 0x000fce0000000f00 */
[----:B------:R-:W-:Y:S05]  /*3cb0*/  WARPSYNC.COLLECTIVE R47, `(.L_x_5309) ;  /* 0x000000002f087348 */ /* 0x000fea0003c00000 */
[----:B------:R0:W1:Y:S02]  /*3cc0*/  SHFL.BFLY P3, R46, R48, R49, R50 ;  /* 0x0c000031302e7389 */ /* 0x0000640000060032 */
[----:B01----:R-:W-:Y:S05]  /*3cd0*/  ENDCOLLECTIVE ;  /* 0x000000000000791b */ /* 0x003fea0003800000 */
.L_x_5309:
        /* <DEDUP_REMOVED lines=8> */
.L_x_5310:
        /* <DEDUP_REMOVED lines=25> */
.L_x_5311:
[----:B------:R-:W-:Y:S02]  /*3ef0*/  HFMA2 R49, -RZ, RZ, 0, 1.1920928955078125e-07 ;  /* 0x00000002ff317431 */ /* 0x000fe400000001ff */
[----:B------:R-:W-:-:S04]  /*3f00*/  IMAD.MOV.U32 R34, RZ, RZ, R46 ;  /* 0x000000ffff227224 */ /* 0x000fc800078e002e */
[----:B------:R-:W-:-:S05]  /*3f10*/  FADD.FTZ R34, R33, R34 ;  /* 0x0000002221227221 */ /* 0x000fca0000010000 */
[----:B------:R-:W-:-:S07]  /*3f20*/  MOV R48, R34 ;  /* 0x0000002200307202 */ /* 0x000fce0000000f00 */
[----:B------:R-:W-:Y:S05]  /*3f30*/  WARPSYNC.COLLECTIVE R47, `(.L_x_5312) ;  /* 0x000000002f087348 */ /* 0x000fea0003c00000 */
[----:B------:R0:W1:Y:S02]  /*3f40*/  SHFL.BFLY P3, R46, R48, R49, R50 ;  /* 0x0c000031302e7389 */ /* 0x0000640000060032 */
[----:B01----:R-:W-:Y:S05]  /*3f50*/  ENDCOLLECTIVE ;  /* 0x000000000000791b */ /* 0x003fea0003800000 */
.L_x_5312:
[----:B------:R-:W-:Y:S02]  /*3f60*/  HFMA2 R49, -RZ, RZ, 0, 2.384185791015625e-07 ;  /* 0x00000004ff317431 */ /* 0x000fe400000001ff */
[----:B------:R-:W-:-:S04]  /*3f70*/  IMAD.MOV.U32 R35, RZ, RZ, R46 ;  /* 0x000000ffff237224 */ /* 0x000fc800078e002e */
[----:B------:R-:W-:-:S05]  /*3f80*/  FADD.FTZ R35, R34, R35 ;  /* 0x0000002322237221 */ /* 0x000fca0000010000 */
[----:B------:R-:W-:-:S07]  /*3f90*/  MOV R48, R35 ;  /* 0x0000002300307202 */ /* 0x000fce0000000f00 */
[----:B------:R-:W-:Y:S05]  /*3fa0*/  WARPSYNC.COLLECTIVE R47, `(.L_x_5313) ;  /* 0x000000002f087348 */ /* 0x000fea0003c00000 */
[----:B------:R0:W1:Y:S02]  /*3fb0*/  SHFL.BFLY P3, R46, R48, R49, R50 ;  /* 0x0c000031302e7389 */ /* 0x0000640000060032 */
[----:B01----:R-:W-:Y:S05]  /*3fc0*/  ENDCOLLECTIVE ;  /* 0x000000000000791b */ /* 0x003fea0003800000 */
.L_x_5313:
[----:B------:R-:W-:Y:S02]  /*3fd0*/  HFMA2 R49, -RZ, RZ, 0, 4.76837158203125e-07 ;  /* 0x00000008ff317431 */ /* 0x000fe400000001ff */
[----:B------:R-:W-:-:S04]  /*3fe0*/  IMAD.MOV.U32 R42, RZ, RZ, R46 ;  /* 0x000000ffff2a7224 */ /* 0x000fc800078e002e */
[----:B------:R-:W-:-:S05]  /*3ff0*/  FADD.FTZ R42, R35, R42 ;  /* 0x0000002a232a7221 */ /* 0x000fca0000010000 */
[----:B------:R-:W-:-:S07]  /*4000*/  MOV R48, R42 ;  /* 0x0000002a00307202 */ /* 0x000fce0000000f00 */
[----:B------:R-:W-:Y:S05]  /*4010*/  WARPSYNC.COLLECTIVE R47, `(.L_x_5314) ;  /* 0x000000002f087348 */ /* 0x000fea0003c00000 */
[----:B------:R0:W1:Y:S02]  /*4020*/  SHFL.BFLY P3, R46, R48, R49, R50 ;  /* 0x0c000031302e7389 */ /* 0x0000640000060032 */
[----:B01----:R-:W-:Y:S05]  /*4030*/  ENDCOLLECTIVE ;  /* 0x000000000000791b */ /* 0x003fea0003800000 */
.L_x_5314:
[----:B------:R-:W-:Y:S02]  /*4040*/  HFMA2 R49, -RZ, RZ, 0, 9.5367431640625e-07 ;  /* 0x00000010ff317431 */ /* 0x000fe400000001ff */
[----:B------:R-:W-:-:S04]  /*4050*/  IMAD.MOV.U32 R43, RZ, RZ, R46 ;  /* 0x000000ffff2b7224 */ /* 0x000fc800078e002e */
[----:B------:R-:W-:-:S05]  /*4060*/  FADD.FTZ R43, R42, R43 ;  /* 0x0000002b2a2b7221 */ /* 0x000fca0000010000 */
[----:B------:R-:W-:-:S07]  /*4070*/  MOV R48, R43 ;  /* 0x0000002b00307202 */ /* 0x000fce0000000f00 */
[----:B------:R-:W-:Y:S05]  /*4080*/  WARPSYNC.COLLECTIVE R47, `(.L_x_5315) ;  /* 0x000000002f087348 */ /* 0x000fea0003c00000 */
[----:B------:R0:W1:Y:S02]  /*4090*/  SHFL.BFLY P3, R46, R48, R49, R50 ;  /* 0x0c000031302e7389 */ /* 0x0000640000060032 */
[----:B01----:R-:W-:Y:S05]  /*40a0*/  ENDCOLLECTIVE ;  /* 0x000000000000791b */ /* 0x003fea0003800000 */
.L_x_5315:
[----:B------:R-:W-:Y:S05]  /*40b0*/  BRA `(.L_x_5316) ;  /* 0xfffffff4006c7947 */ /* 0x000fea000383ffff */
.L_x_5317:
        /* <DEDUP_REMOVED lines=12> */
.L_x_9139:


//--------------------- .text._ZN10layer_norm13ln_fwd_kernelINS_13Kernel_traitsI6__halfS2_fS2_fjLj256ELj1ELj4ELj1ELj16ENS_18Kernel_traits_baseILj256ES2_S2_fS2_fjLj128EEEEELb1ELb0ELb0ELb1EEEvNS_9FwdParamsE --------------------------
	.section	.text._ZN10layer_norm13ln_fwd_kernelINS_13Kernel_traitsI6__halfS2_fS2_fjLj256ELj1ELj4ELj1ELj16ENS_18Kernel_traits_baseILj256ES2_S2_fS2_fjLj128EEEEELb1ELb0ELb0ELb1EEEvNS_9FwdParamsE,"ax",@progbits
	.align	128
        .global         _ZN10layer_norm13ln_fwd_kernelINS_13Kernel_traitsI6__halfS2_fS2_fjLj256ELj1ELj4ELj1ELj16ENS_18Kernel_traits_baseILj256ES2_S2_fS2_fjLj128EEEEELb1ELb0ELb0ELb1EEEvNS_9FwdParamsE
        .type           _ZN10layer_norm13ln_fwd_kernelINS_13Kernel_traitsI6__halfS2_fS2_fjLj256ELj1ELj4ELj1ELj16ENS_18Kernel_traits_baseILj256ES2_S2_fS2_fjLj128EEEEELb1ELb0ELb0ELb1EEEvNS_9FwdParamsE,@function
        .size           _ZN10layer_norm13ln_fwd_kernelINS_13Kernel_traitsI6__halfS2_fS2_fjLj256ELj1ELj4ELj1ELj16ENS_18Kernel_traits_baseILj256ES2_S2_fS2_fjLj128EEEEELb1ELb0ELb0ELb1EEEvNS_9FwdParamsE,(.L_x_9140 - _ZN10layer_norm13ln_fwd_kernelINS_13Kernel_traitsI6__halfS2_fS2_fjLj256ELj1ELj4ELj1ELj16ENS_18Kernel_traits_baseILj256ES2_S2_fS2_fjLj128EEEEELb1ELb0ELb0ELb1EEEvNS_9FwdParamsE)
        .other          _ZN10layer_norm13ln_fwd_kernelINS_13Kernel_traitsI6__halfS2_fS2_fjLj256ELj1ELj4ELj1ELj16ENS_18Kernel_traits_baseILj256ES2_S2_fS2_fjLj128EEEEELb1ELb0ELb0ELb1EEEvNS_9FwdParamsE,@"STO_CUDA_ENTRY STV_DEFAULT"
_ZN10layer_norm13ln_fwd_kernelINS_13Kernel_traitsI6__halfS2_fS2_fjLj256ELj1ELj4ELj1ELj16ENS_18Kernel_traits_baseILj256ES2_S2_fS2_fjLj128EEEEELb1ELb0ELb0ELb1EEEvNS_9FwdParamsE:
.text._ZN10layer_norm13ln_fwd_kernelINS_13Kernel_traitsI6__halfS2_fS2_fjLj256ELj1ELj4ELj1ELj16ENS_18Kernel_traits_baseILj256ES2_S2_fS2_fjLj128EEEEELb1ELb0ELb0ELb1EEEvNS_9FwdParamsE:
        /* <DEDUP_REMOVED lines=50> */
[----:B------:R-:W-:Y:S01]  /*0320*/  HFMA2 R40, -RZ, RZ, 0, 0 ;  /* 0x00000000ff287431 */ /* 0x000fe200000001ff */
[----:B------:R-:W0:Y:S01]  /*0330*/  LDCU.64 UR4, c[0x0][0x3e0] ;  /* 0x00007c00ff0477ac */ /* 0x000e220008000a00 */
[----:B------:R-:W-:Y:S01]  /*0340*/  BSSY B0, `(.L_x_5318) ;  /* 0x0000367000007945 */ /* 0x000fe20003800000 */
[----:B------:R-:W-:Y:S01]  /*0350*/  @P1 IMAD.X R21, RZ, RZ, R9, P0 ;  /* 0x000000ffff151224 */ /* 0x000fe200000e0609 */
[----:B------:R-:W-:Y:S01]  /*0360*/  LOP3.LUT R41, R20, 0x3, RZ, 0xc0, !PT ;  /* 0x0000000314297812 */ /* 0x000fe200078ec0ff */
[----:B------:R-:W-:Y:S01]  /*0370*/  IMAD R9, R4, -0x326172a9, RZ ;  /* 0xcd9e8d5704097824 */ /* 0x000fe200078e02ff */
[----:B------:R-:W-:Y:S01]  /*0380*/  UIADD3 UR27, UPT, UPT, UR7, 0x1fd5c5a3, URZ ;  /* 0x1fd5c5a3071b7890 */ /* 0x000fe2000fffe0ff */
[----:B------:R-:W-:Y:S01]  /*0390*/  HADD2.F32 R28, -RZ, R14.H1_H1 ;  /* 0x3000000eff1c7230 */ /* 0x000fe20000004100 */
[--C-:B------:R-:W-:Y:S01]  /*03a0*/  SHF.R.U64 R3, R20, 0x2, R21.reuse ;  /* 0x0000000214037819 */ /* 0x100fe20000001215 */
[----:B------:R-:W-:Y:S01]  /*03b0*/  UIADD3 UR26, UPT, UPT, UR6, 0x5384540f, URZ ;  /* 0x5384540f061a7890 */ /* 0x000fe2000fffe0ff */
[----:B------:R-:W-:Y:S01]  /*03c0*/  SHF.R.U32.HI R2, RZ, 0x2, R21 ;  /* 0x00000002ff027819 */ /* 0x000fe20000011615 */
[----:B------:R-:W-:Y:S01]  /*03d0*/  UIADD3 UR28, UPT, UPT, UR6, -0xe443238, URZ ;  /* 0xf1bbcdc8061c7890 */ /* 0x000fe2000fffe0ff */
[----:B------:R-:W-:Y:S01]  /*03e0*/  HADD2.F32 R32, -RZ, R15.H1_H1 ;  /* 0x3000000fff207230 */ /* 0x000fe20000004100 */
[----:B------:R-:W-:Y:S01]  /*03f0*/  UIADD3 UR29, UPT, UPT, UR7, -0x24c28bd8, URZ ;  /* 0xdb3d7428071d7890 */ /* 0x000fe2000fffe0ff */
        /* <DEDUP_REMOVED lines=14> */
[----:B------:R-:W-:Y:S01]  /*04e0*/  UISETP.NE.AND.EX UP0, UPT, UR5, URZ, UPT, UP0 ;  /* 0x000000ff0500728c */ /* 0x000fe2000bf05300 */
[----:B------:R-:W-:Y:S01]  /*04f0*/  IMAD.HI.U32 R0, R10, -0x326172a9, RZ ;  /* 0xcd9e8d570a007827 */ /* 0x000fe200078e00ff */
[----:B------:R-:W1:Y:S03]  /*0500*/  LDCU UR12, c[0x0][0x388] ;  /* 0x00007100ff0c77ac */ /* 0x000e660008000800 */
[----:B------:R-:W-:Y:S01]  /*0510*/  IMAD.HI.U32 R7, R8, -0x2daee0ad, RZ ;  /* 0xd2511f5308077827 */ /* 0x000fe200078e00ff */
[----:B------:R-:W-:Y:S01]  /*0520*/  LOP3.LUT R0, R9, UR16, R0, 0x96, !PT ;  /* 0x0000001009007c12 */ /* 0x000fe2000f8e9600 */
[----:B------:R-:W3:Y:S02]  /*0530*/  LDCU UR13, c[0x0][0x448] ;  /* 0x00008900ff0d77ac */ /* 0x000ee40008000800 */
[----:B------:R-:W-:Y:S01]  /*0540*/  IMAD R9, R10, -0x326172a9, RZ ;  /* 0xcd9e8d570a097824 */ /* 0x000fe200078e02ff */
[----:B------:R-:W-:Y:S01]  /*0550*/  LOP3.LUT R7, R22, UR17, R7, 0x96, !PT ;  /* 0x0000001116077c12 */ /* 0x000fe2000f8e9607 */
[----:B------:R-:W-:Y:S01]  /*0560*/  IMAD R22, R8, -0x2daee0ad, RZ ;  /* 0xd2511f5308167824 */ /* 0x000fe200078e02ff */
[----:B------:R-:W4:Y:S01]  /*0570*/  LDCU.64 UR10, c[0x0][0x3a0] ;  /* 0x00007400ff0a77ac */ /* 0x000f220008000a00 */
        /* <DEDUP_REMOVED lines=35> */
[--C-:B------:R-:W-:Y:S01]  /*07b0*/  HADD2.F32 R8, -RZ, R12.reuse.H1_H1 ;  /* 0x3000000cff087230 */ /* 0x100fe20000004100 */
[----:B------:R-:W-:Y:S01]  /*07c0*/  LOP3.LUT R44, R9, UR29, R0, 0x96, !PT ;  /* 0x0000001d092c7c12 */ /* 0x000fe2000f8e9600 */
[----:B------:R-:W-:Y:S02]  /*07d0*/  HADD2.F32 R0, -RZ, R12.H0_H0 ;  /* 0x2000000cff007230 */ /* 0x000fe40000004100 */
[----:B------:R-:W-:Y:S02]  /*07e0*/  IMAD R21, R21, -0x326172a9, RZ ;  /* 0xcd9e8d5715157824 */ /* 0x000fe400078e02ff */
[----:B------:R-:W-:Y:S02]  /*07f0*/  IMAD R12, R11, -0x2daee0ad, RZ ;  /* 0xd2511f530b0c7824 */ /* 0x000fe400078e02ff */
[----:B------:R-:W-:-:S04]  /*0800*/  IMAD.HI.U32 R31, R39, -0x2daee0ad, RZ ;  /* 0xd2511f53271f7827 */ /* 0x000fc800078e00ff */
[----:B------:R-:W-:Y:S01]  /*0810*/  IMAD.HI.U32 R30, R44, -0x326172a9, RZ ;  /* 0xcd9e8d572c1e7827 */ /* 0x000fe200078e00ff */
[----:B------:R-:W-:-:S03]  /*0820*/  LOP3.LUT R31, R12, UR31, R31, 0x96, !PT ;  /* 0x0000001f0c1f7c12 */ /* 0x000fc6000f8e961f */
[----:B------:R-:W-:Y:S01]  /*0830*/  HADD2.F32 R7, -RZ, R13.H0_H0 ;  /* 0x2000000dff077230 */ /* 0x000fe20000004100 */
[----:B------:R-:W-:Y:S01]  /*0840*/  LOP3.LUT R30, R21, UR30, R30, 0x96, !PT ;  /* 0x0000001e151e7c12 */ /* 0x000fe2000f8e961e */
[----:B------:R-:W-:Y:S02]  /*0850*/  HADD2.F32 R9, -RZ, R14.H0_H0 ;  /* 0x2000000eff097230 */ /* 0x000fe40000004100 */
[----:B------:R-:W-:Y:S02]  /*0860*/  HADD2.F32 R11, -RZ, R15.H0_H0 ;  /* 0x2000000fff0b7230 */ /* 0x000fe40000004100 */
[----:B------:R-:W-:Y:S02]  /*0870*/  IMAD R39, R39, -0x2daee0ad, RZ ;  /* 0xd2511f5327277824 */ /* 0x000fe400078e02ff */
[----:B------:R-:W-:Y:S02]  /*0880*/  IMAD R44, R44, -0x326172a9, RZ ;  /* 0xcd9e8d572c2c7824 */ /* 0x000fe400078e02ff */
[----:B--2---:R-:W-:-:S02]  /*0890*/  HADD2.F32 R29, -RZ, R16.H0_H0 ;  /* 0x20000010ff1d7230 */ /* 0x004fc40000004100 */
[----:B------:R-:W-:Y:S02]  /*08a0*/  HADD2.F32 R34, -RZ, R16.H1_H1 ;  /* 0x30000010ff227230 */ /* 0x000fe40000004100 */
[--C-:B------:R-:W-:Y:S02]  /*08b0*/  HADD2.F32 R33, -RZ, R17.reuse.H0_H0 ;  /* 0x20000011ff217230 */ /* 0x100fe40000004100 */
[----:B------:R-:W-:Y:S02]  /*08c0*/  HADD2.F32 R36, -RZ, R17.H1_H1 ;  /* 0x30000011ff247230 */ /* 0x000fe40000004100 */
[--C-:B------:R-:W-:Y:S02]  /*08d0*/  HADD2.F32 R35, -RZ, R18.reuse.H0_H0 ;  /* 0x20000012ff237230 */ /* 0x100fe40000004100 */
[----:B------:R-:W-:Y:S02]  /*08e0*/  HADD2.F32 R38, -RZ, R18.H1_H1 ;  /* 0x30000012ff267230 */ /* 0x000fe40000004100 */
[----:B------:R-:W-:-:S02]  /*08f0*/  HADD2.F32 R37, -RZ, R19.H0_H0 ;  /* 0x20000013ff257230 */ /* 0x000fc40000004100 */
[----:B-1-34-:R-:W-:-:S07]  /*0900*/  HADD2.F32 R42, -RZ, R19.H1_H1 ;  /* 0x30000013ff2a7230 */ /* 0x01afce0000004100 */
.L_x_5360:
[----:B------:R-:W-:Y:S01]  /*0910*/  ISETP.NE.U32.AND P0, PT, RZ, UR10, PT ;  /* 0x0000000aff007c0c */ /* 0x000fe2000bf05070 */
[----:B0-----:R-:W0:Y:S01]  /*0920*/  LDC.64 R14, c[0x0][0x390] ;  /* 0x0000e400ff0e7b82 */ /* 0x001e220000000a00 */
[----:B------:R-:W1:Y:S01]  /*0930*/  @UP0 LDCU.64 UR4, c[0x0][0x3e0] ;  /* 0x00007c00ff0407ac */ /* 0x000e620008000a00 */
[----:B------:R-:W-:Y:S01]  /*0940*/  PLOP3.LUT P1, PT, PT, PT, UP0, 0x80, 0x8 ;  /* 0x000000000008781c */ /* 0x000fe20003f2f008 */
[----:B------:R-:W-:Y:S01]  /*0950*/  IMAD R24, R6, UR12, RZ ;  /* 0x0000000c06187c24 */ /* 0x000fe2000f8e02ff */
[----:B------:R-:W-:Y:S01]  /*0960*/  ISETP.NE.AND.EX P0, PT, RZ, UR11, PT, P0 ;  /* 0x0000000bff007c0c */ /* 0x000fe2000bf05300 */
[----:B------:R-:W-:Y:S01]  /*0970*/  IMAD.MOV.U32 R27, RZ, RZ, 0x2 ;  /* 0x00000002ff1b7424 */ /* 0x000fe200078e00ff */
        /* <DEDUP_REMOVED lines=15> */
[----:B------:R-:W-:Y:S02]  /*0a70*/  MOV R47, 0x3f800000 ;  /* 0x3f800000002f7802 */ /* 0x000fe40000000f00 */
[----:B------:R-:W-:-:S09]  /*0a80*/  MOV R46, R44 ;  /* 0x0000002c002e7202 */ /* 0x000fd20000000f00 */
[----:B---3--:R-:W-:Y:S02]  /*0a90*/  @P2 HADD2.F32 R47, -RZ, R45.H0_H0 ;  /* 0x2000002dff2f2230 */ /* 0x008fe40000004100 */
[----:B------:R-:W-:Y:S01]  /*0aa0*/  IMAD.MOV.U32 R45, RZ, RZ, 0x2 ;  /* 0x00000002ff2d7424 */ /* 0x000fe200078e00ff */
[----:B0-----:R-:W-:Y:S06]  /*0ab0*/  @!P1 BRA `(.L_x_5320) ;  /* 0x0000000400009947 */ /* 0x001fec0003800000 */
        /* <DEDUP_REMOVED lines=8> */
.L_x_5321:
        /* <DEDUP_REMOVED lines=13> */
.L_x_5323:
[----:B------:R-:W-:Y:S05]  /*0c10*/  BSYNC.RECONVERGENT B2 ;  /* 0x0000000000027941 */ /* 0x000fea0003800200 */
.L_x_5322:
        /* <DEDUP_REMOVED lines=42> */
.L_x_5320:
[----:B------:R-:W-:Y:S05]  /*0ec0*/  BSYNC.RECONVERGENT B1 ;  /* 0x0000000000017941 */ /* 0x000fea0003800200 */
.L_x_5319:
        /* <DEDUP_REMOVED lines=25> */
.L_x_5326:
        /* <DEDUP_REMOVED lines=13> */
.L_x_5328:
[----:B------:R-:W-:Y:S05]  /*1130*/  BSYNC.RECONVERGENT B2 ;  /* 0x0000000000027941 */ /* 0x000fea0003800200 */
.L_x_5327:
        /* <DEDUP_REMOVED lines=40> */
[----:B------:R-:W-:Y:S01]  /*13c0*/  HFMA2 R14, -RZ, RZ, 0, 0 ;  /* 0x00000000ff0e7431 */ /* 0x000fe200000001ff */
[----:B------:R-:W-:-:S07]  /*13d0*/  LOP3.LUT R31, R52, UR31, R15, 0x96, !PT ;  /* 0x0000001f341f7c12 */ /* 0x000fce000f8e960f */
.L_x_5325:
[----:B------:R-:W-:Y:S05]  /*13e0*/  BSYNC.RECONVERGENT B1 ;  /* 0x0000000000017941 */ /* 0x000fea0003800200 */
.L_x_5324:
[----:B------:R-:W-:Y:S01]  /*13f0*/  I2FP.F32.U32 R13, R13 ;  /* 0x0000000d000d7245 */ /* 0x000fe20000201000 */
[----:B------:R-:W-:Y:S01]  /*1400*/  HADD2.F32 R24, -RZ, R24.H1_H1 ;  /* 0x30000018ff187230 */ /* 0x000fe20000004100 */
[----:B------:R-:W-:Y:S01]  /*1410*/  ISETP.NE.AND P1, PT, R14, 0x1, PT ;  /* 0x000000010e00780c */ /* 0x000fe20003f25270 */
[----:B------:R-:W-:Y:S01]  /*1420*/  BSSY.RECONVERGENT B1, `(.L_x_5329) ;  /* 0x000004c000017945 */ /* 0x000fe20003800200 */
[----:B------:R-:W-:Y:S01]  /*1430*/  MOV R15, R44 ;  /* 0x0000002c000f7202 */ /* 0x000fe20000000f00 */
[----:B------:R-:W-:Y:S01]  /*1440*/  FFMA.FTZ R52, R13, R50, 1.1641532182693481445e-10 ;  /* 0x2f0000000d347423 */ /* 0x000fe20000010032 */
[----:B------:R-:W-:Y:S01]  /*1450*/  FMUL.FTZ R13, R24, R47 ;  /* 0x0000002f180d7220 */ /* 0x000fe20000410000 */
[----:B------:R-:W-:-:S03]  /*1460*/  IMAD.MOV.U32 R24, RZ, RZ, 0x2 ;  /* 0x00000002ff187424 */ /* 0x000fc600078e00ff */
        /* <DEDUP_REMOVED lines=14> */
.L_x_5331:
        /* <DEDUP_REMOVED lines=13> */
.L_x_5333:
[----:B------:R-:W-:Y:S05]  /*1620*/  BSYNC.RECONVERGENT B2 ;  /* 0x0000000000027941 */ /* 0x000fea0003800200 */
.L_x_5332:
        /* <DEDUP_REMOVED lines=40> */
[----:B------:R-:W-:Y:S02]  /*18b0*/  LOP3.LUT R31, R52, UR31, R15, 0x96, !PT ;  /* 0x0000001f341f7c12 */ /* 0x000fe4000f8e960f */
[----:B------:R-:W-:Y:S01]  /*18c0*/  MOV R15, R39 ;  /* 0x00000027000f7202 */ /* 0x000fe20000000f00 */
[----:B------:R-:W-:-:S07]  /*18d0*/  IMAD.MOV.U32 R39, RZ, RZ, R14 ;  /* 0x000000ffff277224 */ /* 0x000fce00078e000e */
.L_x_5330:
[----:B------:R-:W-:Y:S05]  /*18e0*/  BSYNC.RECONVERGENT B1 ;  /* 0x0000000000017941 */ /* 0x000fea0003800200 */
.L_x_5329:
        /* <DEDUP_REMOVED lines=21> */
.L_x_5336:
        /* <DEDUP_REMOVED lines=13> */
.L_x_5338:
[----:B------:R-:W-:Y:S05]  /*1b10*/  BSYNC.RECONVERGENT B2 ;  /* 0x0000000000027941 */ /* 0x000fea0003800200 */
.L_x_5337:
        /* <DEDUP_REMOVED lines=39> */
[----:B------:R-:W-:Y:S01]  /*1d90*/  IMAD.WIDE.U32 R52, R15, -0x2daee0ad, RZ ;  /* 0xd2511f530f347825 */ /* 0x000fe200078e00ff */
[----:B------:R-:W-:-:S04]  /*1da0*/  MOV R15, R39 ;  /* 0x00000027000f7202 */ /* 0x000fc80000000f00 */
[----:B------:R-:W-:Y:S02]  /*1db0*/  LOP3.LUT R31, R54, UR31, R53, 0x96, !PT ;  /* 0x0000001f361f7c12 */ /* 0x000fe4000f8e9635 */
[----:B------:R-:W-:-:S07]  /*1dc0*/  MOV R39, R52 ;  /* 0x0000003400277202 */ /* 0x000fce0000000f00 */
.L_x_5335:
[----:B------:R-:W-:Y:S05]  /*1dd0*/  BSYNC.RECONVERGENT B1 ;  /* 0x0000000000017941 */ /* 0x000fea0003800200 */
.L_x_5334:
        /* <DEDUP_REMOVED lines=21> */
.L_x_5341:
        /* <DEDUP_REMOVED lines=13> */
.L_x_5343:
[----:B------:R-:W-:Y:S05]  /*2000*/  BSYNC.RECONVERGENT B2 ;  /* 0x0000000000027941 */ /* 0x000fea0003800200 */
.L_x_5342:
        /* <DEDUP_REMOVED lines=39> */
[----:B------:R-:W-:-:S05]  /*2280*/  IMAD.WIDE.U32 R24, R31, -0x2daee0ad, RZ ;  /* 0xd2511f531f187825 */ /* 0x000fca00078e00ff */
[----:B------:R-:W-:Y:S01]  /*2290*/  LOP3.LUT R31, R52, UR31, R25, 0x96, !PT ;  /* 0x0000001f341f7c12 */ /* 0x000fe2000f8e9619 */
[----:B------:R-:W-:Y:S01]  /*22a0*/  IMAD.MOV.U32 R25, RZ, RZ, R39 ;  /* 0x000000ffff197224 */ /* 0x000fe200078e0027 */
[----:B------:R-:W-:-:S07]  /*22b0*/  MOV R39, R24 ;  /* 0x0000001800277202 */ /* 0x000fce0000000f00 */
.L_x_5340:
[----:B------:R-:W-:Y:S05]  /*22c0*/  BSYNC.RECONVERGENT B1 ;  /* 0x0000000000017941 */ /* 0x000fea0003800200 */
.L_x_5339:
        /* <DEDUP_REMOVED lines=21> */
.L_x_5346:
        /* <DEDUP_REMOVED lines=13> */
.L_x_5348:
[----:B------:R-:W-:Y:S05]  /*24f0*/  BSYNC.RECONVERGENT B2 ;  /* 0x0000000000027941 */ /* 0x000fea0003800200 */
.L_x_5347:
        /* <DEDUP_REMOVED lines=40> */
[----:B------:R-:W-:-:S05]  /*2780*/  IMAD.WIDE.U32 R54, R55, -0x326172a9, RZ ;  /* 0xcd9e8d5737367825 */ /* 0x000fca00078e00ff */
[----:B------:R-:W-:Y:S02]  /*2790*/  LOP3.LUT R30, R30, UR30, R55, 0x96, !PT ;  /* 0x0000001e1e1e7c12 */ /* 0x000fe4000f8e9637 */
[----:B------:R-:W-:-:S07]  /*27a0*/  MOV R44, R54 ;  /* 0x00000036002c7202 */ /* 0x000fce0000000f00 */
.L_x_5345:
[----:B------:R-:W-:Y:S05]  /*27b0*/  BSYNC.RECONVERGENT B1 ;  /* 0x0000000000017941 */ /* 0x000fea0003800200 */
.L_x_5344:
[----:B------:R-:W-:Y:S01]  /*27c0*/  I2FP.F32.U32 R25, R25 ;  /* 0x0000001900197245 */ /* 0x000fe20000201000 */
[----:B------:R-:W-:Y:S01]  /*27d0*/  HADD2.F32 R26, -RZ, R26.H1_H1 ;  /* 0x3000001aff1a7230 */ /* 0x000fe20000004100 */
        /* <DEDUP_REMOVED lines=19> */
.L_x_5351:
        /* <DEDUP_REMOVED lines=13> */
.L_x_5353:
[----:B------:R-:W-:Y:S05]  /*29e0*/  BSYNC.RECONVERGENT B2 ;  /* 0x0000000000027941 */ /* 0x000fea0003800200 */
.L_x_5352:
        /* <DEDUP_REMOVED lines=39> */
[----:B------:R-:W-:-:S03]  /*2c60*/  MOV R39, R52 ;  /* 0x0000003400277202 */ /* 0x000fc60000000f00 */
[----:B------:R-:W-:Y:S01]  /*2c70*/  IMAD.MOV.U32 R44, RZ, RZ, R54 ;  /* 0x000000ffff2c7224 */ /* 0x000fe200078e0036 */
[----:B------:R-:W-:Y:S01]  /*2c80*/  LOP3.LUT R30, R30, UR30, R55, 0x96, !PT ;  /* 0x0000001e1e1e7c12 */ /* 0x000fe2000f8e9637 */
[----:B------:R-:W-:-:S07]  /*2c90*/  IMAD.MOV.U32 R52, RZ, RZ, RZ ;  /* 0x000000ffff347224 */ /* 0x000fce00078e00ff */
.L_x_5350:
[----:B------:R-:W-:Y:S05]  /*2ca0*/  BSYNC.RECONVERGENT B1 ;  /* 0x0000000000017941 */ /* 0x000fea0003800200 */
.L_x_5349:
[----:B------:R-:W-:Y:S01]  /*2cb0*/  I2FP.F32.U32 R41, R26 ;  /* 0x0000001a00297245 */ /* 0x000fe20000201000 */
[----:B------:R-:W-:Y:S01]  /*2cc0*/  HADD2.F32 R26, -RZ, R27.H0_H0 ;  /* 0x2000001bff1a7230 */ /* 0x000fe20000004100 */
[----:B------:R-:W-:Y:S01]  /*2cd0*/  ISETP.NE.AND P6, PT, R52, 0x1, PT ;  /* 0x000000013400780c */ /* 0x000fe20003fc5270 */
[----:B------:R-:W-:Y:S01]  /*2ce0*/  BSSY.RECONVERGENT B1, `(.L_x_5354) ;  /* 0x000004d000017945 */ /* 0x000fe20003800200 */
[----:B------:R-:W-:Y:S01]  /*2cf0*/  MOV R51, R44 ;  /* 0x0000002c00337202 */ /* 0x000fe20000000f00 */
[----:B------:R-:W-:Y:S01]  /*2d00*/  FFMA.FTZ R54, R41, R50, 1.1641532182693481445e-10 ;  /* 0x2f00000029367423 */ /* 0x000fe20000010032 */
[----:B------:R-:W-:-:S04]  /*2d10*/  FMUL.FTZ R41, R26, R47 ;  /* 0x0000002f1a297220 */ /* 0x000fc80000410000 */
[----:B------:R-:W-:Y:S01]  /*2d20*/  FMUL.FTZ R41, R41, R48 ;  /* 0x0000003029297220 */ /* 0x000fe20000410000 */
[----:B------:R-:W-:-:S04]  /*2d30*/  FSETP.GTU.FTZ.AND P5, PT, R54, R49, PT ;  /* 0x000000313600720b */ /* 0x000fc80003fbc000 */
[----:B------:R-:W-:Y:S01]  /*2d40*/  FSEL R26, R41, RZ, !P5 ;  /* 0x000000ff291a7208 */ /* 0x000fe20006800000 */
[----:B------:R-:W-:-:S04]  /*2d50*/  HFMA2 R41, -RZ, RZ, 0, 1.1920928955078125e-07 ;  /* 0x00000002ff297431 */ /* 0x000fc800000001ff */
        /* <DEDUP_REMOVED lines=10> */
.L_x_5356:
        /* <DEDUP_REMOVED lines=12> */
[----:B------:R-:W-:Y:S02]  /*2ec0*/  @P0 IADD3 R31, PT, PT, R40, RZ, RZ ;  /* 0x000000ff281f0210 */ /* 0x000fe40007ffe0ff */
[----:B------:R-:W-:-:S03]  /*2ed0*/  ISETP.NE.AND P0, PT, R30, RZ, PT ;  /* 0x000000ff1e00720c */ /* 0x000fc60003f05270 */
[----:B------:R-:W-:-:S10]  /*2ee0*/  @!P6 IMAD.MOV.U32 R40, RZ, RZ, R31 ;  /* 0x000000ffff28e224 */ /* 0x000fd400078e001f */
.L_x_5358:
[----:B------:R-:W-:Y:S05]  /*2ef0*/  BSYNC.RECONVERGENT B2 ;  /* 0x0000000000027941 */ /* 0x000fea0003800200 */
.L_x_5357:
        /* <DEDUP_REMOVED lines=43> */
.L_x_5355:
[----:B------:R-:W-:Y:S05]  /*31b0*/  BSYNC.RECONVERGENT B1 ;  /* 0x0000000000017941 */ /* 0x000fea0003800200 */
.L_x_5354:
[----:B------:R-:W-:Y:S01]  /*31c0*/  I2FP.F32.U32 R51, R51 ;  /* 0x0000003300337245 */ /* 0x000fe20000201000 */
[----:B------:R-:W-:Y:S01]  /*31d0*/  HADD2.F32 R52, -RZ, R27.H1_H1 ;  /* 0x3000001bff347230 */ /* 0x000fe20000004100 */
[----:B------:R-:W-:Y:S01]  /*31e0*/  ISETP.NE.AND P6, PT, R46, RZ, PT ;  /* 0x000000ff2e00720c */ /* 0x000fe20003fc5270 */
[----:B------:R-:W-:Y:S01]  /*31f0*/  UMOV UR4, 0xffffffff ;  /* 0xffffffff00047882 */ /* 0x000fe20000000000 */
[----:B------:R-:W-:Y:S01]  /*3200*/  SEL R46, RZ, 0x1000000, P2 ;  /* 0x01000000ff2e7807 */ /* 0x000fe20001000000 */
[----:B------:R-:W-:Y:S01]  /*3210*/  FFMA.FTZ R50, R51, R50, 1.1641532182693481445e-10 ;  /* 0x2f00000033327423 */ /* 0x000fe20000010032 */
[----:B------:R-:W-:-:S04]  /*3220*/  FMUL.FTZ R47, R52, R47 ;  /* 0x0000002f342f7220 */ /* 0x000fc80000410000 */
[----:B------:R-:W-:Y:S01]  /*3230*/  FMUL.FTZ R47, R47, R48 ;  /* 0x000000302f2f7220 */ /* 0x000fe20000410000 */
[----:B------:R-:W-:Y:S02]  /*3240*/  FSETP.GTU.FTZ.AND P2, PT, R50, R49, PT ;  /* 0x000000313200720b */ /* 0x000fe40003f5c000 */
[----:B------:R-:W0:Y:S01]  /*3250*/  LDC.64 R48, c[0x0][0x3a8] ;  /* 0x0000ea00ff307b82 */ /* 0x000e220000000a00 */
[----:B------:R-:W-:Y:S02]  /*3260*/  SEL R50, RZ, 0x100, P4 ;  /* 0x00000100ff327807 */ /* 0x000fe40002000000 */
        /* <DEDUP_REMOVED lines=66> */
.L_x_5372:
        /* <DEDUP_REMOVED lines=26> */
[C---:B------:R-:W-:Y:S01]  /*3830*/  FMUL.FTZ R14, R45.reuse, R14 ;  /* 0x0000000e2d0e7220 */ /* 0x040fe20000410000 */
[C---:B------:R-:W-:Y:S01]  /*3840*/  FMUL.FTZ R24, R45.reuse, R24 ;  /* 0x000000182d187220 */ /* 0x040fe20000410000 */
[----:B------:R-:W-:Y:S01]  /*3850*/  F2FP.F16.F32.PACK_AB R15, R52, R13 ;  /* 0x0000000d340f723e */ /* 0x000fe200000000ff */
[C---:B------:R-:W-:Y:S01]  /*3860*/  FMUL.FTZ R49, R45.reuse, R48 ;  /* 0x000000302d317220 */ /* 0x040fe20000410000 */
[----:B------:R-:W-:Y:S01]  /*3870*/  FMUL.FTZ R13, R45, R12 ;  /* 0x0000000c2d0d7220 */ /* 0x000fe20000410000 */
[----:B------:R-:W-:Y:S01]  /*3880*/  FFMA.FTZ R48, R14, R33, R7 ;  /* 0x000000210e307223 */ /* 0x000fe20000010007 */
[----:B------:R-:W2:Y:S01]  /*3890*/  LDC.64 R26, c[0x0][0x428] ;  /* 0x00010a00ff1a7b82 */ /* 0x000ea20000000a00 */
[----:B------:R-:W-:Y:S01]  /*38a0*/  FFMA.FTZ R12, R25, R29, R0 ;  /* 0x0000001d190c7223 */ /* 0x000fe20000010000 */
[----:B------:R-:W-:Y:S01]  /*38b0*/  FFMA.FTZ R14, R24, R35, R9 ;  /* 0x00000023180e7223 */ /* 0x000fe20000010009 */
[----:B------:R-:W-:-:S04]  /*38c0*/  FMUL.FTZ R51, R45, R50 ;  /* 0x000000322d337220 */ /* 0x000fc80000410000 */
[----:B------:R-:W-:Y:S01]  /*38d0*/  FFMA.FTZ R53, R51, R38, R28 ;  /* 0x0000002633357223 */ /* 0x000fe2000001001c */
[----:B------:R-:W3:Y:S01]  /*38e0*/  LDC.64 R24, c[0x0][0x380] ;  /* 0x0000e000ff187b82 */ /* 0x000ee20000000a00 */
[----:B------:R-:W-:Y:S01]  /*38f0*/  FFMA.FTZ R51, R49, R36, R10 ;  /* 0x0000002431337223 */ /* 0x000fe2000001000a */
[----:B------:R-:W-:Y:S02]  /*3900*/  FFMA.FTZ R49, R13, R34, R8 ;  /* 0x000000220d317223 */ /* 0x000fe40000010008 */
[----:B------:R-:W-:Y:S02]  /*3910*/  F2FP.F16.F32.PACK_AB R14, R53, R14 ;  /* 0x0000000e350e723e */ /* 0x000fe400000000ff */
[----:B------:R-:W-:Y:S01]  /*3920*/  F2FP.F16.F32.PACK_AB R13, R51, R48 ;  /* 0x00000030330d723e */ /* 0x000fe200000000ff */
[----:B-1----:R-:W-:Y:S01]  /*3930*/  @!P0 IMAD.WIDE R46, R6, 0x4, R46 ;  /* 0x00000004062e8825 */ /* 0x002fe200078e022e */
[----:B------:R-:W-:-:S04]  /*3940*/  F2FP.F16.F32.PACK_AB R12, R49, R12 ;  /* 0x0000000c310c723e */ /* 0x000fc800000000ff */
[----:B------:R1:W-:Y:S01]  /*3950*/  @!P0 STG.E desc[UR8][R46.64], R45 ;  /* 0x0000002d2e008986 */ /* 0x0003e2000c101908 */
[----:B--2---:R-:W-:-:S05]  /*3960*/  IMAD.WIDE.U32 R26, R43, 0x10, R26 ;  /* 0x000000102b1a7825 */ /* 0x004fca00078e001a */
[----:B------:R1:W-:Y:S01]  /*3970*/  STG.E.128 desc[UR8][R26.64], R12 ;  /* 0x0000000c1a007986 */ /* 0x0003e2000c101d08 */
[----:B---3--:R-:W-:-:S05]  /*3980*/  IMAD R6, R24, 0x4, R6 ;  /* 0x0000000418067824 */ /* 0x008fca00078e0206 */
[----:B------:R-:W-:-:S13]  /*3990*/  ISETP.GE.AND P0, PT, R6, R25, PT ;  /* 0x000000190600720c */ /* 0x000fda0003f06270 */
[----:B-1----:R-:W-:Y:S05]  /*39a0*/  @!P0 BRA `(.L_x_5360) ;  /* 0xffffffcc00d88947 */ /* 0x002fea000383ffff */
[----:B------:R-:W-:Y:S05]  /*39b0*/  BSYNC B0 ;  /* 0x0000000000007941 */ /* 0x000fea0003800000 */
.L_x_5318:
[----:B------:R-:W-:Y:S05]  /*39c0*/  EXIT ;  /* 0x000000000000794d */ /* 0x000fea0003800000 */
.L_x_5359:
[----:B------:R-:W-:Y:S01]  /*39d0*/  HFMA2 R50, -RZ, RZ, 0, 5.9604644775390625e-08 ;  /* 0x00000001ff327431 */ /* 0x000fe200000001ff */
[----:B------:R-:W-:Y:S01]  /*39e0*/  BSSY B1, `(.L_x_5361) ;  /* 0x0000006000017945 */ /* 0x000fe20003800000 */
[----:B0-----:R-:W-:Y:S01]  /*39f0*/  MOV R47, 0x1f ;  /* 0x0000001f002f7802 */ /* 0x001fe20000000f00 */
[----:B------:R-:W-:-:S07]  /*3a00*/  IMAD.MOV.U32 R46, RZ, RZ, -0x1 ;  /* 0xffffffffff2e7424 */ /* 0x000fce00078e00ff */
[----:B------:R-:W-:Y:S05]  /*3a10*/  WARPSYNC.COLLECTIVE R46, `(.L_x_5362) ;  /* 0x000000002e087348 */ /* 0x000fea0003c00000 */
[----:B------:R0:W1:Y:S02]  /*3a20*/  SHFL.BFLY P1, R45, R51, R50, R47 ;  /* 0x0c000032332d7389 */ /* 0x000064000002002f */
[----:B01----:R-:W-:Y:S05]  /*3a30*/  ENDCOLLECTIVE ;  /* 0x000000000000791b */ /* 0x003fea0003800000 */
.L_x_5362:
[----:B------:R-:W-:Y:S05]  /*3a40*/  BSYNC B1 ;  /* 0x0000000000017941 */ /* 0x000fea0003800000 */
.L_x_5361:
        /* <DEDUP_REMOVED lines=9> */
.L_x_5363:
[----:B------:R-:W-:Y:S02]  /*3ae0*/  IMAD.MOV.U32 R50, RZ, RZ, 0x4 ;  /* 0x00000004ff327424 */ /* 0x000fe400078e00ff */
[----:B------:R-:W-:-:S05]  /*3af0*/  FADD.FTZ R53, R52, R45 ;  /* 0x0000002d34357221 */ /* 0x000fca0000010000 */
[----:B------:R-:W-:-:S07]  /*3b00*/  MOV R51, R53 ;  /* 0x0000003500337202 */ /* 0x000fce0000000f00 */
[----:B------:R-:W-:Y:S05]  /*3b10*/  WARPSYNC.COLLECTIVE R46, `(.L_x_5364) ;  /* 0x000000002e087348 */ /* 0x000fea0003c00000 */
[----:B------:R0:W1:Y:S02]  /*3b20*/  SHFL.BFLY P1, R45, R51, R50, R47 ;  /* 0x0c000032332d7389 */ /* 0x000064000002002f */
[----:B01----:R-:W-:Y:S05]  /*3b30*/  ENDCOLLECTIVE ;  /* 0x000000000000791b */ /* 0x003fea0003800000 */
.L_x_5364:
[----:B------:R-:W-:Y:S02]  /*3b40*/  HFMA2 R50, -RZ, RZ, 0, 4.76837158203125e-07 ;  /* 0x00000008ff327431 */ /* 0x000fe400000001ff */
[----:B------:R-:W-:-:S05]  /*3b50*/  FADD.FTZ R54, R53, R45 ;  /* 0x0000002d35367221 */ /* 0x000fca0000010000 */
[----:B------:R-:W-:-:S07]  /*3b60*/  MOV R51, R54 ;  /* 0x0000003600337202 */ /* 0x000fce0000000f00 */
[----:B------:R-:W-:Y:S05]  /*3b70*/  WARPSYNC.COLLECTIVE R46, `(.L_x_5365) ;  /* 0x000000002e087348 */ /* 0x000fea0003c00000 */
[----:B------:R0:W1:Y:S02]  /*3b80*/  SHFL.BFLY P1, R45, R51, R50, R47 ;  /* 0x0c000032332d7389 */ /* 0x000064000002002f */
[----:B01----:R-:W-:Y:S05]  /*3b90*/  ENDCOLLECTIVE ;  /* 0x000000000000791b */ /* 0x003fea0003800000 */
.L_x_5365:
[----:B------:R-:W-:Y:S01]  /*3ba0*/  MOV R50, 0x10 ;  /* 0x0000001000327802 */ /* 0x000fe20000000f00 */
[----:B------:R-:W-:-:S04]  /*3bb0*/  FADD.FTZ R55, R54, R45 ;  /* 0x0000002d36377221 */ /* 0x000fc80000010000 */
[----:B------:R-:W-:-:S07]  /*3bc0*/  IMAD.MOV.U32 R51, RZ, RZ, R55 ;  /* 0x000000ffff337224 */ /* 0x000fce00078e0037 */
[----:B------:R-:W-:Y:S05]  /*3bd0*/  WARPSYNC.COLLECTIVE R46, `(.L_x_5366) ;  /* 0x000000002e087348 */ /* 0x000fea0003c00000 */
[----:B------:R0:W1:Y:S02]  /*3be0*/  SHFL.BFLY P1, R45, R51, R50, R47 ;  /* 0x0c000032332d7389 */ /* 0x000064000002002f */
[----:B01----:R-:W-:Y:S05]  /*3bf0*/  ENDCOLLECTIVE ;  /* 0x000000000000791b */ /* 0x003fea0003800000 */
.L_x_5366:
        /* <DEDUP_REMOVED lines=23> */
.L_x_5367:
[----:B------:R-:W-:Y:S02]  /*3d70*/  HFMA2 R50, -RZ, RZ, 0, 1.1920928955078125e-07 ;  /* 0x00000002ff327431 */ /* 0x000fe400000001ff */
[----:B------:R-:W-:-:S05]  /*3d80*/  FADD.FTZ R52, R51, R45 ;  /* 0x0000002d33347221 */ /* 0x000fca0000010000 */
[----:B------:R-:W-:-:S07]  /*3d90*/  MOV R51, R52 ;  /* 0x0000003400337202 */ /* 0x000fce0000000f00 */
[----:B------:R-:W-:Y:S05]  /*3da0*/  WARPSYNC.COLLECTIVE R46, `(.L_x_5368) ;  /* 0x000000002e087348 */ /* 0x000fea0003c00000 */
[----:B------:R0:W1:Y:S02]  /*3db0*/  SHFL.BFLY P1, R45, R51, R50, R47 ;  /* 0x0c000032332d7389 */ /* 0x000064000002002f */
[----:B01----:R-:W-:Y:S05]  /*3dc0*/  ENDCOLLECTIVE ;  /* 0x000000000000791b */ /* 0x003fea0003800000 */
.L_x_5368:
[----:B------:R-:W-:Y:S01]  /*3dd0*/  MOV R50, 0x4 ;  /* 0x0000000400327802 */ /* 0x000fe20000000f00 */
[----:B------:R-:W-:-:S04]  /*3de0*/  FADD.FTZ R53, R52, R45 ;  /* 0x0000002d34357221 */ /* 0x000fc80000010000 */
[----:B------:R-:W-:-:S07]  /*3df0*/  IMAD.MOV.U32 R51, RZ, RZ, R53 ;  /* 0x000000ffff337224 */ /* 0x000fce00078e0035 */
[----:B------:R-:W-:Y:S05]  /*3e00*/  WARPSYNC.COLLECTIVE R46, `(.L_x_5369) ;  /* 0x000000002e087348 */ /* 0x000fea0003c00000 */
[----:B------:R0:W1:Y:S02]  /*3e10*/  SHFL.BFLY P1, R45, R51, R50, R47 ;  /* 0x0c000032332d7389 */ /* 0x000064000002002f */
[----:B01----:R-:W-:Y:S05]  /*3e20*/  ENDCOLLECTIVE ;  /* 0x000000000000791b */ /* 0x003fea0003800000 */
.L_x_5369:
[----:B------:R-:W-:Y:S02]  /*3e30*/  IMAD.MOV.U32 R50, RZ, RZ, 0x8 ;  /* 0x00000008ff327424 */ /* 0x000fe400078e00ff */
[----:B------:R-:W-:-:S05]  /*3e40*/  FADD.FTZ R54, R53, R45 ;  /* 0x0000002d35367221 */ /* 0x000fca0000010000 */
[----:B------:R-:W-:-:S07]  /*3e50*/  MOV R51, R54 ;  /* 0x0000003600337202 */ /* 0x000fce0000000f00 */
[----:B------:R-:W-:Y:S05]  /*3e60*/  WARPSYNC.COLLECTIVE R46, `(.L_x_5370) ;  /* 0x000000002e087348 */ /* 0x000fea0003c00000 */
[----:B------:R0:W1:Y:S02]  /*3e70*/  SHFL.BFLY P1, R45, R51, R50, R47 ;  /* 0x0c000032332d7389 */ /* 0x000064000002002f */
[----:B01----:R-:W-:Y:S05]  /*3e80*/  ENDCOLLECTIVE ;  /* 0x000000000000791b */ /* 0x003fea0003800000 */
.L_x_5370:
[----:B------:R-:W-:Y:S02]  /*3e90*/  HFMA2 R50, -RZ, RZ, 0, 9.5367431640625e-07 ;  /* 0x00000010ff327431 */ /* 0x000fe400000001ff */
[----:B------:R-:W-:-:S05]  /*3ea0*/  FADD.FTZ R55, R54, R45 ;  /* 0x0000002d36377221 */ /* 0x000fca0000010000 */
[----:B------:R-:W-:-:S07]  /*3eb0*/  MOV R51, R55 ;  /* 0x0000003700337202 */ /* 0x000fce0000000f00 */
[----:B------:R-:W-:Y:S05]  /*3ec0*/  WARPSYNC.COLLECTIVE R46, `(.L_x_5371) ;  /* 0x000000002e087348 */ /* 0x000fea0003c00000 */
[----:B------:R0:W1:Y:S02]  /*3ed0*/  SHFL.BFLY P1, R45, R51, R50, R47 ;  /* 0x0c000032332d7389 */ /* 0x000064000002002f */
[----:B01----:R-:W-:Y:S05]  /*3ee0*/  ENDCOLLECTIVE ;  /* 0x000000000000791b */ /* 0x003fea0003800000 */
.L_x_5371:
[----:B------:R-:W-:Y:S05]  /*3ef0*/  BRA `(.L_x_5372) ;  /* 0xfffffff400e47947 */ /* 0x000fea000383ffff */
.L_x_5373:
        /* <DEDUP_REMOVED lines=16> */
.L_x_9140:


//--------------------- .text._ZN10layer_norm13ln_fwd_kernelINS_13Kernel_traitsI6__halfS2_fS2_fjLj256ELj1ELj4ELj1ELj16ENS_18Kernel_traits_baseILj256ES2_S2_fS2_fjLj128EEEEELb1ELb0ELb1ELb0EEEvNS_9FwdParamsE --------------------------
	.section	.text._ZN10layer_norm13ln_fwd_kernelINS_13Kernel_traitsI6__halfS2_fS2_fjLj256ELj1ELj4ELj1ELj16ENS_18Kernel_traits_baseILj256ES2_S2_fS2_fjLj128EEEEELb1ELb0ELb1ELb0EEEvNS_9FwdParamsE,"ax",@progbits
	.align	128
        .global         _ZN10layer_norm13ln_fwd_kernelINS_13Kernel_traitsI6__halfS2_fS2_fjLj256ELj1ELj4ELj1ELj16ENS_18Kernel_traits_baseILj256ES2_S2_fS2_fjLj128EEEEELb1ELb0ELb1ELb0EEEvNS_9FwdParamsE
        .type           _ZN10layer_norm13ln_fwd_kernelINS_13Kernel_traitsI6__halfS2_fS2_fjLj256ELj1ELj4ELj1ELj16ENS_18Kernel_traits_baseILj256ES2_S2_fS2_fjLj128EEEEELb1ELb0ELb1ELb0EEEvNS_9FwdParamsE,@function
        .size           _ZN10layer_norm13ln_fwd_kernelINS_13Kernel_traitsI6__halfS2_fS2_fjLj256ELj1ELj4ELj1ELj16ENS_18Kernel_traits_baseILj256ES2_S2_fS2_fjLj128EEEEELb1ELb0ELb1ELb0EEEvNS_9FwdParamsE,(.L_x_9141 - _ZN10layer_norm13ln_fwd_kernelINS_13Kernel_traitsI6__halfS2_fS2_fjLj256ELj1ELj4ELj1ELj16ENS_18Kernel_traits_baseILj256ES2_S2_fS2_fjLj128EEEEELb1ELb0ELb1ELb0EEEvNS_9FwdParamsE)
        .other          _ZN10layer_norm13ln_fwd_kernelINS_13Kernel_traitsI6__halfS2_fS2_fjLj256ELj1ELj4ELj1ELj16ENS_18Kernel_traits_baseILj256ES2_S2_fS2_fjLj128EEEEELb1ELb0ELb1ELb0EEEvNS_9FwdParamsE,@"STO_CUDA_ENTRY STV_DEFAULT"
_ZN10layer_norm13ln_fwd_kernelINS_13Kernel_traitsI6__halfS2_fS2_fjLj256ELj1ELj4ELj1ELj16ENS_18Kernel_traits_baseILj256ES2_S2_fS2_fjLj128EEEEELb1ELb0ELb1ELb0EEEvNS_9FwdParamsE:
.text._ZN10layer_norm13ln_fwd_kernelINS_13Kernel_traitsI6__halfS2_fS2_fjLj256ELj1ELj4ELj1ELj16ENS_18Kernel_traits_baseILj256ES2_S2_fS2_fjLj128EEEEELb1ELb0ELb1ELb0EEEvNS_9FwdParamsE:
        /* <DEDUP_REMOVED lines=48> */
.L_x_5375:
[----:B------:R-:W-:Y:S05]  /*0300*/  BSYNC.RECONVERGENT B0 ;  /* 0x0000000000007941 */ /* 0x000fea0003800200 */
.L_x_5374:
        /* <DEDUP_REMOVED lines=88> */
.L_x_5438:
        /* <DEDUP_REMOVED lines=11> */
[----:B------:R-:W-:Y:S01]  /*0940*/  @P2 IADD3 R54, PT, PT, R38, -0x1, RZ ;  /* 0xffffffff26362810 */ /* 0x000fe20007ffe0ff */
[----:B------:R-:W-:-:S04]  /*0950*/  @P2 IMAD.MOV.U32 R37, RZ, RZ, RZ ;  /* 0x000000ffff252224 */ /* 0x000fc800078e00ff */
[-C--:B-1----:R-:W-:Y:S02]  /*0960*/  @P2 IMAD R56, R54, R59.reuse, RZ ;  /* 0x0000003b36382224 */ /* 0x082fe400078e02ff */
[----:B------:R-:W-:-:S03]  /*0970*/  IMAD R54, R4, R59, RZ ;  /* 0x0000003b04367224 */ /* 0x000fc600078e02ff */
[----:B------:R-:W-:Y:S02]  /*0980*/  @P2 SHF.R.S32.HI R57, RZ, 0x1f, R56 ;  /* 0x0000001fff392819 */ /* 0x000fe40000011438 */
[----:B------:R-:W-:Y:S02]  /*0990*/  SHF.R.S32.HI R55, RZ, 0x1f, R54 ;  /* 0x0000001fff377819 */ /* 0x000fe40000011436 */
[----:B------:R-:W-:Y:S02]  /*09a0*/  @P2 LEA.HI R57, R57, R56, RZ, 0x3 ;  /* 0x0000003839392211 */ /* 0x000fe400078f18ff */
[----:B------:R-:W-:Y:S02]  /*09b0*/  LEA.HI R55, R55, R54, RZ, 0x3 ;  /* 0x0000003637377211 */ /* 0x000fe400078f18ff */
[-C--:B------:R-:W-:Y:S02]  /*09c0*/  @P2 LEA.HI.SX32 R36, R57, R0.reuse, 0x1d ;  /* 0x0000000039242211 */ /* 0x080fe400078feaff */
[----:B------:R-:W-:Y:S01]  /*09d0*/  LEA.HI.SX32 R57, R55, R0, 0x1d ;  /* 0x0000000037397211 */ /* 0x000fe200078feaff */
[----:B------:R-:W-:Y:S06]  /*09e0*/  @P3 BRA `(.L_x_5378) ;  /* 0x0000002c00483947 */ /* 0x000fec0003800000 */
        /* <DEDUP_REMOVED lines=8> */
[----:B------:R-:W2:Y:S04]  /*0a70*/  @P0 LDG.E.128 R16, desc[UR8][R54.64] ;  /* 0x0000000836100981 */ /* 0x000ea8000c1e1d00 */
[----:B------:R-:W3:Y:S01]  /*0a80*/  @P0 LDG.E.128 R20, desc[UR8][R54.64+0x10] ;  /* 0x0000100836140981 */ /* 0x000ee2000c1e1d00 */
[----:B------:R-:W-:Y:S01]  /*0a90*/  BSSY.RECONVERGENT B2, `(.L_x_5379) ;  /* 0x0000060000027945 */ /* 0x000fe20003800200 */
[----:B------:R-:W-:Y:S02]  /*0aa0*/  CS2R R28, SRZ ;  /* 0x00000000001c7805 */ /* 0x000fe4000001ff00 */
[----:B------:R-:W-:Y:S02]  /*0ab0*/  CS2R R30, SRZ ;  /* 0x00000000001e7805 */ /* 0x000fe4000001ff00 */
[----:B------:R-:W-:-:S02]  /*0ac0*/  CS2R R32, SRZ ;  /* 0x0000000000207805 */ /* 0x000fc4000001ff00 */
[----:B------:R-:W-:Y:S02]  /*0ad0*/  CS2R R34, SRZ ;  /* 0x0000000000227805 */ /* 0x000fe4000001ff00 */
[----:B------:R-:W-:Y:S01]  /*0ae0*/  MOV R56, R41 ;  /* 0x0000002900387202 */ /* 0x000fe20000000f00 */
        /* <DEDUP_REMOVED lines=8> */
[----:B0-----:R-:W-:Y:S06]  /*0b70*/  @!P2 BRA `(.L_x_5380) ;  /* 0x000000040044a947 */ /* 0x001fec0003800000 */
        /* <DEDUP_REMOVED lines=13> */
.L_x_5383:
        /* <DEDUP_REMOVED lines=13> */
.L_x_5385:
[----:B------:R-:W-:Y:S05]  /*0d20*/  BSYNC.RECONVERGENT B4 ;  /* 0x0000000000047941 */ /* 0x000fea0003800200 */
.L_x_5384:
        /* <DEDUP_REMOVED lines=43> */
.L_x_5382:
[----:B------:R-:W-:Y:S05]  /*0fe0*/  BSYNC.RECONVERGENT B3 ;  /* 0x0000000000037941 */ /* 0x000fea0003800200 */
.L_x_5381:
        /* <DEDUP_REMOVED lines=9> */
[----:B------:R-:W-:-:S07]  /*1080*/  @P0 FADD.FTZ R28, R16, R28 ;  /* 0x0000001c101c0221 */ /* 0x000fce0000010000 */
.L_x_5380:
[----:B------:R-:W-:Y:S05]  /*1090*/  BSYNC.RECONVERGENT B2 ;  /* 0x0000000000027941 */ /* 0x000fea0003800200 */
.L_x_5379:
        /* <DEDUP_REMOVED lines=16> */
.L_x_5390:
        /* <DEDUP_REMOVED lines=13> */
.L_x_5392:
[----:B------:R-:W-:Y:S05]  /*1270*/  BSYNC.RECONVERGENT B4 ;  /* 0x0000000000047941 */ /* 0x000fea0003800200 */
.L_x_5391:
        /* <DEDUP_REMOVED lines=43> */
.L_x_5389:
[----:B------:R-:W-:Y:S05]  /*1530*/  BSYNC.RECONVERGENT B3 ;  /* 0x0000000000037941 */ /* 0x000fea0003800200 */
.L_x_5388:
[----:B------:R-:W-:Y:S01]  /*1540*/  I2FP.F32.U32 R29, R29 ;  /* 0x0000001d001d7245 */ /* 0x000fe20000201000 */
[----:B-----5:R-:W-:Y:S02]  /*1550*/  HADD2.F32 R39, -RZ, R24.H1_H1 ;  /* 0x30000018ff277230 */ /* 0x020fe40000004100 */
[----:B------:R-:W-:-:S03]  /*1560*/  IMAD.MOV.U32 R54, RZ, RZ, 0x2f800000 ;  /* 0x2f800000ff367424 */ /* 0x000fc600078e00ff */
[----:B------:R-:W-:Y:S01]  /*1570*/  FMUL.FTZ R39, R39, UR13 ;  /* 0x0000000d27277c20 */ /* 0x000fe20008410000 */
[----:B------:R-:W-:-:S03]  /*1580*/  FFMA.FTZ R29, R29, R54, 1.1641532182693481445e-10 ;  /* 0x2f0000001d1d7423 */ /* 0x000fc60000010036 */
[----:B------:R-:W-:Y:S02]  /*1590*/  FMUL.FTZ R39, R39, UR12 ;  /* 0x0000000c27277c20 */ /* 0x000fe40008410000 */
[----:B------:R-:W-:-:S04]  /*15a0*/  FSETP.GTU.FTZ.AND P4, PT, R29, UR5, PT ;  /* 0x000000051d007c0b */ /* 0x000fc8000bf9c000 */
[----:B------:R-:W-:Y:S02]  /*15b0*/  FSEL R29, R39, RZ, !P4 ;  /* 0x000000ff271d7208 */ /* 0x000fe40006000000 */
[----:B------:R-:W-:-:S03]  /*15c0*/  SEL R45, RZ, 0x1, P4 ;  /* 0x00000001ff2d7807 */ /* 0x000fc60002000000 */
[----:B------:R-:W-:-:S07]  /*15d0*/  @P0 FADD.FTZ R29, R17, R29 ;  /* 0x0000001d111d0221 */ /* 0x000fce0000010000 */
.L_x_5387:
[----:B------:R-:W-:Y:S05]  /*15e0*/  BSYNC.RECONVERGENT B2 ;  /* 0x0000000000027941 */ /* 0x000fea0003800200 */
.L_x_5386:
        /* <DEDUP_REMOVED lines=16> */
.L_x_5397:
        /* <DEDUP_REMOVED lines=13> */
.L_x_5399:
[----:B------:R-:W-:Y:S05]  /*17c0*/  BSYNC.RECONVERGENT B4 ;  /* 0x0000000000047941 */ /* 0x000fea0003800200 */
.L_x_5398:
        /* <DEDUP_REMOVED lines=42> */
.L_x_5396:
[----:B------:R-:W-:Y:S05]  /*1a70*/  BSYNC.RECONVERGENT B3 ;  /* 0x0000000000037941 */ /* 0x000fea0003800200 */
.L_x_5395:
        /* <DEDUP_REMOVED lines=10> */
.L_x_5394:
[----:B------:R-:W-:Y:S05]  /*1b20*/  BSYNC.RECONVERGENT B2 ;  /* 0x0000000000027941 */ /* 0x000fea0003800200 */
.L_x_5393:
        /* <DEDUP_REMOVED lines=16> */
.L_x_5404:
        /* <DEDUP_REMOVED lines=13> */
.L_x_5406:
[----:B------:R-:W-:Y:S05]  /*1d00*/  BSYNC.RECONVERGENT B4 ;  /* 0x0000000000047941 */ /* 0x000fea0003800200 */
.L_x_5405:
        /* <DEDUP_REMOVED lines=43> */
.L_x_5403:
[----:B------:R-:W-:Y:S05]  /*1fc0*/  BSYNC.RECONVERGENT B3 ;  /* 0x0000000000037941 */ /* 0x000fea0003800200 */
.L_x_5402:
[----:B------:R-:W-:Y:S01]  /*1fd0*/  I2FP.F32.U32 R31, R31 ;  /* 0x0000001f001f7245 */ /* 0x000fe20000201000 */
[----:B------:R-:W-:Y:S02]  /*1fe0*/  HFMA2 R48, -RZ, RZ, 0.1171875, 0 ;  /* 0x2f800000ff307431 */ /* 0x000fe400000001ff */
[----:B-----5:R-:W-:-:S03]  /*1ff0*/  HADD2.F32 R39, -RZ, R25.H1_H1 ;  /* 0x30000019ff277230 */ /* 0x020fc60000004100 */
[----:B------:R-:W-:Y:S02]  /*2000*/  FFMA.FTZ R31, R31, R48, 1.1641532182693481445e-10 ;  /* 0x2f0000001f1f7423 */ /* 0x000fe40000010030 */
[----:B------:R-:W-:-:S04]  /*2010*/  FMUL.FTZ R39, R39, UR13 ;  /* 0x0000000d27277c20 */ /* 0x000fc80008410000 */
[----:B------:R-:W-:Y:S01]  /*2020*/  FMUL.FTZ R39, R39, UR12 ;  /* 0x0000000c27277c20 */ /* 0x000fe20008410000 */
[----:B------:R-:W-:-:S04]  /*2030*/  FSETP.GTU.FTZ.AND P4, PT, R31, UR5, PT ;  /* 0x000000051f007c0b */ /* 0x000fc8000bf9c000 */
[----:B------:R-:W-:Y:S02]  /*2040*/  FSEL R31, R39, RZ, !P4 ;  /* 0x000000ff271f7208 */ /* 0x000fe40006000000 */
[----:B------:R-:W-:-:S03]  /*2050*/  SEL R48, RZ, 0x1, P4 ;  /* 0x00000001ff307807 */ /* 0x000fc60002000000 */
[----:B------:R-:W-:-:S07]  /*2060*/  @P0 FADD.FTZ R31, R19, R31 ;  /* 0x0000001f131f0221 */ /* 0x000fce0000010000 */
.L_x_5401:
[----:B------:R-:W-:Y:S05]  /*2070*/  BSYNC.RECONVERGENT B2 ;  /* 0x0000000000027941 */ /* 0x000fea0003800200 */
.L_x_5400:
        /* <DEDUP_REMOVED lines=16> */
.L_x_5411:
        /* <DEDUP_REMOVED lines=13> */
.L_x_5413:
[----:B------:R-:W-:Y:S05]  /*2250*/  BSYNC.RECONVERGENT B4 ;  /* 0x0000000000047941 */ /* 0x000fea0003800200 */
.L_x_5412:
        /* <DEDUP_REMOVED lines=43> */
.L_x_5410:
[----:B------:R-:W-:Y:S05]  /*2510*/  BSYNC.RECONVERGENT B3 ;  /* 0x0000000000037941 */ /* 0x000fea0003800200 */
.L_x_5409:
[----:B------:R-:W-:Y:S01]  /*2520*/  I2FP.F32.U32 R32, R32 ;  /* 0x0000002000207245 */ /* 0x000fe20000201000 */
[----:B-----5:R-:W-:Y:S01]  /*2530*/  HADD2.F32 R38, -RZ, R26.H0_H0 ;  /* 0x2000001aff267230 */ /* 0x020fe20000004100 */
[----:B------:R-:W-:-:S04]  /*2540*/  MOV R41, 0x2f800000 ;  /* 0x2f80000000297802 */ /* 0x000fc80000000f00 */
[----:B------:R-:W-:Y:S01]  /*2550*/  FMUL.FTZ R38, R38, UR13 ;  /* 0x0000000d26267c20 */ /* 0x000fe20008410000 */
[----:B------:R-:W-:-:S03]  /*2560*/  FFMA.FTZ R32, R32, R41, 1.1641532182693481445e-10 ;  /* 0x2f00000020207423 */ /* 0x000fc60000010029 */
[----:B------:R-:W-:Y:S02]  /*2570*/  FMUL.FTZ R38, R38, UR12 ;  /* 0x0000000c26267c20 */ /* 0x000fe40008410000 */
[----:B------:R-:W-:-:S04]  /*2580*/  FSETP.GTU.FTZ.AND P4, PT, R32, UR5, PT ;  /* 0x0000000520007c0b */ /* 0x000fc8000bf9c000 */
[----:B------:R-:W-:Y:S02]  /*2590*/  FSEL R32, R38, RZ, !P4 ;  /* 0x000000ff26207208 */ /* 0x000fe40006000000 */
[----:B------:R-:W-:-:S03]  /*25a0*/  SEL R49, RZ, 0x1, P4 ;  /* 0x00000001ff317807 */ /* 0x000fc60002000000 */
[----:B------:R-:W-:-:S07]  /*25b0*/  @P0 FADD.FTZ R32, R20, R32 ;  /* 0x0000002014200221 */ /* 0x000fce0000010000 */
.L_x_5408:
[----:B------:R-:W-:Y:S05]  /*25c0*/  BSYNC.RECONVERGENT B2 ;  /* 0x0000000000027941 */ /* 0x000fea0003800200 */
.L_x_5407:
[----:B------:R-:W-:Y:S01]  /*25d0*/  BSSY.RECONVERGENT B2, `(.L_x_5414) ;  /* 0x0000054000027945 */ /* 0x000fe20003800200 */
[----:B------:R-:W-:-:S03]  /*25e0*/  IMAD.MOV.U32 R38, RZ, RZ, R39 ;  /* 0x000000ffff267224 */ /* 0x000fc600078e0027 */
[----:B------:R-:W-:Y:S05]  /*25f0*/  @!P2 BRA `(.L_x_5415) ;  /* 0x000000040044a947 */ /* 0x000fea0003800000 */
[----:B------:R-:W-:Y:S01]  /*2600*/  ISETP.NE.AND P4, PT, R39, 0x1, PT ;  /* 0x000000012700780c */ /* 0x000fe20003f85270 */
[----:B------:R-:W-:Y:S01]  /*2610*/  BSSY.RECONVERGENT B3, `(.L_x_5416) ;  /* 0x0000045000037945 */ /* 0x000fe20003800200 */
[----:B------:R-:W-:Y:S01]  /*2620*/  HFMA2 R38, -RZ, RZ, 0, 1.1920928955078125e-07 ;  /* 0x00000002ff267431 */ /* 0x000fe200000001ff */
[----:B------:R-:W-:-:S10]  /*2630*/  MOV R33, R46 ;  /* 0x0000002e00217202 */ /* 0x000fd40000000f00 */
        /* <DEDUP_REMOVED lines=9> */
.L_x_5418:
        /* <DEDUP_REMOVED lines=13> */
.L_x_5420:
[----:B------:R-:W-:Y:S05]  /*27a0*/  BSYNC.RECONVERGENT B4 ;  /* 0x0000000000047941 */ /* 0x000fea0003800200 */
.L_x_5419:
        /* <DEDUP_REMOVED lines=43> */
.L_x_5417:
[----:B------:R-:W-:Y:S05]  /*2a60*/  BSYNC.RECONVERGENT B3 ;  /* 0x0000000000037941 */ /* 0x000fea0003800200 */
.L_x_5416:
        /* <DEDUP_REMOVED lines=10> */
.L_x_5415:
[----:B------:R-:W-:Y:S05]  /*2b10*/  BSYNC.RECONVERGENT B2 ;  /* 0x0000000000027941 */ /* 0x000fea0003800200 */
.L_x_5414:
        /* <DEDUP_REMOVED lines=16> */
.L_x_5425:
        /* <DEDUP_REMOVED lines=13> */
.L_x_5427:
[----:B------:R-:W-:Y:S05]  /*2cf0*/  BSYNC.RECONVERGENT B4 ;  /* 0x0000000000047941 */ /* 0x000fea0003800200 */
.L_x_5426:
        /* <DEDUP_REMOVED lines=43> */
.L_x_5424:
[----:B------:R-:W-:Y:S05]  /*2fb0*/  BSYNC.RECONVERGENT B3 ;  /* 0x0000000000037941 */ /* 0x000fea0003800200 */
.L_x_5423:
        /* <DEDUP_REMOVED lines=10> */
.L_x_5422:
[----:B------:R-:W-:Y:S05]  /*3060*/  BSYNC.RECONVERGENT B2 ;  /* 0x0000000000027941 */ /* 0x000fea0003800200 */
.L_x_5421:
        /* <DEDUP_REMOVED lines=16> */
.L_x_5432:
        /* <DEDUP_REMOVED lines=13> */
.L_x_5434:
[----:B------:R-:W-:Y:S05]  /*3240*/  BSYNC.RECONVERGENT B4 ;  /* 0x0000000000047941 */ /* 0x000fea0003800200 */
.L_x_5433:
        /* <DEDUP_REMOVED lines=42> */
[----:B------:R-:W-:-:S07]  /*34f0*/  LOP3.LUT R7, R54, UR34, R39, 0x96, !PT ;  /* 0x0000002236077c12 */ /* 0x000fce000f8e9627 */
.L_x_5431:
[----:B------:R-:W-:Y:S05]  /*3500*/  BSYNC.RECONVERGENT B3 ;  /* 0x0000000000037941 */ /* 0x000fea0003800200 */
.L_x_5430:
[----:B------:R-:W-:Y:S01]  /*3510*/  I2FP.F32.U32 R35, R35 ;  /* 0x0000002300237245 */ /* 0x000fe20000201000 */
[----:B-----5:R-:W-:Y:S01]  /*3520*/  HADD2.F32 R38, -RZ, R27.H1_H1 ;  /* 0x3000001bff267230 */ /* 0x020fe20000004100 */
        /* <DEDUP_REMOVED lines=8> */
.L_x_5429:
[----:B------:R-:W-:Y:S05]  /*35b0*/  BSYNC.RECONVERGENT B2 ;  /* 0x0000000000027941 */ /* 0x000fea0003800200 */
.L_x_5428:
        /* <DEDUP_REMOVED lines=21> */
.L_x_5378:
[----:B------:R-:W-:Y:S05]  /*3710*/  BSYNC.RECONVERGENT B0 ;  /* 0x0000000000007941 */ /* 0x000fea0003800200 */
.L_x_5377:
        /* <DEDUP_REMOVED lines=53> */
.L_x_5450:
        /* <DEDUP_REMOVED lines=38> */
[C---:B------:R-:W-:Y:S02]  /*3cd0*/  FMUL.FTZ R54, R57.reuse, R54 ;  /* 0x0000003639367220 */ /* 0x040fe40000410000 */
        /* <DEDUP_REMOVED lines=30> */
.L_x_5437:
[----:B------:R-:W-:Y:S05]  /*3ec0*/  BSYNC.RECONVERGENT B0 ;  /* 0x0000000000007941 */ /* 0x000fea0003800200 */
.L_x_5436:
[----:B-12---:R-:W1:Y:S02]  /*3ed0*/  LDC.64 R36, c[0x0][0x380] ;  /* 0x0000e000ff247b82 */ /* 0x006e640000000a00 */
[----:B-1----:R-:W-:-:S05]  /*3ee0*/  IMAD R4, R36, 0x4, R4 ;  /* 0x0000000424047824 */ /* 0x002fca00078e0204 */
[----:B------:R-:W-:-:S13]  /*3ef0*/  ISETP.GE.AND P0, PT, R4, R37, PT ;  /* 0x000000250400720c */ /* 0x000fda0003f06270 */
[----:B------:R-:W-:Y:S05]  /*3f00*/  @!P0 BRA `(.L_x_5438) ;  /* 0xffffffc800608947 */ /* 0x000fea000383ffff */
[----:B------:R-:W-:Y:S05]  /*3f10*/  BSYNC B1 ;  /* 0x0000000000017941 */ /* 0x000fea0003800000 */
.L_x_5376:
[----:B------:R-:W-:Y:S05]  /*3f20*/  EXIT ;  /* 0x000000000000794d */ /* 0x000fea0003800000 */
.L_x_5435:
        /* <DEDUP_REMOVED lines=8> */
.L_x_5440:
[----:B------:R-:W-:Y:S05]  /*3fb0*/  BSYNC B0 ;  /* 0x0000000000007941 */ /* 0x000fea0003800000 */
.L_x_5439:
        /* <DEDUP_REMOVED lines=8> */
.L_x_5441:
[----:B------:R-:W-:Y:S02]  /*4040*/  IMAD.MOV.U32 R54, RZ, RZ, 0x4 ;  /* 0x00000004ff367424 */ /* 0x000fe400078e00ff */
[----:B------:R-:W-:-:S05]  /*4050*/  FADD.FTZ R57, R56, R36 ;  /* 0x0000002438397221 */ /* 0x000fca0000010000 */
[----:B------:R-:W-:-:S07]  /*4060*/  MOV R56, R57 ;  /* 0x0000003900387202 */ /* 0x000fce0000000f00 */
[----:B------:R-:W-:Y:S05]  /*4070*/  WARPSYNC.COLLECTIVE R38, `(.L_x_5442) ;  /* 0x0000000026087348 */ /* 0x000fea0003c00000 */
[----:B------:R0:W1:Y:S02]  /*4080*/  SHFL.BFLY P4, R36, R56, R54, R39 ;  /* 0x0c00003638247389 */ /* 0x0000640000080027 */
[----:B01----:R-:W-:Y:S05]  /*4090*/  ENDCOLLECTIVE ;  /* 0x000000000000791b */ /* 0x003fea0003800000 */
.L_x_5442:
[----:B------:R-:W-:Y:S02]  /*40a0*/  HFMA2 R54, -RZ, RZ, 0, 4.76837158203125e-07 ;  /* 0x00000008ff367431 */ /* 0x000fe400000001ff */
[----:B------:R-:W-:-:S05]  /*40b0*/  FADD.FTZ R58, R57, R36 ;  /* 0x00000024393a7221 */ /* 0x000fca0000010000 */
[----:B------:R-:W-:-:S07]  /*40c0*/  MOV R56, R58 ;  /* 0x0000003a00387202 */ /* 0x000fce0000000f00 */
[----:B------:R-:W-:Y:S05]  /*40d0*/  WARPSYNC.COLLECTIVE R38, `(.L_x_5443) ;  /* 0x0000000026087348 */ /* 0x000fea0003c00000 */
[----:B------:R0:W1:Y:S02]  /*40e0*/  SHFL.BFLY P4, R36, R56, R54, R39 ;  /* 0x0c00003638247389 */ /* 0x0000640000080027 */
[----:B01----:R-:W-:Y:S05]  /*40f0*/  ENDCOLLECTIVE ;  /* 0x000000000000791b */ /* 0x003fea0003800000 */
.L_x_5443:
[----:B------:R-:W-:Y:S01]  /*4100*/  MOV R54, 0x10 ;  /* 0x0000001000367802 */ /* 0x000fe20000000f00 */
[----:B------:R-:W-:-:S04]  /*4110*/  FADD.FTZ R60, R58, R36 ;  /* 0x000000243a3c7221 */ /* 0x000fc80000010000 */
[----:B------:R-:W-:-:S07]  /*4120*/  IMAD.MOV.U32 R56, RZ, RZ, R60 ;  /* 0x000000ffff387224 */ /* 0x000fce00078e003c */
[----:B------:R-:W-:Y:S05]  /*4130*/  WARPSYNC.COLLECTIVE R38, `(.L_x_5444) ;  /* 0x0000000026087348 */ /* 0x000fea0003c00000 */
[----:B------:R0:W1:Y:S02]  /*4140*/  SHFL.BFLY P4, R36, R56, R54, R39 ;  /* 0x0c00003638247389 */ /* 0x0000640000080027 */
[----:B01----:R-:W-:Y:S05]  /*4150*/  ENDCOLLECTIVE ;  /* 0x000000000000791b */ /* 0x003fea0003800000 */
.L_x_5444:
        /* <DEDUP_REMOVED lines=25> */
.L_x_5445:
[----:B------:R-:W-:Y:S02]  /*42f0*/  HFMA2 R54, -RZ, RZ, 0, 1.1920928955078125e-07 ;  /* 0x00000002ff367431 */ /* 0x000fe400000001ff */
[----:B------:R-:W-:-:S05]  /*4300*/  FADD.FTZ R57, R56, R36 ;  /* 0x0000002438397221 */ /* 0x000fca0000010000 */
[----:B------:R-:W-:-:S07]  /*4310*/  MOV R56, R57 ;  /* 0x0000003900387202 */ /* 0x000fce0000000f00 */
[----:B------:R-:W-:Y:S05]  /*4320*/  WARPSYNC.COLLECTIVE R38, `(.L_x_5446) ;  /* 0x0000000026087348 */ /* 0x000fea0003c00000 */
[----:B------:R0:W1:Y:S02]  /*4330*/  SHFL.BFLY P4, R36, R56, R54, R39 ;  /* 0x0c00003638247389 */ /* 0x0000640000080027 */
[----:B01----:R-:W-:Y:S05]  /*4340*/  ENDCOLLECTIVE ;  /* 0x000000000000791b */ /* 0x003fea0003800000 */
.L_x_5446:
[----:B------:R-:W-:Y:S01]  /*4350*/  MOV R54, 0x4 ;  /* 0x0000000400367802 */ /* 0x000fe20000000f00 */
[----:B------:R-:W-:-:S04]  /*4360*/  FADD.FTZ R58, R57, R36 ;  /* 0x00000024393a7221 */ /* 0x000fc80000010000 */
[----:B------:R-:W-:-:S07]  /*4370*/  IMAD.MOV.U32 R56, RZ, RZ, R58 ;  /* 0x000000ffff387224 */ /* 0x000fce00078e003a */
[----:B------:R-:W-:Y:S05]  /*4380*/  WARPSYNC.COLLECTIVE R38, `(.L_x_5447) ;  /* 0x0000000026087348 */ /* 0x000fea0003c00000 */
[----:B------:R0:W1:Y:S02]  /*4390*/  SHFL.BFLY P4, R36, R56, R54, R39 ;  /* 0x0c00003638247389 */ /* 0x0000640000080027 */
[----:B01----:R-:W-:Y:S05]  /*43a0*/  ENDCOLLECTIVE ;  /* 0x000000000000791b */ /* 0x003fea0003800000 */
.L_x_5447:
[----:B------:R-:W-:Y:S02]  /*43b0*/  IMAD.MOV.U32 R54, RZ, RZ, 0x8 ;  /* 0x00000008ff367424 */ /* 0x000fe400078e00ff */
[----:B------:R-:W-:-:S05]  /*43c0*/  FADD.FTZ R60, R58, R36 ;  /* 0x000000243a3c7221 */ /* 0x000fca0000010000 */
[----:B------:R-:W-:-:S07]  /*43d0*/  MOV R56, R60 ;  /* 0x0000003c00387202 */ /* 0x000fce0000000f00 */
[----:B------:R-:W-:Y:S05]  /*43e0*/  WARPSYNC.COLLECTIVE R38, `(.L_x_5448) ;  /* 0x0000000026087348 */ /* 0x000fea0003c00000 */
[----:B------:R0:W1:Y:S02]  /*43f0*/  SHFL.BFLY P4, R36, R56, R54, R39 ;  /* 0x0c00003638247389 */ /* 0x0000640000080027 */
[----:B01----:R-:W-:Y:S05]  /*4400*/  ENDCOLLECTIVE ;  /* 0x000000000000791b */ /* 0x003fea0003800000 */
.L_x_5448:
[----:B------:R-:W-:Y:S02]  /*4410*/  HFMA2 R54, -RZ, RZ, 0, 9.5367431640625e-07 ;  /* 0x00000010ff367431 */ /* 0x000fe400000001ff */
[----:B------:R-:W-:-:S05]  /*4420*/  FADD.FTZ R61, R60, R36 ;  /* 0x000000243c3d7221 */ /* 0x000fca0000010000 */
[----:B------:R-:W-:-:S07]  /*4430*/  MOV R56, R61 ;  /* 0x0000003d00387202 */ /* 0x000fce0000000f00 */
[----:B------:R-:W-:Y:S05]  /*4440*/  WARPSYNC.COLLECTIVE R38, `(.L_x_5449) ;  /* 0x0000000026087348 */ /* 0x000fea0003c00000 */
[----:B------:R0:W1:Y:S02]  /*4450*/  SHFL.BFLY P4, R36, R56, R54, R39 ;  /* 0x0c00003638247389 */ /* 0x0000640000080027 */
[----:B01----:R-:W-:Y:S05]  /*4460*/  ENDCOLLECTIVE ;  /* 0x000000000000791b */ /* 0x003fea0003800000 */
.L_x_5449:
[----:B------:R-:W-:Y:S05]  /*4470*/  BRA `(.L_x_5450) ;  /* 0xfffffff4007c7947 */ /* 0x000fea000383ffff */
.L_x_5451:
        /* <DEDUP_REMOVED lines=16> */
.L_x_9141:


//--------------------- .text._ZN10layer_norm13ln_fwd_kernelINS_13Kernel_traitsI6__halfS2_fS2_fjLj256ELj1ELj4ELj1ELj16ENS_18Kernel_traits_baseILj256ES2_S2_fS2_fjLj128EEEEELb1ELb0ELb1ELb1EEEvNS_9FwdParamsE --------------------------
	.section	.text._ZN10layer_norm13ln_fwd_kernelINS_13Kernel_traitsI6__halfS2_fS2_fjLj256ELj1ELj4ELj1ELj16ENS_18Kernel_traits_baseILj256ES2_S2_fS2_fjLj128EEEEELb1ELb0ELb1ELb1EEEvNS_9FwdParamsE,"ax",@progbits
	.align	128
        .global         _ZN10layer_norm13ln_fwd_kernelINS_13Kernel_traitsI6__halfS2_fS2_fjLj256ELj1ELj4ELj1ELj16ENS_18Kernel_traits_baseILj256ES2_S2_fS2_fjLj128EEEEELb1ELb0ELb1ELb1EEEvNS_9FwdParamsE
        .type           _ZN10layer_norm13ln_fwd_kernelINS_13Kernel_traitsI6__halfS2_fS2_fjLj256ELj1ELj4ELj1ELj16ENS_18Kernel_traits_baseILj256ES2_S2_fS2_fjLj128EEEEELb1ELb0ELb1ELb1EEEvNS_9FwdParamsE,@function
        .size           _ZN10layer_norm13ln_fwd_kernelINS_13Kernel_traitsI6__halfS2_fS2_fjLj256ELj1ELj4ELj1ELj16ENS_18Kernel_traits_baseILj256ES2_S2_fS2_fjLj128EEEEELb1ELb0ELb1ELb1EEEvNS_9FwdParamsE,(.L_x_9142 - _ZN10layer_norm13ln_fwd_kernelINS_13Kernel_traitsI6__halfS2_fS2_fjLj256ELj1ELj4ELj1ELj16ENS_18Kernel_traits_baseILj256ES2_S2_fS2_fjLj128EEEEELb1ELb0ELb1ELb1EEEvNS_9FwdParamsE)
        .other          _ZN10layer_norm13ln_fwd_kernelINS_13Kernel_traitsI6__halfS2_fS2_fjLj256ELj1ELj4ELj1ELj16ENS_18Kernel_traits_baseILj256ES2_S2_fS2_fjLj128EEEEELb1ELb0ELb1ELb1EEEvNS_9FwdParamsE,@"STO_CUDA_ENTRY STV_DEFAULT"
_ZN10layer_norm13ln_fwd_kernelINS_13Kernel_traitsI6__halfS2_fS2_fjLj256ELj1ELj4ELj1ELj16ENS_18Kernel_traits_baseILj256ES2_S2_fS2_fjLj128EEEEELb1ELb0ELb1ELb1EEEvNS_9FwdParamsE:
.text._ZN10layer_norm13ln_fwd_kernelINS_13Kernel_traitsI6__halfS2_fS2_fjLj256ELj1ELj4ELj1ELj16ENS_18Kernel_traits_baseILj256ES2_S2_fS2_fjLj128EEEEELb1ELb0ELb1ELb1EEEvNS_9FwdParamsE:
        /* <DEDUP_REMOVED lines=47> */
[----:B------:R-:W5:Y:S01]  /*02f0*/  LDG.E.128 R8, desc[UR8][R8.64] ;  /* 0x0000000808087981 */ /* 0x000f62000c1e1d00 */
[----:B------:R-:W-:Y:S01]  /*0300*/  UIADD3 UR28, UPT, UPT, UR7, 0x646e171e, URZ ;  /* 0x646e171e071c7890 */ /* 0x000fe2000fffe0ff */
[----:B-1---5:R-:W-:Y:S01]  /*0310*/  @P1 IADD3 R36, P0, PT, R6, R5, RZ ;  /* 0x0000000506241210 */ /* 0x022fe20007f1e0ff */
[----:B------:R-:W-:Y:S01]  /*0320*/  IMAD.HI.U32 R6, R3, -0x326172a9, RZ ;  /* 0xcd9e8d5703067827 */ /* 0x000fe200078e00ff */
[----:B------:R-:W-:Y:S01]  /*0330*/  UIADD3 UR30, UPT, UPT, UR7, 0x1fd5c5a3, URZ ;  /* 0x1fd5c5a3071e7890 */ /* 0x000fe2000fffe0ff */
[----:B------:R-:W-:Y:S01]  /*0340*/  BSSY B0, `(.L_x_5452) ;  /* 0x00003ac000007945 */ /* 0x000fe20003800000 */
[----:B------:R-:W-:Y:S01]  /*0350*/  @P1 IADD3.X R37, PT, PT, RZ, R7, RZ, P0, !PT ;  /* 0x00000007ff251210 */ /* 0x000fe200007fe4ff */
[----:B------:R-:W-:Y:S01]  /*0360*/  UIADD3 UR29, UPT, UPT, UR6, 0x5384540f, URZ ;  /* 0x5384540f061d7890 */ /* 0x000fe2000fffe0ff */
[----:B------:R-:W0:Y:S02]  /*0370*/  LDCU.U8 UR4, c[0x0][0x410] ;  /* 0x00008200ff0477ac */ /* 0x000e240008000000 */
        /* <DEDUP_REMOVED lines=18> */
[----:B------:R-:W-:Y:S01]  /*04a0*/  IMAD.HI.U32 R7, R18, -0x326172a9, RZ ;  /* 0xcd9e8d5712077827 */ /* 0x000fe200078e00ff */
[----:B------:R-:W0:Y:S03]  /*04b0*/  LDCU UR16, c[0x0][0x448] ;  /* 0x00008900ff1077ac */ /* 0x000e260008000800 */
        /* <DEDUP_REMOVED lines=10> */
[C---:B------:R-:W-:Y:S01]  /*0560*/  IMAD.HI.U32 R16, R6.reuse, -0x326172a9, RZ ;  /* 0xcd9e8d5706107827 */ /* 0x040fe200078e00ff */
[----:B------:R-:W4:Y:S03]  /*0570*/  LDCU.64 UR14, c[0x0][0x3b0] ;  /* 0x00007600ff0e77ac */ /* 0x000f260008000a00 */
[----:B------:R-:W-:Y:S01]  /*0580*/  IMAD R18, R7, -0x2daee0ad, RZ ;  /* 0xd2511f5307127824 */ /* 0x000fe200078e02ff */
[----:B------:R-:W-:Y:S01]  /*0590*/  LOP3.LUT R16, R17, UR21, R16, 0x96, !PT ;  /* 0x0000001511107c12 */ /* 0x000fe2000f8e9610 */
[----:B------:R-:W-:-:S02]  /*05a0*/  IMAD R17, R6, -0x326172a9, RZ ;  /* 0xcd9e8d5706117824 */ /* 0x000fc400078e02ff */
        /* <DEDUP_REMOVED lines=37> */
.L_x_5514:
[----:B0-----:R-:W0:Y:S01]  /*0800*/  LDC.64 R34, c[0x0][0x3f0] ;  /* 0x0000fc00ff227b82 */ /* 0x001e220000000a00 */
[----:B------:R-:W-:-:S07]  /*0810*/  ISETP.NE.U32.AND P0, PT, RZ, UR10, PT ;  /* 0x0000000aff007c0c */ /* 0x000fce000bf05070 */
[----:B------:R-:W1:Y:S08]  /*0820*/  LDC R57, c[0x0][0x388] ;  /* 0x0000e200ff397b82 */ /* 0x000e700000000800 */
[----:B------:R-:W2:Y:S01]  /*0830*/  LDC.64 R30, c[0x0][0x3f8] ;  /* 0x0000fe00ff1e7b82 */ /* 0x000ea20000000a00 */
[----:B0-----:R-:W-:-:S06]  /*0840*/  IMAD.WIDE R34, R0, 0x4, R34 ;  /* 0x0000000400227825 */ /* 0x001fcc00078e0222 */
[----:B------:R-:W3:Y:S01]  /*0850*/  LDG.E R34, desc[UR8][R34.64] ;  /* 0x0000000822227981 */ /* 0x000ee2000c1e1900 */
[----:B------:R-:W-:Y:S01]  /*0860*/  ISETP.NE.AND.EX P0, PT, RZ, UR11, PT, P0 ;  /* 0x0000000bff007c0c */ /* 0x000fe2000bf05300 */
[----:B-1----:R-:W-:-:S05]  /*0870*/  IMAD R42, R0, R57, RZ ;  /* 0x00000039002a7224 */ /* 0x002fca00078e02ff */
[----:B------:R-:W-:-:S04]  /*0880*/  SHF.R.S32.HI R43, RZ, 0x1f, R42 ;  /* 0x0000001fff2b7819 */ /* 0x000fc8000001142a */
[----:B------:R-:W-:-:S03]  /*0890*/  LEA.HI R43, R43, R42, RZ, 0x3 ;  /* 0x0000002a2b2b7211 */ /* 0x000fc600078f18ff */
[----:B------:R-:W0:Y:S01]  /*08a0*/  @P0 LDC.64 R32, c[0x0][0x3a0] ;  /* 0x0000e800ff200b82 */ /* 0x000e220000000a00 */
[----:B------:R-:W-:Y:S02]  /*08b0*/  LEA.HI.SX32 R47, R43, R2, 0x1d ;  /* 0x000000022b2f7211 */ /* 0x000fe400078feaff */
[----:B------:R-:W-:Y:S01]  /*08c0*/  CS2R R42, SRZ ;  /* 0x00000000002a7805 */ /* 0x000fe2000001ff00 */
[----:B--2---:R-:W-:-:S05]  /*08d0*/  IMAD.WIDE R48, R0, 0x4, R30 ;  /* 0x0000000400307825 */ /* 0x004fca00078e021e */
[----:B------:R-:W5:Y:S01]  /*08e0*/  LDG.E R56, desc[UR8][R48.64] ;  /* 0x0000000830387981 */ /* 0x000f62000c1e1900 */
[----:B0-----:R-:W-:-:S05]  /*08f0*/  @P0 IMAD.WIDE.U32 R32, R47, 0x20, R32 ;  /* 0x000000202f200825 */ /* 0x001fca00078e0020 */
[----:B------:R-:W2:Y:S04]  /*0900*/  @P0 LDG.E.128 R16, desc[UR8][R32.64] ;  /* 0x0000000820100981 */ /* 0x000ea8000c1e1d00 */
[----:B------:R0:W4:Y:S01]  /*0910*/  @P0 LDG.E.128 R20, desc[UR8][R32.64+0x10] ;  /* 0x0000100820140981 */ /* 0x000122000c1e1d00 */
[----:B---3--:R-:W-:-:S13]  /*0920*/  ISETP.GE.AND P2, PT, R34, 0x1, PT ;  /* 0x000000012200780c */ /* 0x008fda0003f46270 */
[----:B------:R-:W1:Y:S01]  /*0930*/  @P2 LDC.64 R28, c[0x0][0x390] ;  /* 0x0000e400ff1c2b82 */ /* 0x000e620000000a00 */
[----:B------:R-:W-:-:S05]  /*0940*/  @P2 IADD3 R44, PT, PT, R34, -0x1, RZ ;  /* 0xffffffff222c2810 */ /* 0x000fca0007ffe0ff */
[----:B------:R-:W-:-:S05]  /*0950*/  @P2 IMAD R44, R44, R57, RZ ;  /* 0x000000392c2c2224 */ /* 0x000fca00078e02ff */
[----:B------:R-:W-:-:S04]  /*0960*/  @P2 SHF.R.S32.HI R35, RZ, 0x1f, R44 ;  /* 0x0000001fff232819 */ /* 0x000fc8000001142c */
[----:B------:R-:W-:Y:S01]  /*0970*/  @P2 LEA.HI R35, R35, R44, RZ, 0x3 ;  /* 0x0000002c23232211 */ /* 0x000fe200078f18ff */
[----:B------:R-:W-:-:S03]  /*0980*/  @P2 IMAD.MOV.U32 R43, RZ, RZ, RZ ;  /* 0x000000ffff2b2224 */ /* 0x000fc600078e00ff */
[----:B------:R-:W-:-:S04]  /*0990*/  @P2 LEA.HI.SX32 R42, R35, R2, 0x1d ;  /* 0x00000002232a2211 */ /* 0x000fc800078feaff */
[----:B-1----:R-:W-:-:S04]  /*09a0*/  @P2 LEA R44, P3, R42, R28, 0x4 ;  /* 0x0000001c2a2c2211 */ /* 0x002fc800078620ff */
[----:B------:R-:W-:-:S05]  /*09b0*/  @P2 LEA.HI.X R45, R42, R29, R43, 0x4, P3 ;  /* 0x0000001d2a2d2211 */ /* 0x000fca00018f242b */
[----:B------:R1:W5:Y:S01]  /*09c0*/  @P2 LDG.E.128 R24, desc[UR8][R44.64] ;  /* 0x000000082c182981 */ /* 0x000362000c1e1d00 */
[----:B------:R-:W-:Y:S01]  /*09d0*/  BSSY.RECONVERGENT B1, `(.L_x_5453) ;  /* 0x0000060000017945 */ /* 0x000fe20003800200 */
[----:B------:R-:W-:Y:S02]  /*09e0*/  CS2R R28, SRZ ;  /* 0x00000000001c7805 */ /* 0x000fe4000001ff00 */
[----:B------:R-:W-:Y:S02]  /*09f0*/  CS2R R30, SRZ ;  /* 0x00000000001e7805 */ /* 0x000fe4000001ff00 */
[----:B0-----:R-:W-:Y:S02]  /*0a00*/  CS2R R32, SRZ ;  /* 0x0000000000207805 */ /* 0x001fe4000001ff00 */
[----:B------:R-:W-:Y:S02]  /*0a10*/  CS2R R34, SRZ ;  /* 0x0000000000227805 */ /* 0x000fe4000001ff00 */
[----:B------:R-:W-:Y:S01]  /*0a20*/  MOV R46, R36 ;  /* 0x00000024002e7202 */ /* 0x000fe20000000f00 */
[----:B--2---:R-:W-:Y:S01]  /*0a30*/  @P0 IMAD.MOV.U32 R28, RZ, RZ, R16 ;  /* 0x000000ffff1c0224 */ /* 0x004fe200078e0010 */
[----:B------:R-:W-:Y:S01]  /*0a40*/  @P0 MOV R29, R17 ;  /* 0x00000011001d0202 */ /* 0x000fe20000000f00 */
[----:B------:R-:W-:Y:S01]  /*0a50*/  @P0 IMAD.MOV.U32 R30, RZ, RZ, R18 ;  /* 0x000000ffff1e0224 */ /* 0x000fe200078e0012 */
[----:B------:R-:W-:Y:S01]  /*0a60*/  @P0 MOV R31, R19 ;  /* 0x00000013001f0202 */ /* 0x000fe20000000f00 */
[----:B----4-:R-:W-:Y:S01]  /*0a70*/  @P0 IMAD.MOV.U32 R32, RZ, RZ, R20 ;  /* 0x000000ffff200224 */ /* 0x010fe200078e0014 */
[----:B------:R-:W-:Y:S01]  /*0a80*/  @P0 MOV R33, R21 ;  /* 0x0000001500210202 */ /* 0x000fe20000000f00 */
[----:B------:R-:W-:Y:S01]  /*0a90*/  @P0 IMAD.MOV.U32 R34, RZ, RZ, R22 ;  /* 0x000000ffff220224 */ /* 0x000fe200078e0016 */
[----:B------:R-:W-:Y:S01]  /*0aa0*/  @P0 MOV R35, R23 ;  /* 0x0000001700230202 */ /* 0x000fe20000000f00 */
[----:B-1----:R-:W-:Y:S06]  /*0ab0*/  @!P2 BRA `(.L_x_5454) ;  /* 0x000000040044a947 */ /* 0x002fec0003800000 */
        /* <DEDUP_REMOVED lines=13> */
.L_x_5457:
        /* <DEDUP_REMOVED lines=13> */
.L_x_5459:
[----:B------:R-:W-:Y:S05]  /*0c60*/  BSYNC.RECONVERGENT B3 ;  /* 0x0000000000037941 */ /* 0x000fea0003800200 */
.L_x_5458:
        /* <DEDUP_REMOVED lines=43> */
.L_x_5456:
[----:B------:R-:W-:Y:S05]  /*0f20*/  BSYNC.RECONVERGENT B2 ;  /* 0x0000000000027941 */ /* 0x000fea0003800200 */
.L_x_5455:
        /* <DEDUP_REMOVED lines=10> */
.L_x_5454:
[----:B------:R-:W-:Y:S05]  /*0fd0*/  BSYNC.RECONVERGENT B1 ;  /* 0x0000000000017941 */ /* 0x000fea0003800200 */
.L_x_5453:
        /* <DEDUP_REMOVED lines=16> */
.L_x_5464:
        /* <DEDUP_REMOVED lines=13> */
.L_x_5466:
[----:B------:R-:W-:Y:S05]  /*11b0*/  BSYNC.RECONVERGENT B3 ;  /* 0x0000000000037941 */ /* 0x000fea0003800200 */
.L_x_5465:
        /* <DEDUP_REMOVED lines=42> */
.L_x_5463:
[----:B------:R-:W-:Y:S05]  /*1460*/  BSYNC.RECONVERGENT B2 ;  /* 0x0000000000027941 */ /* 0x000fea0003800200 */
.L_x_5462:
        /* <DEDUP_REMOVED lines=10> */
.L_x_5461:
[----:B------:R-:W-:Y:S05]  /*1510*/  BSYNC.RECONVERGENT B1 ;  /* 0x0000000000017941 */ /* 0x000fea0003800200 */
.L_x_5460:
        /* <DEDUP_REMOVED lines=16> */
.L_x_5471:
        /* <DEDUP_REMOVED lines=13> */
.L_x_5473:
[----:B------:R-:W-:Y:S05]  /*16f0*/  BSYNC.RECONVERGENT B3 ;  /* 0x0000000000037941 */ /* 0x000fea0003800200 */
.L_x_5472:
        /* <DEDUP_REMOVED lines=43> */
.L_x_5470:
[----:B------:R-:W-:Y:S05]  /*19b0*/  BSYNC.RECONVERGENT B2 ;  /* 0x0000000000027941 */ /* 0x000fea0003800200 */
.L_x_5469:
        /* <DEDUP_REMOVED lines=10> */
.L_x_5468:
[----:B------:R-:W-:Y:S05]  /*1a60*/  BSYNC.RECONVERGENT B1 ;  /* 0x0000000000017941 */ /* 0x000fea0003800200 */
.L_x_5467:
        /* <DEDUP_REMOVED lines=16> */
.L_x_5478:
        /* <DEDUP_REMOVED lines=13> */
.L_x_5480:
[----:B------:R-:W-:Y:S05]  /*1c40*/  BSYNC.RECONVERGENT B3 ;  /* 0x0000000000037941 */ /* 0x000fea0003800200 */
.L_x_5479:
        /* <DEDUP_REMOVED lines=43> */
.L_x_5477:
[----:B------:R-:W-:Y:S05]  /*1f00*/  BSYNC.RECONVERGENT B2 ;  /* 0x0000000000027941 */ /* 0x000fea0003800200 */
.L_x_5476:
        /* <DEDUP_REMOVED lines=10> */
.L_x_5475:
[----:B------:R-:W-:Y:S05]  /*1fb0*/  BSYNC.RECONVERGENT B1 ;  /* 0x0000000000017941 */ /* 0x000fea0003800200 */
.L_x_5474:
        /* <DEDUP_REMOVED lines=16> */
.L_x_5485:
        /* <DEDUP_REMOVED lines=13> */
.L_x_5487:
[----:B------:R-:W-:Y:S05]  /*2190*/  BSYNC.RECONVERGENT B3 ;  /* 0x0000000000037941 */ /* 0x000fea0003800200 */
.L_x_5486:
        /* <DEDUP_REMOVED lines=43> */
.L_x_5484:
[----:B------:R-:W-:Y:S05]  /*2450*/  BSYNC.RECONVERGENT B2 ;  /* 0x0000000000027941 */ /* 0x000fea0003800200 */
.L_x_5483:
        /* <DEDUP_REMOVED lines=10> */
.L_x_5482:
[----:B------:R-:W-:Y:S05]  /*2500*/  BSYNC.RECONVERGENT B1 ;  /* 0x0000000000017941 */ /* 0x000fea0003800200 */
.L_x_5481:
        /* <DEDUP_REMOVED lines=16> */
.L_x_5492:
        /* <DEDUP_REMOVED lines=13> */
.L_x_5494:
[----:B------:R-:W-:Y:S05]  /*26e0*/  BSYNC.RECONVERGENT B3 ;  /* 0x0000000000037941 */ /* 0x000fea0003800200 */
.L_x_5493:
        /* <DEDUP_REMOVED lines=43> */
.L_x_5491:
[----:B------:R-:W-:Y:S05]  /*29a0*/  BSYNC.RECONVERGENT B2 ;  /* 0x0000000000027941 */ /* 0x000fea0003800200 */
.L_x_5490:
        /* <DEDUP_REMOVED lines=10> */
.L_x_5489:
[----:B------:R-:W-:Y:S05]  /*2a50*/  BSYNC.RECONVERGENT B1 ;  /* 0x0000000000017941 */ /* 0x000fea0003800200 */
.L_x_5488:
        /* <DEDUP_REMOVED lines=16> */
.L_x_5499:
        /* <DEDUP_REMOVED lines=13> */
.L_x_5501:
[----:B------:R-:W-:Y:S05]  /*2c30*/  BSYNC.RECONVERGENT B3 ;  /* 0x0000000000037941 */ /* 0x000fea0003800200 */
.L_x_5500:
        /* <DEDUP_REMOVED lines=43> */
.L_x_5498:
[----:B------:R-:W-:Y:S05]  /*2ef0*/  BSYNC.RECONVERGENT B2 ;  /* 0x0000000000027941 */ /* 0x000fea0003800200 */
.L_x_5497:
        /* <DEDUP_REMOVED lines=10> */
.L_x_5496:
[----:B------:R-:W-:Y:S05]  /*2fa0*/  BSYNC.RECONVERGENT B1 ;  /* 0x0000000000017941 */ /* 0x000fea0003800200 */
.L_x_5495:
        /* <DEDUP_REMOVED lines=16> */
.L_x_5506:
        /* <DEDUP_REMOVED lines=13> */
.L_x_5508:
[----:B------:R-:W-:Y:S05]  /*3180*/  BSYNC.RECONVERGENT B3 ;  /* 0x0000000000037941 */ /* 0x000fea0003800200 */
.L_x_5507:
        /* <DEDUP_REMOVED lines=43> */
.L_x_5505:
[----:B------:R-:W-:Y:S05]  /*3440*/  BSYNC.RECONVERGENT B2 ;  /* 0x0000000000027941 */ /* 0x000fea0003800200 */
.L_x_5504:
        /* <DEDUP_REMOVED lines=10> */
.L_x_5503:
[----:B------:R-:W-:Y:S05]  /*34f0*/  BSYNC.RECONVERGENT B1 ;  /* 0x0000000000017941 */ /* 0x000fea0003800200 */
.L_x_5502:
[----:B------:R-:W0:Y:S01]  /*3500*/  LDC.64 R44, c[0x0][0x3a8] ;  /* 0x0000ea00ff2c7b82 */ /* 0x000e220000000a00 */
[----:B------:R-:W-:Y:S01]  /*3510*/  BSSY.RECONVERGENT B1, `(.L_x_5509) ;  /* 0x0000015000017945 */ /* 0x000fe20003800200 */
[----:B0-----:R-:W-:-:S05]  /*3520*/  IMAD.WIDE.U32 R44, R47, 0x20, R44 ;  /* 0x000000202f2c7825 */ /* 0x001fca00078e002c */
[----:B------:R0:W-:Y:S04]  /*3530*/  STG.E.128 desc[UR8][R44.64], R28 ;  /* 0x0000001c2c007986 */ /* 0x0001e8000c101d08 */
        /* <DEDUP_REMOVED lines=18> */
.L_x_5510:
[----:B------:R-:W-:Y:S05]  /*3660*/  BSYNC.RECONVERGENT B1 ;  /* 0x0000000000017941 */ /* 0x000fea0003800200 */
.L_x_5509:
        /* <DEDUP_REMOVED lines=48> */
.L_x_5526:
        /* <DEDUP_REMOVED lines=24> */
[C---:B------:R-:W-:Y:S01]  /*3af0*/  FMUL.FTZ R28, R47.reuse, R28 ;  /* 0x0000001c2f1c7220 */ /* 0x040fe20000410000 */
[----:B------:R-:W-:Y:S01]  /*3b00*/  FMUL.FTZ R32, R47, R32 ;  /* 0x000000202f207220 */ /* 0x000fe20000410000 */
[----:B------:R-:W-:Y:S01]  /*3b10*/  FFMA.FTZ R42, R30, R59, R61 ;  /* 0x0000003b1e2a7223 */ /* 0x000fe2000001003d */
[C---:B------:R-:W-:Y:S01]  /*3b20*/  FADD.FTZ R30, -R49.reuse, R33 ;  /* 0x00000021311e7221 */ /* 0x040fe20000010100 */
[----:B------:R-:W-:Y:S01]  /*3b30*/  FFMA.FTZ R28, R28, R43, R45 ;  /* 0x0000002b1c1c7223 */ /* 0x000fe2000001002d */
[----:B------:R-:W-:Y:S02]  /*3b40*/  HADD2.F32 R43, -RZ, R10.H0_H0 ;  /* 0x2000000aff2b7230 */ /* 0x000fe40000004100 */
[----:B------:R-:W-:Y:S01]  /*3b50*/  FADD.FTZ R34, -R49, R34 ;  /* 0x0000002231227221 */ /* 0x000fe20000010100 */
[----:B------:R-:W-:Y:S02]  /*3b60*/  HADD2.F32 R45, -RZ, R14.H0_H0 ;  /* 0x2000000eff2d7230 */ /* 0x000fe40000004100 */
[----:B------:R-:W-:Y:S01]  /*3b70*/  FMUL.FTZ R30, R47, R30 ;  /* 0x0000001e2f1e7220 */ /* 0x000fe20000410000 */
[----:B------:R-:W-:-:S02]  /*3b80*/  HADD2.F32 R33, -RZ, R10.H1_H1 ;  /* 0x3000000aff217230 */ /* 0x000fc40000004100 */
[----:B------:R-:W-:Y:S01]  /*3b90*/  FMUL.FTZ R34, R47, R34 ;  /* 0x000000222f227220 */ /* 0x000fe20000410000 */
[----:B------:R-:W-:Y:S02]  /*3ba0*/  HADD2.F32 R59, -RZ, R14.H1_H1 ;  /* 0x3000000eff3b7230 */ /* 0x000fe40000004100 */
[----:B------:R-:W-:Y:S01]  /*3bb0*/  FFMA.FTZ R43, R32, R43, R45 ;  /* 0x0000002b202b7223 */ /* 0x000fe2000001002d */
[----:B------:R-:W-:Y:S02]  /*3bc0*/  VIADD R56, R56, 0xffffffff ;  /* 0xffffffff38387836 */ /* 0x000fe40000000000 */
[----:B------:R-:W-:Y:S01]  /*3bd0*/  FADD.FTZ R48, -R49, R35 ;  /* 0x0000002331307221 */ /* 0x000fe20000010100 */
[----:B------:R-:W-:Y:S02]  /*3be0*/  HADD2.F32 R45, -RZ, R11.H0_H0 ;  /* 0x2000000bff2d7230 */ /* 0x000fe40000004100 */
[----:B------:R-:W-:Y:S01]  /*3bf0*/  FFMA.FTZ R30, R30, R33, R59 ;  /* 0x000000211e1e7223 */ /* 0x000fe2000001003b */
[----:B------:R-:W-:Y:S01]  /*3c00*/  HADD2.F32 R59, -RZ, R15.H0_H0 ;  /* 0x2000000fff3b7230 */ /* 0x000fe20000004100 */
[----:B------:R-:W1:Y:S01]  /*3c10*/  LDC.64 R32, c[0x0][0x428] ;  /* 0x00010a00ff207b82 */ /* 0x000e620000000a00 */
[----:B------:R-:W-:-:S02]  /*3c20*/  IMAD R57, R56, R57, RZ ;  /* 0x0000003938397224 */ /* 0x000fc400078e02ff */
[----:B------:R-:W-:Y:S01]  /*3c30*/  FADD.FTZ R46, -R49, R31 ;  /* 0x0000001f312e7221 */ /* 0x000fe20000010100 */
[----:B------:R-:W-:Y:S02]  /*3c40*/  HADD2.F32 R35, -RZ, R11.H1_H1 ;  /* 0x3000000bff237230 */ /* 0x000fe40000004100 */
[----:B------:R-:W-:Y:S01]  /*3c50*/  FFMA.FTZ R31, R34, R45, R59 ;  /* 0x0000002d221f7223 */ /* 0x000fe2000001003b */
[----:B------:R-:W-:Y:S02]  /*3c60*/  HADD2.F32 R45, -RZ, R15.H1_H1 ;  /* 0x3000000fff2d7230 */ /* 0x000fe40000004100 */
[----:B------:R-:W-:Y:S01]  /*3c70*/  FMUL.FTZ R48, R47, R48 ;  /* 0x000000302f307220 */ /* 0x000fe20000410000 */
[----:B------:R-:W-:Y:S01]  /*3c80*/  FADD.FTZ R44, -R49, R29 ;  /* 0x0000001d312c7221 */ /* 0x000fe20000010100 */
[----:B------:R-:W-:Y:S01]  /*3c90*/  SHF.R.S32.HI R34, RZ, 0x1f, R57 ;  /* 0x0000001fff227819 */ /* 0x000fe20000011439 */
[C---:B------:R-:W-:Y:S01]  /*3ca0*/  FMUL.FTZ R46, R47.reuse, R46 ;  /* 0x0000002e2f2e7220 */ /* 0x040fe20000410000 */
[----:B------:R-:W-:Y:S01]  /*3cb0*/  FFMA.FTZ R48, R48, R35, R45 ;  /* 0x0000002330307223 */ /* 0x000fe2000001002d */
[----:B------:R-:W-:Y:S01]  /*3cc0*/  FMUL.FTZ R29, R47, R44 ;  /* 0x0000002c2f1d7220 */ /* 0x000fe20000410000 */
[----:B------:R-:W-:Y:S01]  /*3cd0*/  LEA.HI R57, R34, R57, RZ, 0x3 ;  /* 0x0000003922397211 */ /* 0x000fe200078f18ff */
[----:B------:R-:W-:Y:S01]  /*3ce0*/  HADD2.F32 R35, -RZ, R9.H1_H1 ;  /* 0x30000009ff237230 */ /* 0x000fe20000004100 */
[----:B------:R-:W-:Y:S01]  /*3cf0*/  F2FP.F16.F32.PACK_AB R30, R30, R43 ;  /* 0x0000002b1e1e723e */ /* 0x000fe200000000ff */
[----:B------:R-:W-:Y:S01]  /*3d00*/  HADD2.F32 R45, -RZ, R13.H1_H1 ;  /* 0x3000000dff2d7230 */ /* 0x000fe20000004100 */
[----:B------:R-:W-:Y:S01]  /*3d10*/  LEA.HI.SX32 R57, R57, R2, 0x1d ;  /* 0x0000000239397211 */ /* 0x000fe200078feaff */
[----:B------:R-:W-:Y:S01]  /*3d20*/  HADD2.F32 R34, -RZ, R8.H1_H1 ;  /* 0x30000008ff227230 */ /* 0x000fe20000004100 */
[----:B------:R-:W-:Y:S01]  /*3d30*/  F2FP.F16.F32.PACK_AB R31, R48, R31 ;  /* 0x0000001f301f723e */ /* 0x000fe200000000ff */
[----:B------:R-:W-:-:S02]  /*3d40*/  HADD2.F32 R44, -RZ, R12.H1_H1 ;  /* 0x3000000cff2c7230 */ /* 0x000fc40000004100 */
[----:B------:R-:W-:-:S03]  /*3d50*/  FFMA.FTZ R45, R46, R35, R45 ;  /* 0x000000232e2d7223 */ /* 0x000fc6000001002d */
[----:B------:R-:W-:Y:S01]  /*3d60*/  FFMA.FTZ R35, R29, R34, R44 ;  /* 0x000000221d237223 */ /* 0x000fe2000001002c */
[----:B-1----:R-:W-:Y:S01]  /*3d70*/  IMAD.WIDE.U32 R32, R57, 0x10, R32 ;  /* 0x0000001039207825 */ /* 0x002fe200078e0020 */
[----:B------:R-:W-:-:S03]  /*3d80*/  F2FP.F16.F32.PACK_AB R29, R45, R42 ;  /* 0x0000002a2d1d723e */ /* 0x000fc600000000ff */
[----:B------:R-:W-:-:S05]  /*3d90*/  F2FP.F16.F32.PACK_AB R28, R35, R28 ;  /* 0x0000001c231c723e */ /* 0x000fca00000000ff */
[----:B------:R1:W-:Y:S02]  /*3da0*/  STG.E.128 desc[UR8][R32.64], R28 ;  /* 0x0000001c20007986 */ /* 0x0003e4000c101d08 */
.L_x_5513:
[----:B------:R-:W-:Y:S05]  /*3db0*/  BSYNC.RECONVERGENT B1 ;  /* 0x0000000000017941 */ /* 0x000fea0003800200 */
.L_x_5512:
[----:B-1----:R-:W1:Y:S02]  /*3dc0*/  LDC.64 R28, c[0x0][0x380] ;  /* 0x0000e000ff1c7b82 */ /* 0x002e640000000a00 */
[----:B-1----:R-:W-:-:S04]  /*3dd0*/  LEA R0, R28, R0, 0x2 ;  /* 0x000000001c007211 */ /* 0x002fc800078e10ff */
[----:B------:R-:W-:-:S13]  /*3de0*/  ISETP.GE.AND P0, PT, R0, R29, PT ;  /* 0x0000001d0000720c */ /* 0x000fda0003f06270 */
[----:B------:R-:W-:Y:S05]  /*3df0*/  @!P0 BRA `(.L_x_5514) ;  /* 0xffffffc800808947 */ /* 0x000fea000383ffff */
[----:B------:R-:W-:Y:S05]  /*3e00*/  BSYNC B0 ;  /* 0x0000000000007941 */ /* 0x000fea0003800000 */
.L_x_5452:
[----:B------:R-:W-:Y:S05]  /*3e10*/  EXIT ;  /* 0x000000000000794d */ /* 0x000fea0003800000 */
.L_x_5511:
[----:B01----:R-:W-:Y:S01]  /*3e20*/  HFMA2 R45, -RZ, RZ, 0, 1.847743988037109375e-06 ;  /* 0x0000001fff2d7431 */ /* 0x003fe200000001ff */
[----:B------:R-:W-:Y:S01]  /*3e30*/  BSSY B1, `(.L_x_5515) ;  /* 0x0000007000017945 */ /* 0x000fe20003800000 */
[----:B------:R-:W-:Y:S01]  /*3e40*/  MOV R61, R47 ;  /* 0x0000002f003d7202 */ /* 0x000fe20000000f00 */
[----:B------:R-:W-:Y:S01]  /*3e50*/  IMAD.MOV.U32 R46, RZ, RZ, 0x1 ;  /* 0x00000001ff2e7424 */ /* 0x000fe200078e00ff */
[----:B------:R-:W-:-:S07]  /*3e60*/  MOV R44, 0xffffffff ;  /* 0xffffffff002c7802 */ /* 0x000fce0000000f00 */
[----:B-----5:R-:W-:Y:S05]  /*3e70*/  WARPSYNC.COLLECTIVE R44, `(.L_x_5516) ;  /* 0x000000002c087348 */ /* 0x020fea0003c00000 */
[----:B------:R0:W1:Y:S02]  /*3e80*/  SHFL.BFLY P2, R42, R61, R46, R45 ;  /* 0x0c00002e3d2a7389 */ /* 0x000064000004002d */
[----:B01---5:R-:W-:Y:S05]  /*3e90*/  ENDCOLLECTIVE ;  /* 0x000000000000791b */ /* 0x023fea0003800000 */
.L_x_5516:
[----:B------:R-:W-:Y:S05]  /*3ea0*/  BSYNC B1 ;  /* 0x0000000000017941 */ /* 0x000fea0003800000 */
.L_x_5515:
        /* <DEDUP_REMOVED lines=9> */
.L_x_5517:
[----:B------:R-:W-:Y:S02]  /*3f40*/  HFMA2 R46, -RZ, RZ, 0, 2.384185791015625e-07 ;  /* 0x00000004ff2e7431 */ /* 0x000fe400000001ff */
[----:B------:R-:W-:-:S05]  /*3f50*/  FADD.FTZ R58, R48, R42 ;  /* 0x0000002a303a7221 */ /* 0x000fca0000010000 */
[----:B------:R-:W-:-:S07]  /*3f60*/  MOV R61, R58 ;  /* 0x0000003a003d7202 */ /* 0x000fce0000000f00 */
[----:B------:R-:W-:Y:S05]  /*3f70*/  WARPSYNC.COLLECTIVE R44, `(.L_x_5518) ;  /* 0x000000002c087348 */ /* 0x000fea0003c00000 */
[----:B------:R0:W1:Y:S02]  /*3f80*/  SHFL.BFLY P2, R42, R61, R46, R45 ;  /* 0x0c00002e3d2a7389 */ /* 0x000064000004002d */
[----:B01----:R-:W-:Y:S05]  /*3f90*/  ENDCOLLECTIVE ;  /* 0x000000000000791b */ /* 0x003fea0003800000 */
.L_x_5518:
[----:B------:R-:W-:Y:S01]  /*3fa0*/  MOV R46, 0x8 ;  /* 0x00000008002e7802 */ /* 0x000fe20000000f00 */
[----:B------:R-:W-:-:S04]  /*3fb0*/  FADD.FTZ R59, R58, R42 ;  /* 0x0000002a3a3b7221 */ /* 0x000fc80000010000 */
[----:B------:R-:W-:-:S07]  /*3fc0*/  IMAD.MOV.U32 R61, RZ, RZ, R59 ;  /* 0x000000ffff3d7224 */ /* 0x000fce00078e003b */
[----:B------:R-:W-:Y:S05]  /*3fd0*/  WARPSYNC.COLLECTIVE R44, `(.L_x_5519) ;  /* 0x000000002c087348 */ /* 0x000fea0003c00000 */
[----:B------:R0:W1:Y:S02]  /*3fe0*/  SHFL.BFLY P2, R42, R61, R46, R45 ;  /* 0x0c00002e3d2a7389 */ /* 0x000064000004002d */
[----:B01----:R-:W-:Y:S05]  /*3ff0*/  ENDCOLLECTIVE ;  /* 0x000000000000791b */ /* 0x003fea0003800000 */
.L_x_5519:
[----:B------:R-:W-:Y:S02]  /*4000*/  IMAD.MOV.U32 R46, RZ, RZ, 0x10 ;  /* 0x00000010ff2e7424 */ /* 0x000fe400078e00ff */
[----:B------:R-:W-:-:S05]  /*4010*/  FADD.FTZ R60, R59, R42 ;  /* 0x0000002a3b3c7221 */ /* 0x000fca0000010000 */
[----:B------:R-:W-:-:S07]  /*4020*/  MOV R61, R60 ;  /* 0x0000003c003d7202 */ /* 0x000fce0000000f00 */
[----:B------:R-:W-:Y:S05]  /*4030*/  WARPSYNC.COLLECTIVE R44, `(.L_x_5520) ;  /* 0x000000002c087348 */ /* 0x000fea0003c00000 */
[----:B------:R0:W1:Y:S02]  /*4040*/  SHFL.BFLY P2, R42, R61, R46, R45 ;  /* 0x0c00002e3d2a7389 */ /* 0x000064000004002d */
[----:B01----:R-:W-:Y:S05]  /*4050*/  ENDCOLLECTIVE ;  /* 0x000000000000791b */ /* 0x003fea0003800000 */
.L_x_5520:
        /* <DEDUP_REMOVED lines=24> */
.L_x_5521:
[----:B------:R-:W-:Y:S02]  /*41e0*/  HFMA2 R46, -RZ, RZ, 0, 1.1920928955078125e-07 ;  /* 0x00000002ff2e7431 */ /* 0x000fe400000001ff */
[----:B------:R-:W-:-:S05]  /*41f0*/  FADD.FTZ R48, R47, R42 ;  /* 0x0000002a2f307221 */ /* 0x000fca0000010000 */
[----:B------:R-:W-:-:S07]  /*4200*/  MOV R61, R48 ;  /* 0x00000030003d7202 */ /* 0x000fce0000000f00 */
[----:B------:R-:W-:Y:S05]  /*4210*/  WARPSYNC.COLLECTIVE R44, `(.L_x_5522) ;  /* 0x000000002c087348 */ /* 0x000fea0003c00000 */
[----:B------:R0:W1:Y:S02]  /*4220*/  SHFL.BFLY P2, R42, R61, R46, R45 ;  /* 0x0c00002e3d2a7389 */ /* 0x000064000004002d */
[----:B01----:R-:W-:Y:S05]  /*4230*/  ENDCOLLECTIVE ;  /* 0x000000000000791b */ /* 0x003fea0003800000 */
.L_x_5522:
[----:B------:R-:W-:Y:S01]  /*4240*/  MOV R46, 0x4 ;  /* 0x00000004002e7802 */ /* 0x000fe20000000f00 */
[----:B------:R-:W-:-:S04]  /*4250*/  FADD.FTZ R58, R48, R42 ;  /* 0x0000002a303a7221 */ /* 0x000fc80000010000 */
[----:B------:R-:W-:-:S07]  /*4260*/  IMAD.MOV.U32 R61, RZ, RZ, R58 ;  /* 0x000000ffff3d7224 */ /* 0x000fce00078e003a */
[----:B------:R-:W-:Y:S05]  /*4270*/  WARPSYNC.COLLECTIVE R44, `(.L_x_5523) ;  /* 0x000000002c087348 */ /* 0x000fea0003c00000 */
[----:B------:R0:W1:Y:S02]  /*4280*/  SHFL.BFLY P2, R42, R61, R46, R45 ;  /* 0x0c00002e3d2a7389 */ /* 0x000064000004002d */
[----:B01----:R-:W-:Y:S05]  /*4290*/  ENDCOLLECTIVE ;  /* 0x000000000000791b */ /* 0x003fea0003800000 */
.L_x_5523:
[----:B------:R-:W-:Y:S02]  /*42a0*/  IMAD.MOV.U32 R46, RZ, RZ, 0x8 ;  /* 0x00000008ff2e7424 */ /* 0x000fe400078e00ff */
[----:B------:R-:W-:-:S05]  /*42b0*/  FADD.FTZ R59, R58, R42 ;  /* 0x0000002a3a3b7221 */ /* 0x000fca0000010000 */
[----:B------:R-:W-:-:S07]  /*42c0*/  MOV R61, R59 ;  /* 0x0000003b003d7202 */ /* 0x000fce0000000f00 */
[----:B------:R-:W-:Y:S05]  /*42d0*/  WARPSYNC.COLLECTIVE R44, `(.L_x_5524) ;  /* 0x000000002c087348 */ /* 0x000fea0003c00000 */
[----:B------:R0:W1:Y:S02]  /*42e0*/  SHFL.BFLY P2, R42, R61, R46, R45 ;  /* 0x0c00002e3d2a7389 */ /* 0x000064000004002d */
[----:B01----:R-:W-:Y:S05]  /*42f0*/  ENDCOLLECTIVE ;  /* 0x000000000000791b */ /* 0x003fea0003800000 */
.L_x_5524:
[----:B------:R-:W-:Y:S02]  /*4300*/  HFMA2 R46, -RZ, RZ, 0, 9.5367431640625e-07 ;  /* 0x00000010ff2e7431 */ /* 0x000fe400000001ff */
[----:B------:R-:W-:-:S05]  /*4310*/  FADD.FTZ R60, R59, R42 ;  /* 0x0000002a3b3c7221 */ /* 0x000fca0000010000 */
[----:B------:R-:W-:-:S07]  /*4320*/  MOV R61, R60 ;  /* 0x0000003c003d7202 */ /* 0x000fce0000000f00 */
[----:B------:R-:W-:Y:S05]  /*4330*/  WARPSYNC.COLLECTIVE R44, `(.L_x_5525) ;  /* 0x000000002c087348 */ /* 0x000fea0003c00000 */
[----:B------:R0:W1:Y:S02]  /*4340*/  SHFL.BFLY P2, R42, R61, R46, R45 ;  /* 0x0c00002e3d2a7389 */ /* 0x000064000004002d */
[----:B01----:R-:W-:Y:S05]  /*4350*/  ENDCOLLECTIVE ;  /* 0x000000000000791b */ /* 0x003fea0003800000 */
.L_x_5525:
[----:B------:R-:W-:Y:S05]  /*4360*/  BRA `(.L_x_5526) ;  /* 0xfffffff400807947 */ /* 0x000fea000383ffff */
.L_x_5527:
        /* <DEDUP_REMOVED lines=9> */
.L_x_9142:


//--------------------- .text._ZN10layer_norm13ln_fwd_kernelINS_13Kernel_traitsI6__halfS2_fS2_fjLj256ELj1ELj4ELj1ELj16ENS_18Kernel_traits_baseILj256ES2_S2_fS2_fjLj128EEEEELb1ELb1ELb0ELb0EEEvNS_9FwdParamsE --------------------------
	.section	.text._ZN10layer_norm13ln_fwd_kernelINS_13Kernel_traitsI6__halfS2_fS2_fjLj256ELj1ELj4ELj1ELj16ENS_18Kernel_traits_baseILj256ES2_S2_fS2_fjLj128EEEEELb1ELb1ELb0ELb0EEEvNS_9FwdParamsE,"ax",@progbits
	.align	128
        .global         _ZN10layer_norm13ln_fwd_kernelINS_13Kernel_traitsI6__halfS2_fS2_fjLj256ELj1ELj4ELj1ELj16ENS_18Kernel_traits_baseILj256ES2_S2_fS2_fjLj128EEEEELb1ELb1ELb0ELb0EEEvNS_9FwdParamsE
        .type           _ZN10layer_norm13ln_fwd_kernelINS_13Kernel_traitsI6__halfS2_fS2_fjLj256ELj1ELj4ELj1ELj16ENS_18Kernel_traits_baseILj256ES2_S2_fS2_fjLj128EEEEELb1ELb1ELb0ELb0EEEvNS_9FwdParamsE,@function
        .size           _ZN10layer_norm13ln_fwd_kernelINS_13Kernel_traitsI6__halfS2_fS2_fjLj256ELj1ELj4ELj1ELj16ENS_18Kernel_traits_baseILj256ES2_S2_fS2_fjLj128EEEEELb1ELb1ELb0ELb0EEEvNS_9FwdParamsE,(.L_x_9143 - _ZN10layer_norm13ln_fwd_kernelINS_13Kernel_traitsI6__halfS2_fS2_fjLj256ELj1ELj4ELj1ELj16ENS_18Kernel_traits_baseILj256ES2_S2_fS2_fjLj128EEEEELb1ELb1ELb0ELb0EEEvNS_9FwdParamsE)
        .other          _ZN10layer_norm13ln_fwd_kernelINS_13Kernel_traitsI6__halfS2_fS2_fjLj256ELj1ELj4ELj1ELj16ENS_18Kernel_traits_baseILj256ES2_S2_fS2_fjLj128EEEEELb1ELb1ELb0ELb0EEEvNS_9FwdParamsE,@"STO_CUDA_ENTRY STV_DEFAULT"
_ZN10layer_norm13ln_fwd_kernelINS_13Kernel_traitsI6__halfS2_fS2_fjLj256ELj1ELj4ELj1ELj16ENS_18Kernel_traits_baseILj256ES2_S2_fS2_fjLj128EEEEELb1ELb1ELb0ELb0EEEvNS_9FwdParamsE:
.text._ZN10layer_norm13ln_fwd_kernelINS_13Kernel_traitsI6__halfS2_fS2_fjLj256ELj1ELj4ELj1ELj16ENS_18Kernel_traits_baseILj256ES2_S2_fS2_fjLj128EEEEELb1ELb1ELb0ELb0EEEvNS_9FwdParamsE:
        /* <DEDUP_REMOVED lines=52> */
.L_x_5529:
[----:B------:R-:W-:Y:S05]  /*0340*/  BSYNC.RECONVERGENT B0 ;  /* 0x0000000000007941 */ /* 0x000fea0003800200 */
.L_x_5528:
        /* <DEDUP_REMOVED lines=90> */
.L_x_5576:
        /* <DEDUP_REMOVED lines=38> */
.L_x_5535:
        /* <DEDUP_REMOVED lines=13> */
.L_x_5537:
[----:B------:R-:W-:Y:S05]  /*0c20*/  BSYNC.RECONVERGENT B3 ;  /* 0x0000000000037941 */ /* 0x000fea0003800200 */
.L_x_5536:
        /* <DEDUP_REMOVED lines=43> */
.L_x_5534:
[----:B------:R-:W-:Y:S05]  /*0ee0*/  BSYNC.RECONVERGENT B2 ;  /* 0x0000000000027941 */ /* 0x000fea0003800200 */
.L_x_5533:
[----:B------:R-:W0:Y:S01]  /*0ef0*/  LDC R46, c[0x0][0x408] ;  /* 0x00010200ff2e7b82 */ /* 0x000e220000000800 */
[----:B------:R-:W-:Y:S01]  /*0f00*/  I2FP.F32.U32 R29, R31 ;  /* 0x0000001f001d7245 */ /* 0x000fe20000201000 */
[----:B------:R-:W-:Y:S02]  /*0f10*/  HFMA2 R48, -RZ, RZ, 0.1171875, 0 ;  /* 0x2f800000ff307431 */ /* 0x000fe400000001ff */
[----:B-----5:R-:W-:Y:S01]  /*0f20*/  HADD2.F32 R31, -RZ, R32.H0_H0 ;  /* 0x20000020ff1f7230 */ /* 0x020fe20000004100 */
[----:B------:R-:W-:Y:S01]  /*0f30*/  BSSY.RECONVERGENT B2, `(.L_x_5538) ;  /* 0x0000050000027945 */ /* 0x000fe20003800200 */
[----:B------:R-:W-:Y:S01]  /*0f40*/  MOV R36, 0x2 ;  /* 0x0000000200247802 */ /* 0x000fe20000000f00 */
[----:B------:R-:W-:Y:S01]  /*0f50*/  FFMA.FTZ R28, R29, R48, 1.1641532182693481445e-10 ;  /* 0x2f0000001d1c7423 */ /* 0x000fe20000010030 */
[----:B------:R-:W1:Y:S01]  /*0f60*/  LDC R47, c[0x0][0x404] ;  /* 0x00010100ff2f7b82 */ /* 0x000e620000000800 */
[----:B------:R-:W-:Y:S01]  /*0f70*/  FMUL.FTZ R31, R31, R38 ;  /* 0x000000261f1f7220 */ /* 0x000fe20000410000 */
[----:B------:R-:W-:-:S03]  /*0f80*/  IMAD.MOV.U32 R29, RZ, RZ, R0 ;  /* 0x000000ffff1d7224 */ /* 0x000fc600078e0000 */
[----:B0-----:R-:W-:Y:S01]  /*0f90*/  FMUL.FTZ R31, R31, R46 ;  /* 0x0000002e1f1f7220 */ /* 0x001fe20000410000 */
[----:B-1----:R-:W-:Y:S01]  /*0fa0*/  FSETP.GTU.FTZ.AND P2, PT, R28, R47, PT ;  /* 0x0000002f1c00720b */ /* 0x002fe20003f5c000 */
[----:B------:R-:W-:-:S03]  /*0fb0*/  HADD2.F32 R28, -RZ, R8.H0_H0 ;  /* 0x20000008ff1c7230 */ /* 0x000fc60000004100 */
        /* <DEDUP_REMOVED lines=14> */
.L_x_5540:
        /* <DEDUP_REMOVED lines=13> */
.L_x_5542:
[----:B------:R-:W-:Y:S05]  /*1170*/  BSYNC.RECONVERGENT B3 ;  /* 0x0000000000037941 */ /* 0x000fea0003800200 */
.L_x_5541:
        /* <DEDUP_REMOVED lines=43> */
.L_x_5539:
[----:B------:R-:W-:Y:S05]  /*1430*/  BSYNC.RECONVERGENT B2 ;  /* 0x0000000000027941 */ /* 0x000fea0003800200 */
.L_x_5538:
[----:B------:R-:W-:Y:S01]  /*1440*/  I2FP.F32.U32 R29, R29 ;  /* 0x0000001d001d7245 */ /* 0x000fe20000201000 */
[----:B------:R-:W-:Y:S01]  /*1450*/  HADD2.F32 R31, -RZ, R32.H1_H1 ;  /* 0x30000020ff1f7230 */ /* 0x000fe20000004100 */
[----:B------:R-:W-:Y:S01]  /*1460*/  BSSY.RECONVERGENT B2, `(.L_x_5543) ;  /* 0x000004f000027945 */ /* 0x000fe20003800200 */
[----:B------:R-:W-:Y:S02]  /*1470*/  HFMA2 R32, -RZ, RZ, 0, 1.1920928955078125e-07 ;  /* 0x00000002ff207431 */ /* 0x000fe400000001ff */
[----:B------:R-:W-:Y:S01]  /*1480*/  FFMA.FTZ R30, R29, R48, 1.1641532182693481445e-10 ;  /* 0x2f0000001d1e7423 */ /* 0x000fe20000010030 */
[----:B------:R-:W-:-:S04]  /*1490*/  FMUL.FTZ R31, R31, R38 ;  /* 0x000000261f1f7220 */ /* 0x000fc80000410000 */
[----:B------:R-:W-:Y:S01]  /*14a0*/  FMUL.FTZ R31, R31, R46 ;  /* 0x0000002e1f1f7220 */ /* 0x000fe20000410000 */
[----:B------:R-:W-:Y:S01]  /*14b0*/  FSETP.GTU.FTZ.AND P2, PT, R30, R47, PT ;  /* 0x0000002f1e00720b */ /* 0x000fe20003f5c000 */
[----:B------:R-:W-:-:S03]  /*14c0*/  HADD2.F32 R30, -RZ, R8.H1_H1 ;  /* 0x30000008ff1e7230 */ /* 0x000fc60000004100 */
        /* <DEDUP_REMOVED lines=15> */
.L_x_5545:
        /* <DEDUP_REMOVED lines=13> */
.L_x_5547:
[----:B------:R-:W-:Y:S05]  /*1690*/  BSYNC.RECONVERGENT B3 ;  /* 0x0000000000037941 */ /* 0x000fea0003800200 */
.L_x_5546:
        /* <DEDUP_REMOVED lines=43> */
.L_x_5544:
[----:B------:R-:W-:Y:S05]  /*1950*/  BSYNC.RECONVERGENT B2 ;  /* 0x0000000000027941 */ /* 0x000fea0003800200 */
.L_x_5543:
[----:B------:R-:W-:Y:S01]  /*1960*/  I2FP.F32.U32 R31, R31 ;  /* 0x0000001f001f7245 */ /* 0x000fe20000201000 */
[----:B------:R-:W-:Y:S01]  /*1970*/  HADD2.F32 R37, -RZ, R33.H0_H0 ;  /* 0x20000021ff257230 */ /* 0x000fe20000004100 */
[----:B------:R-:W-:Y:S01]  /*1980*/  BSSY.RECONVERGENT B2, `(.L_x_5548) ;  /* 0x000004f000027945 */ /* 0x000fe20003800200 */
[----:B------:R-:W-:Y:S02]  /*1990*/  IMAD.MOV.U32 R36, RZ, RZ, 0x2 ;  /* 0x00000002ff247424 */ /* 0x000fe400078e00ff */
[----:B------:R-:W-:Y:S01]  /*19a0*/  FFMA.FTZ R30, R31, R48, 1.1641532182693481445e-10 ;  /* 0x2f0000001f1e7423 */ /* 0x000fe20000010030 */
[----:B------:R-:W-:Y:S01]  /*19b0*/  FMUL.FTZ R37, R37, R38 ;  /* 0x0000002625257220 */ /* 0x000fe20000410000 */
[----:B------:R-:W-:-:S03]  /*19c0*/  MOV R31, R0 ;  /* 0x00000000001f7202 */ /* 0x000fc60000000f00 */
[----:B------:R-:W-:Y:S01]  /*19d0*/  FMUL.FTZ R37, R37, R46 ;  /* 0x0000002e25257220 */ /* 0x000fe20000410000 */
[----:B------:R-:W-:Y:S01]  /*19e0*/  FSETP.GTU.FTZ.AND P2, PT, R30, R47, PT ;  /* 0x0000002f1e00720b */ /* 0x000fe20003f5c000 */
        /* <DEDUP_REMOVED lines=15> */
.L_x_5550:
        /* <DEDUP_REMOVED lines=13> */
.L_x_5552:
[----:B------:R-:W-:Y:S05]  /*1bb0*/  BSYNC.RECONVERGENT B3 ;  /* 0x0000000000037941 */ /* 0x000fea0003800200 */
.L_x_5551:
        /* <DEDUP_REMOVED lines=43> */
.L_x_5549:
[----:B------:R-:W-:Y:S05]  /*1e70*/  BSYNC.RECONVERGENT B2 ;  /* 0x0000000000027941 */ /* 0x000fea0003800200 */
.L_x_5548:
[----:B------:R-:W-:Y:S01]  /*1e80*/  I2FP.F32.U32 R31, R31 ;  /* 0x0000001f001f7245 */ /* 0x000fe20000201000 */
[----:B------:R-:W-:Y:S01]  /*1e90*/  HADD2.F32 R33, -RZ, R33.H1_H1 ;  /* 0x30000021ff217230 */ /* 0x000fe20000004100 */
[----:B------:R-:W-:Y:S01]  /*1ea0*/  ISETP.NE.AND P3, PT, R36, 0x1, PT ;  /* 0x000000012400780c */ /* 0x000fe20003f65270 */
[----:B------:R-:W-:Y:S01]  /*1eb0*/  BSSY.RECONVERGENT B2, `(.L_x_5553) ;  /* 0x000004d000027945 */ /* 0x000fe20003800200 */
[----:B------:R-:W-:Y:S01]  /*1ec0*/  MOV R45, 0x2 ;  /* 0x00000002002d7802 */ /* 0x000fe20000000f00 */
[----:B------:R-:W-:Y:S01]  /*1ed0*/  FFMA.FTZ R32, R31, R48, 1.1641532182693481445e-10 ;  /* 0x2f0000001f207423 */ /* 0x000fe20000010030 */
[----:B------:R-:W-:-:S04]  /*1ee0*/  FMUL.FTZ R33, R33, R38 ;  /* 0x0000002621217220 */ /* 0x000fc80000410000 */
[----:B------:R-:W-:Y:S01]  /*1ef0*/  FMUL.FTZ R33, R33, R46 ;  /* 0x0000002e21217220 */ /* 0x000fe20000410000 */
[----:B------:R-:W-:Y:S01]  /*1f00*/  FSETP.GTU.FTZ.AND P2, PT, R32, R47, PT ;  /* 0x0000002f2000720b */ /* 0x000fe20003f5c000 */
[----:B------:R-:W-:-:S03]  /*1f10*/  HADD2.F32 R32, -RZ, R9.H1_H1 ;  /* 0x30000009ff207230 */ /* 0x000fc60000004100 */
        /* <DEDUP_REMOVED lines=13> */
.L_x_5555:
        /* <DEDUP_REMOVED lines=13> */
.L_x_5557:
[----:B------:R-:W-:Y:S05]  /*20c0*/  BSYNC.RECONVERGENT B3 ;  /* 0x0000000000037941 */ /* 0x000fea0003800200 */
.L_x_5556:
        /* <DEDUP_REMOVED lines=43> */
.L_x_5554:
[----:B------:R-:W-:Y:S05]  /*2380*/  BSYNC.RECONVERGENT B2 ;  /* 0x0000000000027941 */ /* 0x000fea0003800200 */
.L_x_5553:
[----:B------:R-:W-:Y:S01]  /*2390*/  I2FP.F32.U32 R33, R33 ;  /* 0x0000002100217245 */ /* 0x000fe20000201000 */
[----:B------:R-:W-:Y:S01]  /*23a0*/  HADD2.F32 R37, -RZ, R34.H0_H0 ;  /* 0x20000022ff257230 */ /* 0x000fe20000004100 */
[----:B------:R-:W-:Y:S01]  /*23b0*/  ISETP.NE.AND P4, PT, R45, 0x1, PT ;  /* 0x000000012d00780c */ /* 0x000fe20003f85270 */
[----:B------:R-:W-:Y:S01]  /*23c0*/  BSSY.RECONVERGENT B2, `(.L_x_5558) ;  /* 0x000004d000027945 */ /* 0x000fe20003800200 */
[----:B------:R-:W-:Y:S02]  /*23d0*/  HFMA2 R36, -RZ, RZ, 0, 1.1920928955078125e-07 ;  /* 0x00000002ff247431 */ /* 0x000fe400000001ff */
[----:B------:R-:W-:Y:S01]  /*23e0*/  FFMA.FTZ R32, R33, R48, 1.1641532182693481445e-10 ;  /* 0x2f00000021207423 */ /* 0x000fe20000010030 */
[----:B------:R-:W-:Y:S01]  /*23f0*/  FMUL.FTZ R37, R37, R38 ;  /* 0x0000002625257220 */ /* 0x000fe20000410000 */
[----:B------:R-:W-:-:S03]  /*2400*/  MOV R33, R0 ;  /* 0x0000000000217202 */ /* 0x000fc60000000f00 */
[----:B------:R-:W-:Y:S01]  /*2410*/  FMUL.FTZ R37, R37, R46 ;  /* 0x0000002e25257220 */ /* 0x000fe20000410000 */
[----:B------:R-:W-:Y:S01]  /*2420*/  FSETP.GTU.FTZ.AND P3, PT, R32, R47, PT ;  /* 0x0000002f2000720b */ /* 0x000fe20003f7c000 */
[----:B------:R-:W-:-:S03]  /*2430*/  HADD2.F32 R32, -RZ, R10.H0_H0 ;  /* 0x2000000aff207230 */ /* 0x000fc60000004100 */
        /* <DEDUP_REMOVED lines=12> */
.L_x_5560:
        /* <DEDUP_REMOVED lines=13> */
.L_x_5562:
[----:B------:R-:W-:Y:S05]  /*25d0*/  BSYNC.RECONVERGENT B3 ;  /* 0x0000000000037941 */ /* 0x000fea0003800200 */
.L_x_5561:
        /* <DEDUP_REMOVED lines=43> */
.L_x_5559:
[----:B------:R-:W-:Y:S05]  /*2890*/  BSYNC.RECONVERGENT B2 ;  /* 0x0000000000027941 */ /* 0x000fea0003800200 */
.L_x_5558:
[----:B------:R-:W-:Y:S01]  /*28a0*/  I2FP.F32.U32 R33, R33 ;  /* 0x0000002100217245 */ /* 0x000fe20000201000 */
[----:B------:R-:W-:Y:S01]  /*28b0*/  HADD2.F32 R37, -RZ, R34.H1_H1 ;  /* 0x30000022ff257230 */ /* 0x000fe20000004100 */
[----:B------:R-:W-:Y:S01]  /*28c0*/  ISETP.NE.AND P5, PT, R36, 0x1, PT ;  /* 0x000000012400780c */ /* 0x000fe20003fa5270 */
[----:B------:R-:W-:Y:S01]  /*28d0*/  HADD2.F32 R34, -RZ, R10.H1_H1 ;  /* 0x3000000aff227230 */ /* 0x000fe20000004100 */
[----:B------:R-:W-:Y:S01]  /*28e0*/  BSSY.RECONVERGENT B2, `(.L_x_5563) ;  /* 0x000004c000027945 */ /* 0x000fe20003800200 */
[----:B------:R-:W-:Y:S01]  /*28f0*/  FFMA.FTZ R52, R33, R48, 1.1641532182693481445e-10 ;  /* 0x2f00000021347423 */ /* 0x000fe20000010030 */
[----:B------:R-:W-:Y:S01]  /*2900*/  FMUL.FTZ R37, R37, R38 ;  /* 0x0000002625257220 */ /* 0x000fe20000410000 */
[----:B------:R-:W-:-:S03]  /*2910*/  IMAD.MOV.U32 R51, RZ, RZ, 0x2 ;  /* 0x00000002ff337424 */ /* 0x000fc600078e00ff */
        /* <DEDUP_REMOVED lines=15> */
.L_x_5565:
        /* <DEDUP_REMOVED lines=13> */
.L_x_5567:
[----:B------:R-:W-:Y:S05]  /*2ae0*/  BSYNC.RECONVERGENT B3 ;  /* 0x0000000000037941 */ /* 0x000fea0003800200 */
.L_x_5566:
        /* <DEDUP_REMOVED lines=43> */
.L_x_5564:
[----:B------:R-:W-:Y:S05]  /*2da0*/  BSYNC.RECONVERGENT B2 ;  /* 0x0000000000027941 */ /* 0x000fea0003800200 */
.L_x_5563:
[----:B------:R-:W-:Y:S01]  /*2db0*/  HADD2.F32 R45, -RZ, R35.H0_H0 ;  /* 0x20000023ff2d7230 */ /* 0x000fe20000004100 */
[----:B------:R-:W-:Y:S01]  /*2dc0*/  I2FP.F32.U32 R37, R34 ;  /* 0x0000002200257245 */ /* 0x000fe20000201000 */
[----:B------:R-:W-:Y:S01]  /*2dd0*/  HADD2.F32 R34, -RZ, R11.H0_H0 ;  /* 0x2000000bff227230 */ /* 0x000fe20000004100 */
[----:B------:R-:W-:Y:S01]  /*2de0*/  ISETP.NE.AND P6, PT, R51, 0x1, PT ;  /* 0x000000013300780c */ /* 0x000fe20003fc5270 */
[----:B------:R-:W-:Y:S01]  /*2df0*/  BSSY.RECONVERGENT B2, `(.L_x_5568) ;  /* 0x000004e000027945 */ /* 0x000fe20003800200 */
[----:B------:R-:W-:Y:S01]  /*2e00*/  FMUL.FTZ R45, R45, R38 ;  /* 0x000000262d2d7220 */ /* 0x000fe20000410000 */
[----:B------:R-:W-:Y:S01]  /*2e10*/  FFMA.FTZ R36, R37, R48, 1.1641532182693481445e-10 ;  /* 0x2f00000025247423 */ /* 0x000fe20000010030 */
[----:B------:R-:W-:Y:S02]  /*2e20*/  IMAD.MOV.U32 R37, RZ, RZ, R0 ;  /* 0x000000ffff257224 */ /* 0x000fe400078e0000 */
[----:B------:R-:W-:Y:S02]  /*2e30*/  FMUL.FTZ R45, R45, R46 ;  /* 0x0000002e2d2d7220 */ /* 0x000fe40000410000 */
[----:B------:R-:W-:-:S04]  /*2e40*/  FSETP.GTU.FTZ.AND P5, PT, R36, R47, PT ;  /* 0x0000002f2400720b */ /* 0x000fc80003fbc000 */
[----:B------:R-:W-:-:S05]  /*2e50*/  FSEL R45, R45, RZ, !P5 ;  /* 0x000000ff2d2d7208 */ /* 0x000fca0006800000 */
[----:B------:R-:W-:Y:S01]  /*2e60*/  FMUL.FTZ R34, R45, R34 ;  /* 0x000000222d227220 */ /* 0x000fe20000410000 */
[----:B------:R-:W-:-:S03]  /*2e70*/  MOV R45, 0x2 ;  /* 0x00000002002d7802 */ /* 0x000fc60000000f00 */
        /* <DEDUP_REMOVED lines=10> */
.L_x_5570:
        /* <DEDUP_REMOVED lines=15> */
.L_x_5572:
[----:B------:R-:W-:Y:S05]  /*3010*/  BSYNC.RECONVERGENT B3 ;  /* 0x0000000000037941 */ /* 0x000fea0003800200 */
.L_x_5571:
        /* <DEDUP_REMOVED lines=39> */
[----:B------:R-:W-:-:S05]  /*3290*/  IMAD.WIDE.U32 R36, R36, -0x2daee0ad, RZ ;  /* 0xd2511f5324247825 */ /* 0x000fca00078e00ff */
[----:B------:R-:W-:Y:S02]  /*32a0*/  LOP3.LUT R5, R52, UR32, R37, 0x96, !PT ;  /* 0x0000002034057c12 */ /* 0x000fe4000f8e9625 */
[----:B------:R-:W-:Y:S02]  /*32b0*/  MOV R37, R2 ;  /* 0x0000000200257202 */ /* 0x000fe40000000f00 */
[----:B------:R-:W-:-:S07]  /*32c0*/  MOV R2, R36 ;  /* 0x0000002400027202 */ /* 0x000fce0000000f00 */
.L_x_5569:
[----:B------:R-:W-:Y:S05]  /*32d0*/  BSYNC.RECONVERGENT B2 ;  /* 0x0000000000027941 */ /* 0x000fea0003800200 */
.L_x_5568:
[----:B------:R-:W-:Y:S01]  /*32e0*/  ISETP.NE.AND P6, PT, R39, RZ, PT ;  /* 0x000000ff2700720c */ /* 0x000fe20003fc5270 */
[----:B------:R-:W-:Y:S01]  /*32f0*/  HADD2.F32 R35, -RZ, R35.H1_H1 ;  /* 0x30000023ff237230 */ /* 0x000fe20000004100 */
[----:B------:R-:W-:Y:S02]  /*3300*/  P2R R36, PR, RZ, 0x1 ;  /* 0x00000001ff247803 */ /* 0x000fe40000000000 */
[----:B------:R-:W-:Y:S02]  /*3310*/  SEL R39, RZ, 0x1000000, P2 ;  /* 0x01000000ff277807 */ /* 0x000fe40001000000 */
[----:B------:R-:W-:Y:S01]  /*3320*/  ISETP.NE.AND P0, PT, R50, RZ, PT ;  /* 0x000000ff3200720c */ /* 0x000fe20003f05270 */
[----:B------:R-:W-:Y:S01]  /*3330*/  FMUL.FTZ R35, R35, R38 ;  /* 0x0000002623237220 */ /* 0x000fe20000410000 */
[----:B------:R-:W-:Y:S02]  /*3340*/  ISETP.NE.AND P2, PT, R49, RZ, PT ;  /* 0x000000ff3100720c */ /* 0x000fe40003f45270 */
[----:B------:R-:W-:Y:S01]  /*3350*/  I2FP.F32.U32 R37, R37 ;  /* 0x0000002500257245 */ /* 0x000fe20000201000 */
[----:B------:R-:W-:Y:S01]  /*3360*/  FMUL.FTZ R35, R35, R46 ;  /* 0x0000002e23237220 */ /* 0x000fe20000410000 */
[----:B------:R-:W-:-:S02]  /*3370*/  SEL R50, RZ, 0x10000, P0 ;  /* 0x00010000ff327807 */ /* 0x000fc40000000000 */
[----:B------:R-:W-:Y:S01]  /*3380*/  SEL R49, RZ, 0x100, P2 ;  /* 0x00000100ff317807 */ /* 0x000fe20001000000 */
[----:B------:R-:W-:Y:S01]  /*3390*/  FFMA.FTZ R48, R37, R48, 1.1641532182693481445e-10 ;  /* 0x2f00000025307423 */ /* 0x000fe20000010030 */
[----:B------:R-:W-:Y:S02]  /*33a0*/  ISETP.NE.AND P0, PT, R36, RZ, PT ;  /* 0x000000ff2400720c */ /* 0x000fe40003f05270 */
[----:B------:R-:W0:Y:S01]  /*33b0*/  LDC.64 R36, c[0x0][0x3a8] ;  /* 0x0000ea00ff247b82 */ /* 0x000e220000000a00 */
[----:B------:R-:W-:Y:S02]  /*33c0*/  LOP3.LUT R50, R49, R39, R50, 0xfe, !PT ;  /* 0x0000002731327212 */ /* 0x000fe400078efe32 */
[----:B------:R-:W-:Y:S02]  /*33d0*/  FSETP.GTU.FTZ.AND P2, PT, R48, R47, PT ;  /* 0x0000002f3000720b */ /* 0x000fe40003f5c000 */
[----:B------:R-:W-:Y:S02]  /*33e0*/  SEL R46, RZ, 0x10000, P5 ;  /* 0x00010000ff2e7807 */ /* 0x000fe40002800000 */
[----:B------:R-:W-:Y:S01]  /*33f0*/  SEL R47, RZ, 0x100, P4 ;  /* 0x00000100ff2f7807 */ /* 0x000fe20002000000 */
[----:B------:R-:W1:Y:S01]  /*3400*/  LDC.64 R38, c[0x0][0x3b0] ;  /* 0x0000ec00ff267b82 */ /* 0x000e620000000a00 */
[----:B------:R-:W-:-:S02]  /*3410*/  SEL R48, RZ, 0x1000000, P2 ;  /* 0x01000000ff307807 */ /* 0x000fc40001000000 */
[----:B------:R-:W-:Y:S02]  /*3420*/  FSEL R35, R35, RZ, !P2 ;  /* 0x000000ff23237208 */ /* 0x000fe40005000000 */
[----:B------:R-:W-:Y:S01]  /*3430*/  LOP3.LUT R47, R47, R48, R46, 0xfe, !PT ;  /* 0x000000302f2f7212 */ /* 0x000fe200078efe2e */
[----:B------:R-:W-:Y:S01]  /*3440*/  HADD2.F32 R48, -RZ, R11.H1_H1 ;  /* 0x3000000bff307230 */ /* 0x000fe20000004100 */
[----:B------:R-:W-:-:S04]  /*3450*/  SEL R49, RZ, 0x1, P6 ;  /* 0x00000001ff317807 */ /* 0x000fc80003000000 */
[----:B------:R-:W-:Y:S01]  /*3460*/  FMUL.FTZ R35, R35, R48 ;  /* 0x0000003023237220 */ /* 0x000fe20000410000 */
[----:B------:R-:W-:Y:S02]  /*3470*/  SEL R48, RZ, 0x1, P3 ;  /* 0x00000001ff307807 */ /* 0x000fe40001800000 */
[----:B------:R-:W-:Y:S01]  /*3480*/  LOP3.LUT R46, R50, R49, RZ, 0xfc, !PT ;  /* 0x00000031322e7212 */ /* 0x000fe200078efcff */
[----:B------:R-:W-:Y:S01]  /*3490*/  @P1 FADD.FTZ R35, R27, R35 ;  /* 0x000000231b231221 */ /* 0x000fe20000010000 */
[----:B0-----:R-:W-:Y:S01]  /*34a0*/  IMAD.WIDE.U32 R36, R44, 0x20, R36 ;  /* 0x000000202c247825 */ /* 0x001fe200078e0024 */
[----:B------:R-:W-:-:S04]  /*34b0*/  LOP3.LUT R47, R47, R48, RZ, 0xfc, !PT ;  /* 0x000000302f2f7212 */ /* 0x000fc800078efcff */
[----:B------:R0:W-:Y:S01]  /*34c0*/  STG.E.128 desc[UR8][R36.64], R28 ;  /* 0x0000001c24007986 */ /* 0x0001e2000c101d08 */
[----:B-1----:R-:W-:-:S03]  /*34d0*/  IMAD.WIDE.U32 R38, R44, 0x8, R38 ;  /* 0x000000082c267825 */ /* 0x002fc600078e0026 */
[----:B------:R0:W-:Y:S04]  /*34e0*/  STG.E.128 desc[UR8][R36.64+0x10], R32 ;  /* 0x0000102024007986 */ /* 0x0001e8000c101d08 */
[----:B------:R0:W-:Y:S02]  /*34f0*/  STG.E.64 desc[UR8][R38.64], R46 ;  /* 0x0000002e26007986 */ /* 0x0001e4000c101b08 */
.L_x_5532:
[----:B------:R-:W-:Y:S05]  /*3500*/  BSYNC.RECONVERGENT B0 ;  /* 0x0000000000007941 */ /* 0x000fea0003800200 */
.L_x_5531:
        /* <DEDUP_REMOVED lines=53> */
.L_x_5588:
        /* <DEDUP_REMOVED lines=16> */
[--C-:B-1----:R-:W-:Y:S02]  /*3960*/  HADD2.F32 R37, -RZ, R16.reuse.H0_H0 ;  /* 0x20000010ff257230 */ /* 0x102fe40000004100 */
[----:B------:R-:W-:Y:S01]  /*3970*/  HADD2.F32 R39, -RZ, R16.H1_H1 ;  /* 0x30000010ff277230 */ /* 0x000fe20000004100 */
[----:B------:R-:W-:Y:S01]  /*3980*/  FSEL R38, R49, RZ, P0 ;  /* 0x000000ff31267208 */ /* 0x000fe20000000000 */
[----:B------:R-:W-:Y:S02]  /*3990*/  HADD2.F32 R49, -RZ, R12.H0_H0 ;  /* 0x2000000cff317230 */ /* 0x000fe40000004100 */
[----:B------:R-:W-:Y:S02]  /*39a0*/  HADD2.F32 R50, -RZ, R17.H1_H1 ;  /* 0x30000011ff327230 */ /* 0x000fe40000004100 */
[--C-:B------:R-:W-:Y:S01]  /*39b0*/  FADD.FTZ R36, R28, -R38.reuse ;  /* 0x800000261c247221 */ /* 0x100fe20000010000 */
[----:B------:R-:W-:Y:S01]  /*39c0*/  FADD.FTZ R46, R29, -R38 ;  /* 0x800000261d2e7221 */ /* 0x000fe20000010000 */
[----:B------:R-:W-:-:S02]  /*39d0*/  HADD2.F32 R51, -RZ, R18.H0_H0 ;  /* 0x20000012ff337230 */ /* 0x000fc40000004100 */
[C---:B------:R-:W-:Y:S01]  /*39e0*/  FMUL.FTZ R36, R47.reuse, R36 ;  /* 0x000000242f247220 */ /* 0x040fe20000410000 */
[--C-:B0-----:R-:W-:Y:S02]  /*39f0*/  HADD2.F32 R52, -RZ, R19.reuse.H0_H0 ;  /* 0x20000013ff347230 */ /* 0x101fe40000004100 */
[----:B------:R-:W-:Y:S02]  /*3a00*/  HADD2.F32 R53, -RZ, R19.H1_H1 ;  /* 0x30000013ff357230 */ /* 0x000fe40000004100 */
[----:B------:R-:W-:Y:S01]  /*3a10*/  FFMA.FTZ R49, R36, R49, R37 ;  /* 0x0000003124317223 */ /* 0x000fe20000010025 */
[----:B------:R-:W-:Y:S02]  /*3a20*/  HADD2.F32 R37, -RZ, R12.H1_H1 ;  /* 0x3000000cff257230 */ /* 0x000fe40000004100 */
[----:B------:R-:W-:Y:S01]  /*3a30*/  FMUL.FTZ R36, R47, R46 ;  /* 0x0000002e2f247220 */ /* 0x000fe20000410000 */
[----:B------:R-:W-:-:S03]  /*3a40*/  FADD.FTZ R46, R30, -R38 ;  /* 0x800000261e2e7221 */ /* 0x000fc60000010000 */
[----:B------:R-:W-:Y:S01]  /*3a50*/  FFMA.FTZ R36, R36, R37, R39 ;  /* 0x0000002524247223 */ /* 0x000fe20000010027 */
[----:B------:R-:W-:Y:S02]  /*3a60*/  HADD2.F32 R37, -RZ, R13.H0_H0 ;  /* 0x2000000dff257230 */ /* 0x000fe40000004100 */
[----:B------:R-:W-:Y:S01]  /*3a70*/  FMUL.FTZ R46, R47, R46 ;  /* 0x0000002e2f2e7220 */ /* 0x000fe20000410000 */
[----:B------:R-:W-:Y:S01]  /*3a80*/  HADD2.F32 R39, -RZ, R17.H0_H0 ;  /* 0x20000011ff277230 */ /* 0x000fe20000004100 */
[----:B------:R-:W-:-:S04]  /*3a90*/  F2FP.F16.F32.PACK_AB R36, R36, R49 ;  /* 0x000000312424723e */ /* 0x000fc800000000ff */
[----:B------:R-:W-:Y:S01]  /*3aa0*/  FFMA.FTZ R48, R46, R37, R39 ;  /* 0x000000252e307223 */ /* 0x000fe20000010027 */
[----:B------:R-:W-:Y:S01]  /*3ab0*/  FADD.FTZ R46, R31, -R38 ;  /* 0x800000261f2e7221 */ /* 0x000fe20000010000 */
[----:B------:R-:W-:-:S03]  /*3ac0*/  HADD2.F32 R39, -RZ, R14.H0_H0 ;  /* 0x2000000eff277230 */ /* 0x000fc60000004100 */
[----:B------:R-:W-:Y:S01]  /*3ad0*/  FMUL.FTZ R37, R47, R46 ;  /* 0x0000002e2f257220 */ /* 0x000fe20000410000 */
[----:B------:R-:W-:-:S05]  /*3ae0*/  HADD2.F32 R46, -RZ, R13.H1_H1 ;  /* 0x3000000dff2e7230 */ /* 0x000fca0000004100 */
[----:B------:R-:W-:Y:S01]  /*3af0*/  FFMA.FTZ R37, R37, R46, R50 ;  /* 0x0000002e25257223 */ /* 0x000fe20000010032 */
[----:B------:R-:W-:-:S04]  /*3b00*/  FADD.FTZ R46, R32, -R38 ;  /* 0x80000026202e7221 */ /* 0x000fc80000010000 */
[----:B------:R-:W-:Y:S01]  /*3b10*/  FMUL.FTZ R46, R47, R46 ;  /* 0x0000002e2f2e7220 */ /* 0x000fe20000410000 */
[----:B------:R-:W-:-:S03]  /*3b20*/  F2FP.F16.F32.PACK_AB R37, R37, R48 ;  /* 0x000000302525723e */ /* 0x000fc600000000ff */
[----:B------:R-:W-:Y:S01]  /*3b30*/  FFMA.FTZ R50, R46, R39, R51 ;  /* 0x000000272e327223 */ /* 0x000fe20000010033 */
[----:B------:R-:W-:Y:S01]  /*3b40*/  FADD.FTZ R46, R33, -R38 ;  /* 0x80000026212e7221 */ /* 0x000fe20000010000 */
[----:B------:R-:W-:Y:S02]  /*3b50*/  HADD2.F32 R51, -RZ, R14.H1_H1 ;  /* 0x3000000eff337230 */ /* 0x000fe40000004100 */
[----:B------:R-:W-:Y:S02]  /*3b60*/  HADD2.F32 R39, -RZ, R18.H1_H1 ;  /* 0x30000012ff277230 */ /* 0x000fe40000004100 */
[----:B------:R-:W-:-:S04]  /*3b70*/  FMUL.FTZ R46, R47, R46 ;  /* 0x0000002e2f2e7220 */ /* 0x000fc80000410000 */
        /* <DEDUP_REMOVED lines=14> */
.L_x_5575:
[----:B------:R-:W-:Y:S05]  /*3c60*/  BSYNC.RECONVERGENT B0 ;  /* 0x0000000000007941 */ /* 0x000fea0003800200 */
.L_x_5574:
[----:B-12---:R-:W1:Y:S02]  /*3c70*/  LDC.64 R36, c[0x0][0x380] ;  /* 0x0000e000ff247b82 */ /* 0x006e640000000a00 */
[----:B-1----:R-:W-:-:S04]  /*3c80*/  LEA R40, R36, R40, 0x2 ;  /* 0x0000002824287211 */ /* 0x002fc800078e10ff */
[----:B------:R-:W-:-:S13]  /*3c90*/  ISETP.GE.AND P0, PT, R40, R37, PT ;  /* 0x000000252800720c */ /* 0x000fda0003f06270 */
[----:B------:R-:W-:Y:S05]  /*3ca0*/  @!P0 BRA `(.L_x_5576) ;  /* 0xffffffcc00108947 */ /* 0x000fea000383ffff */
[----:B------:R-:W-:Y:S05]  /*3cb0*/  BSYNC B1 ;  /* 0x0000000000017941 */ /* 0x000fea0003800000 */
.L_x_5530:
[----:B------:R-:W-:Y:S05]  /*3cc0*/  EXIT ;  /* 0x000000000000794d */ /* 0x000fea0003800000 */
.L_x_5573:
        /* <DEDUP_REMOVED lines=8> */
.L_x_5578:
[----:B------:R-:W-:Y:S05]  /*3d50*/  BSYNC B0 ;  /* 0x0000000000007941 */ /* 0x000fea0003800000 */
.L_x_5577:
        /* <DEDUP_REMOVED lines=9> */
.L_x_5579:
[----:B------:R-:W-:Y:S02]  /*3df0*/  HFMA2 R46, -RZ, RZ, 0, 2.384185791015625e-07 ;  /* 0x00000004ff2e7431 */ /* 0x000fe400000001ff */
[----:B------:R-:W-:-:S05]  /*3e00*/  FADD.FTZ R50, R48, R36 ;  /* 0x0000002430327221 */ /* 0x000fca0000010000 */
[----:B------:R-:W-:-:S07]  /*3e10*/  MOV R53, R50 ;  /* 0x0000003200357202 */ /* 0x000fce0000000f00 */
[----:B------:R-:W-:Y:S05]  /*3e20*/  WARPSYNC.COLLECTIVE R38, `(.L_x_5580) ;  /* 0x0000000026087348 */ /* 0x000fea0003c00000 */
[----:B------:R0:W1:Y:S02]  /*3e30*/  SHFL.BFLY P3, R36, R53, R46, R39 ;  /* 0x0c00002e35247389 */ /* 0x0000640000060027 */
[----:B01----:R-:W-:Y:S05]  /*3e40*/  ENDCOLLECTIVE ;  /* 0x000000000000791b */ /* 0x003fea0003800000 */
.L_x_5580:
[----:B------:R-:W-:Y:S01]  /*3e50*/  MOV R46, 0x8 ;  /* 0x00000008002e7802 */ /* 0x000fe20000000f00 */
[----:B------:R-:W-:-:S04]  /*3e60*/  FADD.FTZ R51, R50, R36 ;  /* 0x0000002432337221 */ /* 0x000fc80000010000 */
[----:B------:R-:W-:-:S07]  /*3e70*/  IMAD.MOV.U32 R53, RZ, RZ, R51 ;  /* 0x000000ffff357224 */ /* 0x000fce00078e0033 */
[----:B------:R-:W-:Y:S05]  /*3e80*/  WARPSYNC.COLLECTIVE R38, `(.L_x_5581) ;  /* 0x0000000026087348 */ /* 0x000fea0003c00000 */
[----:B------:R0:W1:Y:S02]  /*3e90*/  SHFL.BFLY P3, R36, R53, R46, R39 ;  /* 0x0c00002e35247389 */ /* 0x0000640000060027 */
[----:B01----:R-:W-:Y:S05]  /*3ea0*/  ENDCOLLECTIVE ;  /* 0x000000000000791b */ /* 0x003fea0003800000 */
.L_x_5581:
[----:B------:R-:W-:Y:S02]  /*3eb0*/  IMAD.MOV.U32 R46, RZ, RZ, 0x10 ;  /* 0x00000010ff2e7424 */ /* 0x000fe400078e00ff */
[----:B------:R-:W-:-:S05]  /*3ec0*/  FADD.FTZ R52, R51, R36 ;  /* 0x0000002433347221 */ /* 0x000fca0000010000 */
[----:B------:R-:W-:-:S07]  /*3ed0*/  MOV R53, R52 ;  /* 0x0000003400357202 */ /* 0x000fce0000000f00 */
[----:B------:R-:W-:Y:S05]  /*3ee0*/  WARPSYNC.COLLECTIVE R38, `(.L_x_5582) ;  /* 0x0000000026087348 */ /* 0x000fea0003c00000 */
[----:B------:R0:W1:Y:S02]  /*3ef0*/  SHFL.BFLY P3, R36, R53, R46, R39 ;  /* 0x0c00002e35247389 */ /* 0x0000640000060027 */
[----:B01----:R-:W-:Y:S05]  /*3f00*/  ENDCOLLECTIVE ;  /* 0x000000000000791b */ /* 0x003fea0003800000 */
.L_x_5582:
        /* <DEDUP_REMOVED lines=21> */
[----:B------:R-:W-:-:S04]  /*4060*/  FSEL R47, R36, RZ, !P1 ;  /* 0x000000ff242f7208 */ /* 0x000fc80004800000 */
[----:B------:R-:W-:-:S07]  /*4070*/  MOV R53, R47 ;  /* 0x0000002f00357202 */ /* 0x000fce0000000f00 */
[----:B------:R-:W-:Y:S05]  /*4080*/  WARPSYNC.COLLECTIVE R38, `(.L_x_5583) ;  /* 0x0000000026087348 */ /* 0x000fea0003c00000 */
[----:B------:R0:W1:Y:S02]  /*4090*/  SHFL.BFLY P3, R36, R53, R46, R39 ;  /* 0x0c00002e35247389 */ /* 0x0000640000060027 */
[----:B01----:R-:W-:Y:S05]  /*40a0*/  ENDCOLLECTIVE ;  /* 0x000000000000791b */ /* 0x003fea0003800000 */
.L_x_5583:
[----:B------:R-:W-:Y:S02]  /*40b0*/  HFMA2 R46, -RZ, RZ, 0, 1.1920928955078125e-07 ;  /* 0x00000002ff2e7431 */ /* 0x000fe400000001ff */
[----:B------:R-:W-:-:S05]  /*40c0*/  FADD.FTZ R48, R47, R36 ;  /* 0x000000242f307221 */ /* 0x000fca0000010000 */
[----:B------:R-:W-:-:S07]  /*40d0*/  MOV R53, R48 ;  /* 0x0000003000357202 */ /* 0x000fce0000000f00 */
[----:B------:R-:W-:Y:S05]  /*40e0*/  WARPSYNC.COLLECTIVE R38, `(.L_x_5584) ;  /* 0x0000000026087348 */ /* 0x000fea0003c00000 */
[----:B------:R0:W1:Y:S02]  /*40f0*/  SHFL.BFLY P3, R36, R53, R46, R39 ;  /* 0x0c00002e35247389 */ /* 0x0000640000060027 */
[----:B01----:R-:W-:Y:S05]  /*4100*/  ENDCOLLECTIVE ;  /* 0x000000000000791b */ /* 0x003fea0003800000 */
.L_x_5584:
[----:B------:R-:W-:Y:S01]  /*4110*/  MOV R46, 0x4 ;  /* 0x00000004002e7802 */ /* 0x000fe20000000f00 */
[----:B------:R-:W-:-:S04]  /*4120*/  FADD.FTZ R50, R48, R36 ;  /* 0x0000002430327221 */ /* 0x000fc80000010000 */
[----:B------:R-:W-:-:S07]  /*4130*/  IMAD.MOV.U32 R53, RZ, RZ, R50 ;  /* 0x000000ffff357224 */ /* 0x000fce00078e0032 */
[----:B------:R-:W-:Y:S05]  /*4140*/  WARPSYNC.COLLECTIVE R38, `(.L_x_5585) ;  /* 0x0000000026087348 */ /* 0x000fea0003c00000 */
[----:B------:R0:W1:Y:S02]  /*4150*/  SHFL.BFLY P3, R36, R53, R46, R39 ;  /* 0x0c00002e35247389 */ /* 0x0000640000060027 */
[----:B01----:R-:W-:Y:S05]  /*4160*/  ENDCOLLECTIVE ;  /* 0x000000000000791b */ /* 0x003fea0003800000 */
.L_x_5585:
[----:B------:R-:W-:Y:S02]  /*4170*/  IMAD.MOV.U32 R46, RZ, RZ, 0x8 ;  /* 0x00000008ff2e7424 */ /* 0x000fe400078e00ff */
[----:B------:R-:W-:-:S05]  /*4180*/  FADD.FTZ R51, R50, R36 ;  /* 0x0000002432337221 */ /* 0x000fca0000010000 */
[----:B------:R-:W-:-:S07]  /*4190*/  MOV R53, R51 ;  /* 0x0000003300357202 */ /* 0x000fce0000000f00 */
[----:B------:R-:W-:Y:S05]  /*41a0*/  WARPSYNC.COLLECTIVE R38, `(.L_x_5586) ;  /* 0x0000000026087348 */ /* 0x000fea0003c00000 */
[----:B------:R0:W1:Y:S02]  /*41b0*/  SHFL.BFLY P3, R36, R53, R46, R39 ;  /* 0x0c00002e35247389 */ /* 0x0000640000060027 */
[----:B01----:R-:W-:Y:S05]  /*41c0*/  ENDCOLLECTIVE ;  /* 0x000000000000791b */ /* 0x003fea0003800000 */
.L_x_5586:
[----:B------:R-:W-:Y:S02]  /*41d0*/  HFMA2 R46, -RZ, RZ, 0, 9.5367431640625e-07 ;  /* 0x00000010ff2e7431 */ /* 0x000fe400000001ff */
[----:B------:R-:W-:-:S05]  /*41e0*/  FADD.FTZ R52, R51, R36 ;  /* 0x0000002433347221 */ /* 0x000fca0000010000 */
[----:B------:R-:W-:-:S07]  /*41f0*/  MOV R53, R52 ;  /* 0x0000003400357202 */ /* 0x000fce0000000f00 */
[----:B------:R-:W-:Y:S05]  /*4200*/  WARPSYNC.COLLECTIVE R38, `(.L_x_5587) ;  /* 0x0000000026087348 */ /* 0x000fea0003c00000 */
[----:B------:R0:W1:Y:S02]  /*4210*/  SHFL.BFLY P3, R36, R53, R46, R39 ;  /* 0x0c00002e35247389 */ /* 0x0000640000060027 */
[----:B01----:R-:W-:Y:S05]  /*4220*/  ENDCOLLECTIVE ;  /* 0x000000000000791b */ /* 0x003fea0003800000 */
.L_x_5587:
[----:B------:R-:W-:Y:S05]  /*4230*/  BRA `(.L_x_5588) ;  /* 0xfffffff400887947 */ /* 0x000fea000383ffff */
.L_x_5589:
        /* <DEDUP_REMOVED lines=12> */
.L_x_9143:


//--------------------- .text._ZN10layer_norm13ln_fwd_kernelINS_13Kernel_traitsI6__halfS2_fS2_fjLj256ELj1ELj4ELj1ELj16ENS_18Kernel_traits_baseILj256ES2_S2_fS2_fjLj128EEEEELb1ELb1ELb0ELb1EEEvNS_9FwdParamsE --------------------------
	.section	.text._ZN10layer_norm13ln_fwd_kernelINS_13Kernel_traitsI6__halfS2_fS2_fjLj256ELj1ELj4ELj1ELj16ENS_18Kernel_traits_baseILj256ES2_S2_fS2_fjLj128EEEEELb1ELb1ELb0ELb1EEEvNS_9FwdParamsE,"ax",@progbits
	.align	128
        .global         _ZN10layer_norm13ln_fwd_kernelINS_13Kernel_traitsI6__halfS2_fS2_fjLj256ELj1ELj4ELj1ELj16ENS_18Kernel_traits_baseILj256ES2_S2_fS2_fjLj128EEEEELb1ELb1ELb0ELb1EEEvNS_9FwdParamsE
        .type           _ZN10layer_norm13ln_fwd_kernelINS_13Kernel_traitsI6__halfS2_fS2_fjLj256ELj1ELj4ELj1ELj16ENS_18Kernel_traits_baseILj256ES2_S2_fS2_fjLj128EEEEELb1ELb1ELb0ELb1EEEvNS_9FwdParamsE,@function
        .size           _ZN10layer_norm13ln_fwd_kernelINS_13Kernel_traitsI6__halfS2_fS2_fjLj256ELj1ELj4ELj1ELj16ENS_18Kernel_traits_baseILj256ES2_S2_fS2_fjLj128EEEEELb1ELb1ELb0ELb1EEEvNS_9FwdParamsE,(.L_x_9144 - _ZN10layer_norm13ln_fwd_kernelINS_13Kernel_traitsI6__halfS2_fS2_fjLj256ELj1ELj4ELj1ELj16ENS_18Kernel_traits_baseILj256ES2_S2_fS2_fjLj128EEEEELb1ELb1ELb0ELb1EEEvNS_9FwdParamsE)
        .other          _ZN10layer_norm13ln_fwd_kernelINS_13Kernel_traitsI6__halfS2_fS2_fjLj256ELj1ELj4ELj1ELj16ENS_18Kernel_traits_baseILj256ES2_S2_fS2_fjLj128EEEEELb1ELb1ELb0ELb1EEEvNS_9FwdParamsE,@"STO_CUDA_ENTRY STV_DEFAULT"
_ZN10layer_norm13ln_fwd_kernelINS_13Kernel_traitsI6__halfS2_fS2_fjLj256ELj1ELj4ELj1ELj16ENS_18Kernel_traits_baseILj256ES2_S2_fS2_fjLj128EEEEELb1ELb1ELb0ELb1EEEvNS_9FwdParamsE:
.text._ZN10layer_norm13ln_fwd_kernelINS_13Kernel_traitsI6__halfS2_fS2_fjLj256ELj1ELj4ELj1ELj16ENS_18Kernel_traits_baseILj256ES2_S2_fS2_fjLj128EEEEELb1ELb1ELb0ELb1EEEvNS_9FwdParamsE:
        /* <DEDUP_REMOVED lines=11> */
[----:B---3--:R-:W-:Y:S02]  /*00b0*/  MOV R2, UR6 ;  /* 0x0000000600027c02 */ /* 0x008fe40008000f00 */
[----:B------:R-:W-:-:S07]  /*00c0*/  MOV R3, UR7 ;  /* 0x0000000700037c02 */ /* 0x000fce0008000f00 */
        /* <DEDUP_REMOVED lines=11> */
[----:B------:R-:W-:Y:S01]  /*0180*/  SHF.R.U32.HI R0, RZ, 0x5, R12 ;  /* 0x00000005ff007819 */ /* 0x000fe2000001160c */
[----:B-1----:R-:W-:-:S04]  /*0190*/  @P1 IMAD.MOV.U32 R17, RZ, RZ, R19 ;  /* 0x000000ffff111224 */ /* 0x002fc800078e0013 */
[----:B------:R-:W-:Y:S01]  /*01a0*/  LOP3.LUT R0, R0, UR4, RZ, 0xfc, !PT ;  /* 0x0000000400007c12 */ /* 0x000fe2000f8efcff */
[----:B----4-:R2:W5:Y:S03]  /*01b0*/  @P1 LDG.E.64 R4, desc[UR8][R16.64] ;  /* 0x0000000810041981 */ /* 0x010566000c1e1b00 */
        /* <DEDUP_REMOVED lines=26> */
[----:B------:R-:W-:Y:S01]  /*0360*/  BSSY B0, `(.L_x_5590) ;  /* 0x000037c000007945 */ /* 0x000fe20003800000 */
[----:B------:R-:W-:Y:S01]  /*0370*/  UIADD3 UR25, UPT, UPT, UR7, 0x646e171e, URZ ;  /* 0x646e171e07197890 */ /* 0x000fe2000fffe0ff */
[----:B------:R-:W-:Y:S01]  /*0380*/  @P1 IADD3.X R19, PT, PT, RZ, R5, RZ, P0, !PT ;  /* 0x00000005ff131210 */ /* 0x000fe200007fe4ff */
[----:B------:R-:W-:Y:S01]  /*0390*/  IMAD.HI.U32 R5, R2, -0x326172a9, RZ ;  /* 0xcd9e8d5702057827 */ /* 0x000fe200078e00ff */
[----:B------:R-:W0:Y:S01]  /*03a0*/  LDCU.64 UR4, c[0x0][0x3e0] ;  /* 0x00007c00ff0477ac */ /* 0x000e220008000a00 */
[----:B------:R-:W-:-:S02]  /*03b0*/  LOP3.LUT R37, R16, 0x3, RZ, 0xc0, !PT ;  /* 0x0000000310257812 */ /* 0x000fc400078ec0ff */
[--C-:B------:R-:W-:Y:S01]  /*03c0*/  SHF.R.U64 R3, R16, 0x2, R19.reuse ;  /* 0x0000000210037819 */ /* 0x100fe20000001213 */
[----:B------:R-:W-:Y:S01]  /*03d0*/  UIADD3 UR27, UPT, UPT, UR7, 0x1fd5c5a3, URZ ;  /* 0x1fd5c5a3071b7890 */ /* 0x000fe2000fffe0ff */
[----:B------:R-:W-:Y:S01]  /*03e0*/  SHF.R.U32.HI R4, RZ, 0x2, R19 ;  /* 0x00000002ff047819 */ /* 0x000fe20000011613 */
[----:B------:R-:W-:Y:S01]  /*03f0*/  UIADD3 UR26, UPT, UPT, UR6, 0x5384540f, URZ ;  /* 0x5384540f061a7890 */ /* 0x000fe2000fffe0ff */
[----:B------:R-:W-:Y:S01]  /*0400*/  HADD2.F32 R59, -RZ, R8.H0_H0 ;  /* 0x20000008ff3b7230 */ /* 0x000fe20000004100 */
[----:B------:R-:W-:Y:S01]  /*0410*/  UIADD3 UR28, UPT, UPT, UR6, -0xe443238, URZ ;  /* 0xf1bbcdc8061c7890 */ /* 0x000fe2000fffe0ff */
[C---:B------:R-:W-:Y:S01]  /*0420*/  IMAD.HI.U32 R6, R3.reuse, -0x2daee0ad, RZ ;  /* 0xd2511f5303067827 */ /* 0x040fe200078e00ff */
[----:B------:R-:W-:Y:S01]  /*0430*/  LOP3.LUT R5, R4, UR6, R5, 0x96, !PT ;  /* 0x0000000604057c12 */ /* 0x000fe2000f8e9605 */
[----:B------:R-:W-:Y:S02]  /*0440*/  UIADD3 UR29, UPT, UPT, UR7, -0x24c28bd8, URZ ;  /* 0xdb3d7428071d7890 */ /* 0x000fe4000fffe0ff */
        /* <DEDUP_REMOVED lines=64> */
[--C-:B------:R-:W-:Y:S02]  /*0850*/  HADD2.F32 R57, -RZ, R9.reuse.H0_H0 ;  /* 0x20000009ff397230 */ /* 0x100fe40000004100 */
[----:B------:R-:W-:Y:S02]  /*0860*/  HADD2.F32 R56, -RZ, R9.H1_H1 ;  /* 0x30000009ff387230 */ /* 0x000fe40000004100 */
[--C-:B------:R-:W-:Y:S02]  /*0870*/  HADD2.F32 R55, -RZ, R10.reuse.H0_H0 ;  /* 0x2000000aff377230 */ /* 0x100fe40000004100 */
[----:B------:R-:W-:Y:S02]  /*0880*/  HADD2.F32 R54, -RZ, R10.H1_H1 ;  /* 0x3000000aff367230 */ /* 0x000fe40000004100 */
[----:B------:R-:W-:-:S02]  /*0890*/  HADD2.F32 R53, -RZ, R11.H0_H0 ;  /* 0x2000000bff357230 */ /* 0x000fc40000004100 */
[----:B------:R-:W-:Y:S02]  /*08a0*/  HADD2.F32 R52, -RZ, R11.H1_H1 ;  /* 0x3000000bff347230 */ /* 0x000fe40000004100 */
[----:B------:R-:W-:Y:S02]  /*08b0*/  IMAD.MOV.U32 R30, RZ, RZ, RZ ;  /* 0x000000ffff1e7224 */ /* 0x000fe400078e00ff */
[----:B------:R-:W-:Y:S02]  /*08c0*/  IMAD R5, R5, -0x2daee0ad, RZ ;  /* 0xd2511f5305057824 */ /* 0x000fe400078e02ff */
[----:B------:R-:W-:Y:S02]  /*08d0*/  IMAD R41, R17, -0x326172a9, RZ ;  /* 0xcd9e8d5711297824 */ /* 0x000fe400078e02ff */
[--C-:B---3--:R-:W-:Y:S02]  /*08e0*/  HADD2.F32 R60, -RZ, R48.reuse.H0_H0 ;  /* 0x20000030ff3c7230 */ /* 0x108fe40000004100 */
[----:B------:R-:W-:-:S02]  /*08f0*/  HADD2.F32 R48, -RZ, R48.H1_H1 ;  /* 0x30000030ff307230 */ /* 0x000fc40000004100 */
[--C-:B------:R-:W-:Y:S02]  /*0900*/  HADD2.F32 R47, -RZ, R49.reuse.H0_H0 ;  /* 0x20000031ff2f7230 */ /* 0x100fe40000004100 */
[----:B------:R-:W-:Y:S02]  /*0910*/  HADD2.F32 R46, -RZ, R49.H1_H1 ;  /* 0x30000031ff2e7230 */ /* 0x000fe40000004100 */
[--C-:B------:R-:W-:Y:S02]  /*0920*/  HADD2.F32 R45, -RZ, R50.reuse.H0_H0 ;  /* 0x20000032ff2d7230 */ /* 0x100fe40000004100 */
[----:B------:R-:W-:Y:S02]  /*0930*/  HADD2.F32 R44, -RZ, R50.H1_H1 ;  /* 0x30000032ff2c7230 */ /* 0x000fe40000004100 */
[--C-:B------:R-:W-:Y:S02]  /*0940*/  HADD2.F32 R43, -RZ, R51.reuse.H0_H0 ;  /* 0x20000033ff2b7230 */ /* 0x100fe40000004100 */
[----:B------:R-:W-:-:S02]  /*0950*/  HADD2.F32 R42, -RZ, R51.H1_H1 ;  /* 0x30000033ff2a7230 */ /* 0x000fc40000004100 */
[--C-:B----4-:R-:W-:Y:S02]  /*0960*/  HADD2.F32 R6, -RZ, R12.reuse.H0_H0 ;  /* 0x2000000cff067230 */ /* 0x110fe40000004100 */
[----:B------:R-:W-:Y:S02]  /*0970*/  HADD2.F32 R7, -RZ, R12.H1_H1 ;  /* 0x3000000cff077230 */ /* 0x000fe40000004100 */
[--C-:B------:R-:W-:Y:S02]  /*0980*/  HADD2.F32 R8, -RZ, R13.reuse.H0_H0 ;  /* 0x2000000dff087230 */ /* 0x100fe40000004100 */
[----:B------:R-:W-:Y:S02]  /*0990*/  HADD2.F32 R9, -RZ, R13.H1_H1 ;  /* 0x3000000dff097230 */ /* 0x000fe40000004100 */
[--C-:B------:R-:W-:Y:S02]  /*09a0*/  HADD2.F32 R10, -RZ, R14.reuse.H0_H0 ;  /* 0x2000000eff0a7230 */ /* 0x100fe40000004100 */
[----:B------:R-:W-:-:S02]  /*09b0*/  HADD2.F32 R11, -RZ, R14.H1_H1 ;  /* 0x3000000eff0b7230 */ /* 0x000fc40000004100 */
[--C-:B------:R-:W-:Y:S02]  /*09c0*/  HADD2.F32 R28, -RZ, R15.reuse.H0_H0 ;  /* 0x2000000fff1c7230 */ /* 0x100fe40000004100 */
[----:B-12---:R-:W-:-:S07]  /*09d0*/  HADD2.F32 R29, -RZ, R15.H1_H1 ;  /* 0x3000000fff1d7230 */ /* 0x006fce0000004100 */
.L_x_5632:
[----:B------:R-:W-:Y:S01]  /*09e0*/  ISETP.NE.U32.AND P0, PT, RZ, UR10, PT ;  /* 0x0000000aff007c0c */ /* 0x000fe2000bf05070 */
[----:B------:R-:W0:Y:S01]  /*09f0*/  LDC.64 R24, c[0x0][0x390] ;  /* 0x0000e400ff187b82 */ /* 0x000e220000000a00 */
[----:B-1----:R-:W1:Y:S01]  /*0a00*/  @UP0 LDCU.64 UR4, c[0x0][0x3e0] ;  /* 0x00007c00ff0407ac */ /* 0x002e620008000a00 */
        /* <DEDUP_REMOVED lines=12> */
[----:B------:R-:W5:Y:S01]  /*0ad0*/  LDG.E.128 R24, desc[UR8][R24.64] ;  /* 0x0000000818187981 */ /* 0x000f62000c1e1d00 */
[----:B--2---:R-:W-:-:S05]  /*0ae0*/  @P0 IMAD.WIDE.U32 R12, R31, 0x20, R12 ;  /* 0x000000201f0c0825 */ /* 0x004fca00078e000c */
[----:B------:R0:W5:Y:S04]  /*0af0*/  @P0 LDG.E.128 R20, desc[UR8][R12.64] ;  /* 0x000000080c140981 */ /* 0x000168000c1e1d00 */
[----:B------:R0:W5:Y:S01]  /*0b00*/  @P0 LDG.E.128 R16, desc[UR8][R12.64+0x10] ;  /* 0x000010080c100981 */ /* 0x000162000c1e1d00 */
[----:B------:R-:W-:Y:S02]  /*0b10*/  ISETP.NE.AND P1, PT, R37, 0x1, PT ;  /* 0x000000012500780c */ /* 0x000fe40003f25270 */
[----:B------:R-:W-:Y:S01]  /*0b20*/  PLOP3.LUT P2, PT, PT, PT, UP0, 0x80, 0x8 ;  /* 0x000000000008781c */ /* 0x000fe20003f4f008 */
[----:B------:R-:W-:Y:S01]  /*0b30*/  BSSY.RECONVERGENT B1, `(.L_x_5591) ;  /* 0x0000047000017945 */ /* 0x000fe20003800200 */
[----:B------:R-:W-:Y:S01]  /*0b40*/  MOV R35, 0x3f800000 ;  /* 0x3f80000000237802 */ /* 0x000fe20000000f00 */
[----:B------:R-:W-:-:S10]  /*0b50*/  IMAD.MOV.U32 R33, RZ, RZ, 0x2 ;  /* 0x00000002ff217424 */ /* 0x000fd400078e00ff */
[----:B---3--:R-:W-:Y:S01]  /*0b60*/  @P2 HADD2.F32 R35, -RZ, R14.H0_H0 ;  /* 0x2000000eff232230 */ /* 0x008fe20000004100 */
[----:B------:R-:W-:Y:S01]  /*0b70*/  MOV R14, R41 ;  /* 0x00000029000e7202 */ /* 0x000fe20000000f00 */
        /* <DEDUP_REMOVED lines=9> */
.L_x_5593:
        /* <DEDUP_REMOVED lines=13> */
.L_x_5595:
[----:B------:R-:W-:Y:S05]  /*0ce0*/  BSYNC.RECONVERGENT B2 ;  /* 0x0000000000027941 */ /* 0x000fea0003800200 */
.L_x_5594:
        /* <DEDUP_REMOVED lines=38> */
[----:B------:R-:W-:Y:S02]  /*0f50*/  MOV R41, R14 ;  /* 0x0000000e00297202 */ /* 0x000fe40000000f00 */
[----:B------:R-:W-:Y:S01]  /*0f60*/  MOV R14, R5 ;  /* 0x00000005000e7202 */ /* 0x000fe20000000f00 */
[----:B------:R-:W-:Y:S01]  /*0f70*/  IMAD.MOV.U32 R5, RZ, RZ, R12 ;  /* 0x000000ffff057224 */ /* 0x000fe200078e000c */
[----:B------:R-:W-:Y:S02]  /*0f80*/  LOP3.LUT R36, R36, UR30, R15, 0x96, !PT ;  /* 0x0000001e24247c12 */ /* 0x000fe4000f8e960f */
[----:B------:R-:W-:-:S07]  /*0f90*/  LOP3.LUT R32, R32, UR31, R13, 0x96, !PT ;  /* 0x0000001f20207c12 */ /* 0x000fce000f8e960d */
.L_x_5592:
[----:B------:R-:W-:Y:S05]  /*0fa0*/  BSYNC.RECONVERGENT B1 ;  /* 0x0000000000017941 */ /* 0x000fea0003800200 */
.L_x_5591:
[----:B------:R-:W0:Y:S01]  /*0fb0*/  LDC R49, c[0x0][0x408] ;  /* 0x00010200ff317b82 */ /* 0x000e220000000800 */
[----:B------:R-:W-:Y:S01]  /*0fc0*/  I2FP.F32.U32 R12, R14 ;  /* 0x0000000e000c7245 */ /* 0x000fe20000201000 */
[----:B-----5:R-:W-:Y:S01]  /*0fd0*/  HADD2.F32 R14, -RZ, R24.H0_H0 ;  /* 0x20000018ff0e7230 */ /* 0x020fe20000004100 */
[----:B------:R-:W-:Y:S01]  /*0fe0*/  MOV R51, 0x2f800000 ;  /* 0x2f80000000337802 */ /* 0x000fe20000000f00 */
[----:B------:R-:W-:Y:S01]  /*0ff0*/  BSSY.RECONVERGENT B1, `(.L_x_5596) ;  /* 0x000004f000017945 */ /* 0x000fe20003800200 */
[----:B------:R-:W-:Y:S02]  /*1000*/  IMAD.MOV.U32 R15, RZ, RZ, 0x2 ;  /* 0x00000002ff0f7424 */ /* 0x000fe400078e00ff */
[----:B------:R-:W-:Y:S01]  /*1010*/  FMUL.FTZ R14, R14, R35 ;  /* 0x000000230e0e7220 */ /* 0x000fe20000410000 */
[----:B------:R-:W1:Y:S01]  /*1020*/  LDC R50, c[0x0][0x404] ;  /* 0x00010100ff327b82 */ /* 0x000e620000000800 */
[----:B------:R-:W-:Y:S02]  /*1030*/  FFMA.FTZ R13, R12, R51, 1.1641532182693481445e-10 ;  /* 0x2f0000000c0d7423 */ /* 0x000fe40000010033 */
[----:B0-----:R-:W-:-:S03]  /*1040*/  FMUL.FTZ R14, R14, R49 ;  /* 0x000000310e0e7220 */ /* 0x001fc60000410000 */
        /* <DEDUP_REMOVED lines=16> */
.L_x_5598:
        /* <DEDUP_REMOVED lines=13> */
.L_x_5600:
[----:B------:R-:W-:Y:S05]  /*1220*/  BSYNC.RECONVERGENT B2 ;  /* 0x0000000000027941 */ /* 0x000fea0003800200 */
.L_x_5599:
        /* <DEDUP_REMOVED lines=39> */
[----:B------:R-:W-:-:S03]  /*14a0*/  MOV R41, R38 ;  /* 0x0000002600297202 */ /* 0x000fc60000000f00 */
[----:B------:R-:W-:Y:S01]  /*14b0*/  IMAD.MOV.U32 R5, RZ, RZ, R14 ;  /* 0x000000ffff057224 */ /* 0x000fe200078e000e */
[----:B------:R-:W-:Y:S01]  /*14c0*/  LOP3.LUT R32, R32, UR31, R15, 0x96, !PT ;  /* 0x0000001f20207c12 */ /* 0x000fe2000f8e960f */
[----:B------:R-:W-:-:S07]  /*14d0*/  HFMA2 R15, -RZ, RZ, 0, 0 ;  /* 0x00000000ff0f7431 */ /* 0x000fce00000001ff */
.L_x_5597:
[----:B------:R-:W-:Y:S05]  /*14e0*/  BSYNC.RECONVERGENT B1 ;  /* 0x0000000000017941 */ /* 0x000fea0003800200 */
.L_x_5596:
[----:B------:R-:W-:Y:S01]  /*14f0*/  I2FP.F32.U32 R14, R13 ;  /* 0x0000000d000e7245 */ /* 0x000fe20000201000 */
[----:B------:R-:W-:Y:S01]  /*1500*/  HADD2.F32 R24, -RZ, R24.H1_H1 ;  /* 0x30000018ff187230 */ /* 0x000fe20000004100 */
[----:B------:R-:W-:Y:S01]  /*1510*/  BSSY.RECONVERGENT B1, `(.L_x_5601) ;  /* 0x000004e000017945 */ /* 0x000fe20003800200 */
[----:B------:R-:W-:Y:S02]  /*1520*/  MOV R37, 0x2 ;  /* 0x0000000200257802 */ /* 0x000fe40000000f00 */
[----:B------:R-:W-:Y:S01]  /*1530*/  FFMA.FTZ R13, R14, R51, 1.1641532182693481445e-10 ;  /* 0x2f0000000e0d7423 */ /* 0x000fe20000010033 */
[----:B------:R-:W-:-:S04]  /*1540*/  FMUL.FTZ R24, R24, R35 ;  /* 0x0000002318187220 */ /* 0x000fc80000410000 */
[----:B------:R-:W-:Y:S01]  /*1550*/  FMUL.FTZ R24, R24, R49 ;  /* 0x0000003118187220 */ /* 0x000fe20000410000 */
[----:B------:R-:W-:-:S04]  /*1560*/  FSETP.GTU.FTZ.AND P1, PT, R13, R50, PT ;  /* 0x000000320d00720b */ /* 0x000fc80003f3c000 */
[----:B------:R-:W-:Y:S02]  /*1570*/  P2R R33, PR, RZ, 0x2 ;  /* 0x00000002ff217803 */ /* 0x000fe40000000000 */
[----:B------:R-:W-:Y:S01]  /*1580*/  FSEL R13, R24, RZ, !P1 ;  /* 0x000000ff180d7208 */ /* 0x000fe20004800000 */
[----:B------:R-:W-:Y:S01]  /*1590*/  IMAD.MOV.U32 R24, RZ, RZ, R41 ;  /* 0x000000ffff187224 */ /* 0x000fe200078e0029 */
        /* <DEDUP_REMOVED lines=12> */
.L_x_5603:
        /* <DEDUP_REMOVED lines=13> */
.L_x_5605:
[----:B------:R-:W-:Y:S05]  /*1730*/  BSYNC.RECONVERGENT B2 ;  /* 0x0000000000027941 */ /* 0x000fea0003800200 */
.L_x_5604:
        /* <DEDUP_REMOVED lines=39> */
[----:B------:R-:W-:-:S04]  /*19b0*/  IMAD.WIDE.U32 R14, R14, -0x2daee0ad, RZ ;  /* 0xd2511f530e0e7825 */ /* 0x000fc800078e00ff */
[----:B------:R-:W-:Y:S01]  /*19c0*/  IMAD.MOV.U32 R41, RZ, RZ, R40 ;  /* 0x000000ffff297224 */ /* 0x000fe200078e0028 */
[----:B------:R-:W-:Y:S02]  /*19d0*/  LOP3.LUT R32, R38, UR31, R15, 0x96, !PT ;  /* 0x0000001f26207c12 */ /* 0x000fe4000f8e960f */
[----:B------:R-:W-:-:S07]  /*19e0*/  MOV R5, R14 ;  /* 0x0000000e00057202 */ /* 0x000fce0000000f00 */
.L_x_5602:
[----:B------:R-:W-:Y:S05]  /*19f0*/  BSYNC.RECONVERGENT B1 ;  /* 0x0000000000017941 */ /* 0x000fea0003800200 */
.L_x_5601:
        /* <DEDUP_REMOVED lines=8> */
[----:B------:R-:W-:Y:S02]  /*1a80*/  FSETP.GTU.FTZ.AND P1, PT, R15, R50, PT ;  /* 0x000000320f00720b */ /* 0x000fe40003f3c000 */
[----:B------:R-:W-:Y:S02]  /*1a90*/  MOV R15, R41 ;  /* 0x00000029000f7202 */ /* 0x000fe40000000f00 */
        /* <DEDUP_REMOVED lines=12> */
.L_x_5608:
        /* <DEDUP_REMOVED lines=13> */
.L_x_5610:
[----:B------:R-:W-:Y:S05]  /*1c30*/  BSYNC.RECONVERGENT B2 ;  /* 0x0000000000027941 */ /* 0x000fea0003800200 */
.L_x_5609:
        /* <DEDUP_REMOVED lines=43> */
.L_x_5607:
[----:B------:R-:W-:Y:S05]  /*1ef0*/  BSYNC.RECONVERGENT B1 ;  /* 0x0000000000017941 */ /* 0x000fea0003800200 */
.L_x_5606:
        /* <DEDUP_REMOVED lines=22> */
.L_x_5613:
        /* <DEDUP_REMOVED lines=8> */
[----:B------:R-:W-:Y:S01]  /*20e0*/  @!P3 IMAD.MOV.U32 R4, RZ, RZ, RZ ;  /* 0x000000ffff04b224 */ /* 0x000fe200078e00ff */
[----:B------:R-:W-:Y:S02]  /*20f0*/  @!P3 IADD3 R24, PT, PT, R30, 0x1, RZ ;  /* 0x000000011e18b810 */ /* 0x000fe40007ffe0ff */
[----:B------:R-:W-:-:S13]  /*2100*/  ISETP.NE.AND P4, PT, R2, RZ, !P3 ;  /* 0x000000ff0200720c */ /* 0x000fda0005f85270 */
[----:B------:R-:W-:-:S04]  /*2110*/  @P4 IADD3 R24, PT, PT, R30, RZ, RZ ;  /* 0x000000ff1e184210 */ /* 0x000fc80007ffe0ff */
[----:B------:R-:W-:-:S07]  /*2120*/  @!P3 MOV R30, R24 ;  /* 0x00000018001eb202 */ /* 0x000fce0000000f00 */
.L_x_5615:
[----:B------:R-:W-:Y:S05]  /*2130*/  BSYNC.RECONVERGENT B2 ;  /* 0x0000000000027941 */ /* 0x000fea0003800200 */
.L_x_5614:
        /* <DEDUP_REMOVED lines=36> */
[----:B------:R-:W-:Y:S01]  /*2380*/  HFMA2 R37, -RZ, RZ, 0, 0 ;  /* 0x00000000ff257431 */ /* 0x000fe200000001ff */
[----:B------:R-:W-:Y:S02]  /*2390*/  LOP3.LUT R36, R36, UR30, R25, 0x96, !PT ;  /* 0x0000001e24247c12 */ /* 0x000fe4000f8e9619 */
[----:B------:R-:W-:Y:S01]  /*23a0*/  MOV R41, R24 ;  /* 0x0000001800297202 */ /* 0x000fe20000000f00 */
[----:B------:R-:W-:-:S05]  /*23b0*/  IMAD.WIDE.U32 R24, R32, -0x2daee0ad, RZ ;  /* 0xd2511f5320187825 */ /* 0x000fca00078e00ff */
[----:B------:R-:W-:Y:S02]  /*23c0*/  LOP3.LUT R32, R38, UR31, R25, 0x96, !PT ;  /* 0x0000001f26207c12 */ /* 0x000fe4000f8e9619 */
[----:B------:R-:W-:Y:S01]  /*23d0*/  MOV R25, R5 ;  /* 0x0000000500197202 */ /* 0x000fe20000000f00 */
[----:B------:R-:W-:-:S07]  /*23e0*/  IMAD.MOV.U32 R5, RZ, RZ, R24 ;  /* 0x000000ffff057224 */ /* 0x000fce00078e0018 */
.L_x_5612:
[----:B------:R-:W-:Y:S05]  /*23f0*/  BSYNC.RECONVERGENT B1 ;  /* 0x0000000000017941 */ /* 0x000fea0003800200 */
.L_x_5611:
        /* <DEDUP_REMOVED lines=22> */
.L_x_5618:
        /* <DEDUP_REMOVED lines=13> */
.L_x_5620:
[----:B------:R-:W-:Y:S05]  /*2630*/  BSYNC.RECONVERGENT B2 ;  /* 0x0000000000027941 */ /* 0x000fea0003800200 */
.L_x_5619:
        /* <DEDUP_REMOVED lines=39> */
[----:B------:R-:W-:Y:S01]  /*28b0*/  HFMA2 R39, -RZ, RZ, 0, 0 ;  /* 0x00000000ff277431 */ /* 0x000fe200000001ff */
[----:B------:R-:W-:Y:S02]  /*28c0*/  MOV R5, R38 ;  /* 0x0000002600057202 */ /* 0x000fe40000000f00 */
[----:B------:R-:W-:Y:S02]  /*28d0*/  LOP3.LUT R36, R36, UR30, R41, 0x96, !PT ;  /* 0x0000001e24247c12 */ /* 0x000fe4000f8e9629 */
[----:B------:R-:W-:-:S07]  /*28e0*/  MOV R41, R40 ;  /* 0x0000002800297202 */ /* 0x000fce0000000f00 */
.L_x_5617:
[----:B------:R-:W-:Y:S05]  /*28f0*/  BSYNC.RECONVERGENT B1 ;  /* 0x0000000000017941 */ /* 0x000fea0003800200 */
.L_x_5616:
        /* <DEDUP_REMOVED lines=10> */
[----:B------:R-:W-:-:S04]  /*29a0*/  IMAD.MOV.U32 R26, RZ, RZ, R41 ;  /* 0x000000ffff1a7224 */ /* 0x000fc800078e0029 */
[----:B------:R-:W-:-:S04]  /*29b0*/  FMUL.FTZ R25, R44, R25 ;  /* 0x000000192c197220 */ /* 0x000fc80000410000 */
[----:B------:R-:W-:Y:S01]  /*29c0*/  @P0 FADD.FTZ R25, R17, R25 ;  /* 0x0000001911190221 */ /* 0x000fe20000010000 */
        /* <DEDUP_REMOVED lines=9> */
.L_x_5623:
[----:B------:R-:W-:Y:S01]  /*2a60*/  IADD3 R3, PT, PT, R3, 0x1, RZ ;  /* 0x0000000103037810 */ /* 0x000fe20007ffe0ff */
[----:B------:R-:W-:Y:S03]  /*2a70*/  BSSY.RECONVERGENT B2, `(.L_x_5624) ;  /* 0x000000c000027945 */ /* 0x000fe60003800200 */
[C---:B------:R-:W-:Y:S01]  /*2a80*/  ISETP.NE.AND P5, PT, R3.reuse, RZ, PT ;  /* 0x000000ff0300720c */ /* 0x040fe20003fa5270 */
[----:B------:R-:W-:-:S12]  /*2a90*/  IMAD.WIDE.U32 R40, R3, -0x2daee0ad, RZ ;  /* 0xd2511f5303287825 */ /* 0x000fd800078e00ff */
[----:B------:R-:W-:Y:S05]  /*2aa0*/  @P5 BRA `(.L_x_5625) ;  /* 0x0000000000205947 */ /* 0x000fea0003800000 */
[----:B------:R-:W-:-:S04]  /*2ab0*/  IADD3 R4, PT, PT, R4, 0x1, RZ ;  /* 0x0000000104047810 */ /* 0x000fc80007ffe0ff */
[----:B------:R-:W-:-:S13]  /*2ac0*/  ISETP.NE.AND P5, PT, R4, RZ, PT ;  /* 0x000000ff0400720c */ /* 0x000fda0003fa5270 */
[----:B------:R-:W-:Y:S01]  /*2ad0*/  @!P5 IADD3 R2, PT, PT, R2, 0x1, RZ ;  /* 0x000000010202d810 */ /* 0x000fe20007ffe0ff */
[----:B------:R-:W-:Y:S01]  /*2ae0*/  @!P5 VIADD R26, R30, 0x1 ;  /* 0x000000011e1ad836 */ /* 0x000fe20000000000 */
[----:B------:R-:W-:Y:S02]  /*2af0*/  @!P5 MOV R4, RZ ;  /* 0x000000ff0004d202 */ /* 0x000fe40000000f00 */
[----:B------:R-:W-:-:S13]  /*2b00*/  ISETP.NE.AND P6, PT, R2, RZ, !P5 ;  /* 0x000000ff0200720c */ /* 0x000fda0006fc5270 */
[----:B------:R-:W-:-:S04]  /*2b10*/  @P6 IADD3 R26, PT, PT, R30, RZ, RZ ;  /* 0x000000ff1e1a6210 */ /* 0x000fc80007ffe0ff */
[----:B------:R-:W-:-:S07]  /*2b20*/  @!P5 MOV R30, R26 ;  /* 0x0000001a001ed202 */ /* 0x000fce0000000f00 */
.L_x_5625:
[----:B------:R-:W-:Y:S05]  /*2b30*/  BSYNC.RECONVERGENT B2 ;  /* 0x0000000000027941 */ /* 0x000fea0003800200 */
.L_x_5624:
        /* <DEDUP_REMOVED lines=40> */
[----:B------:R-:W-:Y:S01]  /*2dc0*/  HFMA2 R38, -RZ, RZ, 0, 0 ;  /* 0x00000000ff267431 */ /* 0x000fe200000001ff */
[----:B------:R-:W-:Y:S01]  /*2dd0*/  LOP3.LUT R36, R36, UR30, R41, 0x96, !PT ;  /* 0x0000001e24247c12 */ /* 0x000fe2000f8e9629 */
[----:B------:R-:W-:-:S07]  /*2de0*/  IMAD.MOV.U32 R41, RZ, RZ, R40 ;  /* 0x000000ffff297224 */ /* 0x000fce00078e0028 */
.L_x_5622:
[----:B------:R-:W-:Y:S05]  /*2df0*/  BSYNC.RECONVERGENT B1 ;  /* 0x0000000000017941 */ /* 0x000fea0003800200 */
.L_x_5621:
        /* <DEDUP_REMOVED lines=22> */
.L_x_5628:
        /* <DEDUP_REMOVED lines=15> */
.L_x_5630:
[----:B------:R-:W-:Y:S05]  /*3050*/  BSYNC.RECONVERGENT B2 ;  /* 0x0000000000027941 */ /* 0x000fea0003800200 */
.L_x_5629:
        /* <DEDUP_REMOVED lines=34> */
[----:B------:R-:W-:Y:S01]  /*3280*/  LOP3.LUT R38, R38, UR28, R37, 0x96, !PT ;  /* 0x0000001c26267c12 */ /* 0x000fe2000f8e9625 */
[----:B------:R-:W-:-:S04]  /*3290*/  IMAD.MOV.U32 R37, RZ, RZ, RZ ;  /* 0x000000ffff257224 */ /* 0x000fc800078e00ff */
[----:B------:R-:W-:-:S05]  /*32a0*/  IMAD.WIDE.U32 R38, R38, -0x2daee0ad, RZ ;  /* 0xd2511f5326267825 */ /* 0x000fca00078e00ff */
[----:B------:R-:W-:Y:S02]  /*32b0*/  LOP3.LUT R32, R40, UR31, R39, 0x96, !PT ;  /* 0x0000001f28207c12 */ /* 0x000fe4000f8e9627 */
[----:B------:R-:W-:Y:S02]  /*32c0*/  MOV R40, R5 ;  /* 0x0000000500287202 */ /* 0x000fe40000000f00 */
[----:B------:R-:W-:Y:S01]  /*32d0*/  MOV R5, R38 ;  /* 0x0000002600057202 */ /* 0x000fe20000000f00 */
[----:B------:R-:W-:-:S05]  /*32e0*/  IMAD.WIDE.U32 R38, R41, -0x326172a9, RZ ;  /* 0xcd9e8d5729267825 */ /* 0x000fca00078e00ff */
[----:B------:R-:W-:Y:S02]  /*32f0*/  LOP3.LUT R36, R36, UR30, R39, 0x96, !PT ;  /* 0x0000001e24247c12 */ /* 0x000fe4000f8e9627 */
[----:B------:R-:W-:-:S07]  /*3300*/  MOV R41, R38 ;  /* 0x0000002600297202 */ /* 0x000fce0000000f00 */
.L_x_5627:
[----:B------:R-:W-:Y:S05]  /*3310*/  BSYNC.RECONVERGENT B1 ;  /* 0x0000000000017941 */ /* 0x000fea0003800200 */
.L_x_5626:
[----:B------:R-:W-:Y:S01]  /*3320*/  ISETP.NE.AND P6, PT, R34, RZ, PT ;  /* 0x000000ff2200720c */ /* 0x000fe20003fc5270 */
[----:B------:R-:W-:Y:S01]  /*3330*/  UMOV UR4, 0xffffffff ;  /* 0xffffffff00047882 */ /* 0x000fe20000000000 */
[----:B------:R-:W-:Y:S01]  /*3340*/  I2FP.F32.U32 R34, R40 ;  /* 0x0000002800227245 */ /* 0x000fe20000201000 */
[----:B------:R-:W-:Y:S01]  /*3350*/  HADD2.F32 R40, -RZ, R27.H1_H1 ;  /* 0x3000001bff287230 */ /* 0x000fe20000004100 */
[----:B------:R-:W-:Y:S02]  /*3360*/  SEL R38, RZ, 0x1000000, P2 ;  /* 0x01000000ff267807 */ /* 0x000fe40001000000 */
[----:B------:R-:W-:Y:S01]  /*3370*/  SEL R39, RZ, 0x10000, P1 ;  /* 0x00010000ff277807 */ /* 0x000fe20000800000 */
[----:B------:R-:W-:Y:S01]  /*3380*/  FFMA.FTZ R51, R34, R51, 1.1641532182693481445e-10 ;  /* 0x2f00000022337423 */ /* 0x000fe20000010033 */
[----:B------:R-:W-:Y:S02]  /*3390*/  FMUL.FTZ R40, R40, R35 ;  /* 0x0000002328287220 */ /* 0x000fe40000410000 */
[----:B------:R-:W0:Y:S02]  /*33a0*/  LDC.64 R34, c[0x0][0x3a8] ;  /* 0x0000ea00ff227b82 */ /* 0x000e240000000a00 */
[----:B------:R-:W-:Y:S01]  /*33b0*/  FMUL.FTZ R40, R40, R49 ;  /* 0x0000003128287220 */ /* 0x000fe20000410000 */
[----:B------:R-:W-:-:S04]  /*33c0*/  FSETP.GTU.FTZ.AND P2, PT, R51, R50, PT ;  /* 0x000000323300720b */ /* 0x000fc80003f5c000 */
[----:B------:R-:W-:Y:S01]  /*33d0*/  FSEL R27, R40, RZ, !P2 ;  /* 0x000000ff281b7208 */ /* 0x000fe20005000000 */
[----:B------:R-:W1:Y:S01]  /*33e0*/  LDC.64 R50, c[0x0][0x3b0] ;  /* 0x0000ec00ff327b82 */ /* 0x000e620000000a00 */
[----:B------:R-:W-:-:S03]  /*33f0*/  SEL R40, RZ, 0x100, P4 ;  /* 0x00000100ff287807 */ /* 0x000fc60002000000 */
[----:B------:R-:W-:-:S04]  /*3400*/  FMUL.FTZ R27, R42, R27 ;  /* 0x0000001b2a1b7220 */ /* 0x000fc80000410000 */
[----:B------:R-:W-:Y:S01]  /*3410*/  @P0 FADD.FTZ R27, R19, R27 ;  /* 0x0000001b131b0221 */ /* 0x000fe20000010000 */
[----:B------:R-:W-:-:S04]  /*3420*/  ISETP.NE.AND P0, PT, R33, RZ, PT ;  /* 0x000000ff2100720c */ /* 0x000fc80003f05270 */
[----:B------:R-:W-:Y:S02]  /*3430*/  SEL R33, RZ, 0x100, P0 ;  /* 0x00000100ff217807 */ /* 0x000fe40000000000 */
[----:B------:R-:W-:Y:S01]  /*3440*/  ISETP.NE.AND P0, PT, R61, RZ, PT ;  /* 0x000000ff3d00720c */ /* 0x000fe20003f05270 */
[----:B0-----:R-:W-:Y:S01]  /*3450*/  IMAD.WIDE.U32 R34, R31, 0x20, R34 ;  /* 0x000000201f227825 */ /* 0x001fe200078e0022 */
[----:B------:R-:W-:Y:S02]  /*3460*/  LOP3.LUT R38, R33, R38, R39, 0xfe, !PT ;  /* 0x0000002621267212 */ /* 0x000fe400078efe27 */
[----:B------:R-:W-:Y:S02]  /*3470*/  SEL R33, RZ, 0x10000, P5 ;  /* 0x00010000ff217807 */ /* 0x000fe40002800000 */
[----:B------:R-:W-:Y:S01]  /*3480*/  SEL R39, RZ, 0x1000000, P2 ;  /* 0x01000000ff277807 */ /* 0x000fe20001000000 */
[----:B------:R-:W-:Y:S03]  /*3490*/  STG.E.128 desc[UR8][R34.64], R12 ;  /* 0x0000000c22007986 */ /* 0x000fe6000c101d08 */
[----:B------:R-:W-:Y:S01]  /*34a0*/  LOP3.LUT R40, R40, R39, R33, 0xfe, !PT ;  /* 0x0000002728287212 */ /* 0x000fe200078efe21 */
[----:B------:R0:W-:Y:S01]  /*34b0*/  STG.E.128 desc[UR8][R34.64+0x10], R24 ;  /* 0x0000101822007986 */ /* 0x0001e2000c101d08 */
[----:B------:R-:W-:-:S04]  /*34c0*/  SEL R33, RZ, 0x1, P6 ;  /* 0x00000001ff217807 */ /* 0x000fc80003000000 */
[----:B0-----:R-:W-:Y:S01]  /*34d0*/  LOP3.LUT R34, R38, R33, RZ, 0xfc, !PT ;  /* 0x0000002126227212 */ /* 0x001fe200078efcff */
[----:B-1----:R-:W-:Y:S01]  /*34e0*/  IMAD.WIDE.U32 R38, R31, 0x8, R50 ;  /* 0x000000081f267825 */ /* 0x002fe200078e0032 */
[----:B------:R-:W-:-:S04]  /*34f0*/  SEL R33, RZ, 0x1, P3 ;  /* 0x00000001ff217807 */ /* 0x000fc80001800000 */
[----:B------:R-:W-:Y:S01]  /*3500*/  LOP3.LUT R35, R40, R33, RZ, 0xfc, !PT ;  /* 0x0000002128237212 */ /* 0x000fe200078efcff */
        /* <DEDUP_REMOVED lines=47> */
.L_x_5644:
        /* <DEDUP_REMOVED lines=17> */
[----:B------:R1:W-:Y:S01]  /*3910*/  @!P0 STG.E desc[UR8][R34.64], R39 ;  /* 0x0000002722008986 */ /* 0x0003e2000c101908 */
[C---:B--2---:R-:W-:Y:S01]  /*3920*/  FMUL.FTZ R26, R33.reuse, R26 ;  /* 0x0000001a211a7220 */ /* 0x044fe20000410000 */
[----:B------:R-:W-:Y:S01]  /*3930*/  FMUL.FTZ R27, R33, R38 ;  /* 0x00000026211b7220 */ /* 0x000fe20000410000 */
[--C-:B------:R-:W-:Y:S01]  /*3940*/  FADD.FTZ R38, R15, -R40.reuse ;  /* 0x800000280f267221 */ /* 0x100fe20000010000 */
[----:B------:R-:W-:Y:S01]  /*3950*/  FADD.FTZ R40, R25, -R40 ;  /* 0x8000002819287221 */ /* 0x000fe20000010000 */
[----:B------:R-:W-:Y:S01]  /*3960*/  FFMA.FTZ R26, R26, R28, R53 ;  /* 0x0000001c1a1a7223 */ /* 0x000fe20000010035 */
[----:B------:R-:W-:Y:S01]  /*3970*/  FFMA.FTZ R27, R27, R29, R52 ;  /* 0x0000001d1b1b7223 */ /* 0x000fe20000010034 */
[----:B-1----:R-:W1:Y:S01]  /*3980*/  LDC.64 R34, c[0x0][0x428] ;  /* 0x00010a00ff227b82 */ /* 0x002e620000000a00 */
[C---:B------:R-:W-:Y:S01]  /*3990*/  FMUL.FTZ R14, R33.reuse, R14 ;  /* 0x0000000e210e7220 */ /* 0x040fe20000410000 */
[C---:B------:R-:W-:Y:S01]  /*39a0*/  FMUL.FTZ R24, R33.reuse, R24 ;  /* 0x0000001821187220 */ /* 0x040fe20000410000 */
[----:B------:R-:W-:Y:S01]  /*39b0*/  FMUL.FTZ R25, R33, R40 ;  /* 0x0000002821197220 */ /* 0x000fe20000410000 */
[----:B------:R-:W-:Y:S01]  /*39c0*/  F2FP.F16.F32.PACK_AB R15, R27, R26 ;  /* 0x0000001a1b0f723e */ /* 0x000fe200000000ff */
[----:B------:R-:W-:Y:S01]  /*39d0*/  FMUL.FTZ R39, R33, R38 ;  /* 0x0000002621277220 */ /* 0x000fe20000410000 */
[----:B------:R-:W-:Y:S01]  /*39e0*/  FFMA.FTZ R38, R14, R8, R57 ;  /* 0x000000080e267223 */ /* 0x000fe20000010039 */
[----:B------:R-:W-:Y:S01]  /*39f0*/  FFMA.FTZ R14, R24, R10, R55 ;  /* 0x0000000a180e7223 */ /* 0x000fe20000010037 */
[----:B------:R-:W2:Y:S01]  /*3a00*/  @!P0 LDC.64 R26, c[0x0][0x3c8] ;  /* 0x0000f200ff1a8b82 */ /* 0x000ea20000000a00 */
[----:B------:R-:W-:Y:S01]  /*3a10*/  FFMA.FTZ R51, R25, R11, R54 ;  /* 0x0000000b19337223 */ /* 0x000fe20000010036 */
[C---:B------:R-:W-:Y:S01]  /*3a20*/  FMUL.FTZ R50, R33.reuse, R50 ;  /* 0x0000003221327220 */ /* 0x040fe20000410000 */
[----:B------:R-:W-:Y:S01]  /*3a30*/  FMUL.FTZ R13, R33, R12 ;  /* 0x0000000c210d7220 */ /* 0x000fe20000410000 */
[----:B0-----:R-:W-:-:S02]  /*3a40*/  FFMA.FTZ R49, R39, R9, R56 ;  /* 0x0000000927317223 */ /* 0x001fc40000010038 */
[----:B------:R-:W-:Y:S01]  /*3a50*/  FFMA.FTZ R12, R50, R6, R59 ;  /* 0x00000006320c7223 */ /* 0x000fe2000001003b */
[----:B------:R-:W-:Y:S01]  /*3a60*/  FFMA.FTZ R39, R13, R7, R58 ;  /* 0x000000070d277223 */ /* 0x000fe2000001003a */
[----:B------:R-:W0:Y:S01]  /*3a70*/  LDC.64 R24, c[0x0][0x380] ;  /* 0x0000e000ff187b82 */ /* 0x000e220000000a00 */
[----:B------:R-:W-:Y:S02]  /*3a80*/  F2FP.F16.F32.PACK_AB R14, R51, R14 ;  /* 0x0000000e330e723e */ /* 0x000fe400000000ff */
[----:B------:R-:W-:Y:S02]  /*3a90*/  F2FP.F16.F32.PACK_AB R13, R49, R38 ;  /* 0x00000026310d723e */ /* 0x000fe400000000ff */
[----:B------:R-:W-:Y:S01]  /*3aa0*/  F2FP.F16.F32.PACK_AB R12, R39, R12 ;  /* 0x0000000c270c723e */ /* 0x000fe200000000ff */
[----:B-1----:R-:W-:-:S04]  /*3ab0*/  IMAD.WIDE.U32 R34, R31, 0x10, R34 ;  /* 0x000000101f227825 */ /* 0x002fc800078e0022 */
[----:B--2---:R-:W-:-:S05]  /*3ac0*/  @!P0 IMAD.WIDE R26, R0, 0x4, R26 ;  /* 0x00000004001a8825 */ /* 0x004fca00078e021a */
[----:B------:R1:W-:Y:S01]  /*3ad0*/  @!P0 STG.E desc[UR8][R26.64], R33 ;  /* 0x000000211a008986 */ /* 0x0003e2000c101908 */
[----:B0-----:R-:W-:-:S03]  /*3ae0*/  LEA R0, R24, R0, 0x2 ;  /* 0x0000000018007211 */ /* 0x001fc600078e10ff */
[----:B------:R1:W-:Y:S01]  /*3af0*/  STG.E.128 desc[UR8][R34.64], R12 ;  /* 0x0000000c22007986 */ /* 0x0003e2000c101d08 */
[----:B------:R-:W-:-:S13]  /*3b00*/  ISETP.GE.AND P0, PT, R0, R25, PT ;  /* 0x000000190000720c */ /* 0x000fda0003f06270 */
[----:B------:R-:W-:Y:S05]  /*3b10*/  @!P0 BRA `(.L_x_5632) ;  /* 0xffffffcc00b08947 */ /* 0x000fea000383ffff */
[----:B------:R-:W-:Y:S05]  /*3b20*/  BSYNC B0 ;  /* 0x0000000000007941 */ /* 0x000fea0003800000 */
.L_x_5590:
[----:B------:R-:W-:Y:S05]  /*3b30*/  EXIT ;  /* 0x000000000000794d */ /* 0x000fea0003800000 */
.L_x_5631:
[----:B------:R-:W-:Y:S01]  /*3b40*/  HFMA2 R40, -RZ, RZ, 0, 5.9604644775390625e-08 ;  /* 0x00000001ff287431 */ /* 0x000fe200000001ff */
[----:B------:R-:W-:Y:S01]  /*3b50*/  BSSY B1, `(.L_x_5633) ;  /* 0x0000006000017945 */ /* 0x000fe20003800000 */
[----:B------:R-:W-:Y:S01]  /*3b60*/  MOV R35, 0x1f ;  /* 0x0000001f00237802 */ /* 0x000fe20000000f00 */
[----:B------:R-:W-:-:S07]  /*3b70*/  IMAD.MOV.U32 R34, RZ, RZ, -0x1 ;  /* 0xffffffffff227424 */ /* 0x000fce00078e00ff */
[----:B------:R-:W-:Y:S05]  /*3b80*/  WARPSYNC.COLLECTIVE R34, `(.L_x_5634) ;  /* 0x0000000022087348 */ /* 0x000fea0003c00000 */
[----:B------:R0:W1:Y:S02]  /*3b90*/  SHFL.BFLY P1, R33, R49, R40, R35 ;  /* 0x0c00002831217389 */ /* 0x0000640000020023 */
[----:B01----:R-:W-:Y:S05]  /*3ba0*/  ENDCOLLECTIVE ;  /* 0x000000000000791b */ /* 0x003fea0003800000 */
.L_x_5634:
[----:B------:R-:W-:Y:S05]  /*3bb0*/  BSYNC B1 ;  /* 0x0000000000017941 */ /* 0x000fea0003800000 */
.L_x_5633:
[----:B------:R-:W-:Y:S01]  /*3bc0*/  FADD.FTZ R50, R49, R33 ;  /* 0x0000002131327221 */ /* 0x000fe20000010000 */
[----:B------:R-:W-:Y:S01]  /*3bd0*/  HFMA2 R40, -RZ, RZ, 0, 1.1920928955078125e-07 ;  /* 0x00000002ff287431 */ /* 0x000fe200000001ff */
[----:B------:R-:W-:Y:S01]  /*3be0*/  MOV R35, 0x1f ;  /* 0x0000001f00237802 */ /* 0x000fe20000000f00 */
[----:B------:R-:W-:Y:S01]  /*3bf0*/  IMAD.MOV.U32 R34, RZ, RZ, -0x1 ;  /* 0xffffffffff227424 */ /* 0x000fe200078e00ff */
[----:B------:R-:W0:Y:S01]  /*3c00*/  LDC R38, c[0x0][0x400] ;  /* 0x00010000ff267b82 */ /* 0x000e220000000800 */
[----:B------:R-:W-:-:S07]  /*3c10*/  MOV R49, R50 ;  /* 0x0000003200317202 */ /* 0x000fce0000000f00 */
[----:B0-----:R-:W-:Y:S05]  /*3c20*/  WARPSYNC.COLLECTIVE R34, `(.L_x_5635) ;  /* 0x0000000022087348 */ /* 0x001fea0003c00000 */
[----:B------:R1:W2:Y:S02]  /*3c30*/  SHFL.BFLY P1, R33, R49, R40, R35 ;  /* 0x0c00002831217389 */ /* 0x0002a40000020023 */
[----:B012---:R-:W-:Y:S05]  /*3c40*/  ENDCOLLECTIVE ;  /* 0x000000000000791b */ /* 0x007fea0003800000 */
.L_x_5635:
[----:B------:R-:W-:Y:S02]  /*3c50*/  HFMA2 R40, -RZ, RZ, 0, 2.384185791015625e-07 ;  /* 0x00000004ff287431 */ /* 0x000fe400000001ff */
[----:B------:R-:W-:-:S05]  /*3c60*/  FADD.FTZ R51, R50, R33 ;  /* 0x0000002132337221 */ /* 0x000fca0000010000 */
[----:B------:R-:W-:-:S07]  /*3c70*/  MOV R49, R51 ;  /* 0x0000003300317202 */ /* 0x000fce0000000f00 */
[----:B------:R-:W-:Y:S05]  /*3c80*/  WARPSYNC.COLLECTIVE R34, `(.L_x_5636) ;  /* 0x0000000022087348 */ /* 0x000fea0003c00000 */
[----:B------:R0:W1:Y:S02]  /*3c90*/  SHFL.BFLY P1, R33, R49, R40, R35 ;  /* 0x0c00002831217389 */ /* 0x0000640000020023 */
[----:B01----:R-:W-:Y:S05]  /*3ca0*/  ENDCOLLECTIVE ;  /* 0x000000000000791b */ /* 0x003fea0003800000 */
.L_x_5636:
[----:B------:R-:W-:Y:S02]  /*3cb0*/  IMAD.MOV.U32 R40, RZ, RZ, 0x8 ;  /* 0x00000008ff287424 */ /* 0x000fe400078e00ff */
[----:B------:R-:W-:-:S05]  /*3cc0*/  FADD.FTZ R51, R51, R33 ;  /* 0x0000002133337221 */ /* 0x000fca0000010000 */
[----:B------:R-:W-:-:S07]  /*3cd0*/  MOV R49, R51 ;  /* 0x0000003300317202 */ /* 0x000fce0000000f00 */
[----:B------:R-:W-:Y:S05]  /*3ce0*/  WARPSYNC.COLLECTIVE R34, `(.L_x_5637) ;  /* 0x0000000022087348 */ /* 0x000fea0003c00000 */
[----:B------:R0:W1:Y:S02]  /*3cf0*/  SHFL.BFLY P1, R33, R49, R40, R35 ;  /* 0x0c00002831217389 */ /* 0x0000640000020023 */
[----:B01----:R-:W-:Y:S05]  /*3d00*/  ENDCOLLECTIVE ;  /* 0x000000000000791b */ /* 0x003fea0003800000 */
.L_x_5637:
[----:B------:R-:W-:Y:S02]  /*3d10*/  HFMA2 R40, -RZ, RZ, 0, 9.5367431640625e-07 ;  /* 0x00000010ff287431 */ /* 0x000fe400000001ff */
[----:B------:R-:W-:-:S05]  /*3d20*/  FADD.FTZ R39, R51, R33 ;  /* 0x0000002133277221 */ /* 0x000fca0000010000 */
[----:B------:R-:W-:-:S07]  /*3d30*/  MOV R49, R39 ;  /* 0x0000002700317202 */ /* 0x000fce0000000f00 */
[----:B------:R-:W-:Y:S05]  /*3d40*/  WARPSYNC.COLLECTIVE R34, `(.L_x_5638) ;  /* 0x0000000022087348 */ /* 0x000fea0003c00000 */
[----:B------:R0:W1:Y:S02]  /*3d50*/  SHFL.BFLY P1, R33, R49, R40, R35 ;  /* 0x0c00002831217389 */ /* 0x0000640000020023 */
[----:B01----:R-:W-:Y:S05]  /*3d60*/  ENDCOLLECTIVE ;  /* 0x000000000000791b */ /* 0x003fea0003800000 */
.L_x_5638:
        /* <DEDUP_REMOVED lines=23> */
.L_x_5639:
[----:B------:R-:W-:Y:S02]  /*3ee0*/  HFMA2 R40, -RZ, RZ, 0, 1.1920928955078125e-07 ;  /* 0x00000002ff287431 */ /* 0x000fe400000001ff */
[----:B------:R-:W-:-:S05]  /*3ef0*/  FADD.FTZ R50, R49, R33 ;  /* 0x0000002131327221 */ /* 0x000fca0000010000 */
[----:B------:R-:W-:-:S07]  /*3f00*/  MOV R49, R50 ;  /* 0x0000003200317202 */ /* 0x000fce0000000f00 */
[----:B------:R-:W-:Y:S05]  /*3f10*/  WARPSYNC.COLLECTIVE R34, `(.L_x_5640) ;  /* 0x0000000022087348 */ /* 0x000fea0003c00000 */
[----:B------:R0:W1:Y:S02]  /*3f20*/  SHFL.BFLY P1, R33, R49, R40, R35 ;  /* 0x0c00002831217389 */ /* 0x0000640000020023 */
[----:B01----:R-:W-:Y:S05]  /*3f30*/  ENDCOLLECTIVE ;  /* 0x000000000000791b */ /* 0x003fea0003800000 */
.L_x_5640:
[----:B------:R-:W-:Y:S02]  /*3f40*/  IMAD.MOV.U32 R40, RZ, RZ, 0x4 ;  /* 0x00000004ff287424 */ /* 0x000fe400078e00ff */
[----:B------:R-:W-:-:S05]  /*3f50*/  FADD.FTZ R51, R50, R33 ;  /* 0x0000002132337221 */ /* 0x000fca0000010000 */
[----:B------:R-:W-:-:S07]  /*3f60*/  MOV R49, R51 ;  /* 0x0000003300317202 */ /* 0x000fce0000000f00 */
[----:B------:R-:W-:Y:S05]  /*3f70*/  WARPSYNC.COLLECTIVE R34, `(.L_x_5641) ;  /* 0x0000000022087348 */ /* 0x000fea0003c00000 */
[----:B------:R0:W1:Y:S02]  /*3f80*/  SHFL.BFLY P1, R33, R49, R40, R35 ;  /* 0x0c00002831217389 */ /* 0x0000640000020023 */
[----:B01----:R-:W-:Y:S05]  /*3f90*/  ENDCOLLECTIVE ;  /* 0x000000000000791b */ /* 0x003fea0003800000 */
.L_x_5641:
[----:B------:R-:W-:Y:S02]  /*3fa0*/  HFMA2 R40, -RZ, RZ, 0, 4.76837158203125e-07 ;  /* 0x00000008ff287431 */ /* 0x000fe400000001ff */
[----:B------:R-:W-:-:S05]  /*3fb0*/  FADD.FTZ R51, R51, R33 ;  /* 0x0000002133337221 */ /* 0x000fca0000010000 */
[----:B------:R-:W-:-:S07]  /*3fc0*/  MOV R49, R51 ;  /* 0x0000003300317202 */ /* 0x000fce0000000f00 */
[----:B------:R-:W-:Y:S05]  /*3fd0*/  WARPSYNC.COLLECTIVE R34, `(.L_x_5642) ;  /* 0x0000000022087348 */ /* 0x000fea0003c00000 */
[----:B------:R0:W1:Y:S02]  /*3fe0*/  SHFL.BFLY P1, R33, R49, R40, R35 ;  /* 0x0c00002831217389 */ /* 0x0000640000020023 */
[----:B01----:R-:W-:Y:S05]  /*3ff0*/  ENDCOLLECTIVE ;  /* 0x000000000000791b */ /* 0x003fea0003800000 */
.L_x_5642:
[----:B------:R-:W-:Y:S01]  /*4000*/  MOV R40, 0x10 ;  /* 0x0000001000287802 */ /* 0x000fe20000000f00 */
[----:B------:R-:W-:-:S07]  /*4010*/  FADD.FTZ R49, R51, R33 ;  /* 0x0000002133317221 */ /* 0x000fce0000010000 */
[----:B------:R-:W-:Y:S05]  /*4020*/  WARPSYNC.COLLECTIVE R34, `(.L_x_5643) ;  /* 0x0000000022087348 */ /* 0x000fea0003c00000 */
[----:B------:R0:W1:Y:S02]  /*4030*/  SHFL.BFLY P1, R33, R49, R40, R35 ;  /* 0x0c00002831217389 */ /* 0x0000640000020023 */
[----:B01----:R-:W-:Y:S05]  /*4040*/  ENDCOLLECTIVE ;  /* 0x000000000000791b */ /* 0x003fea0003800000 */
.L_x_5643:
[----:B------:R-:W-:Y:S05]  /*4050*/  BRA `(.L_x_5644) ;  /* 0xfffffff400e87947 */ /* 0x000fea000383ffff */
.L_x_5645:
        /* <DEDUP_REMOVED lines=10> */
.L_x_9144:


//--------------------- .text._ZN10layer_norm13ln_fwd_kernelINS_13Kernel_traitsI6__halfS2_fS2_fjLj256ELj1ELj4ELj1ELj16ENS_18Kernel_traits_baseILj256ES2_S2_fS2_fjLj128EEEEELb1ELb1ELb1ELb0EEEvNS_9FwdParamsE --------------------------
	.section	.text._ZN10layer_norm13ln_fwd_kernelINS_13Kernel_traitsI6__halfS2_fS2_fjLj256ELj1ELj4ELj1ELj16ENS_18Kernel_traits_baseILj256ES2_S2_fS2_fjLj128EEEEELb1ELb1ELb1ELb0EEEvNS_9FwdParamsE,"ax",@progbits
	.align	128
        .global         _ZN10layer_norm13ln_fwd_kernelINS_13Kernel_traitsI6__halfS2_fS2_fjLj256ELj1ELj4ELj1ELj16ENS_18Kernel_traits_baseILj256ES2_S2_fS2_fjLj128EEEEELb1ELb1ELb1ELb0EEEvNS_9FwdParamsE
        .type           _ZN10layer_norm13ln_fwd_kernelINS_13Kernel_traitsI6__halfS2_fS2_fjLj256ELj1ELj4ELj1ELj16ENS_18Kernel_traits_baseILj256ES2_S2_fS2_fjLj128EEEEELb1ELb1ELb1ELb0EEEvNS_9FwdParamsE,@function
        .size           _ZN10layer_norm13ln_fwd_kernelINS_13Kernel_traitsI6__halfS2_fS2_fjLj256ELj1ELj4ELj1ELj16ENS_18Kernel_traits_baseILj256ES2_S2_fS2_fjLj128EEEEELb1ELb1ELb1ELb0EEEvNS_9FwdParamsE,(.L_x_9145 - _ZN10layer_norm13ln_fwd_kernelINS_13Kernel_traitsI6__halfS2_fS2_fjLj256ELj1ELj4ELj1ELj16ENS_18Kernel_traits_baseILj256ES2_S2_fS2_fjLj128EEEEELb1ELb1ELb1ELb0EEEvNS_9FwdParamsE)
        .other          _ZN10layer_norm13ln_fwd_kernelINS_13Kernel_traitsI6__halfS2_fS2_fjLj256ELj1ELj4ELj1ELj16ENS_18Kernel_traits_baseILj256ES2_S2_fS2_fjLj128EEEEELb1ELb1ELb1ELb0EEEvNS_9FwdParamsE,@"STO_CUDA_ENTRY STV_DEFAULT"
_ZN10layer_norm13ln_fwd_kernelINS_13Kernel_traitsI6__halfS2_fS2_fjLj256ELj1ELj4ELj1ELj16ENS_18Kernel_traits_baseILj256ES2_S2_fS2_fjLj128EEEEELb1ELb1ELb1ELb0EEEvNS_9FwdParamsE:
.text._ZN10layer_norm13ln_fwd_kernelINS_13Kernel_traitsI6__halfS2_fS2_fjLj256ELj1ELj4ELj1ELj16ENS_18Kernel_traits_baseILj256ES2_S2_fS2_fjLj128EEEEELb1ELb1ELb1ELb0EEEvNS_9FwdParamsE:
        /* <DEDUP_REMOVED lines=51> */
.L_x_5647:
[----:B------:R-:W-:Y:S05]  /*0330*/  BSYNC.RECONVERGENT B0 ;  /* 0x0000000000007941 */ /* 0x000fea0003800200 */
.L_x_5646:
        /* <DEDUP_REMOVED lines=83> */
[----:B------:R-:W-:Y:S01]  /*0870*/  IMAD.MOV.U32 R46, RZ, RZ, RZ ;  /* 0x000000ffff2e7224 */ /* 0x000fe200078e00ff */
[----:B------:R-:W-:Y:S01]  /*0880*/  LOP3.LUT R44, R23, UR29, R44, 0x96, !PT ;  /* 0x0000001d172c7c12 */ /* 0x000fe2000f8e962c */
[----:B------:R-:W-:Y:S02]  /*0890*/  IMAD R48, R26, -0x2daee0ad, RZ ;  /* 0xd2511f531a307824 */ /* 0x000fe400078e02ff */
[----:B-1234-:R-:W-:-:S07]  /*08a0*/  IMAD R50, R21, -0x326172a9, RZ ;  /* 0xcd9e8d5715327824 */ /* 0x01efce00078e02ff */
.L_x_5710:
        /* <DEDUP_REMOVED lines=11> */
[----:B------:R-:W-:Y:S01]  /*0960*/  @P1 IADD3 R52, PT, PT, R42, -0x1, RZ ;  /* 0xffffffff2a341810 */ /* 0x000fe20007ffe0ff */
[----:B------:R-:W-:-:S04]  /*0970*/  @P1 IMAD.MOV.U32 R41, RZ, RZ, RZ ;  /* 0x000000ffff291224 */ /* 0x000fc800078e00ff */
[-C--:B--2---:R-:W-:Y:S02]  /*0980*/  @P1 IMAD R54, R52, R63.reuse, RZ ;  /* 0x0000003f34361224 */ /* 0x084fe400078e02ff */
[----:B------:R-:W-:-:S03]  /*0990*/  IMAD R52, R4, R63, RZ ;  /* 0x0000003f04347224 */ /* 0x000fc600078e02ff */
[----:B------:R-:W-:Y:S02]  /*09a0*/  @P1 SHF.R.S32.HI R55, RZ, 0x1f, R54 ;  /* 0x0000001fff371819 */ /* 0x000fe40000011436 */
[----:B------:R-:W-:Y:S02]  /*09b0*/  SHF.R.S32.HI R53, RZ, 0x1f, R52 ;  /* 0x0000001fff357819 */ /* 0x000fe40000011434 */
[----:B------:R-:W-:Y:S02]  /*09c0*/  @P1 LEA.HI R55, R55, R54, RZ, 0x3 ;  /* 0x0000003637371211 */ /* 0x000fe400078f18ff */
[----:B------:R-:W-:Y:S02]  /*09d0*/  LEA.HI R53, R53, R52, RZ, 0x3 ;  /* 0x0000003435357211 */ /* 0x000fe400078f18ff */
[-C--:B------:R-:W-:Y:S02]  /*09e0*/  @P1 LEA.HI.SX32 R40, R55, R0.reuse, 0x1d ;  /* 0x0000000037281211 */ /* 0x080fe400078feaff */
[----:B------:R-:W-:Y:S01]  /*09f0*/  LEA.HI.SX32 R65, R53, R0, 0x1d ;  /* 0x0000000035417211 */ /* 0x000fe200078feaff */
[----:B0-----:R-:W-:Y:S06]  /*0a00*/  @P2 BRA `(.L_x_5650) ;  /* 0x0000003000282947 */ /* 0x001fec0003800000 */
[----:B------:R-:W-:Y:S01]  /*0a10*/  ISETP.NE.U32.AND P0, PT, RZ, UR10, PT ;  /* 0x0000000aff007c0c */ /* 0x000fe2000bf05070 */
[----:B------:R-:W1:Y:S03]  /*0a20*/  @P1 LDC.64 R32, c[0x0][0x390] ;  /* 0x0000e400ff201b82 */ /* 0x000e660000000a00 */
[----:B------:R-:W-:-:S13]  /*0a30*/  ISETP.NE.AND.EX P0, PT, RZ, UR11, PT, P0 ;  /* 0x0000000bff007c0c */ /* 0x000fda000bf05300 */
[----:B------:R-:W2:Y:S01]  /*0a40*/  @P0 LDC.64 R52, c[0x0][0x3a0] ;  /* 0x0000e800ff340b82 */ /* 0x000ea20000000a00 */
[----:B-1----:R-:W-:-:S04]  /*0a50*/  @P1 LEA R42, P3, R40, R32, 0x4 ;  /* 0x00000020282a1211 */ /* 0x002fc800078620ff */
[----:B------:R-:W-:-:S05]  /*0a60*/  @P1 LEA.HI.X R43, R40, R33, R41, 0x4, P3 ;  /* 0x00000021282b1211 */ /* 0x000fca00018f2429 */
[----:B------:R1:W5:Y:S01]  /*0a70*/  @P1 LDG.E.128 R28, desc[UR6][R42.64] ;  /* 0x000000062a1c1981 */ /* 0x000362000c1e1d00 */
[----:B--2---:R-:W-:-:S05]  /*0a80*/  @P0 IMAD.WIDE.U32 R52, R65, 0x20, R52 ;  /* 0x0000002041340825 */ /* 0x004fca00078e0034 */
        /* <DEDUP_REMOVED lines=30> */
.L_x_5655:
        /* <DEDUP_REMOVED lines=13> */
.L_x_5657:
[----:B0-----:R-:W-:Y:S05]  /*0d40*/  BSYNC.RECONVERGENT B4 ;  /* 0x0000000000047941 */ /* 0x001fea0003800200 */
.L_x_5656:
[----:B------:R-:W-:Y:S01]  /*0d50*/  IMAD.WIDE.U32 R44, R3, -0x326172a9, RZ ;  /* 0xcd9e8d57032c7825 */ /* 0x000fe200078e00ff */
[----:B------:R-:W-:Y:S01]  /*0d60*/  LOP3.LUT R42, R46, UR5, R53, 0x96, !PT ;  /* 0x000000052e2a7c12 */ /* 0x000fe2000f8e9635 */
[----:B------:R-:W-:Y:S02]  /*0d70*/  UIADD3 UR29, UPT, UPT, UR4, -0x61c88647, URZ ;  /* 0x9e3779b9041d7890 */ /* 0x000fe4000fffe0ff */
[----:B------:R-:W-:Y:S01]  /*0d80*/  UIADD3 UR31, UPT, UPT, UR5, -0x4498517b, URZ ;  /* 0xbb67ae85051f7890 */ /* 0x000fe2000fffe0ff */
[----:B------:R-:W-:Y:S01]  /*0d90*/  LOP3.LUT R54, R6, UR4, R45, 0x96, !PT ;  /* 0x0000000406367c12 */ /* 0x000fe2000f8e962d */
[----:B------:R-:W-:-:S04]  /*0da0*/  IMAD.WIDE.U32 R42, R42, -0x326172a9, RZ ;  /* 0xcd9e8d572a2a7825 */ /* 0x000fc800078e00ff */
[----:B------:R-:W-:Y:S01]  /*0db0*/  IMAD.WIDE.U32 R54, R54, -0x2daee0ad, RZ ;  /* 0xd2511f5336367825 */ /* 0x000fe200078e00ff */
[----:B------:R-:W-:Y:S01]  /*0dc0*/  LOP3.LUT R53, R44, UR29, R43, 0x96, !PT ;  /* 0x0000001d2c357c12 */ /* 0x000fe2000f8e962b */
[----:B------:R-:W-:Y:S02]  /*0dd0*/  UIADD3 UR29, UPT, UPT, UR5, 0x646e171e, URZ ;  /* 0x646e171e051d7890 */ /* 0x000fe4000fffe0ff */
        /* <DEDUP_REMOVED lines=34> */
[----:B------:R-:W-:Y:S02]  /*1000*/  MOV R50, R54 ;  /* 0x0000003600327202 */ /* 0x000fe40000000f00 */
[----:B------:R-:W-:Y:S01]  /*1010*/  LOP3.LUT R44, R44, UR29, R55, 0x96, !PT ;  /* 0x0000001d2c2c7c12 */ /* 0x000fe2000f8e9637 */
[----:B------:R-:W-:Y:S01]  /*1020*/  IMAD.MOV.U32 R54, RZ, RZ, RZ ;  /* 0x000000ffff367224 */ /* 0x000fe200078e00ff */
[----:B------:R-:W-:Y:S02]  /*1030*/  LOP3.LUT R7, R52, UR30, R43, 0x96, !PT ;  /* 0x0000001e34077c12 */ /* 0x000fe4000f8e962b */
[----:B------:R-:W-:-:S07]  /*1040*/  MOV R48, R42 ;  /* 0x0000002a00307202 */ /* 0x000fce0000000f00 */
.L_x_5654:
[----:B0-----:R-:W-:Y:S05]  /*1050*/  BSYNC.RECONVERGENT B3 ;  /* 0x0000000000037941 */ /* 0x001fea0003800200 */
.L_x_5653:
[----:B------:R-:W-:Y:S01]  /*1060*/  I2FP.F32.U32 R32, R32 ;  /* 0x0000002000207245 */ /* 0x000fe20000201000 */
[----:B------:R-:W-:Y:S02]  /*1070*/  HFMA2 R43, -RZ, RZ, 0.1171875, 0 ;  /* 0x2f800000ff2b7431 */ /* 0x000fe400000001ff */
[----:B-----5:R-:W-:-:S03]  /*1080*/  HADD2.F32 R42, -RZ, R28.H0_H0 ;  /* 0x2000001cff2a7230 */ /* 0x020fc60000004100 */
[----:B------:R-:W-:Y:S02]  /*1090*/  FFMA.FTZ R32, R32, R43, 1.1641532182693481445e-10 ;  /* 0x2f00000020207423 */ /* 0x000fe4000001002b */
[----:B------:R-:W-:Y:S01]  /*10a0*/  FMUL.FTZ R42, R42, UR9 ;  /* 0x000000092a2a7c20 */ /* 0x000fe20008410000 */
[----:B------:R-:W-:-:S03]  /*10b0*/  HADD2.F32 R43, -RZ, R8.H0_H0 ;  /* 0x20000008ff2b7230 */ /* 0x000fc60000004100 */
[----:B------:R-:W-:Y:S01]  /*10c0*/  FMUL.FTZ R42, R42, UR8 ;  /* 0x000000082a2a7c20 */ /* 0x000fe20008410000 */
[----:B------:R-:W-:-:S04]  /*10d0*/  FSETP.GTU.FTZ.AND P3, PT, R32, UR19, PT ;  /* 0x0000001320007c0b */ /* 0x000fc8000bf7c000 */
[----:B------:R-:W-:Y:S02]  /*10e0*/  FSEL R42, R42, RZ, !P3 ;  /* 0x000000ff2a2a7208 */ /* 0x000fe40005800000 */
[----:B------:R-:W-:-:S03]  /*10f0*/  SEL R47, RZ, 0x1, P3 ;  /* 0x00000001ff2f7807 */ /* 0x000fc60001800000 */
[----:B------:R-:W-:-:S04]  /*1100*/  FMUL.FTZ R32, R42, R43 ;  /* 0x0000002b2a207220 */ /* 0x000fc80000410000 */
[----:B------:R-:W-:-:S07]  /*1110*/  @P0 FADD.FTZ R32, R20, R32 ;  /* 0x0000002014200221 */ /* 0x000fce0000010000 */
.L_x_5652:
[----:B0-----:R-:W-:Y:S05]  /*1120*/  BSYNC.RECONVERGENT B2 ;  /* 0x0000000000027941 */ /* 0x001fea0003800200 */
.L_x_5651:
        /* <DEDUP_REMOVED lines=16> */
.L_x_5662:
        /* <DEDUP_REMOVED lines=13> */
.L_x_5664:
[----:B------:R-:W-:Y:S05]  /*1300*/  BSYNC.RECONVERGENT B4 ;  /* 0x0000000000047941 */ /* 0x000fea0003800200 */
.L_x_5663:
[----:B------:R-:W-:Y:S01]  /*1310*/  IMAD.WIDE.U32 R44, R3, -0x326172a9, RZ ;  /* 0xcd9e8d57032c7825 */ /* 0x000fe200078e00ff */
[----:B------:R-:W-:Y:S01]  /*1320*/  LOP3.LUT R42, R46, UR5, R53, 0x96, !PT ;  /* 0x000000052e2a7c12 */ /* 0x000fe2000f8e9635 */
[----:B------:R-:W-:Y:S01]  /*1330*/  UIADD3 UR29, UPT, UPT, UR4, -0x61c88647, URZ ;  /* 0x9e3779b9041d7890 */ /* 0x000fe2000fffe0ff */
[----:B------:R-:W-:Y:S01]  /*1340*/  MOV R33, R48 ;  /* 0x0000003000217202 */ /* 0x000fe20000000f00 */
[----:B------:R-:W-:Y:S01]  /*1350*/  UIADD3 UR31, UPT, UPT, UR5, -0x4498517b, URZ ;  /* 0xbb67ae85051f7890 */ /* 0x000fe2000fffe0ff */
        /* <DEDUP_REMOVED lines=43> */
.L_x_5661:
[----:B------:R-:W-:Y:S05]  /*1610*/  BSYNC.RECONVERGENT B3 ;  /* 0x0000000000037941 */ /* 0x000fea0003800200 */
.L_x_5660:
[----:B------:R-:W-:Y:S01]  /*1620*/  I2FP.F32.U32 R33, R33 ;  /* 0x0000002100217245 */ /* 0x000fe20000201000 */
[----:B-----5:R-:W-:Y:S02]  /*1630*/  HADD2.F32 R43, -RZ, R28.H1_H1 ;  /* 0x3000001cff2b7230 */ /* 0x020fe40000004100 */
[----:B------:R-:W-:-:S03]  /*1640*/  IMAD.MOV.U32 R52, RZ, RZ, 0x2f800000 ;  /* 0x2f800000ff347424 */ /* 0x000fc600078e00ff */
        /* <DEDUP_REMOVED lines=9> */
.L_x_5659:
[----:B------:R-:W-:Y:S05]  /*16e0*/  BSYNC.RECONVERGENT B2 ;  /* 0x0000000000027941 */ /* 0x000fea0003800200 */
.L_x_5658:
        /* <DEDUP_REMOVED lines=16> */
.L_x_5669:
        /* <DEDUP_REMOVED lines=13> */
.L_x_5671:
[----:B------:R-:W-:Y:S05]  /*18c0*/  BSYNC.RECONVERGENT B4 ;  /* 0x0000000000047941 */ /* 0x000fea0003800200 */
.L_x_5670:
        /* <DEDUP_REMOVED lines=45> */
[----:B------:R-:W-:Y:S01]  /*1ba0*/  IMAD.MOV.U32 R43, RZ, RZ, RZ ;  /* 0x000000ffff2b7224 */ /* 0x000fe200078e00ff */
[----:B------:R-:W-:-:S07]  /*1bb0*/  MOV R48, R42 ;  /* 0x0000002a00307202 */ /* 0x000fce0000000f00 */
.L_x_5668:
[----:B------:R-:W-:Y:S05]  /*1bc0*/  BSYNC.RECONVERGENT B3 ;  /* 0x0000000000037941 */ /* 0x000fea0003800200 */
.L_x_5667:
        /* <DEDUP_REMOVED lines=12> */
.L_x_5666:
[----:B------:R-:W-:Y:S05]  /*1c90*/  BSYNC.RECONVERGENT B2 ;  /* 0x0000000000027941 */ /* 0x000fea0003800200 */
.L_x_5665:
        /* <DEDUP_REMOVED lines=16> */
.L_x_5676:
        /* <DEDUP_REMOVED lines=13> */
.L_x_5678:
[----:B------:R-:W-:Y:S05]  /*1e70*/  BSYNC.RECONVERGENT B4 ;  /* 0x0000000000047941 */ /* 0x000fea0003800200 */
.L_x_5677:
        /* <DEDUP_REMOVED lines=48> */
.L_x_5675:
[----:B------:R-:W-:Y:S05]  /*2180*/  BSYNC.RECONVERGENT B3 ;  /* 0x0000000000037941 */ /* 0x000fea0003800200 */
.L_x_5674:
[----:B------:R-:W-:Y:S01]  /*2190*/  I2FP.F32.U32 R35, R35 ;  /* 0x0000002300237245 */ /* 0x000fe20000201000 */
[----:B-----5:R-:W-:Y:S01]  /*21a0*/  HADD2.F32 R43, -RZ, R29.H1_H1 ;  /* 0x3000001dff2b7230 */ /* 0x020fe20000004100 */
[----:B------:R-:W-:-:S04]  /*21b0*/  MOV R52, 0x2f800000 ;  /* 0x2f80000000347802 */ /* 0x000fc80000000f00 */
        /* <DEDUP_REMOVED lines=9> */
.L_x_5673:
[----:B------:R-:W-:Y:S05]  /*2250*/  BSYNC.RECONVERGENT B2 ;  /* 0x0000000000027941 */ /* 0x000fea0003800200 */
.L_x_5672:
        /* <DEDUP_REMOVED lines=16> */
.L_x_5683:
        /* <DEDUP_REMOVED lines=13> */
.L_x_5685:
[----:B------:R-:W-:Y:S05]  /*2430*/  BSYNC.RECONVERGENT B4 ;  /* 0x0000000000047941 */ /* 0x000fea0003800200 */
.L_x_5684:
        /* <DEDUP_REMOVED lines=48> */
.L_x_5682:
[----:B------:R-:W-:Y:S05]  /*2740*/  BSYNC.RECONVERGENT B3 ;  /* 0x0000000000037941 */ /* 0x000fea0003800200 */
.L_x_5681:
[----:B------:R-:W-:Y:S01]  /*2750*/  I2FP.F32.U32 R36, R36 ;  /* 0x0000002400247245 */ /* 0x000fe20000201000 */
[----:B-----5:R-:W-:Y:S02]  /*2760*/  HADD2.F32 R42, -RZ, R30.H0_H0 ;  /* 0x2000001eff2a7230 */ /* 0x020fe40000004100 */
[----:B------:R-:W-:-:S03]  /*2770*/  IMAD.MOV.U32 R45, RZ, RZ, 0x2f800000 ;  /* 0x2f800000ff2d7424 */ /* 0x000fc600078e00ff */
        /* <DEDUP_REMOVED lines=9> */
.L_x_5680:
[----:B------:R-:W-:Y:S05]  /*2810*/  BSYNC.RECONVERGENT B2 ;  /* 0x0000000000027941 */ /* 0x000fea0003800200 */
.L_x_5679:
        /* <DEDUP_REMOVED lines=16> */
.L_x_5690:
        /* <DEDUP_REMOVED lines=13> */
.L_x_5692:
[----:B------:R-:W-:Y:S05]  /*29f0*/  BSYNC.RECONVERGENT B4 ;  /* 0x0000000000047941 */ /* 0x000fea0003800200 */
.L_x_5691:
        /* <DEDUP_REMOVED lines=48> */
.L_x_5689:
[----:B------:R-:W-:Y:S05]  /*2d00*/  BSYNC.RECONVERGENT B3 ;  /* 0x0000000000037941 */ /* 0x000fea0003800200 */
.L_x_5688:
[----:B------:R-:W-:Y:S01]  /*2d10*/  I2FP.F32.U32 R37, R37 ;  /* 0x0000002500257245 */ /* 0x000fe20000201000 */
[----:B------:R-:W-:Y:S02]  /*2d20*/  HFMA2 R52, -RZ, RZ, 0.1171875, 0 ;  /* 0x2f800000ff347431 */ /* 0x000fe400000001ff */
[----:B-----5:R-:W-:-:S03]  /*2d30*/  HADD2.F32 R43, -RZ, R30.H1_H1 ;  /* 0x3000001eff2b7230 */ /* 0x020fc60000004100 */
[----:B------:R-:W-:Y:S02]  /*2d40*/  FFMA.FTZ R37, R37, R52, 1.1641532182693481445e-10 ;  /* 0x2f00000025257423 */ /* 0x000fe40000010034 */
        /* <DEDUP_REMOVED lines=8> */
.L_x_5687:
[----:B------:R-:W-:Y:S05]  /*2dd0*/  BSYNC.RECONVERGENT B2 ;  /* 0x0000000000027941 */ /* 0x000fea0003800200 */
.L_x_5686:
        /* <DEDUP_REMOVED lines=16> */
.L_x_5697:
        /* <DEDUP_REMOVED lines=13> */
.L_x_5699:
[----:B------:R-:W-:Y:S05]  /*2fb0*/  BSYNC.RECONVERGENT B4 ;  /* 0x0000000000047941 */ /* 0x000fea0003800200 */
.L_x_5698:
        /* <DEDUP_REMOVED lines=48> */
.L_x_5696:
[----:B------:R-:W-:Y:S05]  /*32c0*/  BSYNC.RECONVERGENT B3 ;  /* 0x0000000000037941 */ /* 0x000fea0003800200 */
.L_x_5695:
[----:B------:R-:W-:Y:S01]  /*32d0*/  I2FP.F32.U32 R38, R38 ;  /* 0x0000002600267245 */ /* 0x000fe20000201000 */
[----:B-----5:R-:W-:Y:S01]  /*32e0*/  HADD2.F32 R42, -RZ, R31.H0_H0 ;  /* 0x2000001fff2a7230 */ /* 0x020fe20000004100 */
[----:B------:R-:W-:-:S04]  /*32f0*/  MOV R45, 0x2f800000 ;  /* 0x2f800000002d7802 */ /* 0x000fc80000000f00 */
        /* <DEDUP_REMOVED lines=9> */
.L_x_5694:
[----:B------:R-:W-:Y:S05]  /*3390*/  BSYNC.RECONVERGENT B2 ;  /* 0x0000000000027941 */ /* 0x000fea0003800200 */
.L_x_5693:
        /* <DEDUP_REMOVED lines=16> */
.L_x_5704:
        /* <DEDUP_REMOVED lines=13> */
.L_x_5706:
[----:B------:R-:W-:Y:S05]  /*3570*/  BSYNC.RECONVERGENT B4 ;  /* 0x0000000000047941 */ /* 0x000fea0003800200 */
.L_x_5705:
        /* <DEDUP_REMOVED lines=42> */
[----:B------:R-:W-:Y:S02]  /*3820*/  HFMA2 R45, -RZ, RZ, 0, 0 ;  /* 0x00000000ff2d7431 */ /* 0x000fe400000001ff */
[----:B------:R-:W-:Y:S01]  /*3830*/  IMAD.WIDE.U32 R42, R42, -0x2daee0ad, RZ ;  /* 0xd2511f532a2a7825 */ /* 0x000fe200078e00ff */
[----:B------:R-:W-:Y:S02]  /*3840*/  LOP3.LUT R44, R44, UR29, R55, 0x96, !PT ;  /* 0x0000001d2c2c7c12 */ /* 0x000fe4000f8e9637 */
[----:B------:R-:W-:Y:S02]  /*3850*/  MOV R50, R54 ;  /* 0x0000003600327202 */ /* 0x000fe40000000f00 */
[----:B------:R-:W-:Y:S02]  /*3860*/  LOP3.LUT R7, R52, UR30, R43, 0x96, !PT ;  /* 0x0000001e34077c12 */ /* 0x000fe4000f8e962b */
[----:B------:R-:W-:-:S07]  /*3870*/  MOV R48, R42 ;  /* 0x0000002a00307202 */ /* 0x000fce0000000f00 */
.L_x_5703:
[----:B------:R-:W-:Y:S05]  /*3880*/  BSYNC.RECONVERGENT B3 ;  /* 0x0000000000037941 */ /* 0x000fea0003800200 */
.L_x_5702:
[----:B------:R-:W-:Y:S01]  /*3890*/  I2FP.F32.U32 R39, R39 ;  /* 0x0000002700277245 */ /* 0x000fe20000201000 */
[----:B-----5:R-:W-:Y:S02]  /*38a0*/  HADD2.F32 R42, -RZ, R31.H1_H1 ;  /* 0x3000001fff2a7230 */ /* 0x020fe40000004100 */
[----:B------:R-:W-:-:S03]  /*38b0*/  IMAD.MOV.U32 R52, RZ, RZ, 0x2f800000 ;  /* 0x2f800000ff347424 */ /* 0x000fc600078e00ff */
        /* <DEDUP_REMOVED lines=9> */
.L_x_5701:
[----:B------:R-:W-:Y:S05]  /*3950*/  BSYNC.RECONVERGENT B2 ;  /* 0x0000000000027941 */ /* 0x000fea0003800200 */
.L_x_5700:
[----:B------:R-:W0:Y:S02]  /*3960*/  LDC.64 R42, c[0x0][0x3a8] ;  /* 0x0000ea00ff2a7b82 */ /* 0x000e240000000a00 */
[----:B0-----:R-:W-:-:S05]  /*3970*/  IMAD.WIDE.U32 R42, R65, 0x20, R42 ;  /* 0x00000020412a7825 */ /* 0x001fca00078e002a */
[----:B------:R1:W-:Y:S04]  /*3980*/  STG.E.128 desc[UR6][R42.64], R32 ;  /* 0x000000202a007986 */ /* 0x0003e8000c101d06 */
[----:B------:R1:W-:Y:S01]  /*3990*/  STG.E.128 desc[UR6][R42.64+0x10], R36 ;  /* 0x000010242a007986 */ /* 0x0003e2000c101d06 */
[----:B------:R-:W-:Y:S05]  /*39a0*/  @!P1 BRA `(.L_x_5650) ;  /* 0x0000000000409947 */ /* 0x000fea0003800000 */
[----:B-1----:R-:W-:Y:S01]  /*39b0*/  SHF.L.U32 R42, R59, 0x10, RZ ;  /* 0x000000103b2a7819 */ /* 0x002fe200000006ff */
[----:B------:R-:W-:-:S03]  /*39c0*/  IMAD.WIDE.U32 R54, R49, 0x100, RZ ;  /* 0x0000010031367825 */ /* 0x000fc600078e00ff */
[----:B------:R-:W-:Y:S02]  /*39d0*/  LOP3.LUT R43, R42, 0xff0000, RZ, 0xc0, !PT ;  /* 0x00ff00002a2b7812 */ /* 0x000fe400078ec0ff */
[----:B------:R-:W-:Y:S02]  /*39e0*/  SHF.L.U32 R42, R58, 0x8, RZ ;  /* 0x000000083a2a7819 */ /* 0x000fe400000006ff */
[----:B------:R-:W-:-:S04]  /*39f0*/  PRMT R43, R43, 0x4210, R60 ;  /* 0x000042102b2b7816 */ /* 0x000fc8000000003c */
[----:B------:R-:W-:Y:S01]  /*3a00*/  LOP3.LUT R52, R43, 0xff00, R42, 0xf8, !PT ;  /* 0x0000ff002b347812 */ /* 0x000fe200078ef82a */
[----:B------:R-:W-:-:S03]  /*3a10*/  IMAD.WIDE.U32 R42, R56, 0x1000000, RZ ;  /* 0x01000000382a7825 */ /* 0x000fc600078e00ff */
[----:B------:R-:W-:Y:S01]  /*3a20*/  LOP3.LUT R65, R52, 0xff, R57, 0xf8, !PT ;  /* 0x000000ff34417812 */ /* 0x000fe200078ef839 */
[----:B------:R-:W-:-:S03]  /*3a30*/  IMAD.WIDE.U32 R52, R51, 0x10000, RZ ;  /* 0x0001000033347825 */ /* 0x000fc600078e00ff */
[----:B------:R-:W-:Y:S02]  /*3a40*/  LOP3.LUT R52, R54, R42, R52, 0xfe, !PT ;  /* 0x0000002a36347212 */ /* 0x000fe400078efe34 */
[C---:B------:R-:W-:Y:S02]  /*3a50*/  LEA R42, P0, R40.reuse, UR12, 0x3 ;  /* 0x0000000c282a7c11 */ /* 0x040fe4000f8018ff */
[----:B------:R-:W-:Y:S02]  /*3a60*/  LOP3.LUT R53, R53, R65, R43, 0xfe, !PT ;  /* 0x0000004135357212 */ /* 0x000fe400078efe2b */
[----:B------:R-:W-:Y:S02]  /*3a70*/  LEA.HI.X R43, R40, UR13, R41, 0x3, P0 ;  /* 0x0000000d282b7c11 */ /* 0x000fe400080f1c29 */
[----:B------:R-:W-:Y:S02]  /*3a80*/  LOP3.LUT R40, R52, 0xff, R47, 0xf8, !PT ;  /* 0x000000ff34287812 */ /* 0x000fe400078ef82f */
[----:B------:R-:W-:-:S05]  /*3a90*/  LOP3.LUT R41, R53, R55, RZ, 0xfc, !PT ;  /* 0x0000003735297212 */ /* 0x000fca00078efcff */
[----:B------:R2:W-:Y:S02]  /*3aa0*/  STG.E.64 desc[UR6][R42.64], R40 ;  /* 0x000000282a007986 */ /* 0x0005e4000c101b06 */
.L_x_5650:
[----:B0-----:R-:W-:Y:S05]  /*3ab0*/  BSYNC.RECONVERGENT B0 ;  /* 0x0000000000007941 */ /* 0x001fea0003800200 */
.L_x_5649:
[----:B--2---:R-:W-:Y:S01]  /*3ac0*/  FADD.FTZ R40, RZ, R32 ;  /* 0x00000020ff287221 */ /* 0x004fe20000010000 */
        /* <DEDUP_REMOVED lines=52> */
.L_x_5722:
        /* <DEDUP_REMOVED lines=18> */
[----:B------:R-:W-:Y:S02]  /*3f30*/  HADD2.F32 R55, -RZ, R12.H0_H0 ;  /* 0x2000000cff377230 */ /* 0x000fe40000004100 */
[--C-:B------:R-:W-:Y:S02]  /*3f40*/  HADD2.F32 R41, -RZ, R16.reuse.H0_H0 ;  /* 0x20000010ff297230 */ /* 0x100fe40000004100 */
[--C-:B------:R-:W-:Y:S01]  /*3f50*/  FADD.FTZ R40, R32, -R42.reuse ;  /* 0x8000002a20287221 */ /* 0x100fe20000010000 */
[--C-:B------:R-:W-:Y:S01]  /*3f60*/  FADD.FTZ R52, R33, -R42.reuse ;  /* 0x8000002a21347221 */ /* 0x100fe20000010000 */
[----:B------:R-:W-:Y:S02]  /*3f70*/  HADD2.F32 R43, -RZ, R16.H1_H1 ;  /* 0x30000010ff2b7230 */ /* 0x000fe40000004100 */
[----:B0-----:R-:W-:Y:S01]  /*3f80*/  FADD.FTZ R62, R35, -R42 ;  /* 0x8000002a233e7221 */ /* 0x001fe20000010000 */
        /* <DEDUP_REMOVED lines=13> */
[----:B------:R-:W-:Y:S01]  /*4060*/  FMUL.FTZ R41, R53, R62 ;  /* 0x0000003e35297220 */ /* 0x000fe20000410000 */
[----:B------:R-:W-:Y:S02]  /*4070*/  HADD2.F32 R52, -RZ, R13.H1_H1 ;  /* 0x3000000dff347230 */ /* 0x000fe40000004100 */
[----:B------:R-:W-:Y:S02]  /*4080*/  HADD2.F32 R62, -RZ, R17.H1_H1 ;  /* 0x30000011ff3e7230 */ /* 0x000fe40000004100 */
[----:B------:R-:W-:-:S03]  /*4090*/  HADD2.F32 R43, -RZ, R14.H0_H0 ;  /* 0x2000000eff2b7230 */ /* 0x000fc60000004100 */
        /* <DEDUP_REMOVED lines=12> */
[----:B------:R-:W-:Y:S01]  /*4160*/  FMUL.FTZ R43, R53, R52 ;  /* 0x00000034352b7220 */ /* 0x000fe20000410000 */
[----:B------:R-:W-:-:S05]  /*4170*/  HADD2.F32 R52, -RZ, R15.H0_H0 ;  /* 0x2000000fff347230 */ /* 0x000fca0000004100 */
[----:B------:R-:W-:Y:S01]  /*4180*/  FFMA.FTZ R43, R43, R52, R64 ;  /* 0x000000342b2b7223 */ /* 0x000fe20000010040 */
[----:B------:R-:W-:Y:S02]  /*4190*/  VIADD R52, R61, 0xffffffff ;  /* 0xffffffff3d347836 */ /* 0x000fe40000000000 */
[----:B------:R-:W-:Y:S01]  /*41a0*/  FMUL.FTZ R61, R53, R42 ;  /* 0x0000002a353d7220 */ /* 0x000fe20000410000 */
[----:B------:R-:W-:Y:S02]  /*41b0*/  HADD2.F32 R64, -RZ, R19.H1_H1 ;  /* 0x30000013ff407230 */ /* 0x000fe40000004100 */
[----:B------:R-:W-:Y:S02]  /*41c0*/  IMAD R63, R52, R63, RZ ;  /* 0x0000003f343f7224 */ /* 0x000fe400078e02ff */
[----:B------:R-:W0:Y:S03]  /*41d0*/  LDC.64 R52, c[0x0][0x428] ;  /* 0x00010a00ff347b82 */ /* 0x000e260000000a00 */
[----:B------:R-:W-:-:S04]  /*41e0*/  SHF.R.S32.HI R42, RZ, 0x1f, R63 ;  /* 0x0000001fff2a7819 */ /* 0x000fc8000001143f */
[----:B------:R-:W-:Y:S01]  /*41f0*/  LEA.HI R63, R42, R63, RZ, 0x3 ;  /* 0x0000003f2a3f7211 */ /* 0x000fe200078f18ff */
[----:B------:R-:W-:-:S05]  /*4200*/  HADD2.F32 R42, -RZ, R15.H1_H1 ;  /* 0x3000000fff2a7230 */ /* 0x000fca0000004100 */
[----:B------:R-:W-:Y:S01]  /*4210*/  FFMA.FTZ R42, R61, R42, R64 ;  /* 0x0000002a3d2a7223 */ /* 0x000fe20000010040 */
[----:B------:R-:W-:-:S04]  /*4220*/  LEA.HI.SX32 R61, R63, R0, 0x1d ;  /* 0x000000003f3d7211 */ /* 0x000fc800078feaff */
[----:B------:R-:W-:Y:S02]  /*4230*/  F2FP.F16.F32.PACK_AB R43, R42, R43 ;  /* 0x0000002b2a2b723e */ /* 0x000fe400000000ff */
[----:B------:R-:W-:Y:S01]  /*4240*/  F2FP.F16.F32.PACK_AB R42, R65, R62 ;  /* 0x0000003e412a723e */ /* 0x000fe200000000ff */
[----:B0-----:R-:W-:-:S05]  /*4250*/  IMAD.WIDE.U32 R52, R61, 0x10, R52 ;  /* 0x000000103d347825 */ /* 0x001fca00078e0034 */
[----:B------:R1:W-:Y:S02]  /*4260*/  STG.E.128 desc[UR6][R52.64], R40 ;  /* 0x0000002834007986 */ /* 0x0003e4000c101d06 */
.L_x_5709:
[----:B------:R-:W-:Y:S05]  /*4270*/  BSYNC.RECONVERGENT B0 ;  /* 0x0000000000007941 */ /* 0x000fea0003800200 */
.L_x_5708:
[----:B-1----:R-:W1:Y:S02]  /*4280*/  LDC.64 R40, c[0x0][0x380] ;  /* 0x0000e000ff287b82 */ /* 0x002e640000000a00 */
[----:B-1----:R-:W-:-:S04]  /*4290*/  LEA R4, R40, R4, 0x2 ;  /* 0x0000000428047211 */ /* 0x002fc800078e10ff */
[----:B------:R-:W-:-:S13]  /*42a0*/  ISETP.GE.AND P0, PT, R4, R41, PT ;  /* 0x000000290400720c */ /* 0x000fda0003f06270 */
[----:B------:R-:W-:Y:S05]  /*42b0*/  @!P0 BRA `(.L_x_5710) ;  /* 0xffffffc4007c8947 */ /* 0x000fea000383ffff */
[----:B------:R-:W-:Y:S05]  /*42c0*/  BSYNC B1 ;  /* 0x0000000000017941 */ /* 0x000fea0003800000 */
.L_x_5648:
[----:B------:R-:W-:Y:S05]  /*42d0*/  EXIT ;  /* 0x000000000000794d */ /* 0x000fea0003800000 */
.L_x_5707:
[----:B-1----:R-:W-:Y:S01]  /*42e0*/  HFMA2 R43, -RZ, RZ, 0, 1.847743988037109375e-06 ;  /* 0x0000001fff2b7431 */ /* 0x002fe200000001ff */
[----:B------:R-:W-:Y:S01]  /*42f0*/  BSSY B0, `(.L_x_5711) ;  /* 0x0000007000007945 */ /* 0x000fe20003800000 */
[----:B------:R-:W-:Y:S01]  /*4300*/  MOV R69, R40 ;  /* 0x0000002800457202 */ /* 0x000fe20000000f00 */
[----:B------:R-:W-:Y:S01]  /*4310*/  IMAD.MOV.U32 R42, RZ, RZ, 0x1 ;  /* 0x00000001ff2a7424 */ /* 0x000fe200078e00ff */
[----:B------:R-:W-:-:S07]  /*4320*/  MOV R52, 0xffffffff ;  /* 0xffffffff00347802 */ /* 0x000fce0000000f00 */
[----:B-----5:R-:W-:Y:S05]  /*4330*/  WARPSYNC.COLLECTIVE R52, `(.L_x_5712) ;  /* 0x0000000034087348 */ /* 0x020fea0003c00000 */
[----:B------:R0:W1:Y:S02]  /*4340*/  SHFL.BFLY P3, R67, R69, R42, R43 ;  /* 0x0c00002a45437389 */ /* 0x000064000006002b */
[----:B01---5:R-:W-:Y:S05]  /*4350*/  ENDCOLLECTIVE ;  /* 0x000000000000791b */ /* 0x023fea0003800000 */
.L_x_5712:
[----:B------:R-:W-:Y:S05]  /*4360*/  BSYNC B0 ;  /* 0x0000000000007941 */ /* 0x000fea0003800000 */
.L_x_5711:
        /* <DEDUP_REMOVED lines=9> */
.L_x_5713:
[----:B------:R-:W-:Y:S01]  /*4400*/  HFMA2 R42, -RZ, RZ, 0, 2.384185791015625e-07 ;  /* 0x00000004ff2a7431 */ /* 0x000fe200000001ff */
[----:B------:R-:W-:-:S05]  /*4410*/  MOV R54, R67 ;  /* 0x0000004300367202 */ /* 0x000fca0000000f00 */
[----:B------:R-:W-:-:S04]  /*4420*/  FADD.FTZ R54, R53, R54 ;  /* 0x0000003635367221 */ /* 0x000fc80000010000 */
[----:B------:R-:W-:-:S07]  /*4430*/  IMAD.MOV.U32 R69, RZ, RZ, R54 ;  /* 0x000000ffff457224 */ /* 0x000fce00078e0036 */
[----:B------:R-:W-:Y:S05]  /*4440*/  WARPSYNC.COLLECTIVE R52, `(.L_x_5714) ;  /* 0x0000000034087348 */ /* 0x000fea0003c00000 */
[----:B------:R0:W1:Y:S02]  /*4450*/  SHFL.BFLY P3, R67, R69, R42, R43 ;  /* 0x0c00002a45437389 */ /* 0x000064000006002b */
[----:B01----:R-:W-:Y:S05]  /*4460*/  ENDCOLLECTIVE ;  /* 0x000000000000791b */ /* 0x003fea0003800000 */
.L_x_5714:
[----:B------:R-:W-:Y:S01]  /*4470*/  HFMA2 R42, -RZ, RZ, 0, 4.76837158203125e-07 ;  /* 0x00000008ff2a7431 */ /* 0x000fe200000001ff */
[----:B------:R-:W-:-:S05]  /*4480*/  MOV R41, R67 ;  /* 0x0000004300297202 */ /* 0x000fca0000000f00 */
[----:B------:R-:W-:-:S04]  /*4490*/  FADD.FTZ R62, R54, R41 ;  /* 0x00000029363e7221 */ /* 0x000fc80000010000 */
[----:B------:R-:W-:-:S07]  /*44a0*/  IMAD.MOV.U32 R69, RZ, RZ, R62 ;  /* 0x000000ffff457224 */ /* 0x000fce00078e003e */
[----:B------:R-:W-:Y:S05]  /*44b0*/  WARPSYNC.COLLECTIVE R52, `(.L_x_5715) ;  /* 0x0000000034087348 */ /* 0x000fea0003c00000 */
[----:B------:R0:W1:Y:S02]  /*44c0*/  SHFL.BFLY P3, R67, R69, R42, R43 ;  /* 0x0c00002a45437389 */ /* 0x000064000006002b */
[----:B01----:R-:W-:Y:S05]  /*44d0*/  ENDCOLLECTIVE ;  /* 0x000000000000791b */ /* 0x003fea0003800000 */
.L_x_5715:
        /* <DEDUP_REMOVED lines=8> */
.L_x_5716:
        /* <DEDUP_REMOVED lines=27> */
.L_x_5717:
[----:B------:R-:W-:Y:S02]  /*4710*/  HFMA2 R42, -RZ, RZ, 0, 1.1920928955078125e-07 ;  /* 0x00000002ff2a7431 */ /* 0x000fe400000001ff */
[----:B------:R-:W-:-:S04]  /*4720*/  IMAD.MOV.U32 R53, RZ, RZ, R67 ;  /* 0x000000ffff357224 */ /* 0x000fc800078e0043 */
[----:B------:R-:W-:-:S05]  /*4730*/  FADD.FTZ R53, R40, R53 ;  /* 0x0000003528357221 */ /* 0x000fca0000010000 */
[----:B------:R-:W-:-:S07]  /*4740*/  MOV R69, R53 ;  /* 0x0000003500457202 */ /* 0x000fce0000000f00 */
[----:B------:R-:W-:Y:S05]  /*4750*/  WARPSYNC.COLLECTIVE R52, `(.L_x_5718) ;  /* 0x0000000034087348 */ /* 0x000fea0003c00000 */
[----:B------:R0:W1:Y:S02]  /*4760*/  SHFL.BFLY P3, R67, R69, R42, R43 ;  /* 0x0c00002a45437389 */ /* 0x000064000006002b */
[----:B01----:R-:W-:Y:S05]  /*4770*/  ENDCOLLECTIVE ;  /* 0x000000000000791b */ /* 0x003fea0003800000 */
.L_x_5718:
[----:B------:R-:W-:Y:S02]  /*4780*/  HFMA2 R42, -RZ, RZ, 0, 2.384185791015625e-07 ;  /* 0x00000004ff2a7431 */ /* 0x000fe400000001ff */
[----:B------:R-:W-:-:S04]  /*4790*/  IMAD.MOV.U32 R54, RZ, RZ, R67 ;  /* 0x000000ffff367224 */ /* 0x000fc800078e0043 */
[----:B------:R-:W-:-:S05]  /*47a0*/  FADD.FTZ R54, R53, R54 ;  /* 0x0000003635367221 */ /* 0x000fca0000010000 */
[----:B------:R-:W-:-:S07]  /*47b0*/  MOV R69, R54 ;  /* 0x0000003600457202 */ /* 0x000fce0000000f00 */
[----:B------:R-:W-:Y:S05]  /*47c0*/  WARPSYNC.COLLECTIVE R52, `(.L_x_5719) ;  /* 0x0000000034087348 */ /* 0x000fea0003c00000 */
[----:B------:R0:W1:Y:S02]  /*47d0*/  SHFL.BFLY P3, R67, R69, R42, R43 ;  /* 0x0c00002a45437389 */ /* 0x000064000006002b */
[----:B01----:R-:W-:Y:S05]  /*47e0*/  ENDCOLLECTIVE ;  /* 0x000000000000791b */ /* 0x003fea0003800000 */
.L_x_5719:
[----:B------:R-:W-:Y:S02]  /*47f0*/  HFMA2 R42, -RZ, RZ, 0, 4.76837158203125e-07 ;  /* 0x00000008ff2a7431 */ /* 0x000fe400000001ff */
[----:B------:R-:W-:-:S04]  /*4800*/  IMAD.MOV.U32 R65, RZ, RZ, R67 ;  /* 0x000000ffff417224 */ /* 0x000fc800078e0043 */
[----:B------:R-:W-:-:S05]  /*4810*/  FADD.FTZ R65, R54, R65 ;  /* 0x0000004136417221 */ /* 0x000fca0000010000 */
[----:B------:R-:W-:-:S07]  /*4820*/  MOV R69, R65 ;  /* 0x0000004100457202 */ /* 0x000fce0000000f00 */
[----:B------:R-:W-:Y:S05]  /*4830*/  WARPSYNC.COLLECTIVE R52, `(.L_x_5720) ;  /* 0x0000000034087348 */ /* 0x000fea0003c00000 */
[----:B------:R0:W1:Y:S02]  /*4840*/  SHFL.BFLY P3, R67, R69, R42, R43 ;  /* 0x0c00002a45437389 */ /* 0x000064000006002b */
[----:B01----:R-:W-:Y:S05]  /*4850*/  ENDCOLLECTIVE ;  /* 0x000000000000791b */ /* 0x003fea0003800000 */
.L_x_5720:
[----:B------:R-:W-:Y:S02]  /*4860*/  HFMA2 R42, -RZ, RZ, 0, 9.5367431640625e-07 ;  /* 0x00000010ff2a7431 */ /* 0x000fe400000001ff */
[----:B------:R-:W-:-:S04]  /*4870*/  IMAD.MOV.U32 R62, RZ, RZ, R67 ;  /* 0x000000ffff3e7224 */ /* 0x000fc800078e0043 */
[----:B------:R-:W-:-:S05]  /*4880*/  FADD.FTZ R62, R65, R62 ;  /* 0x0000003e413e7221 */ /* 0x000fca0000010000 */
[----:B------:R-:W-:-:S07]  /*4890*/  MOV R69, R62 ;  /* 0x0000003e00457202 */ /* 0x000fce0000000f00 */
[----:B------:R-:W-:Y:S05]  /*48a0*/  WARPSYNC.COLLECTIVE R52, `(.L_x_5721) ;  /* 0x0000000034087348 */ /* 0x000fea0003c00000 */
[----:B------:R0:W1:Y:S02]  /*48b0*/  SHFL.BFLY P3, R67, R69, R42, R43 ;  /* 0x0c00002a45437389 */ /* 0x000064000006002b */
[----:B01----:R-:W-:Y:S05]  /*48c0*/  ENDCOLLECTIVE ;  /* 0x000000000000791b */ /* 0x003fea0003800000 */
.L_x_5721:
[----:B------:R-:W-:Y:S05]  /*48d0*/  BRA `(.L_x_5722) ;  /* 0xfffffff4004c7947 */ /* 0x000fea000383ffff */
.L_x_5723:
        /* <DEDUP_REMOVED lines=10> */
.L_x_9145:


//--------------------- .text._ZN10layer_norm13ln_fwd_kernelINS_13Kernel_traitsI6__halfS2_fS2_fjLj256ELj1ELj4ELj1ELj16ENS_18Kernel_traits_baseILj256ES2_S2_fS2_fjLj128EEEEELb1ELb1ELb1ELb1EEEvNS_9FwdParamsE --------------------------
	.section	.text._ZN10layer_norm13ln_fwd_kernelINS_13Kernel_traitsI6__halfS2_fS2_fjLj256ELj1ELj4ELj1ELj16ENS_18Kernel_traits_baseILj256ES2_S2_fS2_fjLj128EEEEELb1ELb1ELb1ELb1EEEvNS_9FwdParamsE,"ax",@progbits
	.align	128
        .global         _ZN10layer_norm13ln_fwd_kernelINS_13Kernel_traitsI6__halfS2_fS2_fjLj256ELj1ELj4ELj1ELj16ENS_18Kernel_traits_baseILj256ES2_S2_fS2_fjLj128EEEEELb1ELb1ELb1ELb1EEEvNS_9FwdParamsE
        .type           _ZN10layer_norm13ln_fwd_kernelINS_13Kernel_traitsI6__halfS2_fS2_fjLj256ELj1ELj4ELj1ELj16ENS_18Kernel_traits_baseILj256ES2_S2_fS2_fjLj128EEEEELb1ELb1ELb1ELb1EEEvNS_9FwdParamsE,@function
        .size           _ZN10layer_norm13ln_fwd_kernelINS_13Kernel_traitsI6__halfS2_fS2_fjLj256ELj1ELj4ELj1ELj16ENS_18Kernel_traits_baseILj256ES2_S2_fS2_fjLj128EEEEELb1ELb1ELb1ELb1EEEvNS_9FwdParamsE,(.L_x_9146 - _ZN10layer_norm13ln_fwd_kernelINS_13Kernel_traitsI6__halfS2_fS2_fjLj256ELj1ELj4ELj1ELj16ENS_18Kernel_traits_baseILj256ES2_S2_fS2_fjLj128EEEEELb1ELb1ELb1ELb1EEEvNS_9FwdParamsE)
        .other          _ZN10layer_norm13ln_fwd_kernelINS_13Kernel_traitsI6__halfS2_fS2_fjLj256ELj1ELj4ELj1ELj16ENS_18Kernel_traits_baseILj256ES2_S2_fS2_fjLj128EEEEELb1ELb1ELb1ELb1EEEvNS_9FwdParamsE,@"STO_CUDA_ENTRY STV_DEFAULT"
_ZN10layer_norm13ln_fwd_kernelINS_13Kernel_traitsI6__halfS2_fS2_fjLj256ELj1ELj4ELj1ELj16ENS_18Kernel_traits_baseILj256ES2_S2_fS2_fjLj128EEEEELb1ELb1ELb1ELb1EEEvNS_9FwdParamsE:
.text._ZN10layer_norm13ln_fwd_kernelINS_13Kernel_traitsI6__halfS2_fS2_fjLj256ELj1ELj4ELj1ELj16ENS_18Kernel_traits_baseILj256ES2_S2_fS2_fjLj128EEEEELb1ELb1ELb1ELb1EEEvNS_9FwdParamsE:
        /* <DEDUP_REMOVED lines=44> */
[----:B------:R-:W-:Y:S01]  /*02c0*/  UIADD3 UR19, UPT, UPT, UR4, 0x1715609d, URZ ;  /* 0x1715609d04137890 */ /* 0x000fe2000fffe0ff */
[----:B------:R-:W5:Y:S01]  /*02d0*/  LDG.E.128 R36, desc[UR6][R36.64] ;  /* 0x0000000624247981 */ /* 0x000f62000c1e1d00 */
[----:B------:R-:W-:Y:S01]  /*02e0*/  UIADD3 UR21, UPT, UPT, UR5, 0x646e171e, URZ ;  /* 0x646e171e05157890 */ /* 0x000fe2000fffe0ff */
[----:B-1----:R-:W-:Y:S01]  /*02f0*/  IMAD.WIDE.U32 R32, R6, 0x10, R32 ;  /* 0x0000001006207825 */ /* 0x002fe200078e0020 */
[----:B------:R-:W-:-:S02]  /*0300*/  UIADD3 UR20, UPT, UPT, UR4, -0x4ab325aa, URZ ;  /* 0xb54cda5604147890 */ /* 0x000fc4000fffe0ff */
[----:B------:R-:W-:Y:S02]  /*0310*/  UIADD3 UR22, UPT, UPT, UR4, 0x5384540f, URZ ;  /* 0x5384540f04167890 */ /* 0x000fe4000fffe0ff */
[----:B------:R-:W-:Y:S01]  /*0320*/  UIADD3 UR23, UPT, UPT, UR5, 0x1fd5c5a3, URZ ;  /* 0x1fd5c5a305177890 */ /* 0x000fe2000fffe0ff */
[----:B------:R-:W5:Y:S01]  /*0330*/  LDG.E.128 R32, desc[UR6][R32.64] ;  /* 0x0000000620207981 */ /* 0x000f62000c1e1d00 */
[----:B------:R-:W-:Y:S01]  /*0340*/  UIADD3 UR25, UPT, UPT, UR5, -0x24c28bd8, URZ ;  /* 0xdb3d742805197890 */ /* 0x000fe2000fffe0ff */
[----:B--2--5:R-:W-:Y:S01]  /*0350*/  @P1 IADD3 R0, P0, PT, R4, R3, RZ ;  /* 0x0000000304001210 */ /* 0x024fe20007f1e0ff */
[----:B------:R-:W-:Y:S02]  /*0360*/  UIADD3 UR24, UPT, UPT, UR4, -0xe443238, URZ ;  /* 0xf1bbcdc804187890 */ /* 0x000fe4000fffe0ff */
[----:B------:R-:W-:Y:S01]  /*0370*/  UIADD3 UR26, UPT, UPT, UR4, -0x700cb87f, URZ ;  /* 0x8ff34781041a7890 */ /* 0x000fe2000fffe0ff */
[----:B------:R-:W-:Y:S01]  /*0380*/  @P1 IADD3.X R13, PT, PT, RZ, R5, RZ, P0, !PT ;  /* 0x00000005ff0d1210 */ /* 0x000fe200007fe4ff */
[----:B------:R-:W-:Y:S01]  /*0390*/  UIADD3 UR27, UPT, UPT, UR5, -0x695add53, URZ ;  /* 0x96a522ad051b7890 */ /* 0x000fe2000fffe0ff */
[----:B------:R-:W0:Y:S02]  /*03a0*/  LDCU UR14, c[0x0][0x404] ;  /* 0x00008080ff0e77ac */ /* 0x000e240008000800 */
[--C-:B------:R-:W-:Y:S01]  /*03b0*/  SHF.R.U64 R4, R0, 0x2, R13.reuse ;  /* 0x0000000200047819 */ /* 0x100fe2000000120d */
[----:B------:R-:W-:Y:S01]  /*03c0*/  IMAD.MOV.U32 R5, RZ, RZ, R10 ;  /* 0x000000ffff057224 */ /* 0x000fe200078e000a */
[----:B------:R-:W1:Y:S03]  /*03d0*/  LDCU.U8 UR15, c[0x0][0x410] ;  /* 0x00008200ff0f77ac */ /* 0x000e660008000000 */
[----:B------:R-:W-:Y:S01]  /*03e0*/  IMAD.HI.U32 R8, R4, -0x2daee0ad, RZ ;  /* 0xd2511f5304087827 */ /* 0x000fe200078e00ff */
[----:B------:R-:W-:Y:S01]  /*03f0*/  SHF.R.U32.HI R3, RZ, 0x2, R13 ;  /* 0x00000002ff037819 */ /* 0x000fe2000001160d */
[----:B------:R-:W2:Y:S02]  /*0400*/  LDCU UR16, c[0x0][0x448] ;  /* 0x00008900ff1077ac */ /* 0x000ea40008000800 */
[----:B------:R-:W-:Y:S01]  /*0410*/  IMAD.HI.U32 R2, R5, -0x326172a9, RZ ;  /* 0xcd9e8d5705027827 */ /* 0x000fe200078e00ff */
[----:B------:R-:W-:Y:S01]  /*0420*/  LOP3.LUT R8, R8, UR5, RZ, 0x3c, !PT ;  /* 0x0000000508087c12 */ /* 0x000fe2000f8e3cff */
[----:B------:R-:W3:Y:S03]  /*0430*/  LDCU.64 UR12, c[0x0][0x3b0] ;  /* 0x00007600ff0c77ac */ /* 0x000ee60008000a00 */
[----:B------:R-:W-:Y:S01]  /*0440*/  LOP3.LUT R2, R3, UR4, R2, 0x96, !PT ;  /* 0x0000000403027c12 */ /* 0x000fe2000f8e9602 */
[----:B------:R-:W-:-:S02]  /*0450*/  IMAD R10, R5, -0x326172a9, RZ ;  /* 0xcd9e8d57050a7824 */ /* 0x000fc400078e02ff */
        /* <DEDUP_REMOVED lines=9> */
[----:B------:R-:W-:Y:S01]  /*04f0*/  LOP3.LUT R2, R15, UR11, R2, 0x96, !PT ;  /* 0x0000000b0f027c12 */ /* 0x000fe2000f8e9602 */
[----:B------:R-:W-:-:S03]  /*0500*/  UIADD3 UR9, UPT, UPT, UR4, -0x255992d5, URZ ;  /* 0xdaa66d2b04097890 */ /* 0x000fc6000fffe0ff */
[----:B------:R-:W-:Y:S01]  /*0510*/  LOP3.LUT R8, R13, UR10, R8, 0x96, !PT ;  /* 0x0000000a0d087c12 */ /* 0x000fe2000f8e9608 */
[----:B------:R-:W-:Y:S02]  /*0520*/  IMAD R13, R9, -0x2daee0ad, RZ ;  /* 0xd2511f53090d7824 */ /* 0x000fe400078e02ff */
[----:B------:R-:W-:Y:S02]  /*0530*/  IMAD R10, R11, -0x326172a9, RZ ;  /* 0xcd9e8d570b0a7824 */ /* 0x000fe400078e02ff */
[----:B------:R-:W-:Y:S01]  /*0540*/  IMAD.HI.U32 R9, R2, -0x326172a9, RZ ;  /* 0xcd9e8d5702097827 */ /* 0x000fe200078e00ff */
[----:B------:R-:W-:-:S03]  /*0550*/  UIADD3 UR8, UPT, UPT, UR5, 0x32370b8f, URZ ;  /* 0x32370b8f05087890 */ /* 0x000fc6000fffe0ff */
[----:B------:R-:W-:Y:S01]  /*0560*/  IMAD.HI.U32 R12, R8, -0x2daee0ad, RZ ;  /* 0xd2511f53080c7827 */ /* 0x000fe200078e00ff */
[----:B------:R-:W-:-:S04]  /*0570*/  LOP3.LUT R9, R10, UR9, R9, 0x96, !PT ;  /* 0x000000090a097c12 */ /* 0x000fc8000f8e9609 */
[----:B------:R-:W-:Y:S01]  /*0580*/  LOP3.LUT R12, R13, UR8, R12, 0x96, !PT ;  /* 0x000000080d0c7c12 */ /* 0x000fe2000f8e960c */
[----:B------:R-:W-:Y:S02]  /*0590*/  IMAD R13, R8, -0x2daee0ad, RZ ;  /* 0xd2511f53080d7824 */ /* 0x000fe400078e02ff */
[----:B------:R-:W-:Y:S01]  /*05a0*/  IMAD.HI.U32 R8, R9, -0x2daee0ad, RZ ;  /* 0xd2511f5309087827 */ /* 0x000fe200078e00ff */
[----:B------:R-:W-:Y:S01]  /*05b0*/  UIADD3 UR10, UPT, UPT, UR5, -0x56f99767, URZ ;  /* 0xa9066899050a7890 */ /* 0x000fe2000fffe0ff */
[----:B------:R-:W-:Y:S01]  /*05c0*/  BSSY B0, `(.L_x_5724) ;  /* 0x00003ba000007945 */ /* 0x000fe20003800000 */
[----:B------:R-:W-:Y:S01]  /*05d0*/  LOP3.LUT R53, R0, 0x3, RZ, 0xc0, !PT ;  /* 0x0000000300357812 */ /* 0x000fe200078ec0ff */
[----:B------:R-:W-:Y:S01]  /*05e0*/  IMAD R11, R2, -0x326172a9, RZ ;  /* 0xcd9e8d57020b7824 */ /* 0x000fe200078e02ff */
[----:B------:R-:W4:Y:S01]  /*05f0*/  LDCU.64 UR8, c[0x0][0x408] ;  /* 0x00008100ff0877ac */ /* 0x000f220008000a00 */
        /* <DEDUP_REMOVED lines=33> */
[----:B------:R-:W-:Y:S02]  /*0810*/  HFMA2 R2, -RZ, RZ, 0, 0 ;  /* 0x00000000ff027431 */ /* 0x000fe400000001ff */
[----:B------:R-:W-:Y:S01]  /*0820*/  IMAD R0, R13, -0x2daee0ad, RZ ;  /* 0xd2511f530d007824 */ /* 0x000fe200078e02ff */
[----:B------:R-:W-:Y:S01]  /*0830*/  LOP3.LUT R52, R9, UR27, R52, 0x96, !PT ;  /* 0x0000001b09347c12 */ /* 0x000fe2000f8e9634 */
[----:B01234-:R-:W-:-:S07]  /*0840*/  IMAD R46, R8, -0x326172a9, RZ ;  /* 0xcd9e8d57082e7824 */ /* 0x01ffce00078e02ff */
.L_x_5786:
[----:B------:R-:W0:Y:S01]  /*0850*/  LDC.64 R14, c[0x0][0x3f0] ;  /* 0x0000fc00ff0e7b82 */ /* 0x000e220000000a00 */
[----:B------:R-:W-:-:S07]  /*0860*/  ISETP.NE.U32.AND P0, PT, RZ, UR10, PT ;  /* 0x0000000aff007c0c */ /* 0x000fce000bf05070 */
[----:B------:R-:W1:Y:S01]  /*0870*/  LDC R58, c[0x0][0x388] ;  /* 0x0000e200ff3a7b82 */ /* 0x000e620000000800 */
[----:B------:R-:W-:-:S07]  /*0880*/  ISETP.NE.AND.EX P0, PT, RZ, UR11, PT, P0 ;  /* 0x0000000bff007c0c */ /* 0x000fce000bf05300 */
[----:B------:R-:W2:Y:S01]  /*0890*/  LDC.64 R16, c[0x0][0x3f8] ;  /* 0x0000fe00ff107b82 */ /* 0x000ea20000000a00 */
[----:B0-----:R-:W-:-:S07]  /*08a0*/  IMAD.WIDE R14, R7, 0x4, R14 ;  /* 0x00000004070e7825 */ /* 0x001fce00078e020e */
[----:B------:R-:W0:Y:S01]  /*08b0*/  @P0 LDC.64 R18, c[0x0][0x3a0] ;  /* 0x0000e800ff120b82 */ /* 0x000e220000000a00 */
[----:B------:R-:W3:Y:S01]  /*08c0*/  LDG.E R14, desc[UR6][R14.64] ;  /* 0x000000060e0e7981 */ /* 0x000ee2000c1e1900 */
[----:B-1----:R-:W-:-:S05]  /*08d0*/  IMAD R48, R7, R58, RZ ;  /* 0x0000003a07307224 */ /* 0x002fca00078e02ff */
[----:B------:R-:W-:-:S04]  /*08e0*/  SHF.R.S32.HI R49, RZ, 0x1f, R48 ;  /* 0x0000001fff317819 */ /* 0x000fc80000011430 */
[----:B------:R-:W-:-:S04]  /*08f0*/  LEA.HI R49, R49, R48, RZ, 0x3 ;  /* 0x0000003031317211 */ /* 0x000fc800078f18ff */
[----:B------:R-:W-:Y:S01]  /*0900*/  LEA.HI.SX32 R57, R49, R6, 0x1d ;  /* 0x0000000631397211 */ /* 0x000fe200078feaff */
[----:B--2---:R-:W-:-:S04]  /*0910*/  IMAD.WIDE R48, R7, 0x4, R16 ;  /* 0x0000000407307825 */ /* 0x004fc800078e0210 */
[----:B0-----:R-:W-:Y:S01]  /*0920*/  @P0 IMAD.WIDE.U32 R18, R57, 0x20, R18 ;  /* 0x0000002039120825 */ /* 0x001fe200078e0012 */
[----:B------:R-:W5:Y:S04]  /*0930*/  LDG.E R59, desc[UR6][R48.64] ;  /* 0x00000006303b7981 */ /* 0x000f68000c1e1900 */
[----:B------:R-:W2:Y:S04]  /*0940*/  @P0 LDG.E.128 R28, desc[UR6][R18.64] ;  /* 0x00000006121c0981 */ /* 0x000ea8000c1e1d00 */
[----:B------:R0:W4:Y:S01]  /*0950*/  @P0 LDG.E.128 R24, desc[UR6][R18.64+0x10] ;  /* 0x0000100612180981 */ /* 0x000122000c1e1d00 */
[----:B------:R-:W-:Y:S01]  /*0960*/  IMAD.U32 R60, RZ, RZ, UR4 ;  /* 0x00000004ff3c7e24 */ /* 0x000fe2000f8e00ff */
[----:B------:R-:W-:Y:S01]  /*0970*/  MOV R61, UR4 ;  /* 0x00000004003d7c02 */ /* 0x000fe20008000f00 */
[----:B------:R-:W-:Y:S01]  /*0980*/  IMAD.U32 R62, RZ, RZ, UR5 ;  /* 0x00000005ff3e7e24 */ /* 0x000fe2000f8e00ff */
[----:B------:R-:W-:Y:S01]  /*0990*/  BSSY.RECONVERGENT B1, `(.L_x_5725) ;  /* 0x0000074000017945 */ /* 0x000fe20003800200 */
[----:B------:R-:W-:-:S02]  /*09a0*/  CS2R R16, SRZ ;  /* 0x0000000000107805 */ /* 0x000fc4000001ff00 */
[----:B------:R-:W-:Y:S01]  /*09b0*/  MOV R54, R53 ;  /* 0x0000003500367202 */ /* 0x000fe20000000f00 */
[----:B------:R-:W-:Y:S01]  /*09c0*/  VIADD R60, R60, 0x9e3779b9 ;  /* 0x9e3779b93c3c7836 */ /* 0x000fe20000000000 */
[----:B------:R-:W-:Y:S02]  /*09d0*/  IADD3 R61, PT, PT, R61, 0x3c6ef372, RZ ;  /* 0x3c6ef3723d3d7810 */ /* 0x000fe40007ffe0ff */
[----:B0-----:R-:W-:Y:S01]  /*09e0*/  CS2R R18, SRZ ;  /* 0x0000000000127805 */ /* 0x001fe2000001ff00 */
[----:B------:R-:W-:Y:S01]  /*09f0*/  VIADD R62, R62, 0x32370b8f ;  /* 0x32370b8f3e3e7836 */ /* 0x000fe20000000000 */
[----:B---3--:R-:W-:-:S13]  /*0a00*/  ISETP.GE.AND P1, PT, R14, 0x1, PT ;  /* 0x000000010e00780c */ /* 0x008fda0003f26270 */
[----:B------:R-:W0:Y:S01]  /*0a10*/  @P1 LDC.64 R12, c[0x0][0x390] ;  /* 0x0000e400ff0c1b82 */ /* 0x000e220000000a00 */
[----:B------:R-:W-:-:S04]  /*0a20*/  @P1 VIADD R51, R14, 0xffffffff ;  /* 0xffffffff0e331836 */ /* 0x000fc80000000000 */
[----:B------:R-:W-:-:S05]  /*0a30*/  @P1 IMAD R51, R51, R58, RZ ;  /* 0x0000003a33331224 */ /* 0x000fca00078e02ff */
[----:B------:R-:W-:-:S04]  /*0a40*/  @P1 SHF.R.S32.HI R14, RZ, 0x1f, R51 ;  /* 0x0000001fff0e1819 */ /* 0x000fc80000011433 */
[----:B------:R-:W-:Y:S02]  /*0a50*/  @P1 LEA.HI R15, R14, R51, RZ, 0x3 ;  /* 0x000000330e0f1211 */ /* 0x000fe400078f18ff */
[----:B------:R-:W-:Y:S02]  /*0a60*/  CS2R R50, SRZ ;  /* 0x0000000000327805 */ /* 0x000fe4000001ff00 */
[----:B------:R-:W-:Y:S02]  /*0a70*/  @P1 LEA.HI.SX32 R50, R15, R6, 0x1d ;  /* 0x000000060f321211 */ /* 0x000fe400078feaff */
[----:B------:R-:W-:Y:S02]  /*0a80*/  @P1 MOV R51, RZ ;  /* 0x000000ff00331202 */ /* 0x000fe40000000f00 */
[----:B0-----:R-:W-:-:S04]  /*0a90*/  @P1 LEA R14, P2, R50, R12, 0x4 ;  /* 0x0000000c320e1211 */ /* 0x001fc800078420ff */
[----:B------:R-:W-:Y:S02]  /*0aa0*/  @P1 LEA.HI.X R15, R50, R13, R51, 0x4, P2 ;  /* 0x0000000d320f1211 */ /* 0x000fe400010f2433 */
[----:B------:R-:W-:Y:S02]  /*0ab0*/  CS2R R12, SRZ ;  /* 0x00000000000c7805 */ /* 0x000fe4000001ff00 */
[----:B--2---:R-:W-:Y:S01]  /*0ac0*/  @P0 MOV R16, R28 ;  /* 0x0000001c00100202 */ /* 0x004fe20000000f00 */
[----:B------:R0:W5:Y:S01]  /*0ad0*/  @P1 LDG.E.128 R20, desc[UR6][R14.64] ;  /* 0x000000060e141981 */ /* 0x000162000c1e1d00 */
[----:B------:R-:W-:Y:S01]  /*0ae0*/  @P0 IMAD.MOV.U32 R17, RZ, RZ, R29 ;  /* 0x000000ffff110224 */ /* 0x000fe200078e001d */
[----:B------:R-:W-:Y:S01]  /*0af0*/  @P0 MOV R18, R30 ;  /* 0x0000001e00120202 */ /* 0x000fe20000000f00 */
[----:B------:R-:W-:Y:S01]  /*0b00*/  @P0 IMAD.MOV.U32 R19, RZ, RZ, R31 ;  /* 0x000000ffff130224 */ /* 0x000fe200078e001f */
[----:B----4-:R-:W-:Y:S02]  /*0b10*/  @P0 MOV R12, R24 ;  /* 0x00000018000c0202 */ /* 0x010fe40000000f00 */
[----:B------:R-:W-:-:S02]  /*0b20*/  @P0 MOV R13, R25 ;  /* 0x00000019000d0202 */ /* 0x000fc40000000f00 */
[----:B0-----:R-:W-:Y:S02]  /*0b30*/  CS2R R14, SRZ ;  /* 0x00000000000e7805 */ /* 0x001fe4000001ff00 */
[----:B------:R-:W-:Y:S01]  /*0b40*/  @P0 IMAD.MOV.U32 R14, RZ, RZ, R26 ;  /* 0x000000ffff0e0224 */ /* 0x000fe200078e001a */
[----:B------:R-:W-:Y:S01]  /*0b50*/  @P0 MOV R15, R27 ;  /* 0x0000001b000f0202 */ /* 0x000fe20000000f00 */
[----:B------:R-:W-:Y:S06]  /*0b60*/  @!P1 BRA `(.L_x_5726) ;  /* 0x0000000400589947 */ /* 0x000fec0003800000 */
        /* <DEDUP_REMOVED lines=13> */
.L_x_5729:
        /* <DEDUP_REMOVED lines=13> */
.L_x_5731:
[----:B------:R-:W-:Y:S05]  /*0d10*/  BSYNC.RECONVERGENT B3 ;  /* 0x0000000000037941 */ /* 0x000fea0003800200 */
.L_x_5730:
[----:B------:R-:W-:Y:S01]  /*0d20*/  IMAD.WIDE.U32 R52, R5, -0x326172a9, RZ ;  /* 0xcd9e8d5705347825 */ /* 0x000fe200078e00ff */
[----:B------:R-:W-:Y:S01]  /*0d30*/  LOP3.LUT R46, R2, UR5, R55, 0x96, !PT ;  /* 0x00000005022e7c12 */ /* 0x000fe2000f8e9637 */
[----:B------:R-:W-:Y:S02]  /*0d40*/  UIADD3 UR28, UPT, UPT, UR5, -0x4498517b, URZ ;  /* 0xbb67ae85051c7890 */ /* 0x000fe4000fffe0ff */
[----:B------:R-:W-:Y:S01]  /*0d50*/  IMAD.MOV.U32 R8, RZ, RZ, R0 ;  /* 0x000000ffff087224 */ /* 0x000fe200078e0000 */
[----:B------:R-:W-:Y:S01]  /*0d60*/  LOP3.LUT R48, R3, UR4, R53, 0x96, !PT ;  /* 0x0000000403307c12 */ /* 0x000fe2000f8e9635 */
[----:B------:R-:W-:-:S04]  /*0d70*/  IMAD.WIDE.U32 R46, R46, -0x326172a9, RZ ;  /* 0xcd9e8d572e2e7825 */ /* 0x000fc800078e00ff */
[----:B------:R-:W-:Y:S01]  /*0d80*/  IMAD.WIDE.U32 R48, R48, -0x2daee0ad, RZ ;  /* 0xd2511f5330307825 */ /* 0x000fe200078e00ff */
[----:B------:R-:W-:-:S04]  /*0d90*/  LOP3.LUT R55, R60, R52, R47, 0x96, !PT ;  /* 0x000000343c377212 */ /* 0x000fc800078e962f */
[----:B------:R-:W-:Y:S01]  /*0da0*/  LOP3.LUT R52, R54, UR28, R49, 0x96, !PT ;  /* 0x0000001c36347c12 */ /* 0x000fe2000f8e9631 */
[----:B------:R-:W-:Y:S01]  /*0db0*/  UIADD3 UR28, UPT, UPT, UR5, 0x76cf5d0a, URZ ;  /* 0x76cf5d0a051c7890 */ /* 0x000fe2000fffe0ff */
[----:B------:R-:W-:-:S04]  /*0dc0*/  IMAD.WIDE.U32 R54, R55, -0x2daee0ad, RZ ;  /* 0xd2511f5337367825 */ /* 0x000fc800078e00ff */
[----:B------:R-:W-:Y:S01]  /*0dd0*/  IMAD.WIDE.U32 R52, R52, -0x326172a9, RZ ;  /* 0xcd9e8d5734347825 */ /* 0x000fe200078e00ff */
[----:B------:R-:W-:Y:S01]  /*0de0*/  LOP3.LUT R47, R48, UR28, R55, 0x96, !PT ;  /* 0x0000001c302f7c12 */ /* 0x000fe2000f8e9637 */
[----:B------:R-:W-:-:S03]  /*0df0*/  UIADD3 UR28, UPT, UPT, UR4, -0x255992d5, URZ ;  /* 0xdaa66d2b041c7890 */ /* 0x000fc6000fffe0ff */
[----:B------:R-:W-:Y:S01]  /*0e00*/  LOP3.LUT R48, R61, R46, R53, 0x96, !PT ;  /* 0x0000002e3d307212 */ /* 0x000fe200078e9635 */
[----:B------:R-:W-:-:S04]  /*0e10*/  IMAD.WIDE.U32 R46, R47, -0x326172a9, RZ ;  /* 0xcd9e8d572f2e7825 */ /* 0x000fc800078e00ff */
[----:B------:R-:W-:Y:S01]  /*0e20*/  IMAD.WIDE.U32 R48, R48, -0x2daee0ad, RZ ;  /* 0xd2511f5330307825 */ /* 0x000fe200078e00ff */
[----:B------:R-:W-:Y:S01]  /*0e30*/  LOP3.LUT R55, R52, UR28, R47, 0x96, !PT ;  /* 0x0000001c34377c12 */ /* 0x000fe2000f8e962f */
[----:B------:R-:W-:-:S03]  /*0e40*/  UIADD3 UR28, UPT, UPT, UR5, -0x56f99767, URZ ;  /* 0xa9066899051c7890 */ /* 0x000fc6000fffe0ff */
[----:B------:R-:W-:Y:S01]  /*0e50*/  LOP3.LUT R52, R62, R54, R49, 0x96, !PT ;  /* 0x000000363e347212 */ /* 0x000fe200078e9631 */
        /* <DEDUP_REMOVED lines=25> */
[----:B------:R-:W-:-:S07]  /*0ff0*/  MOV R0, R48 ;  /* 0x0000003000007202 */ /* 0x000fce0000000f00 */
.L_x_5728:
[----:B------:R-:W-:Y:S05]  /*1000*/  BSYNC.RECONVERGENT B2 ;  /* 0x0000000000027941 */ /* 0x000fea0003800200 */
.L_x_5727:
        /* <DEDUP_REMOVED lines=12> */
.L_x_5726:
[----:B------:R-:W-:Y:S05]  /*10d0*/  BSYNC.RECONVERGENT B1 ;  /* 0x0000000000017941 */ /* 0x000fea0003800200 */
.L_x_5725:
        /* <DEDUP_REMOVED lines=16> */
.L_x_5736:
        /* <DEDUP_REMOVED lines=13> */
.L_x_5738:
[----:B------:R-:W-:Y:S05]  /*12b0*/  BSYNC.RECONVERGENT B3 ;  /* 0x0000000000037941 */ /* 0x000fea0003800200 */
.L_x_5737:
        /* <DEDUP_REMOVED lines=46> */
.L_x_5735:
[----:B------:R-:W-:Y:S05]  /*15a0*/  BSYNC.RECONVERGENT B2 ;  /* 0x0000000000027941 */ /* 0x000fea0003800200 */
.L_x_5734:
        /* <DEDUP_REMOVED lines=12> */
.L_x_5733:
[----:B------:R-:W-:Y:S05]  /*1670*/  BSYNC.RECONVERGENT B1 ;  /* 0x0000000000017941 */ /* 0x000fea0003800200 */
.L_x_5732:
        /* <DEDUP_REMOVED lines=16> */
.L_x_5743:
        /* <DEDUP_REMOVED lines=13> */
.L_x_5745:
[----:B------:R-:W-:Y:S05]  /*1850*/  BSYNC.RECONVERGENT B3 ;  /* 0x0000000000037941 */ /* 0x000fea0003800200 */
.L_x_5744:
        /* <DEDUP_REMOVED lines=46> */
.L_x_5742:
[----:B------:R-:W-:Y:S05]  /*1b40*/  BSYNC.RECONVERGENT B2 ;  /* 0x0000000000027941 */ /* 0x000fea0003800200 */
.L_x_5741:
        /* <DEDUP_REMOVED lines=12> */
.L_x_5740:
[----:B------:R-:W-:Y:S05]  /*1c10*/  BSYNC.RECONVERGENT B1 ;  /* 0x0000000000017941 */ /* 0x000fea0003800200 */
.L_x_5739:
        /* <DEDUP_REMOVED lines=16> */
.L_x_5750:
        /* <DEDUP_REMOVED lines=13> */
.L_x_5752:
[----:B------:R-:W-:Y:S05]  /*1df0*/  BSYNC.RECONVERGENT B3 ;  /* 0x0000000000037941 */ /* 0x000fea0003800200 */
.L_x_5751:
        /* <DEDUP_REMOVED lines=46> */
.L_x_5749:
[----:B------:R-:W-:Y:S05]  /*20e0*/  BSYNC.RECONVERGENT B2 ;  /* 0x0000000000027941 */ /* 0x000fea0003800200 */
.L_x_5748:
        /* <DEDUP_REMOVED lines=12> */
.L_x_5747:
[----:B------:R-:W-:Y:S05]  /*21b0*/  BSYNC.RECONVERGENT B1 ;  /* 0x0000000000017941 */ /* 0x000fea0003800200 */
.L_x_5746:
        /* <DEDUP_REMOVED lines=16> */
.L_x_5757:
        /* <DEDUP_REMOVED lines=13> */
.L_x_5759:
[----:B------:R-:W-:Y:S05]  /*2390*/  BSYNC.RECONVERGENT B3 ;  /* 0x0000000000037941 */ /* 0x000fea0003800200 */
.L_x_5758:
        /* <DEDUP_REMOVED lines=46> */
.L_x_5756:
[----:B------:R-:W-:Y:S05]  /*2680*/  BSYNC.RECONVERGENT B2 ;  /* 0x0000000000027941 */ /* 0x000fea0003800200 */
.L_x_5755:
        /* <DEDUP_REMOVED lines=8> */
[----:B------:R-:W-:-:S05]  /*2710*/  FSEL R44, R44, RZ, !P2 ;  /* 0x000000ff2c2c7208 */ /* 0x000fca0005000000 */
[----:B------:R-:W-:Y:S01]  /*2720*/  FMUL.FTZ R12, R44, R53 ;  /* 0x000000352c0c7220 */ /* 0x000fe20000410000 */
[----:B------:R-:W-:-:S03]  /*2730*/  SEL R44, RZ, 0x1, P2 ;  /* 0x00000001ff2c7807 */ /* 0x000fc60001000000 */
[----:B------:R-:W-:-:S07]  /*2740*/  @P0 FADD.FTZ R12, R24, R12 ;  /* 0x0000000c180c0221 */ /* 0x000fce0000010000 */
.L_x_5754:
[----:B------:R-:W-:Y:S05]  /*2750*/  BSYNC.RECONVERGENT B1 ;  /* 0x0000000000017941 */ /* 0x000fea0003800200 */
.L_x_5753:
        /* <DEDUP_REMOVED lines=16> */
.L_x_5764:
        /* <DEDUP_REMOVED lines=13> */
.L_x_5766:
[----:B------:R-:W-:Y:S05]  /*2930*/  BSYNC.RECONVERGENT B3 ;  /* 0x0000000000037941 */ /* 0x000fea0003800200 */
.L_x_5765:
        /* <DEDUP_REMOVED lines=46> */
.L_x_5763:
[----:B------:R-:W-:Y:S05]  /*2c20*/  BSYNC.RECONVERGENT B2 ;  /* 0x0000000000027941 */ /* 0x000fea0003800200 */
.L_x_5762:
        /* <DEDUP_REMOVED lines=8> */
[----:B------:R-:W-:-:S05]  /*2cb0*/  FSEL R45, R45, RZ, !P2 ;  /* 0x000000ff2d2d7208 */ /* 0x000fca0005000000 */
[----:B------:R-:W-:Y:S01]  /*2cc0*/  FMUL.FTZ R13, R45, R54 ;  /* 0x000000362d0d7220 */ /* 0x000fe20000410000 */
[----:B------:R-:W-:-:S03]  /*2cd0*/  SEL R45, RZ, 0x1, P2 ;  /* 0x00000001ff2d7807 */ /* 0x000fc60001000000 */
[----:B------:R-:W-:-:S07]  /*2ce0*/  @P0 FADD.FTZ R13, R25, R13 ;  /* 0x0000000d190d0221 */ /* 0x000fce0000010000 */
.L_x_5761:
[----:B------:R-:W-:Y:S05]  /*2cf0*/  BSYNC.RECONVERGENT B1 ;  /* 0x0000000000017941 */ /* 0x000fea0003800200 */
.L_x_5760:
        /* <DEDUP_REMOVED lines=16> */
.L_x_5771:
        /* <DEDUP_REMOVED lines=13> */
.L_x_5773:
[----:B------:R-:W-:Y:S05]  /*2ed0*/  BSYNC.RECONVERGENT B3 ;  /* 0x0000000000037941 */ /* 0x000fea0003800200 */
.L_x_5772:
[----:B------:R-:W-:Y:S01]  /*2ee0*/  IMAD.WIDE.U32 R46, R5, -0x326172a9, RZ ;  /* 0xcd9e8d57052e7825 */ /* 0x000fe200078e00ff */
[----:B------:R-:W-:Y:S01]  /*2ef0*/  LOP3.LUT R52, R2, UR5, R49, 0x96, !PT ;  /* 0x0000000502347c12 */ /* 0x000fe2000f8e9631 */
[----:B------:R-:W-:Y:S01]  /*2f00*/  UIADD3 UR28, UPT, UPT, UR5, -0x4498517b, URZ ;  /* 0xbb67ae85051c7890 */ /* 0x000fe2000fffe0ff */
[----:B------:R-:W-:Y:S02]  /*2f10*/  MOV R14, R0 ;  /* 0x00000000000e7202 */ /* 0x000fe40000000f00 */
        /* <DEDUP_REMOVED lines=42> */
[----:B------:R-:W-:-:S07]  /*31c0*/  MOV R0, R54 ;  /* 0x0000003600007202 */ /* 0x000fce0000000f00 */
.L_x_5770:
[----:B------:R-:W-:Y:S05]  /*31d0*/  BSYNC.RECONVERGENT B2 ;  /* 0x0000000000027941 */ /* 0x000fea0003800200 */
.L_x_5769:
        /* <DEDUP_REMOVED lines=12> */
.L_x_5768:
[----:B------:R-:W-:Y:S05]  /*32a0*/  BSYNC.RECONVERGENT B1 ;  /* 0x0000000000017941 */ /* 0x000fea0003800200 */
.L_x_5767:
        /* <DEDUP_REMOVED lines=16> */
.L_x_5778:
        /* <DEDUP_REMOVED lines=13> */
.L_x_5780:
[----:B------:R-:W-:Y:S05]  /*3480*/  BSYNC.RECONVERGENT B3 ;  /* 0x0000000000037941 */ /* 0x000fea0003800200 */
.L_x_5779:
        /* <DEDUP_REMOVED lines=46> */
.L_x_5777:
[----:B------:R-:W-:Y:S05]  /*3770*/  BSYNC.RECONVERGENT B2 ;  /* 0x0000000000027941 */ /* 0x000fea0003800200 */
.L_x_5776:
[----:B------:R-:W-:Y:S01]  /*3780*/  I2FP.F32.U32 R15, R15 ;  /* 0x0000000f000f7245 */ /* 0x000fe20000201000 */
[----:B------:R-:W-:Y:S02]  /*3790*/  HFMA2 R54, -RZ, RZ, 0.1171875, 0 ;  /* 0x2f800000ff367431 */ /* 0x000fe400000001ff */
[----:B-----5:R-:W-:-:S03]  /*37a0*/  HADD2.F32 R48, -RZ, R23.H1_H1 ;  /* 0x30000017ff307230 */ /* 0x020fc60000004100 */
[----:B------:R-:W-:Y:S02]  /*37b0*/  FFMA.FTZ R15, R15, R54, 1.1641532182693481445e-10 ;  /* 0x2f0000000f0f7423 */ /* 0x000fe40000010036 */
[----:B------:R-:W-:-:S04]  /*37c0*/  FMUL.FTZ R48, R48, UR9 ;  /* 0x0000000930307c20 */ /* 0x000fc80008410000 */
[----:B------:R-:W-:Y:S01]  /*37d0*/  FMUL.FTZ R48, R48, UR8 ;  /* 0x0000000830307c20 */ /* 0x000fe20008410000 */
[----:B------:R-:W-:Y:S01]  /*37e0*/  FSETP.GTU.FTZ.AND P2, PT, R15, UR14, PT ;  /* 0x0000000e0f007c0b */ /* 0x000fe2000bf5c000 */
[----:B------:R-:W-:-:S03]  /*37f0*/  HADD2.F32 R15, -RZ, R35.H1_H1 ;  /* 0x30000023ff0f7230 */ /* 0x000fc60000004100 */
[----:B------:R-:W-:Y:S02]  /*3800*/  FSEL R48, R48, RZ, !P2 ;  /* 0x000000ff30307208 */ /* 0x000fe40005000000 */
[----:B------:R-:W-:-:S03]  /*3810*/  SEL R56, RZ, 0x1, P2 ;  /* 0x00000001ff387807 */ /* 0x000fc60001000000 */
[----:B------:R-:W-:-:S04]  /*3820*/  FMUL.FTZ R15, R48, R15 ;  /* 0x0000000f300f7220 */ /* 0x000fc80000410000 */
[----:B------:R-:W-:-:S07]  /*3830*/  @P0 FADD.FTZ R15, R27, R15 ;  /* 0x0000000f1b0f0221 */ /* 0x000fce0000010000 */
.L_x_5775:
[----:B------:R-:W-:Y:S05]  /*3840*/  BSYNC.RECONVERGENT B1 ;  /* 0x0000000000017941 */ /* 0x000fea0003800200 */
.L_x_5774:
[----:B------:R-:W0:Y:S01]  /*3850*/  LDC.64 R48, c[0x0][0x3a8] ;  /* 0x0000ea00ff307b82 */ /* 0x000e220000000a00 */
[----:B------:R-:W-:Y:S01]  /*3860*/  FADD.FTZ R54, RZ, R16 ;  /* 0x00000010ff367221 */ /* 0x000fe20000010000 */
[----:B------:R-:W-:Y:S01]  /*3870*/  BSSY.RECONVERGENT B1, `(.L_x_5781) ;  /* 0x000001c000017945 */ /* 0x000fe20003800200 */
[----:B------:R-:W-:Y:S02]  /*3880*/  ISETP.NE.AND P0, PT, R6, RZ, PT ;  /* 0x000000ff0600720c */ /* 0x000fe40003f05270 */
[----:B------:R-:W-:-:S04]  /*3890*/  FADD.FTZ R55, R54, R17 ;  /* 0x0000001136377221 */ /* 0x000fc80000010000 */
[----:B------:R-:W-:-:S04]  /*38a0*/  FADD.FTZ R54, R55, R18 ;  /* 0x0000001237367221 */ /* 0x000fc80000010000 */
[----:B------:R-:W-:-:S04]  /*38b0*/  FADD.FTZ R55, R54, R19 ;  /* 0x0000001336377221 */ /* 0x000fc80000010000 */
[----:B------:R-:W-:-:S04]  /*38c0*/  FADD.FTZ R54, R55, R12 ;  /* 0x0000000c37367221 */ /* 0x000fc80000010000 */
[----:B------:R-:W-:Y:S01]  /*38d0*/  FADD.FTZ R55, R54, R13 ;  /* 0x0000000d36377221 */ /* 0x000fe20000010000 */
[----:B0-----:R-:W-:-:S04]  /*38e0*/  IMAD.WIDE.U32 R48, R57, 0x20, R48 ;  /* 0x0000002039307825 */ /* 0x001fc800078e0030 */
[----:B------:R-:W-:Y:S01]  /*38f0*/  FADD.FTZ R62, R55, R14 ;  /* 0x0000000e373e7221 */ /* 0x000fe20000010000 */
        /* <DEDUP_REMOVED lines=19> */
.L_x_5782:
[----:B------:R-:W-:Y:S05]  /*3a30*/  BSYNC.RECONVERGENT B1 ;  /* 0x0000000000017941 */ /* 0x000fea0003800200 */
.L_x_5781:
        /* <DEDUP_REMOVED lines=22> */
[----:B------:R-:W-:Y:S01]  /*3ba0*/  FFMA.FTZ R48, R51, R51, R48 ;  /* 0x0000003333307223 */ /* 0x000fe20000010030 */
[----:B------:R-:W-:-:S03]  /*3bb0*/  FADD.FTZ R51, -R57, R12 ;  /* 0x0000000c39337221 */ /* 0x000fc60000010100 */
[----:B------:R-:W-:-:S04]  /*3bc0*/  FFMA.FTZ R48, R61, R61, R48 ;  /* 0x0000003d3d307223 */ /* 0x000fc80000010030 */
        /* <DEDUP_REMOVED lines=15> */
.L_x_5798:
        /* <DEDUP_REMOVED lines=21> */
[----:B------:R-:W-:Y:S01]  /*3e10*/  FADD.FTZ R54, -R57, R14 ;  /* 0x0000000e39367221 */ /* 0x000fe20000010100 */
[----:B------:R-:W-:Y:S02]  /*3e20*/  IMAD R58, R59, R58, RZ ;  /* 0x0000003a3b3a7224 */ /* 0x000fe400078e02ff */
[----:B------:R-:W-:Y:S01]  /*3e30*/  FADD.FTZ R60, -R57, R16 ;  /* 0x00000010393c7221 */ /* 0x000fe20000010100 */
[----:B------:R-:W-:-:S02]  /*3e40*/  HADD2.F32 R59, -RZ, R38.H0_H0 ;  /* 0x20000026ff3b7230 */ /* 0x000fc40000004100 */
[----:B------:R-:W-:Y:S01]  /*3e50*/  FMUL.FTZ R12, R55, R12 ;  /* 0x0000000c370c7220 */ /* 0x000fe20000410000 */
[C---:B------:R-:W-:Y:S01]  /*3e60*/  FADD.FTZ R50, -R57.reuse, R13 ;  /* 0x0000000d39327221 */ /* 0x040fe20000010100 */
[C---:B------:R-:W-:Y:S01]  /*3e70*/  FADD.FTZ R62, -R57.reuse, R18 ;  /* 0x00000012393e7221 */ /* 0x040fe20000010100 */
[C---:B------:R-:W-:Y:S01]  /*3e80*/  FADD.FTZ R16, -R57.reuse, R17 ;  /* 0x0000001139107221 */ /* 0x040fe20000010100 */
[----:B------:R-:W-:Y:S01]  /*3e90*/  FFMA.FTZ R14, R12, R59, R61 ;  /* 0x0000003b0c0e7223 */ /* 0x000fe2000001003d */
[----:B------:R-:W-:Y:S01]  /*3ea0*/  FADD.FTZ R48, -R57, R19 ;  /* 0x0000001339307221 */ /* 0x000fe20000010100 */
[----:B------:R-:W0:Y:S01]  /*3eb0*/  LDC.64 R12, c[0x0][0x428] ;  /* 0x00010a00ff0c7b82 */ /* 0x000e220000000a00 */
[----:B------:R-:W-:Y:S02]  /*3ec0*/  HADD2.F32 R17, -RZ, R36.H0_H0 ;  /* 0x20000024ff117230 */ /* 0x000fe40000004100 */
[----:B------:R-:W-:Y:S01]  /*3ed0*/  FMUL.FTZ R18, R55, R60 ;  /* 0x0000003c37127220 */ /* 0x000fe20000410000 */
[----:B------:R-:W-:-:S02]  /*3ee0*/  HADD2.F32 R19, -RZ, R40.H0_H0 ;  /* 0x20000028ff137230 */ /* 0x000fc40000004100 */
[----:B------:R-:W-:Y:S01]  /*3ef0*/  FMUL.FTZ R62, R55, R62 ;  /* 0x0000003e373e7220 */ /* 0x000fe20000410000 */
[----:B------:R-:W-:Y:S02]  /*3f00*/  HADD2.F32 R51, -RZ, R41.H0_H0 ;  /* 0x20000029ff337230 */ /* 0x000fe40000004100 */
[----:B------:R-:W-:Y:S01]  /*3f10*/  FADD.FTZ R60, -R57, R15 ;  /* 0x0000000f393c7221 */ /* 0x000fe20000010100 */
[C---:B------:R-:W-:Y:S01]  /*3f20*/  FMUL.FTZ R16, R55.reuse, R16 ;  /* 0x0000001037107220 */ /* 0x040fe20000410000 */
[----:B------:R-:W-:Y:S01]  /*3f30*/  FFMA.FTZ R18, R18, R17, R19 ;  /* 0x0000001112127223 */ /* 0x000fe20000010013 */
[----:B------:R-:W-:Y:S01]  /*3f40*/  SHF.R.S32.HI R17, RZ, 0x1f, R58 ;  /* 0x0000001fff117819 */ /* 0x000fe2000001143a */
[----:B------:R-:W-:Y:S01]  /*3f50*/  FFMA.FTZ R19, R62, R49, R51 ;  /* 0x000000313e137223 */ /* 0x000fe20000010033 */
[----:B------:R-:W-:Y:S02]  /*3f60*/  HADD2.F32 R49, -RZ, R39.H1_H1 ;  /* 0x30000027ff317230 */ /* 0x000fe40000004100 */
[----:B------:R-:W-:Y:S01]  /*3f70*/  FMUL.FTZ R60, R55, R60 ;  /* 0x0000003c373c7220 */ /* 0x000fe20000410000 */
[----:B------:R-:W-:-:S02]  /*3f80*/  HADD2.F32 R51, -RZ, R43.H1_H1 ;  /* 0x3000002bff337230 */ /* 0x000fc40000004100 */
[C---:B------:R-:W-:Y:S01]  /*3f90*/  FMUL.FTZ R48, R55.reuse, R48 ;  /* 0x0000003037307220 */ /* 0x040fe20000410000 */
[C---:B------:R-:W-:Y:S01]  /*3fa0*/  FMUL.FTZ R15, R55.reuse, R54 ;  /* 0x00000036370f7220 */ /* 0x040fe20000410000 */
[----:B------:R-:W-:Y:S01]  /*3fb0*/  FMUL.FTZ R50, R55, R50 ;  /* 0x0000003237327220 */ /* 0x000fe20000410000 */
[----:B------:R-:W-:Y:S02]  /*3fc0*/  HADD2.F32 R62, -RZ, R39.H0_H0 ;  /* 0x20000027ff3e7230 */ /* 0x000fe40000004100 */
[----:B------:R-:W-:Y:S01]  /*3fd0*/  FFMA.FTZ R60, R60, R49, R51 ;  /* 0x000000313c3c7223 */ /* 0x000fe20000010033 */
[----:B------:R-:W-:Y:S01]  /*3fe0*/  HADD2.F32 R64, -RZ, R43.H0_H0 ;  /* 0x2000002bff407230 */ /* 0x000fe20000004100 */
[----:B------:R-:W-:Y:S01]  /*3ff0*/  LEA.HI R17, R17, R58, RZ, 0x3 ;  /* 0x0000003a11117211 */ /* 0x000fe200078f18ff */
[----:B------:R-:W-:Y:S02]  /*4000*/  HADD2.F32 R49, -RZ, R36.H1_H1 ;  /* 0x30000024ff317230 */ /* 0x000fe40000004100 */
[----:B------:R-:W-:Y:S01]  /*4010*/  HADD2.F32 R55, -RZ, R37.H1_H1 ;  /* 0x30000025ff377230 */ /* 0x000fe20000004100 */
[----:B------:R-:W-:Y:S01]  /*4020*/  LEA.HI.SX32 R17, R17, R6, 0x1d ;  /* 0x0000000611117211 */ /* 0x000fe200078feaff */
[----:B------:R-:W-:-:S02]  /*4030*/  HADD2.F32 R59, -RZ, R38.H1_H1 ;  /* 0x30000026ff3b7230 */ /* 0x000fc40000004100 */
[----:B------:R-:W-:Y:S01]  /*4040*/  FFMA.FTZ R15, R15, R62, R64 ;  /* 0x0000003e0f0f7223 */ /* 0x000fe20000010040 */
[----:B------:R-:W-:Y:S02]  /*4050*/  HADD2.F32 R61, -RZ, R42.H1_H1 ;  /* 0x3000002aff3d7230 */ /* 0x000fe40000004100 */
[----:B------:R-:W-:Y:S02]  /*4060*/  HADD2.F32 R57, -RZ, R41.H1_H1 ;  /* 0x30000029ff397230 */ /* 0x000fe40000004100 */
[----:B------:R-:W-:Y:S02]  /*4070*/  HADD2.F32 R51, -RZ, R40.H1_H1 ;  /* 0x30000028ff337230 */ /* 0x000fe40000004100 */
[----:B------:R-:W-:Y:S01]  /*4080*/  FFMA.FTZ R59, R50, R59, R61 ;  /* 0x0000003b323b7223 */ /* 0x000fe2000001003d */
[----:B------:R-:W-:Y:S01]  /*4090*/  F2FP.F16.F32.PACK_AB R15, R60, R15 ;  /* 0x0000000f3c0f723e */ /* 0x000fe200000000ff */
[----:B------:R-:W-:Y:S01]  /*40a0*/  FFMA.FTZ R48, R48, R55, R57 ;  /* 0x0000003730307223 */ /* 0x000fe20000010039 */
[----:B------:R-:W-:Y:S01]  /*40b0*/  FFMA.FTZ R49, R16, R49, R51 ;  /* 0x0000003110317223 */ /* 0x000fe20000010033 */
[----:B0-----:R-:W-:Y:S01]  /*40c0*/  IMAD.WIDE.U32 R16, R17, 0x10, R12 ;  /* 0x0000001011107825 */ /* 0x001fe200078e000c */
[----:B------:R-:W-:-:S02]  /*40d0*/  F2FP.F16.F32.PACK_AB R14, R59, R14 ;  /* 0x0000000e3b0e723e */ /* 0x000fc400000000ff */
[----:B------:R-:W-:Y:S02]  /*40e0*/  F2FP.F16.F32.PACK_AB R13, R48, R19 ;  /* 0x00000013300d723e */ /* 0x000fe400000000ff */
[----:B------:R-:W-:-:S05]  /*40f0*/  F2FP.F16.F32.PACK_AB R12, R49, R18 ;  /* 0x00000012310c723e */ /* 0x000fca00000000ff */
[----:B------:R0:W-:Y:S02]  /*4100*/  STG.E.128 desc[UR6][R16.64], R12 ;  /* 0x0000000c10007986 */ /* 0x0001e4000c101d06 */
.L_x_5785:
[----:B------:R-:W-:Y:S05]  /*4110*/  BSYNC.RECONVERGENT B1 ;  /* 0x0000000000017941 */ /* 0x000fea0003800200 */
.L_x_5784:
[----:B0-----:R-:W0:Y:S02]  /*4120*/  LDC.64 R12, c[0x0][0x380] ;  /* 0x0000e000ff0c7b82 */ /* 0x001e240000000a00 */
[----:B0-----:R-:W-:-:S04]  /*4130*/  LEA R7, R12, R7, 0x2 ;  /* 0x000000070c077211 */ /* 0x001fc800078e10ff */
[----:B------:R-:W-:-:S13]  /*4140*/  ISETP.GE.AND P0, PT, R7, R13, PT ;  /* 0x0000000d0700720c */ /* 0x000fda0003f06270 */
[----:B------:R-:W-:Y:S05]  /*4150*/  @!P0 BRA `(.L_x_5786) ;  /* 0xffffffc400bc8947 */ /* 0x000fea000383ffff */
[----:B------:R-:W-:Y:S05]  /*4160*/  BSYNC B0 ;  /* 0x0000000000007941 */ /* 0x000fea0003800000 */
.L_x_5724:
[----:B------:R-:W-:Y:S05]  /*4170*/  EXIT ;  /* 0x000000000000794d */ /* 0x000fea0003800000 */
.L_x_5783:
        /* <DEDUP_REMOVED lines=8> */
.L_x_5788:
[----:B------:R-:W-:Y:S05]  /*4200*/  BSYNC B1 ;  /* 0x0000000000017941 */ /* 0x000fea0003800000 */
.L_x_5787:
        /* <DEDUP_REMOVED lines=9> */
.L_x_5789:
[----:B------:R-:W-:Y:S02]  /*42a0*/  HFMA2 R64, -RZ, RZ, 0, 2.384185791015625e-07 ;  /* 0x00000004ff407431 */ /* 0x000fe400000001ff */
[----:B------:R-:W-:-:S04]  /*42b0*/  IMAD.MOV.U32 R49, RZ, RZ, R61 ;  /* 0x000000ffff317224 */ /* 0x000fc800078e003d */
[----:B------:R-:W-:-:S05]  /*42c0*/  FADD.FTZ R51, R50, R49 ;  /* 0x0000003132337221 */ /* 0x000fca0000010000 */
[----:B------:R-:W-:-:S07]  /*42d0*/  MOV R65, R51 ;  /* 0x0000003300417202 */ /* 0x000fce0000000f00 */
[----:B------:R-:W-:Y:S05]  /*42e0*/  WARPSYNC.COLLECTIVE R60, `(.L_x_5790) ;  /* 0x000000003c087348 */ /* 0x000fea0003c00000 */
[----:B------:R0:W1:Y:S02]  /*42f0*/  SHFL.BFLY P1, R61, R65, R64, R67 ;  /* 0x0c000040413d7389 */ /* 0x0000640000020043 */
[----:B01----:R-:W-:Y:S05]  /*4300*/  ENDCOLLECTIVE ;  /* 0x000000000000791b */ /* 0x003fea0003800000 */
.L_x_5790:
[----:B------:R-:W-:Y:S02]  /*4310*/  HFMA2 R64, -RZ, RZ, 0, 4.76837158203125e-07 ;  /* 0x00000008ff407431 */ /* 0x000fe400000001ff */
[----:B------:R-:W-:-:S04]  /*4320*/  IMAD.MOV.U32 R48, RZ, RZ, R61 ;  /* 0x000000ffff307224 */ /* 0x000fc800078e003d */
[----:B------:R-:W-:-:S05]  /*4330*/  FADD.FTZ R54, R51, R48 ;  /* 0x0000003033367221 */ /* 0x000fca0000010000 */
[----:B------:R-:W-:-:S07]  /*4340*/  MOV R65, R54 ;  /* 0x0000003600417202 */ /* 0x000fce0000000f00 */
[----:B------:R-:W-:Y:S05]  /*4350*/  WARPSYNC.COLLECTIVE R60, `(.L_x_5791) ;  /* 0x000000003c087348 */ /* 0x000fea0003c00000 */
[----:B------:R0:W1:Y:S02]  /*4360*/  SHFL.BFLY P1, R61, R65, R64, R67 ;  /* 0x0c000040413d7389 */ /* 0x0000640000020043 */
[----:B01----:R-:W-:Y:S05]  /*4370*/  ENDCOLLECTIVE ;  /* 0x000000000000791b */ /* 0x003fea0003800000 */
.L_x_5791:
        /* <DEDUP_REMOVED lines=8> */
.L_x_5792:
        /* <DEDUP_REMOVED lines=24> */
.L_x_5793:
[----:B------:R-:W-:Y:S02]  /*4580*/  HFMA2 R64, -RZ, RZ, 0, 1.1920928955078125e-07 ;  /* 0x00000002ff407431 */ /* 0x000fe400000001ff */
[----:B------:R-:W-:-:S04]  /*4590*/  IMAD.MOV.U32 R51, RZ, RZ, R61 ;  /* 0x000000ffff337224 */ /* 0x000fc800078e003d */
[----:B------:R-:W-:-:S05]  /*45a0*/  FADD.FTZ R51, R48, R51 ;  /* 0x0000003330337221 */ /* 0x000fca0000010000 */
[----:B------:R-:W-:-:S07]  /*45b0*/  MOV R65, R51 ;  /* 0x0000003300417202 */ /* 0x000fce0000000f00 */
[----:B------:R-:W-:Y:S05]  /*45c0*/  WARPSYNC.COLLECTIVE R60, `(.L_x_5794) ;  /* 0x000000003c087348 */ /* 0x000fea0003c00000 */
[----:B------:R0:W1:Y:S02]  /*45d0*/  SHFL.BFLY P1, R61, R65, R64, R67 ;  /* 0x0c000040413d7389 */ /* 0x0000640000020043 */
[----:B01----:R-:W-:Y:S05]  /*45e0*/  ENDCOLLECTIVE ;  /* 0x000000000000791b */ /* 0x003fea0003800000 */
.L_x_5794:
[----:B------:R-:W-:Y:S02]  /*45f0*/  HFMA2 R64, -RZ, RZ, 0, 2.384185791015625e-07 ;  /* 0x00000004ff407431 */ /* 0x000fe400000001ff */
[----:B------:R-:W-:-:S04]  /*4600*/  IMAD.MOV.U32 R50, RZ, RZ, R61 ;  /* 0x000000ffff327224 */ /* 0x000fc800078e003d */
[----:B------:R-:W-:-:S05]  /*4610*/  FADD.FTZ R50, R51, R50 ;  /* 0x0000003233327221 */ /* 0x000fca0000010000 */
[----:B------:R-:W-:-:S07]  /*4620*/  MOV R65, R50 ;  /* 0x0000003200417202 */ /* 0x000fce0000000f00 */
[----:B------:R-:W-:Y:S05]  /*4630*/  WARPSYNC.COLLECTIVE R60, `(.L_x_5795) ;  /* 0x000000003c087348 */ /* 0x000fea0003c00000 */
[----:B------:R0:W1:Y:S02]  /*4640*/  SHFL.BFLY P1, R61, R65, R64, R67 ;  /* 0x0c000040413d7389 */ /* 0x0000640000020043 */
[----:B01----:R-:W-:Y:S05]  /*4650*/  ENDCOLLECTIVE ;  /* 0x000000000000791b */ /* 0x003fea0003800000 */
.L_x_5795:
[----:B------:R-:W-:Y:S02]  /*4660*/  HFMA2 R64, -RZ, RZ, 0, 4.76837158203125e-07 ;  /* 0x00000008ff407431 */ /* 0x000fe400000001ff */
[----:B------:R-:W-:-:S04]  /*4670*/  IMAD.MOV.U32 R55, RZ, RZ, R61 ;  /* 0x000000ffff377224 */ /* 0x000fc800078e003d */
[----:B------:R-:W-:-:S05]  /*4680*/  FADD.FTZ R55, R50, R55 ;  /* 0x0000003732377221 */ /* 0x000fca0000010000 */
[----:B------:R-:W-:-:S07]  /*4690*/  MOV R65, R55 ;  /* 0x0000003700417202 */ /* 0x000fce0000000f00 */
[----:B------:R-:W-:Y:S05]  /*46a0*/  WARPSYNC.COLLECTIVE R60, `(.L_x_5796) ;  /* 0x000000003c087348 */ /* 0x000fea0003c00000 */
[----:B------:R0:W1:Y:S02]  /*46b0*/  SHFL.BFLY P1, R61, R65, R64, R67 ;  /* 0x0c000040413d7389 */ /* 0x0000640000020043 */
[----:B01----:R-:W-:Y:S05]  /*46c0*/  ENDCOLLECTIVE ;  /* 0x000000000000791b */ /* 0x003fea0003800000 */
.L_x_5796:
[----:B------:R-:W-:Y:S02]  /*46d0*/  HFMA2 R64, -RZ, RZ, 0, 9.5367431640625e-07 ;  /* 0x00000010ff407431 */ /* 0x000fe400000001ff */
[----:B------:R-:W-:-:S04]  /*46e0*/  IMAD.MOV.U32 R54, RZ, RZ, R61 ;  /* 0x000000ffff367224 */ /* 0x000fc800078e003d */
[----:B------:R-:W-:-:S05]  /*46f0*/  FADD.FTZ R54, R55, R54 ;  /* 0x0000003637367221 */ /* 0x000fca0000010000 */
[----:B------:R-:W-:-:S07]  /*4700*/  MOV R65, R54 ;  /* 0x0000003600417202 */ /* 0x000fce0000000f00 */
[----:B------:R-:W-:Y:S05]  /*4710*/  WARPSYNC.COLLECTIVE R60, `(.L_x_5797) ;  /* 0x000000003c087348 */ /* 0x000fea0003c00000 */
[----:B------:R0:W1:Y:S02]  /*4720*/  SHFL.BFLY P1, R61, R65, R64, R67 ;  /* 0x0c000040413d7389 */ /* 0x0000640000020043 */
[----:B01----:R-:W-:Y:S05]  /*4730*/  ENDCOLLECTIVE ;  /* 0x000000000000791b */ /* 0x003fea0003800000 */
.L_x_5797:
[----:B------:R-:W-:Y:S05]  /*4740*/  BRA `(.L_x_5798) ;  /* 0xfffffff4005c7947 */ /* 0x000fea000383ffff */
.L_x_5799:
        /* <DEDUP_REMOVED lines=11> */
.L_x_9146:


//--------------------- .text._ZN10layer_norm13ln_fwd_kernelINS_13Kernel_traitsIf6__halffS2_fjLj256ELj1ELj4ELj1ELj16ENS_18Kernel_traits_baseILj256EfS2_fS2_fjLj128EEEEELb0ELb0ELb0ELb0EEEvNS_9FwdParamsE --------------------------
	.section	.text._ZN10layer_norm13ln_fwd_kernelINS_13Kernel_traitsIf6__halffS2_fjLj256ELj1ELj4ELj1ELj16ENS_18Kernel_traits_baseILj256EfS2_fS2_fjLj128EEEEELb0ELb0ELb0ELb0EEEvNS_9FwdParamsE,"ax",@progbits
	.align	128
        .global         _ZN10layer_norm13ln_fwd_kernelINS_13Kernel_traitsIf6__halffS2_fjLj256ELj1ELj4ELj1ELj16ENS_18Kernel_traits_baseILj256EfS2_fS2_fjLj128EEEEELb0ELb0ELb0ELb0EEEvNS_9FwdParamsE
        .type           _ZN10layer_norm13ln_fwd_kernelINS_13Kernel_traitsIf6__halffS2_fjLj256ELj1ELj4ELj1ELj16ENS_18Kernel_traits_baseILj256EfS2_fS2_fjLj128EEEEELb0ELb0ELb0ELb0EEEvNS_9FwdParamsE,@function
        .size           _ZN10layer_norm13ln_fwd_kernelINS_13Kernel_traitsIf6__halffS2_fjLj256ELj1ELj4ELj1ELj16ENS_18Kernel_traits_baseILj256EfS2_fS2_fjLj128EEEEELb0ELb0ELb0ELb0EEEvNS_9FwdParamsE,(.L_x_9147 - _ZN10layer_norm13ln_fwd_kernelINS_13Kernel_traitsIf6__halffS2_fjLj256ELj1ELj4ELj1ELj16ENS_18Kernel_traits_baseILj256EfS2_fS2_fjLj128EEEEELb0ELb0ELb0ELb0EEEvNS_9FwdParamsE)
        .other          _ZN10layer_norm13ln_fwd_kernelINS_13Kernel_traitsIf6__halffS2_fjLj256ELj1ELj4ELj1ELj16ENS_18Kernel_traits_baseILj256EfS2_fS2_fjLj128EEEEELb0ELb0ELb0ELb0EEEvNS_9FwdParamsE,@"STO_CUDA_ENTRY STV_DEFAULT"
_ZN10layer_norm13ln_fwd_kernelINS_13Kernel_traitsIf6__halffS2_fjLj256ELj1ELj4ELj1ELj16ENS_18Kernel_traits_baseILj256EfS2_fS2_fjLj128EEEEELb0ELb0ELb0ELb0EEEvNS_9FwdParamsE:
.text._ZN10layer_norm13ln_fwd_kernelINS_13Kernel_traitsIf6__halffS2_fjLj256ELj1ELj4ELj1ELj16ENS_18Kernel_traits_baseILj256EfS2_fS2_fjLj128EEEEELb0ELb0ELb0ELb0EEEvNS_9FwdParamsE:
        /* <DEDUP_REMOVED lines=31> */
.L_x_5801:
[----:B------:R-:W-:Y:S05]  /*01f0*/  BSYNC.RECONVERGENT B0 ;  /* 0x0000000000007941 */ /* 0x000fea0003800200 */
.L_x_5800:
        /* <DEDUP_REMOVED lines=11> */
.L_x_5809:
        /* <DEDUP_REMOVED lines=24> */
[----:B------:R-:W-:Y:S02]  /*0430*/  HADD2.F32 R36, -RZ, R21.H1_H1 ;  /* 0x30000015ff247230 */ /* 0x000fe40000004100 */
[----:B0-----:R-:W-:-:S02]  /*0440*/  HADD2.F32 R35, -RZ, R23.H0_H0 ;  /* 0x20000017ff237230 */ /* 0x001fc40000004100 */
[-C--:B--2---:R-:W-:Y:S01]  /*0450*/  FFMA.FTZ R28, R37, R33.reuse, R28 ;  /* 0x00000021251c7223 */ /* 0x084fe2000001001c */
[----:B------:R-:W-:Y:S02]  /*0460*/  HADD2.F32 R37, -RZ, R21.H0_H0 ;  /* 0x20000015ff257230 */ /* 0x000fe40000004100 */
[-C--:B------:R-:W-:Y:S01]  /*0470*/  FFMA.FTZ R29, R20, R33.reuse, R29 ;  /* 0x00000021141d7223 */ /* 0x080fe2000001001d */
[--C-:B------:R-:W-:Y:S02]  /*0480*/  HADD2.F32 R21, -RZ, R22.reuse.H0_H0 ;  /* 0x20000016ff157230 */ /* 0x100fe40000004100 */
[-C--:B------:R-:W-:Y:S01]  /*0490*/  FFMA.FTZ R31, R36, R33.reuse, R31 ;  /* 0x00000021241f7223 */ /* 0x080fe2000001001f */
[----:B------:R-:W-:Y:S02]  /*04a0*/  HADD2.F32 R22, -RZ, R22.H1_H1 ;  /* 0x30000016ff167230 */ /* 0x000fe40000004100 */
[----:B------:R-:W-:Y:S01]  /*04b0*/  FFMA.FTZ R30, R37, R33, R30 ;  /* 0x00000021251e7223 */ /* 0x000fe2000001001e */
[----:B------:R-:W-:-:S02]  /*04c0*/  HADD2.F32 R20, -RZ, R23.H1_H1 ;  /* 0x30000017ff147230 */ /* 0x000fc40000004100 */
[-C--:B---3--:R-:W-:Y:S01]  /*04d0*/  FFMA.FTZ R24, R21, R33.reuse, R24 ;  /* 0x0000002115187223 */ /* 0x088fe20000010018 */
[-C--:B------:R-:W-:Y:S01]  /*04e0*/  FFMA.FTZ R26, R35, R33.reuse, R26 ;  /* 0x00000021231a7223 */ /* 0x080fe2000001001a */
[-C--:B------:R-:W-:Y:S01]  /*04f0*/  FFMA.FTZ R25, R22, R33.reuse, R25 ;  /* 0x0000002116197223 */ /* 0x080fe20000010019 */
[----:B------:R-:W-:Y:S01]  /*0500*/  FFMA.FTZ R27, R20, R33, R27 ;  /* 0x00000021141b7223 */ /* 0x000fe2000001001b */
[----:B------:R-:W-:Y:S06]  /*0510*/  BRA `(.L_x_5805) ;  /* 0x0000000000407947 */ /* 0x000fec0003800000 */
.L_x_5804:
[--C-:B-----5:R-:W-:Y:S02]  /*0520*/  HADD2.F32 R24, -RZ, R21.reuse.H1_H1 ;  /* 0x30000015ff187230 */ /* 0x120fe40000004100 */
[----:B------:R-:W-:Y:S02]  /*0530*/  HADD2.F32 R28, -RZ, R20.H0_H0 ;  /* 0x20000014ff1c7230 */ /* 0x000fe40000004100 */
[----:B------:R-:W-:Y:S02]  /*0540*/  HADD2.F32 R26, -RZ, R22.H0_H0 ;  /* 0x20000016ff1a7230 */ /* 0x000fe40000004100 */
        /* <DEDUP_REMOVED lines=13> */
.L_x_5805:
[----:B------:R-:W0:Y:S02]  /*0620*/  LDC.64 R20, c[0x0][0x3a8] ;  /* 0x0000ea00ff147b82 */ /* 0x000e240000000a00 */
[----:B0-----:R-:W-:-:S05]  /*0630*/  IMAD.WIDE.U32 R20, R0, 0x20, R20 ;  /* 0x0000002000147825 */ /* 0x001fca00078e0014 */
[----:B------:R0:W-:Y:S04]  /*0640*/  STG.E.128 desc[UR6][R20.64], R28 ;  /* 0x0000001c14007986 */ /* 0x0001e8000c101d06 */
[----:B------:R0:W-:Y:S02]  /*0650*/  STG.E.128 desc[UR6][R20.64+0x10], R24 ;  /* 0x0000101814007986 */ /* 0x0001e4000c101d06 */
.L_x_5803:
[----:B------:R-:W-:Y:S05]  /*0660*/  BSYNC.RECONVERGENT B0 ;  /* 0x0000000000007941 */ /* 0x000fea0003800200 */
.L_x_5802:
        /* <DEDUP_REMOVED lines=53> */
.L_x_5821:
        /* <DEDUP_REMOVED lines=46> */
.L_x_5808:
[----:B------:R-:W-:Y:S05]  /*0ca0*/  BSYNC.RECONVERGENT B0 ;  /* 0x0000000000007941 */ /* 0x000fea0003800200 */
.L_x_5807:
[----:B01----:R-:W0:Y:S02]  /*0cb0*/  LDC.64 R20, c[0x0][0x380] ;  /* 0x0000e000ff147b82 */ /* 0x003e240000000a00 */
[----:B0-----:R-:W-:-:S04]  /*0cc0*/  LEA R2, R20, R2, 0x2 ;  /* 0x0000000214027211 */ /* 0x001fc800078e10ff */
[----:B------:R-:W-:-:S13]  /*0cd0*/  ISETP.GE.AND P2, PT, R2, R21, PT ;  /* 0x000000150200720c */ /* 0x000fda0003f46270 */
[----:B------:R-:W-:Y:S05]  /*0ce0*/  @!P2 BRA `(.L_x_5809) ;  /* 0xfffffff40070a947 */ /* 0x000fea000383ffff */
[----:B------:R-:W-:Y:S05]  /*0cf0*/  EXIT ;  /* 0x000000000000794d */ /* 0x000fea0003800000 */
.L_x_5806:
        /* <DEDUP_REMOVED lines=8> */
.L_x_5811:
[----:B------:R-:W-:Y:S05]  /*0d80*/  BSYNC B0 ;  /* 0x0000000000007941 */ /* 0x000fea0003800000 */
.L_x_5810:
        /* <DEDUP_REMOVED lines=9> */
.L_x_5812:
[----:B------:R-:W-:Y:S02]  /*0e20*/  HFMA2 R23, -RZ, RZ, 0, 2.384185791015625e-07 ;  /* 0x00000004ff177431 */ /* 0x000fe400000001ff */
[----:B------:R-:W-:-:S07]  /*0e30*/  FADD.FTZ R36, R35, R20 ;  /* 0x0000001423247221 */ /* 0x000fce0000010000 */
[----:B------:R-:W-:Y:S05]  /*0e40*/  WARPSYNC.COLLECTIVE R21, `(.L_x_5813) ;  /* 0x0000000015087348 */ /* 0x000fea0003c00000 */
[----:B------:R0:W1:Y:S02]  /*0e50*/  SHFL.BFLY P5, R20, R36, R23, R22 ;  /* 0x0c00001724147389 */ /* 0x00006400000a0016 */
[----:B01----:R-:W-:Y:S05]  /*0e60*/  ENDCOLLECTIVE ;  /* 0x000000000000791b */ /* 0x003fea0003800000 */
.L_x_5813:
[----:B------:R-:W-:Y:S02]  /*0e70*/  HFMA2 R23, -RZ, RZ, 0, 4.76837158203125e-07 ;  /* 0x00000008ff177431 */ /* 0x000fe400000001ff */
[----:B------:R-:W-:-:S05]  /*0e80*/  FADD.FTZ R37, R36, R20 ;  /* 0x0000001424257221 */ /* 0x000fca0000010000 */
[----:B------:R-:W-:-:S07]  /*0e90*/  MOV R36, R37 ;  /* 0x0000002500247202 */ /* 0x000fce0000000f00 */
[----:B------:R-:W-:Y:S05]  /*0ea0*/  WARPSYNC.COLLECTIVE R21, `(.L_x_5814) ;  /* 0x0000000015087348 */ /* 0x000fea0003c00000 */
[----:B------:R0:W1:Y:S02]  /*0eb0*/  SHFL.BFLY P5, R20, R36, R23, R22 ;  /* 0x0c00001724147389 */ /* 0x00006400000a0016 */
[----:B01----:R-:W-:Y:S05]  /*0ec0*/  ENDCOLLECTIVE ;  /* 0x000000000000791b */ /* 0x003fea0003800000 */
.L_x_5814:
[----:B------:R-:W-:Y:S02]  /*0ed0*/  HFMA2 R23, -RZ, RZ, 0, 9.5367431640625e-07 ;  /* 0x00000010ff177431 */ /* 0x000fe400000001ff */
[----:B------:R-:W-:-:S05]  /*0ee0*/  FADD.FTZ R37, R37, R20 ;  /* 0x0000001425257221 */ /* 0x000fca0000010000 */
[----:B------:R-:W-:-:S07]  /*0ef0*/  MOV R36, R37 ;  /* 0x0000002500247202 */ /* 0x000fce0000000f00 */
[----:B------:R-:W-:Y:S05]  /*0f00*/  WARPSYNC.COLLECTIVE R21, `(.L_x_5815) ;  /* 0x0000000015087348 */ /* 0x000fea0003c00000 */
[----:B------:R0:W1:Y:S02]  /*0f10*/  SHFL.BFLY P5, R20, R36, R23, R22 ;  /* 0x0c00001724147389 */ /* 0x00006400000a0016 */
[----:B01----:R-:W-:Y:S05]  /*0f20*/  ENDCOLLECTIVE ;  /* 0x000000000000791b */ /* 0x003fea0003800000 */
.L_x_5815:
        /* <DEDUP_REMOVED lines=26> */
.L_x_5816:
[----:B------:R-:W-:Y:S02]  /*10d0*/  HFMA2 R23, -RZ, RZ, 0, 1.1920928955078125e-07 ;  /* 0x00000002ff177431 */ /* 0x000fe400000001ff */
[----:B------:R-:W-:-:S07]  /*10e0*/  FADD.FTZ R36, R35, R20 ;  /* 0x0000001423247221 */ /* 0x000fce0000010000 */
[----:B------:R-:W-:Y:S05]  /*10f0*/  WARPSYNC.COLLECTIVE R21, `(.L_x_5817) ;  /* 0x0000000015087348 */ /* 0x000fea0003c00000 */
[----:B------:R0:W1:Y:S02]  /*1100*/  SHFL.BFLY P5, R20, R36, R23, R22 ;  /* 0x0c00001724147389 */ /* 0x00006400000a0016 */
[----:B01----:R-:W-:Y:S05]  /*1110*/  ENDCOLLECTIVE ;  /* 0x000000000000791b */ /* 0x003fea0003800000 */
.L_x_5817:
[----:B------:R-:W-:Y:S02]  /*1120*/  HFMA2 R23, -RZ, RZ, 0, 2.384185791015625e-07 ;  /* 0x00000004ff177431 */ /* 0x000fe400000001ff */
[----:B------:R-:W-:-:S05]  /*1130*/  FADD.FTZ R37, R36, R20 ;  /* 0x0000001424257221 */ /* 0x000fca0000010000 */
[----:B------:R-:W-:-:S07]  /*1140*/  MOV R36, R37 ;  /* 0x0000002500247202 */ /* 0x000fce0000000f00 */
[----:B------:R-:W-:Y:S05]  /*1150*/  WARPSYNC.COLLECTIVE R21, `(.L_x_5818) ;  /* 0x0000000015087348 */ /* 0x000fea0003c00000 */
[----:B------:R0:W1:Y:S02]  /*1160*/  SHFL.BFLY P5, R20, R36, R23, R22 ;  /* 0x0c00001724147389 */ /* 0x00006400000a0016 */
[----:B01----:R-:W-:Y:S05]  /*1170*/  ENDCOLLECTIVE ;  /* 0x000000000000791b */ /* 0x003fea0003800000 */
.L_x_5818:
[----:B------:R-:W-:Y:S02]  /*1180*/  HFMA2 R23, -RZ, RZ, 0, 4.76837158203125e-07 ;  /* 0x00000008ff177431 */ /* 0x000fe400000001ff */
[----:B------:R-:W-:-:S05]  /*1190*/  FADD.FTZ R37, R37, R20 ;  /* 0x0000001425257221 */ /* 0x000fca0000010000 */
[----:B------:R-:W-:-:S07]  /*11a0*/  MOV R36, R37 ;  /* 0x0000002500247202 */ /* 0x000fce0000000f00 */
[----:B------:R-:W-:Y:S05]  /*11b0*/  WARPSYNC.COLLECTIVE R21, `(.L_x_5819) ;  /* 0x0000000015087348 */ /* 0x000fea0003c00000 */
[----:B------:R0:W1:Y:S02]  /*11c0*/  SHFL.BFLY P5, R20, R36, R23, R22 ;  /* 0x0c00001724147389 */ /* 0x00006400000a0016 */
[----:B01----:R-:W-:Y:S05]  /*11d0*/  ENDCOLLECTIVE ;  /* 0x000000000000791b */ /* 0x003fea0003800000 */
.L_x_5819:
[----:B------:R-:W-:Y:S02]  /*11e0*/  HFMA2 R23, -RZ, RZ, 0, 9.5367431640625e-07 ;  /* 0x00000010ff177431 */ /* 0x000fe400000001ff */
[----:B------:R-:W-:-:S05]  /*11f0*/  FADD.FTZ R35, R37, R20 ;  /* 0x0000001425237221 */ /* 0x000fca0000010000 */
[----:B------:R-:W-:-:S07]  /*1200*/  MOV R36, R35 ;  /* 0x0000002300247202 */ /* 0x000fce0000000f00 */
[----:B------:R-:W-:Y:S05]  /*1210*/  WARPSYNC.COLLECTIVE R21, `(.L_x_5820) ;  /* 0x0000000015087348 */ /* 0x000fea0003c00000 */
[----:B------:R0:W1:Y:S02]  /*1220*/  SHFL.BFLY P5, R20, R36, R23, R22 ;  /* 0x0c00001724147389 */ /* 0x00006400000a0016 */
[----:B01----:R-:W-:Y:S05]  /*1230*/  ENDCOLLECTIVE ;  /* 0x000000000000791b */ /* 0x003fea0003800000 */
.L_x_5820:
[----:B------:R-:W-:Y:S05]  /*1240*/  BRA `(.L_x_5821) ;  /* 0xfffffff400dc7947 */ /* 0x000fea000383ffff */
.L_x_5822:
        /* <DEDUP_REMOVED lines=11> */
.L_x_9147:


//--------------------- .text._ZN10layer_norm13ln_fwd_kernelINS_13Kernel_traitsIf6__halffS2_fjLj256ELj1ELj4ELj1ELj16ENS_18Kernel_traits_baseILj256EfS2_fS2_fjLj128EEEEELb0ELb0ELb0ELb1EEEvNS_9FwdParamsE --------------------------
	.section	.text._ZN10layer_norm13ln_fwd_kernelINS_13Kernel_traitsIf6__halffS2_fjLj256ELj1ELj4ELj1ELj16ENS_18Kernel_traits_baseILj256EfS2_fS2_fjLj128EEEEELb0ELb0ELb0ELb1EEEvNS_9FwdParamsE,"ax",@progbits
	.align	128
        .global         _ZN10layer_norm13ln_fwd_kernelINS_13Kernel_traitsIf6__halffS2_fjLj256ELj1ELj4ELj1ELj16ENS_18Kernel_traits_baseILj256EfS2_fS2_fjLj128EEEEELb0ELb0ELb0ELb1EEEvNS_9FwdParamsE
        .type           _ZN10layer_norm13ln_fwd_kernelINS_13Kernel_traitsIf6__halffS2_fjLj256ELj1ELj4ELj1ELj16ENS_18Kernel_traits_baseILj256EfS2_fS2_fjLj128EEEEELb0ELb0ELb0ELb1EEEvNS_9FwdParamsE,@function
        .size           _ZN10layer_norm13ln_fwd_kernelINS_13Kernel_traitsIf6__halffS2_fjLj256ELj1ELj4ELj1ELj16ENS_18Kernel_traits_baseILj256EfS2_fS2_fjLj128EEEEELb0ELb0ELb0ELb1EEEvNS_9FwdParamsE,(.L_x_9148 - _ZN10layer_norm13ln_fwd_kernelINS_13Kernel_traitsIf6__halffS2_fjLj256ELj1ELj4ELj1ELj16ENS_18Kernel_traits_baseILj256EfS2_fS2_fjLj128EEEEELb0ELb0ELb0ELb1EEEvNS_9FwdParamsE)
        .other          _ZN10layer_norm13ln_fwd_kernelINS_13Kernel_traitsIf6__halffS2_fjLj256ELj1ELj4ELj1ELj16ENS_18Kernel_traits_baseILj256EfS2_fS2_fjLj128EEEEELb0ELb0ELb0ELb1EEEvNS_9FwdParamsE,@"STO_CUDA_ENTRY STV_DEFAULT"
_ZN10layer_norm13ln_fwd_kernelINS_13Kernel_traitsIf6__halffS2_fjLj256ELj1ELj4ELj1ELj16ENS_18Kernel_traits_baseILj256EfS2_fS2_fjLj128EEEEELb0ELb0ELb0ELb1EEEvNS_9FwdParamsE:
.text._ZN10layer_norm13ln_fwd_kernelINS_13Kernel_traitsIf6__halffS2_fjLj256ELj1ELj4ELj1ELj16ENS_18Kernel_traits_baseILj256EfS2_fS2_fjLj128EEEEELb0ELb0ELb0ELb1EEEvNS_9FwdParamsE:
        /* <DEDUP_REMOVED lines=39> */
.L_x_5825:
        /* <DEDUP_REMOVED lines=9> */
[----:B-1----:R-:W-:-:S05]  /*0300*/  IMAD.WIDE.U32 R26, R28, 0x10, R26 ;  /* 0x000000101c1a7825 */ /* 0x002fca00078e001a */
[----:B------:R-:W4:Y:S01]  /*0310*/  LDG.E.128 R20, desc[UR6][R26.64] ;  /* 0x000000061a147981 */ /* 0x000f22000c1e1d00 */
[----:B------:R-:W-:Y:S02]  /*0320*/  HFMA2 R3, -RZ, RZ, 1.875, 0 ;  /* 0x3f800000ff037431 */ /* 0x000fe400000001ff */
[----:B--2---:R-:W-:Y:S01]  /*0330*/  IMAD.WIDE.U32 R30, R28, 0x20, R30 ;  /* 0x000000201c1e7825 */ /* 0x004fe200078e001e */
[----:B------:R-:W-:Y:S01]  /*0340*/  UMOV UR4, 0xffffffff ;  /* 0xffffffff00047882 */ /* 0x000fe20000000000 */
[----:B------:R-:W-:Y:S02]  /*0350*/  ISETP.NE.AND P2, PT, R2, RZ, PT ;  /* 0x000000ff0200720c */ /* 0x000fe40003f45270 */
[----:B---3--:R-:W-:Y:S02]  /*0360*/  @P0 HADD2.F32 R3, -RZ, R24.H0_H0 ;  /* 0x20000018ff030230 */ /* 0x008fe40000004100 */
[--C-:B----4-:R-:W-:Y:S02]  /*0370*/  HADD2.F32 R29, -RZ, R20.reuse.H0_H0 ;  /* 0x20000014ff1d7230 */ /* 0x110fe40000004100 */
[----:B------:R-:W-:-:S03]  /*0380*/  HADD2.F32 R33, -RZ, R20.H1_H1 ;  /* 0x30000014ff217230 */ /* 0x000fc60000004100 */
[-C--:B------:R-:W-:Y:S01]  /*0390*/  FMUL.FTZ R24, R29, R3.reuse ;  /* 0x000000031d187220 */ /* 0x080fe20000410000 */
[--C-:B------:R-:W-:Y:S02]  /*03a0*/  HADD2.F32 R20, -RZ, R22.reuse.H0_H0 ;  /* 0x20000016ff147230 */ /* 0x100fe40000004100 */
[----:B------:R-:W-:Y:S02]  /*03b0*/  HADD2.F32 R34, -RZ, R22.H1_H1 ;  /* 0x30000016ff227230 */ /* 0x000fe40000004100 */
[----:B------:R-:W-:Y:S01]  /*03c0*/  FMUL.FTZ R25, R33, R3 ;  /* 0x0000000321197220 */ /* 0x000fe20000410000 */
[--C-:B------:R-:W-:Y:S02]  /*03d0*/  HADD2.F32 R22, -RZ, R23.reuse.H0_H0 ;  /* 0x20000017ff167230 */ /* 0x100fe40000004100 */
[----:B------:R-:W-:Y:S02]  /*03e0*/  HADD2.F32 R32, -RZ, R23.H1_H1 ;  /* 0x30000017ff207230 */ /* 0x000fe40000004100 */
[----:B------:R-:W-:Y:S01]  /*03f0*/  FADD.FTZ R23, RZ, R24 ;  /* 0x00000018ff177221 */ /* 0x000fe20000010000 */
[----:B------:R-:W-:-:S02]  /*0400*/  HADD2.F32 R35, -RZ, R21.H0_H0 ;  /* 0x20000015ff237230 */ /* 0x000fc40000004100 */
[----:B------:R-:W-:Y:S02]  /*0410*/  HADD2.F32 R36, -RZ, R21.H1_H1 ;  /* 0x30000015ff247230 */ /* 0x000fe40000004100 */
[----:B------:R-:W-:Y:S01]  /*0420*/  FADD.FTZ R29, R25, R23 ;  /* 0x00000017191d7221 */ /* 0x000fe20000010000 */
[-C--:B------:R-:W-:Y:S01]  /*0430*/  FMUL.FTZ R20, R20, R3.reuse ;  /* 0x0000000314147220 */ /* 0x080fe20000410000 */
[-C--:B------:R-:W-:Y:S01]  /*0440*/  FMUL.FTZ R26, R35, R3.reuse ;  /* 0x00000003231a7220 */ /* 0x080fe20000410000 */
[-C--:B------:R-:W-:Y:S01]  /*0450*/  FMUL.FTZ R21, R34, R3.reuse ;  /* 0x0000000322157220 */ /* 0x080fe20000410000 */
[-C--:B------:R-:W-:Y:S01]  /*0460*/  FMUL.FTZ R27, R36, R3.reuse ;  /* 0x00000003241b7220 */ /* 0x080fe20000410000 */
[-C--:B------:R-:W-:Y:S01]  /*0470*/  FMUL.FTZ R22, R22, R3.reuse ;  /* 0x0000000316167220 */ /* 0x080fe20000410000 */
[----:B------:R-:W-:Y:S01]  /*0480*/  FMUL.FTZ R23, R32, R3 ;  /* 0x0000000320177220 */ /* 0x000fe20000410000 */
[----:B------:R-:W-:Y:S02]  /*0490*/  FADD.FTZ R32, R26, R29 ;  /* 0x0000001d1a207221 */ /* 0x000fe40000010000 */
        /* <DEDUP_REMOVED lines=45> */
.L_x_5842:
        /* <DEDUP_REMOVED lines=25> */
[----:B------:R-:W-:Y:S01]  /*0900*/  F2FP.F16.F32.PACK_AB R22, R22, R21 ;  /* 0x000000151616723e */ /* 0x000fe200000000ff */
        /* <DEDUP_REMOVED lines=9> */
[----:B------:R-:W-:-:S04]  /*09a0*/  FFMA.FTZ R21, R14, R21, R6 ;  /* 0x000000150e157223 */ /* 0x000fc80000010006 */
[----:B------:R-:W-:Y:S01]  /*09b0*/  F2FP.F16.F32.PACK_AB R20, R35, R20 ;  /* 0x000000142314723e */ /* 0x000fe200000000ff */
[----:B------:R-:W3:Y:S01]  /*09c0*/  @!P2 LDC.64 R26, c[0x0][0x3c8] ;  /* 0x0000f200ff1aab82 */ /* 0x000ee20000000a00 */
[----:B------:R-:W-:-:S07]  /*09d0*/  F2FP.F16.F32.PACK_AB R21, R34, R21 ;  /* 0x000000152215723e */ /* 0x000fce00000000ff */
        /* <DEDUP_REMOVED lines=11> */
.L_x_5823:
[----:B------:R-:W0:Y:S02]  /*0a90*/  LDCU.64 UR4, c[0x0][0x3e0] ;  /* 0x00007c00ff0477ac */ /* 0x000e240008000a00 */
[----:B0-----:R-:W-:-:S04]  /*0aa0*/  UISETP.NE.U32.AND UP0, UPT, UR4, URZ, UPT ;  /* 0x000000ff0400728c */ /* 0x001fc8000bf05070 */
[----:B------:R-:W-:-:S09]  /*0ab0*/  UISETP.NE.AND.EX UP0, UPT, UR5, URZ, UPT, UP0 ;  /* 0x000000ff0500728c */ /* 0x000fd2000bf05300 */
[----:B------:R-:W-:Y:S05]  /*0ac0*/  BRA.U !UP0, `(.L_x_5826) ;  /* 0x00000009081c7547 */ /* 0x000fea000b800000 */
[----:B------:R-:W-:Y:S01]  /*0ad0*/  ISETP.NE.AND P0, PT, R2, RZ, PT ;  /* 0x000000ff0200720c */ /* 0x000fe20003f05270 */
[----:B------:R-:W0:Y:S01]  /*0ae0*/  LDCU UR4, c[0x0][0x388] ;  /* 0x00007100ff0477ac */ /* 0x000e220008000800 */
[----:B------:R-:W1:Y:S11]  /*0af0*/  LDCU UR5, c[0x0][0x448] ;  /* 0x00008900ff0577ac */ /* 0x000e760008000800 */
.L_x_5828:
[----:B------:R-:W2:Y:S01]  /*0b00*/  LDC.64 R22, c[0x0][0x390] ;  /* 0x0000e400ff167b82 */ /* 0x000ea20000000a00 */
[----:B0-----:R-:W-:-:S05]  /*0b10*/  IMAD R3, R0, UR4, RZ ;  /* 0x0000000400037c24 */ /* 0x001fca000f8e02ff */
[----:B------:R-:W-:Y:S02]  /*0b20*/  SHF.R.S32.HI R24, RZ, 0x1f, R3 ;  /* 0x0000001fff187819 */ /* 0x000fe40000011403 */
[----:B------:R-:W0:Y:S02]  /*0b30*/  LDC.64 R32, c[0x0][0x3e0] ;  /* 0x0000f800ff207b82 */ /* 0x000e240000000a00 */
[----:B------:R-:W-:-:S04]  /*0b40*/  LEA.HI R3, R24, R3, RZ, 0x3 ;  /* 0x0000000318037211 */ /* 0x000fc800078f18ff */
[----:B------:R-:W-:Y:S02]  /*0b50*/  LEA.HI.SX32 R36, R3, R2, 0x1d ;  /* 0x0000000203247211 */ /* 0x000fe400078feaff */
[----:B------:R-:W3:Y:S03]  /*0b60*/  LDC.64 R20, c[0x0][0x3a0] ;  /* 0x0000e800ff147b82 */ /* 0x000ee60000000a00 */
[----:B--2---:R-:W-:-:S04]  /*0b70*/  IMAD.WIDE.U32 R22, R36, 0x10, R22 ;  /* 0x0000001024167825 */ /* 0x004fc800078e0016 */
[----:B0-----:R-:W-:-:S05]  /*0b80*/  IMAD.WIDE R32, R0, 0x2, R32 ;  /* 0x0000000200207825 */ /* 0x001fca00078e0220 */
[----:B------:R-:W2:Y:S01]  /*0b90*/  LDG.E.U16 R3, desc[UR6][R32.64] ;  /* 0x0000000620037981 */ /* 0x000ea2000c1e1500 */
[----:B---3--:R-:W-:-:S03]  /*0ba0*/  IMAD.WIDE.U32 R34, R36, 0x20, R20 ;  /* 0x0000002024227825 */ /* 0x008fc600078e0014 */
[----:B------:R-:W3:Y:S04]  /*0bb0*/  LDG.E.128 R20, desc[UR6][R22.64] ;  /* 0x0000000616147981 */ /* 0x000ee8000c1e1d00 */
[----:B------:R-:W4:Y:S04]  /*0bc0*/  LDG.E.128 R28, desc[UR6][R34.64] ;  /* 0x00000006221c7981 */ /* 0x000f28000c1e1d00 */
[----:B------:R-:W4:Y:S01]  /*0bd0*/  LDG.E.128 R24, desc[UR6][R34.64+0x10] ;  /* 0x0000100622187981 */ /* 0x000f22000c1e1d00 */
[----:B------:R-:W-:Y:S01]  /*0be0*/  UMOV UR9, 0xffffffff ;  /* 0xffffffff00097882 */ /* 0x000fe20000000000 */
[----:B--2---:R-:W-:-:S02]  /*0bf0*/  HADD2.F32 R3, -RZ, R3.H0_H0 ;  /* 0x20000003ff037230 */ /* 0x004fc40000004100 */
[--C-:B---3--:R-:W-:Y:S02]  /*0c00*/  HADD2.F32 R37, -RZ, R20.reuse.H0_H0 ;  /* 0x20000014ff257230 */ /* 0x108fe40000004100 */
[--C-:B------:R-:W-:Y:S02]  /*0c10*/  HADD2.F32 R33, -RZ, R21.reuse.H0_H0 ;  /* 0x20000015ff217230 */ /* 0x100fe40000004100 */
[----:B------:R-:W-:Y:S02]  /*0c20*/  HADD2.F32 R20, -RZ, R20.H1_H1 ;  /* 0x30000014ff147230 */ /* 0x000fe40000004100 */
[C---:B----4-:R-:W-:Y:S01]  /*0c30*/  FFMA.FTZ R28, R3.reuse, R37, R28 ;  /* 0x00000025031c7223 */ /* 0x050fe2000001001c */
[----:B------:R-:W-:Y:S02]  /*0c40*/  HADD2.F32 R21, -RZ, R21.H1_H1 ;  /* 0x30000015ff157230 */ /* 0x000fe40000004100 */
[----:B------:R-:W-:Y:S01]  /*0c50*/  FFMA.FTZ R30, R3, R33, R30 ;  /* 0x00000021031e7223 */ /* 0x000fe2000001001e */
[----:B------:R-:W-:-:S02]  /*0c60*/  HADD2.F32 R33, -RZ, R22.H0_H0 ;  /* 0x20000016ff217230 */ /* 0x000fc40000004100 */
[C---:B------:R-:W-:Y:S01]  /*0c70*/  FFMA.FTZ R29, R3.reuse, R20, R29 ;  /* 0x00000014031d7223 */ /* 0x040fe2000001001d */
[----:B------:R-:W-:Y:S02]  /*0c80*/  HADD2.F32 R22, -RZ, R22.H1_H1 ;  /* 0x30000016ff167230 */ /* 0x000fe40000004100 */
[C---:B------:R-:W-:Y:S01]  /*0c90*/  FFMA.FTZ R31, R3.reuse, R21, R31 ;  /* 0x00000015031f7223 */ /* 0x040fe2000001001f */
[----:B------:R-:W-:Y:S01]  /*0ca0*/  FADD.FTZ R32, RZ, R28 ;  /* 0x0000001cff207221 */ /* 0x000fe20000010000 */
[----:B------:R-:W0:Y:S01]  /*0cb0*/  LDC.64 R20, c[0x0][0x3a8] ;  /* 0x0000ea00ff147b82 */ /* 0x000e220000000a00 */
[C---:B------:R-:W-:Y:S01]  /*0cc0*/  FFMA.FTZ R24, R3.reuse, R33, R24 ;  /* 0x0000002103187223 */ /* 0x040fe20000010018 */
[----:B------:R-:W-:Y:S01]  /*0cd0*/  FFMA.FTZ R25, R3, R22, R25 ;  /* 0x0000001603197223 */ /* 0x000fe20000010019 */
[--C-:B------:R-:W-:Y:S02]  /*0ce0*/  HADD2.F32 R33, -RZ, R23.reuse.H0_H0 ;  /* 0x20000017ff217230 */ /* 0x100fe40000004100 */
[----:B------:R-:W-:-:S03]  /*0cf0*/  HADD2.F32 R22, -RZ, R23.H1_H1 ;  /* 0x30000017ff167230 */ /* 0x000fc60000004100 */
[C---:B------:R-:W-:Y:S02]  /*0d00*/  FFMA.FTZ R26, R3.reuse, R33, R26 ;  /* 0x00000021031a7223 */ /* 0x040fe4000001001a */
[----:B------:R-:W-:Y:S01]  /*0d10*/  FFMA.FTZ R27, R3, R22, R27 ;  /* 0x00000016031b7223 */ /* 0x000fe2000001001b */
[----:B------:R-:W-:-:S04]  /*0d20*/  FADD.FTZ R3, R29, R32 ;  /* 0x000000201d037221 */ /* 0x000fc80000010000 */
[----:B------:R-:W-:-:S04]  /*0d30*/  FADD.FTZ R22, R30, R3 ;  /* 0x000000031e167221 */ /* 0x000fc80000010000 */
[----:B------:R-:W-:-:S04]  /*0d40*/  FADD.FTZ R3, R31, R22 ;  /* 0x000000161f037221 */ /* 0x000fc80000010000 */
[----:B------:R-:W-:Y:S01]  /*0d50*/  FADD.FTZ R22, R24, R3 ;  /* 0x0000000318167221 */ /* 0x000fe20000010000 */
[----:B0-----:R-:W-:-:S04]  /*0d60*/  IMAD.WIDE.U32 R20, R36, 0x20, R20 ;  /* 0x0000002024147825 */ /* 0x001fc800078e0014 */
[----:B------:R-:W-:Y:S01]  /*0d70*/  FADD.FTZ R3, R25, R22 ;  /* 0x0000001619037221 */ /* 0x000fe20000010000 */
[----:B------:R0:W-:Y:S03]  /*0d80*/  STG.E.128 desc[UR6][R20.64], R28 ;  /* 0x0000001c14007986 */ /* 0x0001e6000c101d06 */
[----:B------:R-:W-:Y:S01]  /*0d90*/  FADD.FTZ R22, R26, R3 ;  /* 0x000000031a167221 */ /* 0x000fe20000010000 */
[----:B------:R0:W-:Y:S03]  /*0da0*/  STG.E.128 desc[UR6][R20.64+0x10], R24 ;  /* 0x0000101814007986 */ /* 0x0001e6000c101d06 */
[----:B------:R-:W-:Y:S01]  /*0db0*/  FADD.FTZ R33, R27, R22 ;  /* 0x000000161b217221 */ /* 0x000fe20000010000 */
[----:B------:R-:W-:Y:S06]  /*0dc0*/  BRA.DIV UR9, `(.L_x_5827) ;  /* 0x0000001209b07947 */ /* 0x000fec000b800000 */
[----:B------:R-:W2:Y:S01]  /*0dd0*/  SHFL.BFLY PT, R35, R33, 0x1, 0x1f ;  /* 0x0c201f0021237f89 */ /* 0x000ea200000e0000 */
[----:B0-----:R-:W0:Y:S01]  /*0de0*/  LDC R21, c[0x0][0x400] ;  /* 0x00010000ff157b82 */ /* 0x001e220000000800 */
[----:B--2---:R-:W-:-:S05]  /*0df0*/  FADD.FTZ R33, R33, R35 ;  /* 0x0000002321217221 */ /* 0x004fca0000010000 */
[----:B------:R-:W2:Y:S02]  /*0e00*/  SHFL.BFLY PT, R35, R33, 0x2, 0x1f ;  /* 0x0c401f0021237f89 */ /* 0x000ea400000e0000 */
[----:B--2---:R-:W-:-:S05]  /*0e10*/  FADD.FTZ R20, R33, R35 ;  /* 0x0000002321147221 */ /* 0x004fca0000010000 */
[----:B------:R-:W2:Y:S02]  /*0e20*/  SHFL.BFLY PT, R35, R20, 0x4, 0x1f ;  /* 0x0c801f0014237f89 */ /* 0x000ea400000e0000 */
[----:B--2---:R-:W-:-:S05]  /*0e30*/  FADD.FTZ R22, R20, R35 ;  /* 0x0000002314167221 */ /* 0x004fca0000010000 */
[----:B------:R-:W2:Y:S02]  /*0e40*/  SHFL.BFLY PT, R35, R22, 0x8, 0x1f ;  /* 0x0d001f0016237f89 */ /* 0x000ea400000e0000 */
[----:B--2---:R-:W-:-:S05]  /*0e50*/  FADD.FTZ R23, R22, R35 ;  /* 0x0000002316177221 */ /* 0x004fca0000010000 */
[----:B------:R-:W2:Y:S02]  /*0e60*/  SHFL.BFLY PT, R35, R23, 0x10, 0x1f ;  /* 0x0e001f0017237f89 */ /* 0x000ea400000e0000 */
[----:B--2---:R-:W-:-:S04]  /*0e70*/  FADD.FTZ R32, R23, R35 ;  /* 0x0000002317207221 */ /* 0x004fc80000010000 */
        /* <DEDUP_REMOVED lines=26> */
.L_x_5854:
[----:B------:R-:W-:Y:S01]  /*1020*/  FMUL.FTZ R3, R37, R37 ;  /* 0x0000002525037220 */ /* 0x000fe20000410000 */
[----:B------:R-:W-:Y:S01]  /*1030*/  ISETP.NE.AND P1, PT, RZ, UR8, PT ;  /* 0x00000008ff007c0c */ /* 0x000fe2000bf25270 */
[----:B--2---:R-:W-:-:S03]  /*1040*/  FADD.FTZ R22, R23, R35 ;  /* 0x0000002317167221 */ /* 0x004fc60000010000 */
[----:B------:R-:W-:Y:S01]  /*1050*/  FSEL R20, R3, RZ, P1 ;  /* 0x000000ff03147208 */ /* 0x000fe20000800000 */
[----:B-1----:R-:W-:-:S04]  /*1060*/  FFMA.FTZ R21, R22, R21, UR5 ;  /* 0x0000000516157e23 */ /* 0x002fc80008010015 */
        /* <DEDUP_REMOVED lines=20> */
[----:B------:R-:W-:Y:S01]  /*11b0*/  F2FP.F16.F32.PACK_AB R23, R26, R23 ;  /* 0x000000171a17723e */ /* 0x000fe200000000ff */
[----:B------:R-:W-:Y:S01]  /*11c0*/  FMUL.FTZ R26, R3, R24 ;  /* 0x00000018031a7220 */ /* 0x000fe20000410000 */
[----:B------:R-:W0:Y:S01]  /*11d0*/  @!P0 LDC.64 R30, c[0x0][0x3c0] ;  /* 0x0000f000ff1e8b82 */ /* 0x000e220000000a00 */
[----:B------:R-:W-:Y:S01]  /*11e0*/  F2FP.F16.F32.PACK_AB R22, R25, R22 ;  /* 0x000000161916723e */ /* 0x000fe200000000ff */
[----:B------:R-:W-:Y:S01]  /*11f0*/  FMUL.FTZ R29, R3, R28 ;  /* 0x0000001c031d7220 */ /* 0x000fe20000410000 */
[----:B------:R-:W-:Y:S01]  /*1200*/  FFMA.FTZ R32, R15, R26, R7 ;  /* 0x0000001a0f207223 */ /* 0x000fe20000010007 */
[----:B------:R-:W-:Y:S01]  /*1210*/  FMUL.FTZ R28, R3, R20 ;  /* 0x00000014031c7220 */ /* 0x000fe20000410000 */
[----:B------:R-:W-:Y:S01]  /*1220*/  FFMA.FTZ R21, R14, R21, R6 ;  /* 0x000000150e157223 */ /* 0x000fe20000010006 */
[----:B------:R-:W-:-:S02]  /*1230*/  FFMA.FTZ R20, R12, R29, R4 ;  /* 0x0000001d0c147223 */ /* 0x000fc40000010004 */
[----:B------:R-:W1:Y:S01]  /*1240*/  @!P0 LDC.64 R26, c[0x0][0x3c8] ;  /* 0x0000f200ff1a8b82 */ /* 0x000e620000000a00 */
[----:B------:R-:W-:Y:S01]  /*1250*/  FFMA.FTZ R33, R13, R28, R5 ;  /* 0x0000001c0d217223 */ /* 0x000fe20000010005 */
[----:B------:R-:W-:-:S04]  /*1260*/  F2FP.F16.F32.PACK_AB R21, R32, R21 ;  /* 0x000000152015723e */ /* 0x000fc800000000ff */
[----:B------:R-:W-:Y:S02]  /*1270*/  F2FP.F16.F32.PACK_AB R20, R33, R20 ;  /* 0x000000142114723e */ /* 0x000fe400000000ff */
        /* <DEDUP_REMOVED lines=12> */
.L_x_5826:
[----:B------:R-:W-:Y:S01]  /*1340*/  ISETP.NE.AND P0, PT, R2, RZ, PT ;  /* 0x000000ff0200720c */ /* 0x000fe20003f05270 */
[----:B------:R-:W0:Y:S01]  /*1350*/  LDCU UR4, c[0x0][0x388] ;  /* 0x00007100ff0477ac */ /* 0x000e220008000800 */
[----:B------:R-:W1:Y:S11]  /*1360*/  LDCU UR5, c[0x0][0x448] ;  /* 0x00008900ff0577ac */ /* 0x000e760008000800 */
.L_x_5830:
[----:B------:R-:W2:Y:S01]  /*1370*/  LDC.64 R20, c[0x0][0x390] ;  /* 0x0000e400ff147b82 */ /* 0x000ea20000000a00 */
[----:B0-----:R-:W-:-:S05]  /*1380*/  IMAD R3, R0, UR4, RZ ;  /* 0x0000000400037c24 */ /* 0x001fca000f8e02ff */
[----:B------:R-:W-:Y:S02]  /*1390*/  SHF.R.S32.HI R22, RZ, 0x1f, R3 ;  /* 0x0000001fff167819 */ /* 0x000fe40000011403 */
[----:B------:R-:W0:Y:S02]  /*13a0*/  LDC.64 R34, c[0x0][0x3a0] ;  /* 0x0000e800ff227b82 */ /* 0x000e240000000a00 */
[----:B------:R-:W-:-:S04]  /*13b0*/  LEA.HI R3, R22, R3, RZ, 0x3 ;  /* 0x0000000316037211 */ /* 0x000fc800078f18ff */
[----:B------:R-:W-:-:S05]  /*13c0*/  LEA.HI.SX32 R36, R3, R2, 0x1d ;  /* 0x0000000203247211 */ /* 0x000fca00078feaff */
[----:B--2---:R-:W-:-:S06]  /*13d0*/  IMAD.WIDE.U32 R20, R36, 0x10, R20 ;  /* 0x0000001024147825 */ /* 0x004fcc00078e0014 */
[----:B------:R-:W2:Y:S01]  /*13e0*/  LDG.E.128 R20, desc[UR6][R20.64] ;  /* 0x0000000614147981 */ /* 0x000ea2000c1e1d00 */
[----:B0-----:R-:W-:-:S05]  /*13f0*/  IMAD.WIDE.U32 R34, R36, 0x20, R34 ;  /* 0x0000002024227825 */ /* 0x001fca00078e0022 */
[----:B------:R-:W3:Y:S04]  /*1400*/  LDG.E.128 R28, desc[UR6][R34.64] ;  /* 0x00000006221c7981 */ /* 0x000ee8000c1e1d00 */
[----:B------:R-:W4:Y:S01]  /*1410*/  LDG.E.128 R24, desc[UR6][R34.64+0x10] ;  /* 0x0000100622187981 */ /* 0x000f22000c1e1d00 */
[----:B------:R-:W-:Y:S01]  /*1420*/  UMOV UR9, 0xffffffff ;  /* 0xffffffff00097882 */ /* 0x000fe20000000000 */
[--C-:B--2---:R-:W-:Y:S02]  /*1430*/  HADD2.F32 R32, -RZ, R20.reuse.H1_H1 ;  /* 0x30000014ff207230 */ /* 0x104fe40000004100 */
[----:B------:R-:W-:-:S03]  /*1440*/  HADD2.F32 R3, -RZ, R20.H0_H0 ;  /* 0x20000014ff037230 */ /* 0x000fc60000004100 */
[----:B---3--:R-:W-:Y:S02]  /*1450*/  FADD.FTZ R29, R29, R32 ;  /* 0x000000201d1d7221 */ /* 0x008fe40000010000 */
[----:B------:R-:W0:Y:S01]  /*1460*/  LDC.64 R32, c[0x0][0x3a8] ;  /* 0x0000ea00ff207b82 */ /* 0x000e220000000a00 */
[----:B------:R-:W-:Y:S01]  /*1470*/  FADD.FTZ R28, R28, R3 ;  /* 0x000000031c1c7221 */ /* 0x000fe20000010000 */
[----:B------:R-:W-:-:S05]  /*1480*/  HADD2.F32 R3, -RZ, R21.H0_H0 ;  /* 0x20000015ff037230 */ /* 0x000fca0000004100 */
[----:B------:R-:W-:Y:S01]  /*1490*/  FADD.FTZ R30, R30, R3 ;  /* 0x000000031e1e7221 */ /* 0x000fe20000010000 */
[----:B------:R-:W-:Y:S02]  /*14a0*/  HADD2.F32 R3, -RZ, R21.H1_H1 ;  /* 0x30000015ff037230 */ /* 0x000fe40000004100 */
[--C-:B------:R-:W-:Y:S02]  /*14b0*/  HADD2.F32 R21, -RZ, R22.reuse.H0_H0 ;  /* 0x20000016ff157230 */ /* 0x100fe40000004100 */
[----:B------:R-:W-:Y:S02]  /*14c0*/  HADD2.F32 R22, -RZ, R22.H1_H1 ;  /* 0x30000016ff167230 */ /* 0x000fe40000004100 */
[----:B------:R-:W-:Y:S01]  /*14d0*/  FADD.FTZ R31, R31, R3 ;  /* 0x000000031f1f7221 */ /* 0x000fe20000010000 */
[--C-:B------:R-:W-:Y:S02]  /*14e0*/  HADD2.F32 R3, -RZ, R23.reuse.H0_H0 ;  /* 0x20000017ff037230 */ /* 0x100fe40000004100 */
[----:B------:R-:W-:-:S02]  /*14f0*/  HADD2.F32 R20, -RZ, R23.H1_H1 ;  /* 0x30000017ff147230 */ /* 0x000fc40000004100 */
[----:B----4-:R-:W-:Y:S01]  /*1500*/  FADD.FTZ R25, R25, R22 ;  /* 0x0000001619197221 */ /* 0x010fe20000010000 */
[----:B------:R-:W-:Y:S01]  /*1510*/  FADD.FTZ R22, RZ, R28 ;  /* 0x0000001cff167221 */ /* 0x000fe20000010000 */
        /* <DEDUP_REMOVED lines=51> */
.L_x_5866:
        /* <DEDUP_REMOVED lines=50> */
.L_x_5824:
[----:B------:R-:W-:Y:S01]  /*1b70*/  BSSY B0, `(.L_x_5831) ;  /* 0x0000007000007945 */ /* 0x000fe20003800000 */
[----:B------:R-:W-:Y:S02]  /*1b80*/  MOV R32, 0x1 ;  /* 0x0000000100207802 */ /* 0x000fe40000000f00 */
[----:B------:R-:W-:Y:S02]  /*1b90*/  MOV R3, 0x1f ;  /* 0x0000001f00037802 */ /* 0x000fe40000000f00 */
[----:B------:R-:W-:-:S07]  /*1ba0*/  MOV R34, 0xffffffff ;  /* 0xffffffff00227802 */ /* 0x000fce0000000f00 */
[----:B-----5:R-:W-:Y:S05]  /*1bb0*/  WARPSYNC.COLLECTIVE R34, `(.L_x_5832) ;  /* 0x0000000022087348 */ /* 0x020fea0003c00000 */
[----:B------:R0:W1:Y:S02]  /*1bc0*/  SHFL.BFLY P1, R35, R33, R32, R3 ;  /* 0x0c00002021237389 */ /* 0x0000640000020003 */
[----:B01---5:R-:W-:Y:S05]  /*1bd0*/  ENDCOLLECTIVE ;  /* 0x000000000000791b */ /* 0x023fea0003800000 */
.L_x_5832:
[----:B------:R-:W-:Y:S05]  /*1be0*/  BSYNC B0 ;  /* 0x0000000000007941 */ /* 0x000fea0003800000 */
.L_x_5831:
        /* <DEDUP_REMOVED lines=8> */
.L_x_5833:
[----:B------:R-:W-:Y:S02]  /*1c70*/  HFMA2 R32, -RZ, RZ, 0, 2.384185791015625e-07 ;  /* 0x00000004ff207431 */ /* 0x000fe400000001ff */
[----:B------:R-:W-:-:S05]  /*1c80*/  FADD.FTZ R30, R33, R35 ;  /* 0x00000023211e7221 */ /* 0x000fca0000010000 */
[----:B------:R-:W-:-:S07]  /*1c90*/  MOV R33, R30 ;  /* 0x0000001e00217202 */ /* 0x000fce0000000f00 */
[----:B------:R-:W-:Y:S05]  /*1ca0*/  WARPSYNC.COLLECTIVE R34, `(.L_x_5834) ;  /* 0x0000000022087348 */ /* 0x000fea0003c00000 */
[----:B------:R0:W1:Y:S02]  /*1cb0*/  SHFL.BFLY P1, R35, R33, R32, R3 ;  /* 0x0c00002021237389 */ /* 0x0000640000020003 */
[----:B01----:R-:W-:Y:S05]  /*1cc0*/  ENDCOLLECTIVE ;  /* 0x000000000000791b */ /* 0x003fea0003800000 */
.L_x_5834:
[----:B------:R-:W-:Y:S02]  /*1cd0*/  HFMA2 R32, -RZ, RZ, 0, 4.76837158203125e-07 ;  /* 0x00000008ff207431 */ /* 0x000fe400000001ff */
[----:B------:R-:W-:-:S05]  /*1ce0*/  FADD.FTZ R36, R30, R35 ;  /* 0x000000231e247221 */ /* 0x000fca0000010000 */
[----:B------:R-:W-:-:S07]  /*1cf0*/  MOV R33, R36 ;  /* 0x0000002400217202 */ /* 0x000fce0000000f00 */
[----:B------:R-:W-:Y:S05]  /*1d00*/  WARPSYNC.COLLECTIVE R34, `(.L_x_5835) ;  /* 0x0000000022087348 */ /* 0x000fea0003c00000 */
[----:B------:R0:W1:Y:S02]  /*1d10*/  SHFL.BFLY P1, R35, R33, R32, R3 ;  /* 0x0c00002021237389 */ /* 0x0000640000020003 */
[----:B01----:R-:W-:Y:S05]  /*1d20*/  ENDCOLLECTIVE ;  /* 0x000000000000791b */ /* 0x003fea0003800000 */
.L_x_5835:
[----:B------:R-:W-:Y:S02]  /*1d30*/  HFMA2 R32, -RZ, RZ, 0, 9.5367431640625e-07 ;  /* 0x00000010ff207431 */ /* 0x000fe400000001ff */
[----:B------:R-:W-:-:S05]  /*1d40*/  FADD.FTZ R37, R36, R35 ;  /* 0x0000002324257221 */ /* 0x000fca0000010000 */
[----:B------:R-:W-:-:S07]  /*1d50*/  MOV R33, R37 ;  /* 0x0000002500217202 */ /* 0x000fce0000000f00 */
[----:B------:R-:W-:Y:S05]  /*1d60*/  WARPSYNC.COLLECTIVE R34, `(.L_x_5836) ;  /* 0x0000000022087348 */ /* 0x000fea0003c00000 */
[----:B------:R0:W1:Y:S02]  /*1d70*/  SHFL.BFLY P1, R35, R33, R32, R3 ;  /* 0x0c00002021237389 */ /* 0x0000640000020003 */
[----:B01----:R-:W-:Y:S05]  /*1d80*/  ENDCOLLECTIVE ;  /* 0x000000000000791b */ /* 0x003fea0003800000 */
.L_x_5836:
        /* <DEDUP_REMOVED lines=23> */
.L_x_5837:
[----:B------:R-:W-:Y:S02]  /*1f00*/  HFMA2 R32, -RZ, RZ, 0, 1.1920928955078125e-07 ;  /* 0x00000002ff207431 */ /* 0x000fe400000001ff */
[----:B------:R-:W-:-:S05]  /*1f10*/  FADD.FTZ R30, R33, R35 ;  /* 0x00000023211e7221 */ /* 0x000fca0000010000 */
[----:B------:R-:W-:-:S07]  /*1f20*/  MOV R33, R30 ;  /* 0x0000001e00217202 */ /* 0x000fce0000000f00 */
[----:B------:R-:W-:Y:S05]  /*1f30*/  WARPSYNC.COLLECTIVE R34, `(.L_x_5838) ;  /* 0x0000000022087348 */ /* 0x000fea0003c00000 */
[----:B------:R0:W1:Y:S02]  /*1f40*/  SHFL.BFLY P1, R35, R33, R32, R3 ;  /* 0x0c00002021237389 */ /* 0x0000640000020003 */
[----:B01----:R-:W-:Y:S05]  /*1f50*/  ENDCOLLECTIVE ;  /* 0x000000000000791b */ /* 0x003fea0003800000 */
.L_x_5838:
[----:B------:R-:W-:Y:S02]  /*1f60*/  HFMA2 R32, -RZ, RZ, 0, 2.384185791015625e-07 ;  /* 0x00000004ff207431 */ /* 0x000fe400000001ff */
[----:B------:R-:W-:-:S05]  /*1f70*/  FADD.FTZ R36, R30, R35 ;  /* 0x000000231e247221 */ /* 0x000fca0000010000 */
[----:B------:R-:W-:-:S07]  /*1f80*/  MOV R33, R36 ;  /* 0x0000002400217202 */ /* 0x000fce0000000f00 */
[----:B------:R-:W-:Y:S05]  /*1f90*/  WARPSYNC.COLLECTIVE R34, `(.L_x_5839) ;  /* 0x0000000022087348 */ /* 0x000fea0003c00000 */
[----:B------:R0:W1:Y:S02]  /*1fa0*/  SHFL.BFLY P1, R35, R33, R32, R3 ;  /* 0x0c00002021237389 */ /* 0x0000640000020003 */
[----:B01----:R-:W-:Y:S05]  /*1fb0*/  ENDCOLLECTIVE ;  /* 0x000000000000791b */ /* 0x003fea0003800000 */
.L_x_5839:
[----:B------:R-:W-:Y:S02]  /*1fc0*/  HFMA2 R32, -RZ, RZ, 0, 4.76837158203125e-07 ;  /* 0x00000008ff207431 */ /* 0x000fe400000001ff */
[----:B------:R-:W-:-:S05]  /*1fd0*/  FADD.FTZ R37, R36, R35 ;  /* 0x0000002324257221 */ /* 0x000fca0000010000 */
[----:B------:R-:W-:-:S07]  /*1fe0*/  MOV R33, R37 ;  /* 0x0000002500217202 */ /* 0x000fce0000000f00 */
[----:B------:R-:W-:Y:S05]  /*1ff0*/  WARPSYNC.COLLECTIVE R34, `(.L_x_5840) ;  /* 0x0000000022087348 */ /* 0x000fea0003c00000 */
[----:B------:R0:W1:Y:S02]  /*2000*/  SHFL.BFLY P1, R35, R33, R32, R3 ;  /* 0x0c00002021237389 */ /* 0x0000640000020003 */
[----:B01----:R-:W-:Y:S05]  /*2010*/  ENDCOLLECTIVE ;  /* 0x000000000000791b */ /* 0x003fea0003800000 */
.L_x_5840:
[----:B------:R-:W-:Y:S02]  /*2020*/  HFMA2 R32, -RZ, RZ, 0, 9.5367431640625e-07 ;  /* 0x00000010ff207431 */ /* 0x000fe400000001ff */
[----:B------:R-:W-:-:S05]  /*2030*/  FADD.FTZ R37, R37, R35 ;  /* 0x0000002325257221 */ /* 0x000fca0000010000 */
[----:B------:R-:W-:-:S07]  /*2040*/  MOV R33, R37 ;  /* 0x0000002500217202 */ /* 0x000fce0000000f00 */
[----:B------:R-:W-:Y:S05]  /*2050*/  WARPSYNC.COLLECTIVE R34, `(.L_x_5841) ;  /* 0x0000000022087348 */ /* 0x000fea0003c00000 */
[----:B------:R0:W1:Y:S02]  /*2060*/  SHFL.BFLY P1, R35, R33, R32, R3 ;  /* 0x0c00002021237389 */ /* 0x0000640000020003 */
[----:B01----:R-:W-:Y:S05]  /*2070*/  ENDCOLLECTIVE ;  /* 0x000000000000791b */ /* 0x003fea0003800000 */
.L_x_5841:
[----:B------:R-:W-:Y:S05]  /*2080*/  BRA `(.L_x_5842) ;  /* 0xffffffe400b87947 */ /* 0x000fea000383ffff */
.L_x_5827:
[----:B------:R-:W-:Y:S01]  /*2090*/  HFMA2 R3, -RZ, RZ, 0, 1.847743988037109375e-06 ;  /* 0x0000001fff037431 */ /* 0x000fe200000001ff */
[----:B------:R-:W-:Y:S01]  /*20a0*/  BSSY B0, `(.L_x_5843) ;  /* 0x0000006000007945 */ /* 0x000fe20003800000 */
[----:B------:R-:W-:Y:S02]  /*20b0*/  MOV R32, 0x1 ;  /* 0x0000000100207802 */ /* 0x000fe40000000f00 */
[----:B------:R-:W-:-:S07]  /*20c0*/  MOV R34, 0xffffffff ;  /* 0xffffffff00227802 */ /* 0x000fce0000000f00 */
[----:B01---5:R-:W-:Y:S05]  /*20d0*/  WARPSYNC.COLLECTIVE R34, `(.L_x_5844) ;  /* 0x0000000022087348 */ /* 0x023fea0003c00000 */
[----:B------:R2:W3:Y:S02]  /*20e0*/  SHFL.BFLY P1, R35, R33, R32, R3 ;  /* 0x0c00002021237389 */ /* 0x0004e40000020003 */
[----:B0123-5:R-:W-:Y:S05]  /*20f0*/  ENDCOLLECTIVE ;  /* 0x000000000000791b */ /* 0x02ffea0003800000 */
.L_x_5844:
[----:B------:R-:W-:Y:S05]  /*2100*/  BSYNC B0 ;  /* 0x0000000000007941 */ /* 0x000fea0003800000 */
.L_x_5843:
        /* <DEDUP_REMOVED lines=8> */
.L_x_5845:
[----:B------:R-:W-:Y:S02]  /*2190*/  HFMA2 R32, -RZ, RZ, 0, 2.384185791015625e-07 ;  /* 0x00000004ff207431 */ /* 0x000fe400000001ff */
[----:B------:R-:W-:-:S05]  /*21a0*/  FADD.FTZ R20, R33, R35 ;  /* 0x0000002321147221 */ /* 0x000fca0000010000 */
[----:B------:R-:W-:-:S07]  /*21b0*/  MOV R33, R20 ;  /* 0x0000001400217202 */ /* 0x000fce0000000f00 */
[----:B------:R-:W-:Y:S05]  /*21c0*/  WARPSYNC.COLLECTIVE R34, `(.L_x_5846) ;  /* 0x0000000022087348 */ /* 0x000fea0003c00000 */
[----:B------:R0:W1:Y:S02]  /*21d0*/  SHFL.BFLY P1, R35, R33, R32, R3 ;  /* 0x0c00002021237389 */ /* 0x0000640000020003 */
[----:B01----:R-:W-:Y:S05]  /*21e0*/  ENDCOLLECTIVE ;  /* 0x000000000000791b */ /* 0x003fea0003800000 */
.L_x_5846:
[----:B------:R-:W-:Y:S02]  /*21f0*/  HFMA2 R32, -RZ, RZ, 0, 4.76837158203125e-07 ;  /* 0x00000008ff207431 */ /* 0x000fe400000001ff */
[----:B------:R-:W-:-:S05]  /*2200*/  FADD.FTZ R22, R20, R35 ;  /* 0x0000002314167221 */ /* 0x000fca0000010000 */
[----:B------:R-:W-:-:S07]  /*2210*/  MOV R33, R22 ;  /* 0x0000001600217202 */ /* 0x000fce0000000f00 */
[----:B------:R-:W-:Y:S05]  /*2220*/  WARPSYNC.COLLECTIVE R34, `(.L_x_5847) ;  /* 0x0000000022087348 */ /* 0x000fea0003c00000 */
[----:B------:R0:W1:Y:S02]  /*2230*/  SHFL.BFLY P1, R35, R33, R32, R3 ;  /* 0x0c00002021237389 */ /* 0x0000640000020003 */
[----:B01----:R-:W-:Y:S05]  /*2240*/  ENDCOLLECTIVE ;  /* 0x000000000000791b */ /* 0x003fea0003800000 */
.L_x_5847:
[----:B------:R-:W-:Y:S02]  /*2250*/  HFMA2 R32, -RZ, RZ, 0, 9.5367431640625e-07 ;  /* 0x00000010ff207431 */ /* 0x000fe400000001ff */
[----:B------:R-:W-:-:S05]  /*2260*/  FADD.FTZ R23, R22, R35 ;  /* 0x0000002316177221 */ /* 0x000fca0000010000 */
[----:B------:R-:W-:-:S07]  /*2270*/  MOV R33, R23 ;  /* 0x0000001700217202 */ /* 0x000fce0000000f00 */
[----:B------:R-:W-:Y:S05]  /*2280*/  WARPSYNC.COLLECTIVE R34, `(.L_x_5848) ;  /* 0x0000000022087348 */ /* 0x000fea0003c00000 */
[----:B------:R0:W1:Y:S02]  /*2290*/  SHFL.BFLY P1, R35, R33, R32, R3 ;  /* 0x0c00002021237389 */ /* 0x0000640000020003 */
[----:B01----:R-:W-:Y:S05]  /*22a0*/  ENDCOLLECTIVE ;  /* 0x000000000000791b */ /* 0x003fea0003800000 */
.L_x_5848:
        /* <DEDUP_REMOVED lines=23> */
.L_x_5849:
[----:B------:R-:W-:Y:S02]  /*2420*/  HFMA2 R32, -RZ, RZ, 0, 1.1920928955078125e-07 ;  /* 0x00000002ff207431 */ /* 0x000fe400000001ff */
[----:B------:R-:W-:-:S05]  /*2430*/  FADD.FTZ R20, R33, R35 ;  /* 0x0000002321147221 */ /* 0x000fca0000010000 */
[----:B------:R-:W-:-:S07]  /*2440*/  MOV R33, R20 ;  /* 0x0000001400217202 */ /* 0x000fce0000000f00 */
[----:B------:R-:W-:Y:S05]  /*2450*/  WARPSYNC.COLLECTIVE R34, `(.L_x_5850) ;  /* 0x0000000022087348 */ /* 0x000fea0003c00000 */
[----:B------:R0:W1:Y:S02]  /*2460*/  SHFL.BFLY P1, R35, R33, R32, R3 ;  /* 0x0c00002021237389 */ /* 0x0000640000020003 */
[----:B01----:R-:W-:Y:S05]  /*2470*/  ENDCOLLECTIVE ;  /* 0x000000000000791b */ /* 0x003fea0003800000 */
.L_x_5850:
[----:B------:R-:W-:Y:S02]  /*2480*/  HFMA2 R32, -RZ, RZ, 0, 2.384185791015625e-07 ;  /* 0x00000004ff207431 */ /* 0x000fe400000001ff */
[----:B------:R-:W-:-:S05]  /*2490*/  FADD.FTZ R22, R20, R35 ;  /* 0x0000002314167221 */ /* 0x000fca0000010000 */
[----:B------:R-:W-:-:S07]  /*24a0*/  MOV R33, R22 ;  /* 0x0000001600217202 */ /* 0x000fce0000000f00 */
[----:B------:R-:W-:Y:S05]  /*24b0*/  WARPSYNC.COLLECTIVE R34, `(.L_x_5851) ;  /* 0x0000000022087348 */ /* 0x000fea0003c00000 */
[----:B------:R0:W1:Y:S02]  /*24c0*/  SHFL.BFLY P1, R35, R33, R32, R3 ;  /* 0x0c00002021237389 */ /* 0x0000640000020003 */
[----:B01----:R-:W-:Y:S05]  /*24d0*/  ENDCOLLECTIVE ;  /* 0x000000000000791b */ /* 0x003fea0003800000 */
.L_x_5851:
[----:B------:R-:W-:Y:S02]  /*24e0*/  HFMA2 R32, -RZ, RZ, 0, 4.76837158203125e-07 ;  /* 0x00000008ff207431 */ /* 0x000fe400000001ff */
[----:B------:R-:W-:-:S05]  /*24f0*/  FADD.FTZ R23, R22, R35 ;  /* 0x0000002316177221 */ /* 0x000fca0000010000 */
[----:B------:R-:W-:-:S07]  /*2500*/  MOV R33, R23 ;  /* 0x0000001700217202 */ /* 0x000fce0000000f00 */
[----:B------:R-:W-:Y:S05]  /*2510*/  WARPSYNC.COLLECTIVE R34, `(.L_x_5852) ;  /* 0x0000000022087348 */ /* 0x000fea0003c00000 */
[----:B------:R0:W1:Y:S02]  /*2520*/  SHFL.BFLY P1, R35, R33, R32, R3 ;  /* 0x0c00002021237389 */ /* 0x0000640000020003 */
[----:B01----:R-:W-:Y:S05]  /*2530*/  ENDCOLLECTIVE ;  /* 0x000000000000791b */ /* 0x003fea0003800000 */
.L_x_5852:
[----:B------:R-:W-:Y:S02]  /*2540*/  HFMA2 R32, -RZ, RZ, 0, 9.5367431640625e-07 ;  /* 0x00000010ff207431 */ /* 0x000fe400000001ff */
[----:B------:R-:W-:-:S05]  /*2550*/  FADD.FTZ R23, R23, R35 ;  /* 0x0000002317177221 */ /* 0x000fca0000010000 */
[----:B------:R-:W-:-:S07]  /*2560*/  MOV R33, R23 ;  /* 0x0000001700217202 */ /* 0x000fce0000000f00 */
[----:B------:R-:W-:Y:S05]  /*2570*/  WARPSYNC.COLLECTIVE R34, `(.L_x_5853) ;  /* 0x0000000022087348 */ /* 0x000fea0003c00000 */
[----:B------:R0:W1:Y:S02]  /*2580*/  SHFL.BFLY P1, R35, R33, R32, R3 ;  /* 0x0c00002021237389 */ /* 0x0000640000020003 */
[----:B01----:R-:W-:Y:S05]  /*2590*/  ENDCOLLECTIVE ;  /* 0x000000000000791b */ /* 0x003fea0003800000 */
.L_x_5853:
[----:B------:R-:W-:Y:S05]  /*25a0*/  BRA `(.L_x_5854) ;  /* 0xffffffe8009c7947 */ /* 0x000fea000383ffff */
.L_x_5829:
[----:B------:R-:W-:Y:S01]  /*25b0*/  HFMA2 R32, -RZ, RZ, 0, 5.9604644775390625e-08 ;  /* 0x00000001ff207431 */ /* 0x000fe200000001ff */
[----:B------:R-:W-:Y:S01]  /*25c0*/  BSSY B0, `(.L_x_5855) ;  /* 0x0000007000007945 */ /* 0x000fe20003800000 */
[----:B------:R-:W-:Y:S02]  /*25d0*/  MOV R33, R20 ;  /* 0x0000001400217202 */ /* 0x000fe40000000f00 */
[----:B------:R-:W-:Y:S02]  /*25e0*/  MOV R3, 0x1f ;  /* 0x0000001f00037802 */ /* 0x000fe40000000f00 */
[----:B------:R-:W-:-:S07]  /*25f0*/  MOV R34, 0xffffffff ;  /* 0xffffffff00227802 */ /* 0x000fce0000000f00 */
[----:B-1---5:R-:W-:Y:S05]  /*2600*/  WARPSYNC.COLLECTIVE R34, `(.L_x_5856) ;  /* 0x0000000022087348 */ /* 0x022fea0003c00000 */
[----:B------:R0:W2:Y:S02]  /*2610*/  SHFL.BFLY P1, R35, R33, R32, R3 ;  /* 0x0c00002021237389 */ /* 0x0000a40000020003 */
[----:B012--5:R-:W-:Y:S05]  /*2620*/  ENDCOLLECTIVE ;  /* 0x000000000000791b */ /* 0x027fea0003800000 */
.L_x_5856:
[----:B------:R-:W-:Y:S05]  /*2630*/  BSYNC B0 ;  /* 0x0000000000007941 */ /* 0x000fea0003800000 */
.L_x_5855:
        /* <DEDUP_REMOVED lines=8> */
.L_x_5857:
[----:B------:R-:W-:Y:S02]  /*26c0*/  HFMA2 R32, -RZ, RZ, 0, 2.384185791015625e-07 ;  /* 0x00000004ff207431 */ /* 0x000fe400000001ff */
[----:B------:R-:W-:-:S05]  /*26d0*/  FADD.FTZ R22, R33, R35 ;  /* 0x0000002321167221 */ /* 0x000fca0000010000 */
[----:B------:R-:W-:-:S07]  /*26e0*/  MOV R33, R22 ;  /* 0x0000001600217202 */ /* 0x000fce0000000f00 */
[----:B------:R-:W-:Y:S05]  /*26f0*/  WARPSYNC.COLLECTIVE R34, `(.L_x_5858) ;  /* 0x0000000022087348 */ /* 0x000fea0003c00000 */
[----:B------:R0:W1:Y:S02]  /*2700*/  SHFL.BFLY P1, R35, R33, R32, R3 ;  /* 0x0c00002021237389 */ /* 0x0000640000020003 */
[----:B01----:R-:W-:Y:S05]  /*2710*/  ENDCOLLECTIVE ;  /* 0x000000000000791b */ /* 0x003fea0003800000 */
.L_x_5858:
[----:B------:R-:W-:Y:S02]  /*2720*/  HFMA2 R32, -RZ, RZ, 0, 4.76837158203125e-07 ;  /* 0x00000008ff207431 */ /* 0x000fe400000001ff */
[----:B------:R-:W-:-:S05]  /*2730*/  FADD.FTZ R23, R22, R35 ;  /* 0x0000002316177221 */ /* 0x000fca0000010000 */
[----:B------:R-:W-:-:S07]  /*2740*/  MOV R33, R23 ;  /* 0x0000001700217202 */ /* 0x000fce0000000f00 */
[----:B------:R-:W-:Y:S05]  /*2750*/  WARPSYNC.COLLECTIVE R34, `(.L_x_5859) ;  /* 0x0000000022087348 */ /* 0x000fea0003c00000 */
[----:B------:R0:W1:Y:S02]  /*2760*/  SHFL.BFLY P1, R35, R33, R32, R3 ;  /* 0x0c00002021237389 */ /* 0x0000640000020003 */
[----:B01----:R-:W-:Y:S05]  /*2770*/  ENDCOLLECTIVE ;  /* 0x000000000000791b */ /* 0x003fea0003800000 */
.L_x_5859:
[----:B------:R-:W-:Y:S02]  /*2780*/  HFMA2 R32, -RZ, RZ, 0, 9.5367431640625e-07 ;  /* 0x00000010ff207431 */ /* 0x000fe400000001ff */
[----:B------:R-:W-:-:S05]  /*2790*/  FADD.FTZ R23, R23, R35 ;  /* 0x0000002317177221 */ /* 0x000fca0000010000 */
[----:B------:R-:W-:-:S07]  /*27a0*/  MOV R33, R23 ;  /* 0x0000001700217202 */ /* 0x000fce0000000f00 */
[----:B------:R-:W-:Y:S05]  /*27b0*/  WARPSYNC.COLLECTIVE R34, `(.L_x_5860) ;  /* 0x0000000022087348 */ /* 0x000fea0003c00000 */
[----:B------:R0:W1:Y:S02]  /*27c0*/  SHFL.BFLY P1, R35, R33, R32, R3 ;  /* 0x0c00002021237389 */ /* 0x0000640000020003 */
[----:B01----:R-:W-:Y:S05]  /*27d0*/  ENDCOLLECTIVE ;  /* 0x000000000000791b */ /* 0x003fea0003800000 */
.L_x_5860:
        /* <DEDUP_REMOVED lines=23> */
.L_x_5861:
[----:B------:R-:W-:Y:S02]  /*2950*/  HFMA2 R32, -RZ, RZ, 0, 1.1920928955078125e-07 ;  /* 0x00000002ff207431 */ /* 0x000fe400000001ff */
[----:B------:R-:W-:-:S05]  /*2960*/  FADD.FTZ R20, R33, R35 ;  /* 0x0000002321147221 */ /* 0x000fca0000010000 */
[----:B------:R-:W-:-:S07]  /*2970*/  MOV R33, R20 ;  /* 0x0000001400217202 */ /* 0x000fce0000000f00 */
[----:B------:R-:W-:Y:S05]  /*2980*/  WARPSYNC.COLLECTIVE R34, `(.L_x_5862) ;  /* 0x0000000022087348 */ /* 0x000fea0003c00000 */
[----:B------:R0:W1:Y:S02]  /*2990*/  SHFL.BFLY P1, R35, R33, R32, R3 ;  /* 0x0c00002021237389 */ /* 0x0000640000020003 */
[----:B01----:R-:W-:Y:S05]  /*29a0*/  ENDCOLLECTIVE ;  /* 0x000000000000791b */ /* 0x003fea0003800000 */
.L_x_5862:
[----:B------:R-:W-:Y:S02]  /*29b0*/  HFMA2 R32, -RZ, RZ, 0, 2.384185791015625e-07 ;  /* 0x00000004ff207431 */ /* 0x000fe400000001ff */
[----:B------:R-:W-:-:S05]  /*29c0*/  FADD.FTZ R22, R20, R35 ;  /* 0x0000002314167221 */ /* 0x000fca0000010000 */
[----:B------:R-:W-:-:S07]  /*29d0*/  MOV R33, R22 ;  /* 0x0000001600217202 */ /* 0x000fce0000000f00 */
[----:B------:R-:W-:Y:S05]  /*29e0*/  WARPSYNC.COLLECTIVE R34, `(.L_x_5863) ;  /* 0x0000000022087348 */ /* 0x000fea0003c00000 */
[----:B------:R0:W1:Y:S02]  /*29f0*/  SHFL.BFLY P1, R35, R33, R32, R3 ;  /* 0x0c00002021237389 */ /* 0x0000640000020003 */
[----:B01----:R-:W-:Y:S05]  /*2a00*/  ENDCOLLECTIVE ;  /* 0x000000000000791b */ /* 0x003fea0003800000 */
.L_x_5863:
[----:B------:R-:W-:Y:S02]  /*2a10*/  HFMA2 R32, -RZ, RZ, 0, 4.76837158203125e-07 ;  /* 0x00000008ff207431 */ /* 0x000fe400000001ff */
[----:B------:R-:W-:-:S05]  /*2a20*/  FADD.FTZ R23, R22, R35 ;  /* 0x0000002316177221 */ /* 0x000fca0000010000 */
[----:B------:R-:W-:-:S07]  /*2a30*/  MOV R33, R23 ;  /* 0x0000001700217202 */ /* 0x000fce0000000f00 */
[----:B------:R-:W-:Y:S05]  /*2a40*/  WARPSYNC.COLLECTIVE R34, `(.L_x_5864) ;  /* 0x0000000022087348 */ /* 0x000fea0003c00000 */
[----:B------:R0:W1:Y:S02]  /*2a50*/  SHFL.BFLY P1, R35, R33, R32, R3 ;  /* 0x0c00002021237389 */ /* 0x0000640000020003 */
[----:B01----:R-:W-:Y:S05]  /*2a60*/  ENDCOLLECTIVE ;  /* 0x000000000000791b */ /* 0x003fea0003800000 */
.L_x_5864:
[----:B------:R-:W-:Y:S02]  /*2a70*/  HFMA2 R32, -RZ, RZ, 0, 9.5367431640625e-07 ;  /* 0x00000010ff207431 */ /* 0x000fe400000001ff */
[----:B------:R-:W-:-:S05]  /*2a80*/  FADD.FTZ R23, R23, R35 ;  /* 0x0000002317177221 */ /* 0x000fca0000010000 */
[----:B------:R-:W-:-:S07]  /*2a90*/  MOV R33, R23 ;  /* 0x0000001700217202 */ /* 0x000fce0000000f00 */
[----:B------:R-:W-:Y:S05]  /*2aa0*/  WARPSYNC.COLLECTIVE R34, `(.L_x_5865) ;  /* 0x0000000022087348 */ /* 0x000fea0003c00000 */
[----:B------:R0:W1:Y:S02]  /*2ab0*/  SHFL.BFLY P1, R35, R33, R32, R3 ;  /* 0x0c00002021237389 */ /* 0x0000640000020003 */
[----:B01----:R-:W-:Y:S05]  /*2ac0*/  ENDCOLLECTIVE ;  /* 0x000000000000791b */ /* 0x003fea0003800000 */
.L_x_5865:
[----:B------:R-:W-:Y:S05]  /*2ad0*/  BRA `(.L_x_5866) ;  /* 0xffffffec005c7947 */ /* 0x000fea000383ffff */
.L_x_5867:
        /* <DEDUP_REMOVED lines=10> */
.L_x_9148:


//--------------------- .text._ZN10layer_norm13ln_fwd_kernelINS_13Kernel_traitsIf6__halffS2_fjLj256ELj1ELj4ELj1ELj16ENS_18Kernel_traits_baseILj256EfS2_fS2_fjLj128EEEEELb0ELb0ELb1ELb0EEEvNS_9FwdParamsE --------------------------
	.section	.text._ZN10layer_norm13ln_fwd_kernelINS_13Kernel_traitsIf6__halffS2_fjLj256ELj1ELj4ELj1ELj16ENS_18Kernel_traits_baseILj256EfS2_fS2_fjLj128EEEEELb0ELb0ELb1ELb0EEEvNS_9FwdParamsE,"ax",@progbits
	.align	128
        .global         _ZN10layer_norm13ln_fwd_kernelINS_13Kernel_traitsIf6__halffS2_fjLj256ELj1ELj4ELj1ELj16ENS_18Kernel_traits_baseILj256EfS2_fS2_fjLj128EEEEELb0ELb0ELb1ELb0EEEvNS_9FwdParamsE
        .type           _ZN10layer_norm13ln_fwd_kernelINS_13Kernel_traitsIf6__halffS2_fjLj256ELj1ELj4ELj1ELj16ENS_18Kernel_traits_baseILj256EfS2_fS2_fjLj128EEEEELb0ELb0ELb1ELb0EEEvNS_9FwdParamsE,@function
        .size           _ZN10layer_norm13ln_fwd_kernelINS_13Kernel_traitsIf6__halffS2_fjLj256ELj1ELj4ELj1ELj16ENS_18Kernel_traits_baseILj256EfS2_fS2_fjLj128EEEEELb0ELb0ELb1ELb0EEEvNS_9FwdParamsE,(.L_x_9149 - _ZN10layer_norm13ln_fwd_kernelINS_13Kernel_traitsIf6__halffS2_fjLj256ELj1ELj4ELj1ELj16ENS_18Kernel_traits_baseILj256EfS2_fS2_fjLj128EEEEELb0ELb0ELb1ELb0EEEvNS_9FwdParamsE)
        .other          _ZN10layer_norm13ln_fwd_kernelINS_13Kernel_traitsIf6__halffS2_fjLj256ELj1ELj4ELj1ELj16ENS_18Kernel_traits_baseILj256EfS2_fS2_fjLj128EEEEELb0ELb0ELb1ELb0EEEvNS_9FwdParamsE,@"STO_CUDA_ENTRY STV_DEFAULT"
_ZN10layer_norm13ln_fwd_kernelINS_13Kernel_traitsIf6__halffS2_fjLj256ELj1ELj4ELj1ELj16ENS_18Kernel_traits_baseILj256EfS2_fS2_fjLj128EEEEELb0ELb0ELb1ELb0EEEvNS_9FwdParamsE:
.text._ZN10layer_norm13ln_fwd_kernelINS_13Kernel_traitsIf6__halffS2_fjLj256ELj1ELj4ELj1ELj16ENS_18Kernel_traits_baseILj256EfS2_fS2_fjLj128EEEEELb0ELb0ELb1ELb0EEEvNS_9FwdParamsE:
        /* <DEDUP_REMOVED lines=31> */
.L_x_5869:
[----:B------:R-:W-:Y:S05]  /*01f0*/  BSYNC.RECONVERGENT B0 ;  /* 0x0000000000007941 */ /* 0x000fea0003800200 */
.L_x_5868:
        /* <DEDUP_REMOVED lines=13> */
.L_x_5876:
        /* <DEDUP_REMOVED lines=59> */
.L_x_5872:
[----:B01----:R-:W-:Y:S05]  /*0680*/  BSYNC.RECONVERGENT B0 ;  /* 0x0000000000007941 */ /* 0x003fea0003800200 */
.L_x_5871:
        /* <DEDUP_REMOVED lines=54> */
.L_x_5895:
        /* <DEDUP_REMOVED lines=45> */
[----:B------:R-:W-:Y:S01]  /*0cc0*/  F2FP.F16.F32.PACK_AB R34, R40, R43 ;  /* 0x0000002b2822723e */ /* 0x000fe200000000ff */
[----:B------:R-:W-:Y:S01]  /*0cd0*/  FFMA.FTZ R40, R12, R37, R4 ;  /* 0x000000250c287223 */ /* 0x000fe20000010004 */
[----:B------:R-:W-:Y:S01]  /*0ce0*/  LEA.HI.SX32 R37, R45, R0, 0x1d ;  /* 0x000000002d257211 */ /* 0x000fe200078feaff */
[----:B------:R-:W-:Y:S01]  /*0cf0*/  FFMA.FTZ R39, R13, R36, R5 ;  /* 0x000000240d277223 */ /* 0x000fe20000010005 */
[----:B------:R-:W-:-:S03]  /*0d00*/  F2FP.F16.F32.PACK_AB R35, R44, R35 ;  /* 0x000000232c23723e */ /* 0x000fc600000000ff */
[----:B0-----:R-:W-:Y:S01]  /*0d10*/  IMAD.WIDE.U32 R36, R37, 0x10, R32 ;  /* 0x0000001025247825 */ /* 0x001fe200078e0020 */
[----:B------:R-:W-:Y:S02]  /*0d20*/  F2FP.F16.F32.PACK_AB R33, R38, R41 ;  /* 0x000000292621723e */ /* 0x000fe400000000ff */
[----:B------:R-:W-:-:S05]  /*0d30*/  F2FP.F16.F32.PACK_AB R32, R39, R40 ;  /* 0x000000282720723e */ /* 0x000fca00000000ff */
[----:B------:R1:W-:Y:S02]  /*0d40*/  STG.E.128 desc[UR6][R36.64], R32 ;  /* 0x0000002024007986 */ /* 0x0003e4000c101d06 */
.L_x_5875:
[----:B------:R-:W-:Y:S05]  /*0d50*/  BSYNC.RECONVERGENT B0 ;  /* 0x0000000000007941 */ /* 0x000fea0003800200 */
.L_x_5874:
[----:B-1----:R-:W1:Y:S02]  /*0d60*/  LDC.64 R32, c[0x0][0x380] ;  /* 0x0000e000ff207b82 */ /* 0x002e640000000a00 */
[----:B-1----:R-:W-:-:S04]  /*0d70*/  LEA R3, R32, R3, 0x2 ;  /* 0x0000000320037211 */ /* 0x002fc800078e10ff */
[----:B------:R-:W-:-:S13]  /*0d80*/  ISETP.GE.AND P0, PT, R3, R33, PT ;  /* 0x000000210300720c */ /* 0x000fda0003f06270 */
[----:B------:R-:W-:Y:S05]  /*0d90*/  @!P0 BRA `(.L_x_5876) ;  /* 0xfffffff4004c8947 */ /* 0x000fea000383ffff */
[----:B------:R-:W-:Y:S05]  /*0da0*/  EXIT ;  /* 0x000000000000794d */ /* 0x000fea0003800000 */
.L_x_5870:
        /* <DEDUP_REMOVED lines=32> */
.L_x_5880:
[----:B-1----:R-:W-:Y:S05]  /*0fb0*/  BSYNC.RECONVERGENT B1 ;  /* 0x0000000000017941 */ /* 0x002fea0003800200 */
.L_x_5879:
        /* <DEDUP_REMOVED lines=28> */
.L_x_5878:
[----:B01----:R-:W-:Y:S05]  /*1180*/  BSYNC.RECONVERGENT B0 ;  /* 0x0000000000007941 */ /* 0x003fea0003800200 */
.L_x_5877:
        /* <DEDUP_REMOVED lines=54> */
.L_x_5907:
        /* <DEDUP_REMOVED lines=36> */
[----:B------:R-:W-:Y:S01]  /*1730*/  F2FP.F16.F32.PACK_AB R31, R45, R30 ;  /* 0x0000001e2d1f723e */ /* 0x000fe200000000ff */
        /* <DEDUP_REMOVED lines=11> */
[----:B------:R-:W-:Y:S02]  /*17f0*/  F2FP.F16.F32.PACK_AB R30, R43, R42 ;  /* 0x0000002a2b1e723e */ /* 0x000fe400000000ff */
[----:B------:R-:W-:-:S05]  /*1800*/  LEA.HI.SX32 R35, R45, R0, 0x1d ;  /* 0x000000002d237211 */ /* 0x000fca00078feaff */
[----:B0-----:R-:W-:Y:S01]  /*1810*/  IMAD.WIDE.U32 R34, R35, 0x10, R28 ;  /* 0x0000001023227825 */ /* 0x001fe200078e001c */
[----:B------:R-:W-:Y:S02]  /*1820*/  F2FP.F16.F32.PACK_AB R29, R36, R41 ;  /* 0x00000029241d723e */ /* 0x000fe400000000ff */
[----:B------:R-:W-:-:S05]  /*1830*/  F2FP.F16.F32.PACK_AB R28, R37, R40 ;  /* 0x00000028251c723e */ /* 0x000fca00000000ff */
[----:B------:R2:W-:Y:S02]  /*1840*/  STG.E.128 desc[UR6][R34.64], R28 ;  /* 0x0000001c22007986 */ /* 0x0005e4000c101d06 */
.L_x_5883:
[----:B------:R-:W-:Y:S05]  /*1850*/  BSYNC.RECONVERGENT B0 ;  /* 0x0000000000007941 */ /* 0x000fea0003800200 */
.L_x_5882:
[----:B-12---:R-:W1:Y:S02]  /*1860*/  LDC.64 R28, c[0x0][0x380] ;  /* 0x0000e000ff1c7b82 */ /* 0x006e640000000a00 */
[----:B-1----:R-:W-:-:S04]  /*1870*/  LEA R3, R28, R3, 0x2 ;  /* 0x000000031c037211 */ /* 0x002fc800078e10ff */
[----:B------:R-:W-:-:S13]  /*1880*/  ISETP.GE.AND P0, PT, R3, R29, PT ;  /* 0x0000001d0300720c */ /* 0x000fda0003f06270 */
[----:B------:R-:W-:Y:S05]  /*1890*/  @!P0 BRA `(.L_x_5870) ;  /* 0xfffffff400448947 */ /* 0x000fea000383ffff */
[----:B------:R-:W-:Y:S05]  /*18a0*/  EXIT ;  /* 0x000000000000794d */ /* 0x000fea0003800000 */
.L_x_5873:
[----:B------:R-:W-:Y:S01]  /*18b0*/  HFMA2 R35, -RZ, RZ, 0, 5.9604644775390625e-08 ;  /* 0x00000001ff237431 */ /* 0x000fe200000001ff */
[----:B------:R-:W-:Y:S01]  /*18c0*/  BSSY B0, `(.L_x_5884) ;  /* 0x0000006000007945 */ /* 0x000fe20003800000 */
[----:B------:R-:W-:Y:S02]  /*18d0*/  MOV R34, 0x1f ;  /* 0x0000001f00227802 */ /* 0x000fe40000000f00 */
[----:B------:R-:W-:-:S07]  /*18e0*/  MOV R37, 0xffffffff ;  /* 0xffffffff00257802 */ /* 0x000fce0000000f00 */
[----:B-----5:R-:W-:Y:S05]  /*18f0*/  WARPSYNC.COLLECTIVE R37, `(.L_x_5885) ;  /* 0x0000000025087348 */ /* 0x020fea0003c00000 */
[----:B------:R0:W1:Y:S02]  /*1900*/  SHFL.BFLY P0, R40, R36, R35, R34 ;  /* 0x0c00002324287389 */ /* 0x0000640000000022 */
[----:B01---5:R-:W-:Y:S05]  /*1910*/  ENDCOLLECTIVE ;  /* 0x000000000000791b */ /* 0x023fea0003800000 */
.L_x_5885:
[----:B------:R-:W-:Y:S05]  /*1920*/  BSYNC B0 ;  /* 0x0000000000007941 */ /* 0x000fea0003800000 */
.L_x_5884:
        /* <DEDUP_REMOVED lines=8> */
.L_x_5886:
[----:B------:R-:W-:Y:S02]  /*19b0*/  HFMA2 R35, -RZ, RZ, 0, 2.384185791015625e-07 ;  /* 0x00000004ff237431 */ /* 0x000fe400000001ff */
[----:B------:R-:W-:-:S05]  /*19c0*/  FADD.FTZ R42, R36, R40 ;  /* 0x00000028242a7221 */ /* 0x000fca0000010000 */
[----:B------:R-:W-:-:S07]  /*19d0*/  MOV R36, R42 ;  /* 0x0000002a00247202 */ /* 0x000fce0000000f00 */
[----:B------:R-:W-:Y:S05]  /*19e0*/  WARPSYNC.COLLECTIVE R37, `(.L_x_5887) ;  /* 0x0000000025087348 */ /* 0x000fea0003c00000 */
[----:B------:R0:W1:Y:S02]  /*19f0*/  SHFL.BFLY P0, R40, R36, R35, R34 ;  /* 0x0c00002324287389 */ /* 0x0000640000000022 */
[----:B01----:R-:W-:Y:S05]  /*1a00*/  ENDCOLLECTIVE ;  /* 0x000000000000791b */ /* 0x003fea0003800000 */
.L_x_5887:
[----:B------:R-:W-:Y:S02]  /*1a10*/  HFMA2 R35, -RZ, RZ, 0, 4.76837158203125e-07 ;  /* 0x00000008ff237431 */ /* 0x000fe400000001ff */
[----:B------:R-:W-:-:S05]  /*1a20*/  FADD.FTZ R43, R42, R40 ;  /* 0x000000282a2b7221 */ /* 0x000fca0000010000 */
[----:B------:R-:W-:-:S07]  /*1a30*/  MOV R36, R43 ;  /* 0x0000002b00247202 */ /* 0x000fce0000000f00 */
[----:B------:R-:W-:Y:S05]  /*1a40*/  WARPSYNC.COLLECTIVE R37, `(.L_x_5888) ;  /* 0x0000000025087348 */ /* 0x000fea0003c00000 */
[----:B------:R0:W1:Y:S02]  /*1a50*/  SHFL.BFLY P0, R40, R36, R35, R34 ;  /* 0x0c00002324287389 */ /* 0x0000640000000022 */
[----:B01----:R-:W-:Y:S05]  /*1a60*/  ENDCOLLECTIVE ;  /* 0x000000000000791b */ /* 0x003fea0003800000 */
.L_x_5888:
[----:B------:R-:W-:Y:S02]  /*1a70*/  HFMA2 R35, -RZ, RZ, 0, 9.5367431640625e-07 ;  /* 0x00000010ff237431 */ /* 0x000fe400000001ff */
[----:B------:R-:W-:-:S05]  /*1a80*/  FADD.FTZ R44, R43, R40 ;  /* 0x000000282b2c7221 */ /* 0x000fca0000010000 */
[----:B------:R-:W-:-:S07]  /*1a90*/  MOV R36, R44 ;  /* 0x0000002c00247202 */ /* 0x000fce0000000f00 */
[----:B------:R-:W-:Y:S05]  /*1aa0*/  WARPSYNC.COLLECTIVE R37, `(.L_x_5889) ;  /* 0x0000000025087348 */ /* 0x000fea0003c00000 */
[----:B------:R0:W1:Y:S02]  /*1ab0*/  SHFL.BFLY P0, R40, R36, R35, R34 ;  /* 0x0c00002324287389 */ /* 0x0000640000000022 */
[----:B01----:R-:W-:Y:S05]  /*1ac0*/  ENDCOLLECTIVE ;  /* 0x000000000000791b */ /* 0x003fea0003800000 */
.L_x_5889:
        /* <DEDUP_REMOVED lines=23> */
.L_x_5890:
[----:B------:R-:W-:Y:S02]  /*1c40*/  HFMA2 R35, -RZ, RZ, 0, 1.1920928955078125e-07 ;  /* 0x00000002ff237431 */ /* 0x000fe400000001ff */
[----:B------:R-:W-:-:S05]  /*1c50*/  FADD.FTZ R32, R36, R40 ;  /* 0x0000002824207221 */ /* 0x000fca0000010000 */
[----:B------:R-:W-:-:S07]  /*1c60*/  MOV R36, R32 ;  /* 0x0000002000247202 */ /* 0x000fce0000000f00 */
[----:B------:R-:W-:Y:S05]  /*1c70*/  WARPSYNC.COLLECTIVE R37, `(.L_x_5891) ;  /* 0x0000000025087348 */ /* 0x000fea0003c00000 */
[----:B------:R0:W1:Y:S02]  /*1c80*/  SHFL.BFLY P0, R40, R36, R35, R34 ;  /* 0x0c00002324287389 */ /* 0x0000640000000022 */
[----:B01----:R-:W-:Y:S05]  /*1c90*/  ENDCOLLECTIVE ;  /* 0x000000000000791b */ /* 0x003fea0003800000 */
.L_x_5891:
[----:B------:R-:W-:Y:S02]  /*1ca0*/  HFMA2 R35, -RZ, RZ, 0, 2.384185791015625e-07 ;  /* 0x00000004ff237431 */ /* 0x000fe400000001ff */
[----:B------:R-:W-:-:S05]  /*1cb0*/  FADD.FTZ R42, R32, R40 ;  /* 0x00000028202a7221 */ /* 0x000fca0000010000 */
[----:B------:R-:W-:-:S07]  /*1cc0*/  MOV R36, R42 ;  /* 0x0000002a00247202 */ /* 0x000fce0000000f00 */
[----:B------:R-:W-:Y:S05]  /*1cd0*/  WARPSYNC.COLLECTIVE R37, `(.L_x_5892) ;  /* 0x0000000025087348 */ /* 0x000fea0003c00000 */
[----:B------:R0:W1:Y:S02]  /*1ce0*/  SHFL.BFLY P0, R40, R36, R35, R34 ;  /* 0x0c00002324287389 */ /* 0x0000640000000022 */
[----:B01----:R-:W-:Y:S05]  /*1cf0*/  ENDCOLLECTIVE ;  /* 0x000000000000791b */ /* 0x003fea0003800000 */
.L_x_5892:
[----:B------:R-:W-:Y:S02]  /*1d00*/  HFMA2 R35, -RZ, RZ, 0, 4.76837158203125e-07 ;  /* 0x00000008ff237431 */ /* 0x000fe400000001ff */
[----:B------:R-:W-:-:S05]  /*1d10*/  FADD.FTZ R43, R42, R40 ;  /* 0x000000282a2b7221 */ /* 0x000fca0000010000 */
[----:B------:R-:W-:-:S07]  /*1d20*/  MOV R36, R43 ;  /* 0x0000002b00247202 */ /* 0x000fce0000000f00 */
[----:B------:R-:W-:Y:S05]  /*1d30*/  WARPSYNC.COLLECTIVE R37, `(.L_x_5893) ;  /* 0x0000000025087348 */ /* 0x000fea0003c00000 */
[----:B------:R0:W1:Y:S02]  /*1d40*/  SHFL.BFLY P0, R40, R36, R35, R34 ;  /* 0x0c00002324287389 */ /* 0x0000640000000022 */
[----:B01----:R-:W-:Y:S05]  /*1d50*/  ENDCOLLECTIVE ;  /* 0x000000000000791b */ /* 0x003fea0003800000 */
.L_x_5893:
[----:B------:R-:W-:Y:S02]  /*1d60*/  HFMA2 R35, -RZ, RZ, 0, 9.5367431640625e-07 ;  /* 0x00000010ff237431 */ /* 0x000fe400000001ff */
[----:B------:R-:W-:-:S05]  /*1d70*/  FADD.FTZ R44, R43, R40 ;  /* 0x000000282b2c7221 */ /* 0x000fca0000010000 */
[----:B------:R-:W-:-:S07]  /*1d80*/  MOV R36, R44 ;  /* 0x0000002c00247202 */ /* 0x000fce0000000f00 */
[----:B------:R-:W-:Y:S05]  /*1d90*/  WARPSYNC.COLLECTIVE R37, `(.L_x_5894) ;  /* 0x0000000025087348 */ /* 0x000fea0003c00000 */
[----:B------:R0:W1:Y:S02]  /*1da0*/  SHFL.BFLY P0, R40, R36, R35, R34 ;  /* 0x0c00002324287389 */ /* 0x0000640000000022 */
[----:B01----:R-:W-:Y:S05]  /*1db0*/  ENDCOLLECTIVE ;  /* 0x000000000000791b */ /* 0x003fea0003800000 */
.L_x_5894:
[----:B------:R-:W-:Y:S05]  /*1dc0*/  BRA `(.L_x_5895) ;  /* 0xffffffec00087947 */ /* 0x000fea000383ffff */
.L_x_5881:
[----:B------:R-:W-:Y:S01]  /*1dd0*/  HFMA2 R34, -RZ, RZ, 0, 1.847743988037109375e-06 ;  /* 0x0000001fff227431 */ /* 0x000fe200000001ff */
[----:B------:R-:W-:Y:S01]  /*1de0*/  BSSY B0, `(.L_x_5896) ;  /* 0x0000006000007945 */ /* 0x000fe20003800000 */
[----:B------:R-:W-:Y:S02]  /*1df0*/  MOV R35, 0x1 ;  /* 0x0000000100237802 */ /* 0x000fe40000000f00 */
[----:B------:R-:W-:-:S07]  /*1e00*/  MOV R37, 0xffffffff ;  /* 0xffffffff00257802 */ /* 0x000fce0000000f00 */
[----:B-----5:R-:W-:Y:S05]  /*1e10*/  WARPSYNC.COLLECTIVE R37, `(.L_x_5897) ;  /* 0x0000000025087348 */ /* 0x020fea0003c00000 */
[----:B------:R0:W1:Y:S02]  /*1e20*/  SHFL.BFLY P0, R40, R36, R35, R34 ;  /* 0x0c00002324287389 */ /* 0x0000640000000022 */
[----:B01---5:R-:W-:Y:S05]  /*1e30*/  ENDCOLLECTIVE ;  /* 0x000000000000791b */ /* 0x023fea0003800000 */
.L_x_5897:
[----:B------:R-:W-:Y:S05]  /*1e40*/  BSYNC B0 ;  /* 0x0000000000007941 */ /* 0x000fea0003800000 */
.L_x_5896:
        /* <DEDUP_REMOVED lines=8> */
.L_x_5898:
[----:B------:R-:W-:Y:S02]  /*1ed0*/  HFMA2 R35, -RZ, RZ, 0, 2.384185791015625e-07 ;  /* 0x00000004ff237431 */ /* 0x000fe400000001ff */
[----:B------:R-:W-:-:S05]  /*1ee0*/  FADD.FTZ R41, R36, R40 ;  /* 0x0000002824297221 */ /* 0x000fca0000010000 */
[----:B------:R-:W-:-:S07]  /*1ef0*/  MOV R36, R41 ;  /* 0x0000002900247202 */ /* 0x000fce0000000f00 */
[----:B------:R-:W-:Y:S05]  /*1f00*/  WARPSYNC.COLLECTIVE R37, `(.L_x_5899) ;  /* 0x0000000025087348 */ /* 0x000fea0003c00000 */
[----:B------:R0:W1:Y:S02]  /*1f10*/  SHFL.BFLY P0, R40, R36, R35, R34 ;  /* 0x0c00002324287389 */ /* 0x0000640000000022 */
[----:B01----:R-:W-:Y:S05]  /*1f20*/  ENDCOLLECTIVE ;  /* 0x000000000000791b */ /* 0x003fea0003800000 */
.L_x_5899:
[----:B------:R-:W-:Y:S02]  /*1f30*/  HFMA2 R35, -RZ, RZ, 0, 4.76837158203125e-07 ;  /* 0x00000008ff237431 */ /* 0x000fe400000001ff */
[----:B------:R-:W-:-:S05]  /*1f40*/  FADD.FTZ R42, R41, R40 ;  /* 0x00000028292a7221 */ /* 0x000fca0000010000 */
[----:B------:R-:W-:-:S07]  /*1f50*/  MOV R36, R42 ;  /* 0x0000002a00247202 */ /* 0x000fce0000000f00 */
[----:B------:R-:W-:Y:S05]  /*1f60*/  WARPSYNC.COLLECTIVE R37, `(.L_x_5900) ;  /* 0x0000000025087348 */ /* 0x000fea0003c00000 */
[----:B------:R0:W1:Y:S02]  /*1f70*/  SHFL.BFLY P0, R40, R36, R35, R34 ;  /* 0x0c00002324287389 */ /* 0x0000640000000022 */
[----:B01----:R-:W-:Y:S05]  /*1f80*/  ENDCOLLECTIVE ;  /* 0x000000000000791b */ /* 0x003fea0003800000 */
.L_x_5900:
[----:B------:R-:W-:Y:S02]  /*1f90*/  HFMA2 R35, -RZ, RZ, 0, 9.5367431640625e-07 ;  /* 0x00000010ff237431 */ /* 0x000fe400000001ff */
[----:B------:R-:W-:-:S05]  /*1fa0*/  FADD.FTZ R43, R42, R40 ;  /* 0x000000282a2b7221 */ /* 0x000fca0000010000 */
[----:B------:R-:W-:-:S07]  /*1fb0*/  MOV R36, R43 ;  /* 0x0000002b00247202 */ /* 0x000fce0000000f00 */
[----:B------:R-:W-:Y:S05]  /*1fc0*/  WARPSYNC.COLLECTIVE R37, `(.L_x_5901) ;  /* 0x0000000025087348 */ /* 0x000fea0003c00000 */
[----:B------:R0:W1:Y:S02]  /*1fd0*/  SHFL.BFLY P0, R40, R36, R35, R34 ;  /* 0x0c00002324287389 */ /* 0x0000640000000022 */
[----:B01----:R-:W-:Y:S05]  /*1fe0*/  ENDCOLLECTIVE ;  /* 0x000000000000791b */ /* 0x003fea0003800000 */
.L_x_5901:
        /* <DEDUP_REMOVED lines=23> */
.L_x_5902:
[----:B------:R-:W-:Y:S02]  /*2160*/  HFMA2 R35, -RZ, RZ, 0, 1.1920928955078125e-07 ;  /* 0x00000002ff237431 */ /* 0x000fe400000001ff */
[----:B------:R-:W-:-:S05]  /*2170*/  FADD.FTZ R28, R36, R40 ;  /* 0x00000028241c7221 */ /* 0x000fca0000010000 */
[----:B------:R-:W-:-:S07]  /*2180*/  MOV R36, R28 ;  /* 0x0000001c00247202 */ /* 0x000fce0000000f00 */
[----:B------:R-:W-:Y:S05]  /*2190*/  WARPSYNC.COLLECTIVE R37, `(.L_x_5903) ;  /* 0x0000000025087348 */ /* 0x000fea0003c00000 */
[----:B------:R0:W1:Y:S02]  /*21a0*/  SHFL.BFLY P0, R40, R36, R35, R34 ;  /* 0x0c00002324287389 */ /* 0x0000640000000022 */
[----:B01----:R-:W-:Y:S05]  /*21b0*/  ENDCOLLECTIVE ;  /* 0x000000000000791b */ /* 0x003fea0003800000 */
.L_x_5903:
[----:B------:R-:W-:Y:S02]  /*21c0*/  HFMA2 R35, -RZ, RZ, 0, 2.384185791015625e-07 ;  /* 0x00000004ff237431 */ /* 0x000fe400000001ff */
[----:B------:R-:W-:-:S05]  /*21d0*/  FADD.FTZ R41, R28, R40 ;  /* 0x000000281c297221 */ /* 0x000fca0000010000 */
[----:B------:R-:W-:-:S07]  /*21e0*/  MOV R36, R41 ;  /* 0x0000002900247202 */ /* 0x000fce0000000f00 */
[----:B------:R-:W-:Y:S05]  /*21f0*/  WARPSYNC.COLLECTIVE R37, `(.L_x_5904) ;  /* 0x0000000025087348 */ /* 0x000fea0003c00000 */
[----:B------:R0:W1:Y:S02]  /*2200*/  SHFL.BFLY P0, R40, R36, R35, R34 ;  /* 0x0c00002324287389 */ /* 0x0000640000000022 */
[----:B01----:R-:W-:Y:S05]  /*2210*/  ENDCOLLECTIVE ;  /* 0x000000000000791b */ /* 0x003fea0003800000 */
.L_x_5904:
[----:B------:R-:W-:Y:S02]  /*2220*/  HFMA2 R35, -RZ, RZ, 0, 4.76837158203125e-07 ;  /* 0x00000008ff237431 */ /* 0x000fe400000001ff */
[----:B------:R-:W-:-:S05]  /*2230*/  FADD.FTZ R42, R41, R40 ;  /* 0x00000028292a7221 */ /* 0x000fca0000010000 */
[----:B------:R-:W-:-:S07]  /*2240*/  MOV R36, R42 ;  /* 0x0000002a00247202 */ /* 0x000fce0000000f00 */
[----:B------:R-:W-:Y:S05]  /*2250*/  WARPSYNC.COLLECTIVE R37, `(.L_x_5905) ;  /* 0x0000000025087348 */ /* 0x000fea0003c00000 */
[----:B------:R0:W1:Y:S02]  /*2260*/  SHFL.BFLY P0, R40, R36, R35, R34 ;  /* 0x0c00002324287389 */ /* 0x0000640000000022 */
[----:B01----:R-:W-:Y:S05]  /*2270*/  ENDCOLLECTIVE ;  /* 0x000000000000791b */ /* 0x003fea0003800000 */
.L_x_5905:
[----:B------:R-:W-:Y:S02]  /*2280*/  HFMA2 R35, -RZ, RZ, 0, 9.5367431640625e-07 ;  /* 0x00000010ff237431 */ /* 0x000fe400000001ff */
[----:B------:R-:W-:-:S05]  /*2290*/  FADD.FTZ R43, R42, R40 ;  /* 0x000000282a2b7221 */ /* 0x000fca0000010000 */
[----:B------:R-:W-:-:S07]  /*22a0*/  MOV R36, R43 ;  /* 0x0000002b00247202 */ /* 0x000fce0000000f00 */
[----:B------:R-:W-:Y:S05]  /*22b0*/  WARPSYNC.COLLECTIVE R37, `(.L_x_5906) ;  /* 0x0000000025087348 */ /* 0x000fea0003c00000 */
[----:B------:R0:W1:Y:S02]  /*22c0*/  SHFL.BFLY P0, R40, R36, R35, R34 ;  /* 0x0c00002324287389 */ /* 0x0000640000000022 */
[----:B01----:R-:W-:Y:S05]  /*22d0*/  ENDCOLLECTIVE ;  /* 0x000000000000791b */ /* 0x003fea0003800000 */
.L_x_5906:
[----:B------:R-:W-:Y:S05]  /*22e0*/  BRA `(.L_x_5907) ;  /* 0xfffffff000807947 */ /* 0x000fea000383ffff */
.L_x_5908:
        /* <DEDUP_REMOVED lines=9> */
.L_x_9149:


//--------------------- .text._ZN10layer_norm13ln_fwd_kernelINS_13Kernel_traitsIf6__halffS2_fjLj256ELj1ELj4ELj1ELj16ENS_18Kernel_traits_baseILj256EfS2_fS2_fjLj128EEEEELb0ELb0ELb1ELb1EEEvNS_9FwdParamsE --------------------------
	.section	.text._ZN10layer_norm13ln_fwd_kernelINS_13Kernel_traitsIf6__halffS2_fjLj256ELj1ELj4ELj1ELj16ENS_18Kernel_traits_baseILj256EfS2_fS2_fjLj128EEEEELb0ELb0ELb1ELb1EEEvNS_9FwdParamsE,"ax",@progbits
	.align	128
        .global         _ZN10layer_norm13ln_fwd_kernelINS_13Kernel_traitsIf6__halffS2_fjLj256ELj1ELj4ELj1ELj16ENS_18Kernel_traits_baseILj256EfS2_fS2_fjLj128EEEEELb0ELb0ELb1ELb1EEEvNS_9FwdParamsE
        .type           _ZN10layer_norm13ln_fwd_kernelINS_13Kernel_traitsIf6__halffS2_fjLj256ELj1ELj4ELj1ELj16ENS_18Kernel_traits_baseILj256EfS2_fS2_fjLj128EEEEELb0ELb0ELb1ELb1EEEvNS_9FwdParamsE,@function
        .size           _ZN10layer_norm13ln_fwd_kernelINS_13Kernel_traitsIf6__halffS2_fjLj256ELj1ELj4ELj1ELj16ENS_18Kernel_traits_baseILj256EfS2_fS2_fjLj128EEEEELb0ELb0ELb1ELb1EEEvNS_9FwdParamsE,(.L_x_9150 - _ZN10layer_norm13ln_fwd_kernelINS_13Kernel_traitsIf6__halffS2_fjLj256ELj1ELj4ELj1ELj16ENS_18Kernel_traits_baseILj256EfS2_fS2_fjLj128EEEEELb0ELb0ELb1ELb1EEEvNS_9FwdParamsE)
        .other          _ZN10layer_norm13ln_fwd_kernelINS_13Kernel_traitsIf6__halffS2_fjLj256ELj1ELj4ELj1ELj16ENS_18Kernel_traits_baseILj256EfS2_fS2_fjLj128EEEEELb0ELb0ELb1ELb1EEEvNS_9FwdParamsE,@"STO_CUDA_ENTRY STV_DEFAULT"
_ZN10layer_norm13ln_fwd_kernelINS_13Kernel_traitsIf6__halffS2_fjLj256ELj1ELj4ELj1ELj16ENS_18Kernel_traits_baseILj256EfS2_fS2_fjLj128EEEEELb0ELb0ELb1ELb1EEEvNS_9FwdParamsE:
.text._ZN10layer_norm13ln_fwd_kernelINS_13Kernel_traitsIf6__halffS2_fjLj256ELj1ELj4ELj1ELj16ENS_18Kernel_traits_baseILj256EfS2_fS2_fjLj128EEEEELb0ELb0ELb1ELb1EEEvNS_9FwdParamsE:
        /* <DEDUP_REMOVED lines=36> */
.L_x_5913:
[----:B0-----:R-:W0:Y:S08]  /*0240*/  LDC.64 R8, c[0x0][0x3f0] ;  /* 0x0000fc00ff087b82 */ /* 0x001e300000000a00 */
[----:B------:R-:W1:Y:S08]  /*0250*/  LDC R11, c[0x0][0x388] ;  /* 0x0000e200ff0b7b82 */ /* 0x000e700000000800 */
[----:B------:R-:W2:Y:S01]  /*0260*/  LDC.64 R6, c[0x0][0x3a0] ;  /* 0x0000e800ff067b82 */ /* 0x000ea20000000a00 */
[----:B0-----:R-:W-:-:S05]  /*0270*/  IMAD.WIDE R8, R0, 0x4, R8 ;  /* 0x0000000400087825 */ /* 0x001fca00078e0208 */
[----:B------:R1:W3:Y:S02]  /*0280*/  LDG.E R29, desc[UR6][R8.64] ;  /* 0x00000006081d7981 */ /* 0x0002e4000c1e1900 */
[----:B-1----:R-:W-:-:S05]  /*0290*/  IMAD R8, R0, R11, RZ ;  /* 0x0000000b00087224 */ /* 0x002fca00078e02ff */
[----:B------:R-:W-:-:S04]  /*02a0*/  SHF.R.S32.HI R9, RZ, 0x1f, R8 ;  /* 0x0000001fff097819 */ /* 0x000fc80000011408 */
[----:B------:R-:W-:-:S04]  /*02b0*/  LEA.HI R28, R9, R8, RZ, 0x3 ;  /* 0x00000008091c7211 */ /* 0x000fc800078f18ff */
[----:B------:R-:W-:-:S05]  /*02c0*/  LEA.HI.SX32 R28, R28, R37, 0x1d ;  /* 0x000000251c1c7211 */ /* 0x000fca00078feaff */
[----:B--2---:R-:W-:Y:S01]  /*02d0*/  IMAD.WIDE.U32 R6, R28, 0x20, R6 ;  /* 0x000000201c067825 */ /* 0x004fe200078e0006 */
[----:B---3--:R-:W-:-:S13]  /*02e0*/  ISETP.GE.AND P1, PT, R29, 0x1, PT ;  /* 0x000000011d00780c */ /* 0x008fda0003f26270 */
[----:B------:R-:W0:Y:S01]  /*02f0*/  @P1 LDC.64 R4, c[0x0][0x390] ;  /* 0x0000e400ff041b82 */ /* 0x000e220000000a00 */
[----:B------:R-:W-:-:S05]  /*0300*/  @P1 IADD3 R2, PT, PT, R29, -0x1, RZ ;  /* 0xffffffff1d021810 */ /* 0x000fca0007ffe0ff */
[----:B------:R-:W-:-:S05]  /*0310*/  @P1 IMAD R2, R2, R11, RZ ;  /* 0x0000000b02021224 */ /* 0x000fca00078e02ff */
[----:B------:R-:W-:-:S04]  /*0320*/  @P1 SHF.R.S32.HI R3, RZ, 0x1f, R2 ;  /* 0x0000001fff031819 */ /* 0x000fc80000011402 */
[----:B------:R-:W-:Y:S02]  /*0330*/  @P1 LEA.HI R10, R3, R2, RZ, 0x3 ;  /* 0x00000002030a1211 */ /* 0x000fe400078f18ff */
[----:B------:R-:W-:Y:S02]  /*0340*/  CS2R R2, SRZ ;  /* 0x0000000000027805 */ /* 0x000fe4000001ff00 */
[----:B------:R-:W-:Y:S02]  /*0350*/  @P1 MOV R3, RZ ;  /* 0x000000ff00031202 */ /* 0x000fe40000000f00 */
[----:B------:R-:W-:Y:S02]  /*0360*/  @P1 LEA.HI.SX32 R2, R10, R37, 0x1d ;  /* 0x000000250a021211 */ /* 0x000fe400078feaff */
[----:B------:R-:W2:Y:S02]  /*0370*/  LDG.E.128 R8, desc[UR6][R6.64] ;  /* 0x0000000606087981 */ /* 0x000ea4000c1e1d00 */
[----:B0-----:R-:W-:-:S04]  /*0380*/  @P1 LEA R4, P0, R2, R4, 0x4 ;  /* 0x0000000402041211 */ /* 0x001fc800078020ff */
[----:B------:R-:W-:Y:S02]  /*0390*/  @P1 LEA.HI.X R5, R2, R5, R3, 0x4, P0 ;  /* 0x0000000502051211 */ /* 0x000fe400000f2403 */
[----:B------:R-:W2:Y:S03]  /*03a0*/  @P1 LDC R2, c[0x0][0x40c] ;  /* 0x00010300ff021b82 */ /* 0x000ea60000000800 */
[----:B------:R-:W3:Y:S04]  /*03b0*/  @P1 LDG.E.128 R12, desc[UR6][R4.64] ;  /* 0x00000006040c1981 */ /* 0x000ee8000c1e1d00 */
[----:B------:R-:W4:Y:S01]  /*03c0*/  LDG.E.128 R4, desc[UR6][R6.64+0x10] ;  /* 0x0000100606047981 */ /* 0x000f22000c1e1d00 */
[----:B------:R-:W-:Y:S01]  /*03d0*/  ISETP.GT.AND P0, PT, R29, RZ, PT ;  /* 0x000000ff1d00720c */ /* 0x000fe20003f04270 */
[----:B------:R-:W-:Y:S01]  /*03e0*/  UMOV UR4, 0xffffffff ;  /* 0xffffffff00047882 */ /* 0x000fe20000000000 */
[----:B---3--:R-:W-:-:S05]  /*03f0*/  @P1 HADD2.F32 R3, -RZ, R12.H0_H0 ;  /* 0x2000000cff031230 */ /* 0x008fca0000004100 */
[----:B--2---:R-:W-:-:S06]  /*0400*/  @P1 FFMA.FTZ R8, R3, R2, R8 ;  /* 0x0000000203081223 */ /* 0x004fcc0000010008 */
[----:B------:R-:W0:Y:S01]  /*0410*/  @P0 LDC R3, c[0x0][0x40c] ;  /* 0x00010300ff030b82 */ /* 0x000e220000000800 */
[----:B------:R-:W-:-:S05]  /*0420*/  @P0 HADD2.F32 R2, -RZ, R12.H1_H1 ;  /* 0x3000000cff020230 */ /* 0x000fca0000004100 */
[----:B0-----:R-:W-:Y:S02]  /*0430*/  @P0 FFMA.FTZ R9, R2, R3, R9 ;  /* 0x0000000302090223 */ /* 0x001fe40000010009 */
[----:B------:R-:W0:Y:S01]  /*0440*/  @P0 LDC R2, c[0x0][0x40c] ;  /* 0x00010300ff020b82 */ /* 0x000e220000000800 */
[----:B------:R-:W-:-:S05]  /*0450*/  @P0 HADD2.F32 R3, -RZ, R13.H0_H0 ;  /* 0x2000000dff030230 */ /* 0x000fca0000004100 */
[----:B0-----:R-:W-:Y:S02]  /*0460*/  @P0 FFMA.FTZ R10, R3, R2, R10 ;  /* 0x00000002030a0223 */ /* 0x001fe4000001000a */
[----:B------:R-:W0:Y:S01]  /*0470*/  @P0 LDC R3, c[0x0][0x40c] ;  /* 0x00010300ff030b82 */ /* 0x000e220000000800 */
[----:B------:R-:W-:-:S05]  /*0480*/  @P0 HADD2.F32 R2, -RZ, R13.H1_H1 ;  /* 0x3000000dff020230 */ /* 0x000fca0000004100 */
[----:B0-----:R-:W-:Y:S02]  /*0490*/  @P0 FFMA.FTZ R11, R2, R3, R11 ;  /* 0x00000003020b0223 */ /* 0x001fe4000001000b */
[----:B------:R-:W4:Y:S01]  /*04a0*/  @P0 LDC R2, c[0x0][0x40c] ;  /* 0x00010300ff020b82 */ /* 0x000f220000000800 */
[----:B------:R-:W-:-:S05]  /*04b0*/  @P0 HADD2.F32 R3, -RZ, R14.H0_H0 ;  /* 0x2000000eff030230 */ /* 0x000fca0000004100 */
[----:B----4-:R-:W-:Y:S02]  /*04c0*/  @P0 FFMA.FTZ R4, R3, R2, R4 ;  /* 0x0000000203040223 */ /* 0x010fe40000010004 */
        /* <DEDUP_REMOVED lines=9> */
[----:B------:R-:W0:Y:S02]  /*0560*/  LDC.64 R2, c[0x0][0x3f8] ;  /* 0x0000fe00ff027b82 */ /* 0x000e240000000a00 */
[----:B0-----:R-:W-:-:S05]  /*0570*/  IMAD.WIDE R2, R0, 0x4, R2 ;  /* 0x0000000400027825 */ /* 0x001fca00078e0202 */
[----:B-----5:R0:W5:Y:S02]  /*0580*/  LDG.E R31, desc[UR6][R2.64] ;  /* 0x00000006021f7981 */ /* 0x020164000c1e1900 */
[----:B0-----:R-:W0:Y:S02]  /*0590*/  LDC.64 R2, c[0x0][0x3a8] ;  /* 0x0000ea00ff027b82 */ /* 0x001e240000000a00 */
[----:B0-----:R-:W-:-:S04]  /*05a0*/  IMAD.WIDE.U32 R2, R28, 0x20, R2 ;  /* 0x000000201c027825 */ /* 0x001fc800078e0002 */
[----:B------:R-:W-:-:S04]  /*05b0*/  FADD.FTZ R28, RZ, R8 ;  /* 0x00000008ff1c7221 */ /* 0x000fc80000010000 */
        /* <DEDUP_REMOVED lines=8> */
[----:B------:R-:W-:-:S03]  /*0640*/  ISETP.NE.AND P1, PT, R37, RZ, PT ;  /* 0x000000ff2500720c */ /* 0x000fc60003f25270 */
[----:B------:R-:W-:Y:S01]  /*0650*/  FADD.FTZ R36, R36, R7 ;  /* 0x0000000724247221 */ /* 0x000fe20000010000 */
[----:B0-----:R-:W-:Y:S09]  /*0660*/  BRA.DIV UR4, `(.L_x_5910) ;  /* 0x00000012042c7947 */ /* 0x001ff2000b800000 */
        /* <DEDUP_REMOVED lines=14> */
[----:B------:R-:W-:Y:S01]  /*0750*/  FFMA.FTZ R3, R2, R2, RZ ;  /* 0x0000000202037223 */ /* 0x000fe200000100ff */
[----:B------:R-:W-:-:S03]  /*0760*/  FADD.FTZ R2, -R36, R4 ;  /* 0x0000000424027221 */ /* 0x000fc60000010100 */
        /* <DEDUP_REMOVED lines=21> */
.L_x_5928:
[----:B------:R-:W2:Y:S01]  /*08c0*/  LDC R3, c[0x0][0x400] ;  /* 0x00010000ff037b82 */ /* 0x000ea20000000800 */
[----:B-1----:R-:W-:Y:S01]  /*08d0*/  FADD.FTZ R28, R2, R30 ;  /* 0x0000001e021c7221 */ /* 0x002fe20000010000 */
[----:B------:R-:W-:Y:S01]  /*08e0*/  FMUL.FTZ R29, R36, R36 ;  /* 0x00000024241d7220 */ /* 0x000fe20000410000 */
[----:B------:R-:W-:Y:S01]  /*08f0*/  ISETP.NE.AND P0, PT, RZ, UR8, PT ;  /* 0x00000008ff007c0c */ /* 0x000fe2000bf05270 */
[----:B------:R-:W-:Y:S03]  /*0900*/  BSSY.RECONVERGENT B0, `(.L_x_5911) ;  /* 0x0000033000007945 */ /* 0x000fe60003800200 */
[----:B------:R-:W-:Y:S01]  /*0910*/  FSEL R29, R29, RZ, P0 ;  /* 0x000000ff1d1d7208 */ /* 0x000fe20000000000 */
[----:B--2---:R-:W-:Y:S02]  /*0920*/  FFMA.FTZ R28, R28, R3, UR9 ;  /* 0x000000091c1c7e23 */ /* 0x004fe40008010003 */
[----:B0-----:R-:W0:Y:S02]  /*0930*/  @!P1 LDC.64 R2, c[0x0][0x3c0] ;  /* 0x0000f000ff029b82 */ /* 0x001e240000000a00 */
[----:B------:R-:W-:-:S06]  /*0940*/  FADD.FTZ R28, R28, R29 ;  /* 0x0000001d1c1c7221 */ /* 0x000fcc0000010000 */
[----:B------:R-:W1:Y:S01]  /*0950*/  MUFU.RSQ R28, R28 ;  /* 0x0000001c001c7308 */ /* 0x000e620000001400 */
[----:B0-----:R-:W-:-:S05]  /*0960*/  @!P1 IMAD.WIDE R2, R0, 0x4, R2 ;  /* 0x0000000400029825 */ /* 0x001fca00078e0202 */
[----:B------:R0:W-:Y:S02]  /*0970*/  @!P1 STG.E desc[UR6][R2.64], R36 ;  /* 0x0000002402009986 */ /* 0x0001e4000c101906 */
[----:B0-----:R-:W0:Y:S02]  /*0980*/  @!P1 LDC.64 R2, c[0x0][0x3c8] ;  /* 0x0000f200ff029b82 */ /* 0x001e240000000a00 */
[----:B0-----:R-:W-:-:S05]  /*0990*/  @!P1 IMAD.WIDE R2, R0, 0x4, R2 ;  /* 0x0000000400029825 */ /* 0x001fca00078e0202 */
[----:B-1----:R0:W-:Y:S01]  /*09a0*/  @!P1 STG.E desc[UR6][R2.64], R28 ;  /* 0x0000001c02009986 */ /* 0x0021e2000c101906 */
[----:B-----5:R-:W-:-:S13]  /*09b0*/  ISETP.GE.AND P1, PT, R31, 0x1, PT ;  /* 0x000000011f00780c */ /* 0x020fda0003f26270 */
[----:B0-----:R-:W-:Y:S05]  /*09c0*/  @!P1 BRA `(.L_x_5912) ;  /* 0x0000000000989947 */ /* 0x001fea0003800000 */
[----:B------:R-:W0:Y:S01]  /*09d0*/  LDC R30, c[0x0][0x388] ;  /* 0x0000e200ff1e7b82 */ /* 0x000e220000000800 */
[----:B------:R-:W-:Y:S02]  /*09e0*/  FSEL R36, R36, RZ, !P0 ;  /* 0x000000ff24247208 */ /* 0x000fe40004000000 */
[----:B------:R-:W-:-:S03]  /*09f0*/  IADD3 R2, PT, PT, R31, -0x1, RZ ;  /* 0xffffffff1f027810 */ /* 0x000fc60007ffe0ff */
        /* <DEDUP_REMOVED lines=10> */
[----:B------:R-:W1:Y:S01]  /*0aa0*/  LDC.64 R4, c[0x0][0x428] ;  /* 0x00010a00ff047b82 */ /* 0x000e620000000a00 */
[C---:B------:R-:W-:Y:S01]  /*0ab0*/  FMUL.FTZ R10, R28.reuse, R36 ;  /* 0x000000241c0a7220 */ /* 0x040fe20000410000 */
[C---:B------:R-:W-:Y:S01]  /*0ac0*/  FMUL.FTZ R6, R28.reuse, R29 ;  /* 0x0000001d1c067220 */ /* 0x040fe20000410000 */
[C---:B------:R-:W-:Y:S01]  /*0ad0*/  FMUL.FTZ R9, R28.reuse, R9 ;  /* 0x000000091c097220 */ /* 0x040fe20000410000 */
[C---:B------:R-:W-:Y:S01]  /*0ae0*/  FMUL.FTZ R31, R28.reuse, R31 ;  /* 0x0000001f1c1f7220 */ /* 0x040fe20000410000 */
[----:B------:R-:W-:Y:S01]  /*0af0*/  FMUL.FTZ R8, R28, R8 ;  /* 0x000000081c087220 */ /* 0x000fe20000410000 */
[----:B------:R-:W-:Y:S01]  /*0b00*/  FFMA.FTZ R7, R18, R7, R22 ;  /* 0x0000000712077223 */ /* 0x000fe20000010016 */
[----:B------:R-:W-:Y:S01]  /*0b10*/  FFMA.FTZ R10, R19, R10, R23 ;  /* 0x0000000a130a7223 */ /* 0x000fe20000010017 */
[----:B0-----:R-:W-:-:S02]  /*0b20*/  IMAD R2, R2, R30, RZ ;  /* 0x0000001e02027224 */ /* 0x001fc400078e02ff */
[----:B------:R-:W-:Y:S01]  /*0b30*/  FMUL.FTZ R30, R28, R11 ;  /* 0x0000000b1c1e7220 */ /* 0x000fe20000410000 */
[----:B------:R-:W-:Y:S01]  /*0b40*/  FFMA.FTZ R3, R32, R3, R24 ;  /* 0x0000000320037223 */ /* 0x000fe20000010018 */
[----:B------:R-:W-:Y:S01]  /*0b50*/  FFMA.FTZ R9, R34, R9, R26 ;  /* 0x0000000922097223 */ /* 0x000fe2000001001a */
[----:B------:R-:W-:Y:S01]  /*0b60*/  FFMA.FTZ R31, R16, R31, R20 ;  /* 0x0000001f101f7223 */ /* 0x000fe20000010014 */
[----:B------:R-:W-:Y:S01]  /*0b70*/  SHF.R.S32.HI R11, RZ, 0x1f, R2 ;  /* 0x0000001fff0b7819 */ /* 0x000fe20000011402 */
[----:B------:R-:W-:Y:S01]  /*0b80*/  FFMA.FTZ R8, R17, R8, R21 ;  /* 0x0000000811087223 */ /* 0x000fe20000010015 */
[----:B------:R-:W-:Y:S01]  /*0b90*/  FFMA.FTZ R30, R35, R30, R27 ;  /* 0x0000001e231e7223 */ /* 0x000fe2000001001b */
[----:B------:R-:W-:Y:S02]  /*0ba0*/  F2FP.F16.F32.PACK_AB R7, R10, R7 ;  /* 0x000000070a07723e */ /* 0x000fe400000000ff */
[----:B------:R-:W-:-:S04]  /*0bb0*/  LEA.HI R2, R11, R2, RZ, 0x3 ;  /* 0x000000020b027211 */ /* 0x000fc800078f18ff */
[----:B------:R-:W-:Y:S01]  /*0bc0*/  LEA.HI.SX32 R11, R2, R37, 0x1d ;  /* 0x00000025020b7211 */ /* 0x000fe200078feaff */
[----:B------:R-:W-:Y:S01]  /*0bd0*/  FFMA.FTZ R2, R33, R6, R25 ;  /* 0x0000000621027223 */ /* 0x000fe20000010019 */
[----:B------:R-:W-:-:S03]  /*0be0*/  F2FP.F16.F32.PACK_AB R6, R8, R31 ;  /* 0x0000001f0806723e */ /* 0x000fc600000000ff */
[----:B-1----:R-:W-:Y:S01]  /*0bf0*/  IMAD.WIDE.U32 R10, R11, 0x10, R4 ;  /* 0x000000100b0a7825 */ /* 0x002fe200078e0004 */
[----:B------:R-:W-:Y:S02]  /*0c00*/  F2FP.F16.F32.PACK_AB R5, R30, R9 ;  /* 0x000000091e05723e */ /* 0x000fe400000000ff */
[----:B------:R-:W-:-:S05]  /*0c10*/  F2FP.F16.F32.PACK_AB R4, R2, R3 ;  /* 0x000000030204723e */ /* 0x000fca00000000ff */
[----:B------:R0:W-:Y:S02]  /*0c20*/  STG.E.128 desc[UR6][R10.64], R4 ;  /* 0x000000040a007986 */ /* 0x0001e4000c101d06 */
.L_x_5912:
[----:B------:R-:W-:Y:S05]  /*0c30*/  BSYNC.RECONVERGENT B0 ;  /* 0x0000000000007941 */ /* 0x000fea0003800200 */
.L_x_5911:
[----:B------:R-:W1:Y:S02]  /*0c40*/  LDC.64 R2, c[0x0][0x380] ;  /* 0x0000e000ff027b82 */ /* 0x000e640000000a00 */
[----:B-1----:R-:W-:-:S04]  /*0c50*/  LEA R0, R2, R0, 0x2 ;  /* 0x0000000002007211 */ /* 0x002fc800078e10ff */
[----:B------:R-:W-:-:S13]  /*0c60*/  ISETP.GE.AND P0, PT, R0, R3, PT ;  /* 0x000000030000720c */ /* 0x000fda0003f06270 */
[----:B------:R-:W-:Y:S05]  /*0c70*/  @!P0 BRA `(.L_x_5913) ;  /* 0xfffffff400708947 */ /* 0x000fea000383ffff */
[----:B------:R-:W-:Y:S05]  /*0c80*/  EXIT ;  /* 0x000000000000794d */ /* 0x000fea0003800000 */
.L_x_5909:
        /* <DEDUP_REMOVED lines=20> */
[----:B------:R-:W2:Y:S01]  /*0dd0*/  @P1 LDG.E.64 R12, desc[UR6][R10.64+0x8] ;  /* 0x000008060a0c1981 */ /* 0x000ea2000c1e1b00 */
[----:B------:R-:W-:-:S04]  /*0de0*/  CS2R R4, SRZ ;  /* 0x0000000000047805 */ /* 0x000fc8000001ff00 */
[----:B------:R-:W0:Y:S01]  /*0df0*/  @P1 LDC R8, c[0x0][0x40c] ;  /* 0x00010300ff081b82 */ /* 0x000e220000000800 */
[----:B----4-:R-:W-:-:S05]  /*0e00*/  IMAD.WIDE R2, R0, 0x4, R2 ;  /* 0x0000000400027825 */ /* 0x010fca00078e0202 */
[----:B-----5:R4:W5:Y:S01]  /*0e10*/  LDG.E R31, desc[UR6][R2.64] ;  /* 0x00000006021f7981 */ /* 0x020962000c1e1900 */
[----:B------:R-:W-:Y:S01]  /*0e20*/  UMOV UR4, 0xffffffff ;  /* 0xffffffff00047882 */ /* 0x000fe20000000000 */
[----:B------:R-:W-:Y:S01]  /*0e30*/  ISETP.NE.AND P0, PT, R37, RZ, PT ;  /* 0x000000ff2500720c */ /* 0x000fe20003f05270 */
[----:B----4-:R-:W4:Y:S01]  /*0e40*/  @P1 LDC R3, c[0x0][0x40c] ;  /* 0x00010300ff031b82 */ /* 0x010f220000000800 */
[--C-:B---3--:R-:W-:Y:S02]  /*0e50*/  @P1 HADD2.F32 R6, -RZ, R14.reuse.H0_H0 ;  /* 0x2000000eff061230 */ /* 0x108fe40000004100 */
[--C-:B------:R-:W-:Y:S02]  /*0e60*/  @P1 HADD2.F32 R2, -RZ, R15.reuse.H0_H0 ;  /* 0x2000000fff021230 */ /* 0x100fe40000004100 */
[----:B------:R-:W-:Y:S02]  /*0e70*/  @P1 HADD2.F32 R7, -RZ, R14.H1_H1 ;  /* 0x3000000eff071230 */ /* 0x000fe40000004100 */
[----:B-1----:R-:W-:Y:S01]  /*0e80*/  @P1 FMUL.FTZ R4, R6, R9 ;  /* 0x0000000906041220 */ /* 0x002fe20000410000 */
[----:B------:R-:W-:Y:S01]  /*0e90*/  HFMA2 R6, -RZ, RZ, 0, 0 ;  /* 0x00000000ff067431 */ /* 0x000fe200000001ff */
[----:B------:R-:W1:Y:S01]  /*0ea0*/  @P1 LDC R9, c[0x0][0x40c] ;  /* 0x00010300ff091b82 */ /* 0x000e620000000800 */
[----:B--2---:R-:W-:Y:S01]  /*0eb0*/  @P1 FMUL.FTZ R6, R2, R29 ;  /* 0x0000001d02061220 */ /* 0x004fe20000410000 */
[----:B------:R-:W-:-:S02]  /*0ec0*/  @P1 HADD2.F32 R11, -RZ, R15.H1_H1 ;  /* 0x3000000fff0b1230 */ /* 0x000fc40000004100 */
[----:B0-----:R-:W-:Y:S01]  /*0ed0*/  @P1 FMUL.FTZ R5, R7, R28 ;  /* 0x0000001c07051220 */ /* 0x001fe20000410000 */
[----:B------:R-:W-:Y:S01]  /*0ee0*/  @P1 HADD2.F32 R10, -RZ, R12.H0_H0 ;  /* 0x2000000cff0a1230 */ /* 0x000fe20000004100 */
[----:B------:R-:W-:Y:S01]  /*0ef0*/  MOV R7, RZ ;  /* 0x000000ff00077202 */ /* 0x000fe20000000f00 */
[----:B------:R-:W-:Y:S01]  /*0f00*/  @P1 FMUL.FTZ R7, R11, R8 ;  /* 0x000000080b071220 */ /* 0x000fe20000410000 */
[----:B------:R-:W0:Y:S01]  /*0f10*/  @P1 LDC R2, c[0x0][0x40c] ;  /* 0x00010300ff021b82 */ /* 0x000e220000000800 */
[----:B------:R-:W-:-:S07]  /*0f20*/  HFMA2 R8, -RZ, RZ, 0, 0 ;  /* 0x00000000ff087431 */ /* 0x000fce00000001ff */
[----:B------:R-:W2:Y:S01]  /*0f30*/  @P1 LDC R29, c[0x0][0x40c] ;  /* 0x00010300ff1d1b82 */ /* 0x000ea20000000800 */
[----:B-1----:R-:W-:Y:S01]  /*0f40*/  @P1 FMUL.FTZ R8, R10, R9 ;  /* 0x000000090a081220 */ /* 0x002fe20000410000 */
[----:B------:R-:W-:Y:S01]  /*0f50*/  @P1 HADD2.F32 R10, -RZ, R12.H1_H1 ;  /* 0x3000000cff0a1230 */ /* 0x000fe20000004100 */
[----:B------:R-:W-:-:S04]  /*0f60*/  MOV R9, RZ ;  /* 0x000000ff00097202 */ /* 0x000fc80000000f00 */
[----:B----4-:R-:W-:Y:S01]  /*0f70*/  @P1 FMUL.FTZ R9, R10, R3 ;  /* 0x000000030a091220 */ /* 0x010fe20000410000 */
[----:B------:R-:W-:Y:S02]  /*0f80*/  @P1 HADD2.F32 R3, -RZ, R13.H0_H0 ;  /* 0x2000000dff031230 */ /* 0x000fe40000004100 */
[----:B------:R-:W-:-:S03]  /*0f90*/  HFMA2 R10, -RZ, RZ, 0, 0 ;  /* 0x00000000ff0a7431 */ /* 0x000fc600000001ff */
[----:B0-----:R-:W-:Y:S01]  /*0fa0*/  @P1 FMUL.FTZ R10, R3, R2 ;  /* 0x00000002030a1220 */ /* 0x001fe20000410000 */
[----:B------:R-:W-:-:S05]  /*0fb0*/  IMAD R2, R0, R30, RZ ;  /* 0x0000001e00027224 */ /* 0x000fca00078e02ff */
[----:B------:R-:W-:-:S04]  /*0fc0*/  SHF.R.S32.HI R3, RZ, 0x1f, R2 ;  /* 0x0000001fff037819 */ /* 0x000fc80000011402 */
[----:B------:R-:W-:Y:S02]  /*0fd0*/  LEA.HI R28, R3, R2, RZ, 0x3 ;  /* 0x00000002031c7211 */ /* 0x000fe400078f18ff */
[----:B------:R-:W0:Y:S02]  /*0fe0*/  LDC.64 R2, c[0x0][0x3a8] ;  /* 0x0000ea00ff027b82 */ /* 0x000e240000000a00 */
[----:B------:R-:W-:Y:S01]  /*0ff0*/  LEA.HI.SX32 R11, R28, R37, 0x1d ;  /* 0x000000251c0b7211 */ /* 0x000fe200078feaff */
[----:B------:R-:W-:-:S04]  /*1000*/  @P1 HADD2.F32 R28, -RZ, R13.H1_H1 ;  /* 0x3000000dff1c1230 */ /* 0x000fc80000004100 */
[----:B0-----:R-:W-:Y:S01]  /*1010*/  IMAD.WIDE.U32 R2, R11, 0x20, R2 ;  /* 0x000000200b027825 */ /* 0x001fe200078e0002 */
[----:B------:R-:W-:-:S03]  /*1020*/  MOV R11, RZ ;  /* 0x000000ff000b7202 */ /* 0x000fc60000000f00 */
[----:B--2---:R-:W-:Y:S01]  /*1030*/  @P1 FMUL.FTZ R11, R28, R29 ;  /* 0x0000001d1c0b1220 */ /* 0x004fe20000410000 */
        /* <DEDUP_REMOVED lines=48> */
.L_x_5940:
        /* <DEDUP_REMOVED lines=11> */
[----:B------:R0:W-:Y:S01]  /*13f0*/  @!P0 STG.E desc[UR6][R2.64], R36 ;  /* 0x0000002402008986 */ /* 0x0001e2000c101906 */
[----:B------:R-:W-:-:S13]  /*1400*/  ISETP.NE.AND P0, PT, R37, RZ, PT ;  /* 0x000000ff2500720c */ /* 0x000fda0003f05270 */
        /* <DEDUP_REMOVED lines=11> */
[----:B------:R-:W-:Y:S01]  /*14c0*/  FADD.FTZ R7, -R36, R7 ;  /* 0x0000000724077221 */ /* 0x000fe20000010100 */
[----:B------:R-:W-:Y:S01]  /*14d0*/  FMUL.FTZ R6, R28, R5 ;  /* 0x000000051c067220 */ /* 0x000fe20000410000 */
[C---:B------:R-:W-:Y:S01]  /*14e0*/  FADD.FTZ R31, -R36.reuse, R8 ;  /* 0x00000008241f7221 */ /* 0x040fe20000010100 */
[----:B------:R-:W1:Y:S01]  /*14f0*/  LDC.64 R4, c[0x0][0x428] ;  /* 0x00010a00ff047b82 */ /* 0x000e620000000a00 */
        /* <DEDUP_REMOVED lines=11> */
[----:B0-----:R-:W-:-:S02]  /*15b0*/  IMAD R2, R2, R30, RZ ;  /* 0x0000001e02027224 */ /* 0x001fc400078e02ff */
[----:B------:R-:W-:Y:S01]  /*15c0*/  FFMA.FTZ R11, R19, R36, R23 ;  /* 0x00000024130b7223 */ /* 0x000fe20000010017 */
        /* <DEDUP_REMOVED lines=15> */
.L_x_5916:
[----:B------:R-:W-:Y:S05]  /*16c0*/  BSYNC.RECONVERGENT B0 ;  /* 0x0000000000007941 */ /* 0x000fea0003800200 */
.L_x_5915:
[----:B------:R-:W1:Y:S02]  /*16d0*/  LDC.64 R2, c[0x0][0x380] ;  /* 0x0000e000ff027b82 */ /* 0x000e640000000a00 */
[----:B-1----:R-:W-:-:S04]  /*16e0*/  LEA R0, R2, R0, 0x2 ;  /* 0x0000000002007211 */ /* 0x002fc800078e10ff */
[----:B------:R-:W-:-:S13]  /*16f0*/  ISETP.GE.AND P0, PT, R0, R3, PT ;  /* 0x000000030000720c */ /* 0x000fda0003f06270 */
[----:B------:R-:W-:Y:S05]  /*1700*/  @!P0 BRA `(.L_x_5909) ;  /* 0xfffffff400608947 */ /* 0x000fea000383ffff */
[----:B------:R-:W-:Y:S05]  /*1710*/  EXIT ;  /* 0x000000000000794d */ /* 0x000fea0003800000 */
.L_x_5910:
        /* <DEDUP_REMOVED lines=8> */
.L_x_5918:
[----:B------:R-:W-:Y:S05]  /*17a0*/  BSYNC B0 ;  /* 0x0000000000007941 */ /* 0x000fea0003800000 */
.L_x_5917:
[----:B------:R-:W-:Y:S01]  /*17b0*/  FADD.FTZ R2, R36, R30 ;  /* 0x0000001e24027221 */ /* 0x000fe20000010000 */
[----:B------:R-:W-:Y:S01]  /*17c0*/  HFMA2 R3, -RZ, RZ, 0, 1.1920928955078125e-07 ;  /* 0x00000002ff037431 */ /* 0x000fe200000001ff */
[----:B------:R-:W-:Y:S02]  /*17d0*/  MOV R28, 0x1f ;  /* 0x0000001f001c7802 */ /* 0x000fe40000000f00 */
[----:B------:R-:W-:-:S07]  /*17e0*/  MOV R29, 0xffffffff ;  /* 0xffffffff001d7802 */ /* 0x000fce0000000f00 */
[----:B------:R-:W-:Y:S05]  /*17f0*/  WARPSYNC.COLLECTIVE R29, `(.L_x_5919) ;  /* 0x000000001d087348 */ /* 0x000fea0003c00000 */
[----:B------:R0:W1:Y:S02]  /*1800*/  SHFL.BFLY P2, R30, R2, R3, R28 ;  /* 0x0c000003021e7389 */ /* 0x000064000004001c */
[----:B01----:R-:W-:Y:S05]  /*1810*/  ENDCOLLECTIVE ;  /* 0x000000000000791b */ /* 0x003fea0003800000 */
.L_x_5919:
[----:B------:R-:W-:Y:S02]  /*1820*/  HFMA2 R3, -RZ, RZ, 0, 2.384185791015625e-07 ;  /* 0x00000004ff037431 */ /* 0x000fe400000001ff */
[----:B------:R-:W-:-:S05]  /*1830*/  FADD.FTZ R36, R2, R30 ;  /* 0x0000001e02247221 */ /* 0x000fca0000010000 */
[----:B------:R-:W-:-:S07]  /*1840*/  MOV R2, R36 ;  /* 0x0000002400027202 */ /* 0x000fce0000000f00 */
[----:B------:R-:W-:Y:S05]  /*1850*/  WARPSYNC.COLLECTIVE R29, `(.L_x_5920) ;  /* 0x000000001d087348 */ /* 0x000fea0003c00000 */
[----:B------:R0:W1:Y:S02]  /*1860*/  SHFL.BFLY P2, R30, R2, R3, R28 ;  /* 0x0c000003021e7389 */ /* 0x000064000004001c */
[----:B01----:R-:W-:Y:S05]  /*1870*/  ENDCOLLECTIVE ;  /* 0x000000000000791b */ /* 0x003fea0003800000 */
.L_x_5920:
[----:B------:R-:W-:Y:S02]  /*1880*/  HFMA2 R3, -RZ, RZ, 0, 4.76837158203125e-07 ;  /* 0x00000008ff037431 */ /* 0x000fe400000001ff */
[----:B------:R-:W-:-:S05]  /*1890*/  FADD.FTZ R36, R36, R30 ;  /* 0x0000001e24247221 */ /* 0x000fca0000010000 */
[----:B------:R-:W-:-:S07]  /*18a0*/  MOV R2, R36 ;  /* 0x0000002400027202 */ /* 0x000fce0000000f00 */
[----:B------:R-:W-:Y:S05]  /*18b0*/  WARPSYNC.COLLECTIVE R29, `(.L_x_5921) ;  /* 0x000000001d087348 */ /* 0x000fea0003c00000 */
[----:B------:R0:W1:Y:S02]  /*18c0*/  SHFL.BFLY P2, R30, R2, R3, R28 ;  /* 0x0c000003021e7389 */ /* 0x000064000004001c */
[----:B01----:R-:W-:Y:S05]  /*18d0*/  ENDCOLLECTIVE ;  /* 0x000000000000791b */ /* 0x003fea0003800000 */
.L_x_5921:
[----:B------:R-:W-:Y:S01]  /*18e0*/  MOV R3, 0x10 ;  /* 0x0000001000037802 */ /* 0x000fe20000000f00 */
[----:B------:R-:W-:Y:S02]  /*18f0*/  FADD.FTZ R2, R36, R30 ;  /* 0x0000001e24027221 */ /* 0x000fe40000010000 */
[----:B------:R-:W0:Y:S05]  /*1900*/  LDC R36, c[0x0][0x400] ;  /* 0x00010000ff247b82 */ /* 0x000e2a0000000800 */
[----:B0-----:R-:W-:Y:S05]  /*1910*/  WARPSYNC.COLLECTIVE R29, `(.L_x_5922) ;  /* 0x000000001d087348 */ /* 0x001fea0003c00000 */
[----:B------:R1:W2:Y:S02]  /*1920*/  SHFL.BFLY P2, R30, R2, R3, R28 ;  /* 0x0c000003021e7389 */ /* 0x0002a4000004001c */
[----:B012---:R-:W-:Y:S05]  /*1930*/  ENDCOLLECTIVE ;  /* 0x000000000000791b */ /* 0x007fea0003800000 */
.L_x_5922:
        /* <DEDUP_REMOVED lines=18> */
[----:B------:R-:W-:-:S07]  /*1a60*/  HFMA2 R3, -RZ, RZ, 0, 5.9604644775390625e-08 ;  /* 0x00000001ff037431 */ /* 0x000fce00000001ff */
[----:B------:R-:W-:Y:S05]  /*1a70*/  WARPSYNC.COLLECTIVE R29, `(.L_x_5923) ;  /* 0x000000001d087348 */ /* 0x000fea0003c00000 */
[----:B------:R0:W1:Y:S02]  /*1a80*/  SHFL.BFLY P2, R30, R2, R3, R28 ;  /* 0x0c000003021e7389 */ /* 0x000064000004001c */
[----:B01----:R-:W-:Y:S05]  /*1a90*/  ENDCOLLECTIVE ;  /* 0x000000000000791b */ /* 0x003fea0003800000 */
.L_x_5923:
[----:B------:R-:W-:Y:S01]  /*1aa0*/  MOV R3, 0x2 ;  /* 0x0000000200037802 */ /* 0x000fe20000000f00 */
[----:B------:R-:W-:-:S07]  /*1ab0*/  FADD.FTZ R2, R2, R30 ;  /* 0x0000001e02027221 */ /* 0x000fce0000010000 */
[----:B------:R-:W-:Y:S05]  /*1ac0*/  WARPSYNC.COLLECTIVE R29, `(.L_x_5924) ;  /* 0x000000001d087348 */ /* 0x000fea0003c00000 */
[----:B------:R0:W1:Y:S02]  /*1ad0*/  SHFL.BFLY P2, R30, R2, R3, R28 ;  /* 0x0c000003021e7389 */ /* 0x000064000004001c */
[----:B01----:R-:W-:Y:S05]  /*1ae0*/  ENDCOLLECTIVE ;  /* 0x000000000000791b */ /* 0x003fea0003800000 */
.L_x_5924:
[----:B------:R-:W-:Y:S02]  /*1af0*/  HFMA2 R3, -RZ, RZ, 0, 2.384185791015625e-07 ;  /* 0x00000004ff037431 */ /* 0x000fe400000001ff */
[----:B------:R-:W-:-:S07]  /*1b00*/  FADD.FTZ R2, R2, R30 ;  /* 0x0000001e02027221 */ /* 0x000fce0000010000 */
[----:B------:R-:W-:Y:S05]  /*1b10*/  WARPSYNC.COLLECTIVE R29, `(.L_x_5925) ;  /* 0x000000001d087348 */ /* 0x000fea0003c00000 */
[----:B------:R0:W1:Y:S02]  /*1b20*/  SHFL.BFLY P2, R30, R2, R3, R28 ;  /* 0x0c000003021e7389 */ /* 0x000064000004001c */
[----:B01----:R-:W-:Y:S05]  /*1b30*/  ENDCOLLECTIVE ;  /* 0x000000000000791b */ /* 0x003fea0003800000 */
.L_x_5925:
[----:B------:R-:W-:Y:S01]  /*1b40*/  MOV R3, 0x8 ;  /* 0x0000000800037802 */ /* 0x000fe20000000f00 */
[----:B------:R-:W-:-:S07]  /*1b50*/  FADD.FTZ R2, R2, R30 ;  /* 0x0000001e02027221 */ /* 0x000fce0000010000 */
[----:B------:R-:W-:Y:S05]  /*1b60*/  WARPSYNC.COLLECTIVE R29, `(.L_x_5926) ;  /* 0x000000001d087348 */ /* 0x000fea0003c00000 */
[----:B------:R0:W1:Y:S02]  /*1b70*/  SHFL.BFLY P2, R30, R2, R3, R28 ;  /* 0x0c000003021e7389 */ /* 0x000064000004001c */
[----:B01----:R-:W-:Y:S05]  /*1b80*/  ENDCOLLECTIVE ;  /* 0x000000000000791b */ /* 0x003fea0003800000 */
.L_x_5926:
[----:B------:R-:W-:Y:S02]  /*1b90*/  HFMA2 R3, -RZ, RZ, 0, 9.5367431640625e-07 ;  /* 0x00000010ff037431 */ /* 0x000fe400000001ff */
[----:B------:R-:W-:-:S07]  /*1ba0*/  FADD.FTZ R2, R2, R30 ;  /* 0x0000001e02027221 */ /* 0x000fce0000010000 */
[----:B------:R-:W-:Y:S05]  /*1bb0*/  WARPSYNC.COLLECTIVE R29, `(.L_x_5927) ;  /* 0x000000001d087348 */ /* 0x000fea0003c00000 */
[----:B------:R0:W1:Y:S02]  /*1bc0*/  SHFL.BFLY P2, R30, R2, R3, R28 ;  /* 0x0c000003021e7389 */ /* 0x000064000004001c */
[----:B01----:R-:W-:Y:S05]  /*1bd0*/  ENDCOLLECTIVE ;  /* 0x000000000000791b */ /* 0x003fea0003800000 */
.L_x_5927:
[----:B------:R-:W-:Y:S05]  /*1be0*/  BRA `(.L_x_5928) ;  /* 0xffffffec00347947 */ /* 0x000fea000383ffff */
.L_x_5914:
        /* <DEDUP_REMOVED lines=8> */
.L_x_5930:
[----:B------:R-:W-:Y:S05]  /*1c70*/  BSYNC B0 ;  /* 0x0000000000007941 */ /* 0x000fea0003800000 */
.L_x_5929:
[----:B------:R-:W-:Y:S01]  /*1c80*/  FADD.FTZ R2, R36, R30 ;  /* 0x0000001e24027221 */ /* 0x000fe20000010000 */
[----:B------:R-:W-:Y:S01]  /*1c90*/  MOV R3, 0x2 ;  /* 0x0000000200037802 */ /* 0x000fe20000000f00 */
[----:B------:R-:W-:Y:S01]  /*1ca0*/  HFMA2 R28, -RZ, RZ, 0, 1.847743988037109375e-06 ;  /* 0x0000001fff1c7431 */ /* 0x000fe200000001ff */
[----:B------:R-:W-:-:S07]  /*1cb0*/  MOV R29, 0xffffffff ;  /* 0xffffffff001d7802 */ /* 0x000fce0000000f00 */
[----:B------:R-:W-:Y:S05]  /*1cc0*/  WARPSYNC.COLLECTIVE R29, `(.L_x_5931) ;  /* 0x000000001d087348 */ /* 0x000fea0003c00000 */
[----:B------:R0:W1:Y:S02]  /*1cd0*/  SHFL.BFLY P2, R30, R2, R3, R28 ;  /* 0x0c000003021e7389 */ /* 0x000064000004001c */
[----:B01----:R-:W-:Y:S05]  /*1ce0*/  ENDCOLLECTIVE ;  /* 0x000000000000791b */ /* 0x003fea0003800000 */
.L_x_5931:
[----:B------:R-:W-:Y:S02]  /*1cf0*/  HFMA2 R3, -RZ, RZ, 0, 2.384185791015625e-07 ;  /* 0x00000004ff037431 */ /* 0x000fe400000001ff */
[----:B------:R-:W-:-:S05]  /*1d00*/  FADD.FTZ R36, R2, R30 ;  /* 0x0000001e02247221 */ /* 0x000fca0000010000 */
[----:B------:R-:W-:-:S07]  /*1d10*/  MOV R2, R36 ;  /* 0x0000002400027202 */ /* 0x000fce0000000f00 */
[----:B------:R-:W-:Y:S05]  /*1d20*/  WARPSYNC.COLLECTIVE R29, `(.L_x_5932) ;  /* 0x000000001d087348 */ /* 0x000fea0003c00000 */
[----:B------:R0:W1:Y:S02]  /*1d30*/  SHFL.BFLY P2, R30, R2, R3, R28 ;  /* 0x0c000003021e7389 */ /* 0x000064000004001c */
[----:B01----:R-:W-:Y:S05]  /*1d40*/  ENDCOLLECTIVE ;  /* 0x000000000000791b */ /* 0x003fea0003800000 */
.L_x_5932:
[----:B------:R-:W-:Y:S02]  /*1d50*/  HFMA2 R3, -RZ, RZ, 0, 4.76837158203125e-07 ;  /* 0x00000008ff037431 */ /* 0x000fe400000001ff */
[----:B------:R-:W-:-:S05]  /*1d60*/  FADD.FTZ R36, R36, R30 ;  /* 0x0000001e24247221 */ /* 0x000fca0000010000 */
[----:B------:R-:W-:-:S07]  /*1d70*/  MOV R2, R36 ;  /* 0x0000002400027202 */ /* 0x000fce0000000f00 */
[----:B------:R-:W-:Y:S05]  /*1d80*/  WARPSYNC.COLLECTIVE R29, `(.L_x_5933) ;  /* 0x000000001d087348 */ /* 0x000fea0003c00000 */
[----:B------:R0:W1:Y:S02]  /*1d90*/  SHFL.BFLY P2, R30, R2, R3, R28 ;  /* 0x0c000003021e7389 */ /* 0x000064000004001c */
[----:B01----:R-:W-:Y:S05]  /*1da0*/  ENDCOLLECTIVE ;  /* 0x000000000000791b */ /* 0x003fea0003800000 */
.L_x_5933:
[----:B------:R-:W-:Y:S01]  /*1db0*/  MOV R3, 0x10 ;  /* 0x0000001000037802 */ /* 0x000fe20000000f00 */
[----:B------:R-:W-:Y:S02]  /*1dc0*/  FADD.FTZ R2, R36, R30 ;  /* 0x0000001e24027221 */ /* 0x000fe40000010000 */
[----:B------:R-:W0:Y:S05]  /*1dd0*/  LDC R36, c[0x0][0x400] ;  /* 0x00010000ff247b82 */ /* 0x000e2a0000000800 */
[----:B0-----:R-:W-:Y:S05]  /*1de0*/  WARPSYNC.COLLECTIVE R29, `(.L_x_5934) ;  /* 0x000000001d087348 */ /* 0x001fea0003c00000 */
[----:B------:R1:W2:Y:S02]  /*1df0*/  SHFL.BFLY P2, R30, R2, R3, R28 ;  /* 0x0c000003021e7389 */ /* 0x0002a4000004001c */
[----:B012---:R-:W-:Y:S05]  /*1e00*/  ENDCOLLECTIVE ;  /* 0x000000000000791b */ /* 0x007fea0003800000 */
.L_x_5934:
        /* <DEDUP_REMOVED lines=22> */
.L_x_5935:
[----:B------:R-:W-:Y:S01]  /*1f70*/  MOV R3, 0x2 ;  /* 0x0000000200037802 */ /* 0x000fe20000000f00 */
[----:B------:R-:W-:-:S07]  /*1f80*/  FADD.FTZ R2, R2, R30 ;  /* 0x0000001e02027221 */ /* 0x000fce0000010000 */
[----:B------:R-:W-:Y:S05]  /*1f90*/  WARPSYNC.COLLECTIVE R29, `(.L_x_5936) ;  /* 0x000000001d087348 */ /* 0x000fea0003c00000 */
[----:B------:R0:W1:Y:S02]  /*1fa0*/  SHFL.BFLY P2, R30, R2, R3, R28 ;  /* 0x0c000003021e7389 */ /* 0x000064000004001c */
[----:B01----:R-:W-:Y:S05]  /*1fb0*/  ENDCOLLECTIVE ;  /* 0x000000000000791b */ /* 0x003fea0003800000 */
.L_x_5936:
[----:B------:R-:W-:Y:S02]  /*1fc0*/  HFMA2 R3, -RZ, RZ, 0, 2.384185791015625e-07 ;  /* 0x00000004ff037431 */ /* 0x000fe400000001ff */
[----:B------:R-:W-:-:S07]  /*1fd0*/  FADD.FTZ R2, R2, R30 ;  /* 0x0000001e02027221 */ /* 0x000fce0000010000 */
[----:B------:R-:W-:Y:S05]  /*1fe0*/  WARPSYNC.COLLECTIVE R29, `(.L_x_5937) ;  /* 0x000000001d087348 */ /* 0x000fea0003c00000 */
[----:B------:R0:W1:Y:S02]  /*1ff0*/  SHFL.BFLY P2, R30, R2, R3, R28 ;  /* 0x0c000003021e7389 */ /* 0x000064000004001c */
[----:B01----:R-:W-:Y:S05]  /*2000*/  ENDCOLLECTIVE ;  /* 0x000000000000791b */ /* 0x003fea0003800000 */
.L_x_5937:
[----:B------:R-:W-:Y:S01]  /*2010*/  MOV R3, 0x8 ;  /* 0x0000000800037802 */ /* 0x000fe20000000f00 */
[----:B------:R-:W-:-:S07]  /*2020*/  FADD.FTZ R2, R2, R30 ;  /* 0x0000001e02027221 */ /* 0x000fce0000010000 */
[----:B------:R-:W-:Y:S05]  /*2030*/  WARPSYNC.COLLECTIVE R29, `(.L_x_5938) ;  /* 0x000000001d087348 */ /* 0x000fea0003c00000 */
[----:B------:R0:W1:Y:S02]  /*2040*/  SHFL.BFLY P2, R30, R2, R3, R28 ;  /* 0x0c000003021e7389 */ /* 0x000064000004001c */
[----:B01----:R-:W-:Y:S05]  /*2050*/  ENDCOLLECTIVE ;  /* 0x000000000000791b */ /* 0x003fea0003800000 */
.L_x_5938:
[----:B------:R-:W-:Y:S02]  /*2060*/  HFMA2 R3, -RZ, RZ, 0, 9.5367431640625e-07 ;  /* 0x00000010ff037431 */ /* 0x000fe400000001ff */
[----:B------:R-:W-:-:S07]  /*2070*/  FADD.FTZ R2, R2, R30 ;  /* 0x0000001e02027221 */ /* 0x000fce0000010000 */
[----:B------:R-:W-:Y:S05]  /*2080*/  WARPSYNC.COLLECTIVE R29, `(.L_x_5939) ;  /* 0x000000001d087348 */ /* 0x000fea0003c00000 */
[----:B------:R0:W1:Y:S02]  /*2090*/  SHFL.BFLY P2, R30, R2, R3, R28 ;  /* 0x0c000003021e7389 */ /* 0x000064000004001c */
[----:B01----:R-:W-:Y:S05]  /*20a0*/  ENDCOLLECTIVE ;  /* 0x000000000000791b */ /* 0x003fea0003800000 */
.L_x_5939:
[----:B------:R-:W-:Y:S05]  /*20b0*/  BRA `(.L_x_5940) ;  /* 0xfffffff000a07947 */ /* 0x000fea000383ffff */
.L_x_5941:
        /* <DEDUP_REMOVED lines=12> */
.L_x_9150:


//--------------------- .text._ZN10layer_norm13ln_fwd_kernelINS_13Kernel_traitsIf6__halffS2_fjLj256ELj1ELj4ELj1ELj16ENS_18Kernel_traits_baseILj256EfS2_fS2_fjLj128EEEEELb0ELb1ELb0ELb0EEEvNS_9FwdParamsE --------------------------
	.section	.text._ZN10layer_norm13ln_fwd_kernelINS_13Kernel_traitsIf6__halffS2_fjLj256ELj1ELj4ELj1ELj16ENS_18Kernel_traits_baseILj256EfS2_fS2_fjLj128EEEEELb0ELb1ELb0ELb0EEEvNS_9FwdParamsE,"ax",@progbits
	.align	128
        .global         _ZN10layer_norm13ln_fwd_kernelINS_13Kernel_traitsIf6__halffS2_fjLj256ELj1ELj4ELj1ELj16ENS_18Kernel_traits_baseILj256EfS2_fS2_fjLj128EEEEELb0ELb1ELb0ELb0EEEvNS_9FwdParamsE
        .type           _ZN10layer_norm13ln_fwd_kernelINS_13Kernel_traitsIf6__halffS2_fjLj256ELj1ELj4ELj1ELj16ENS_18Kernel_traits_baseILj256EfS2_fS2_fjLj128EEEEELb0ELb1ELb0ELb0EEEvNS_9FwdParamsE,@function
        .size           _ZN10layer_norm13ln_fwd_kernelINS_13Kernel_traitsIf6__halffS2_fjLj256ELj1ELj4ELj1ELj16ENS_18Kernel_traits_baseILj256EfS2_fS2_fjLj128EEEEELb0ELb1ELb0ELb0EEEvNS_9FwdParamsE,(.L_x_9151 - _ZN10layer_norm13ln_fwd_kernelINS_13Kernel_traitsIf6__halffS2_fjLj256ELj1ELj4ELj1ELj16ENS_18Kernel_traits_baseILj256EfS2_fS2_fjLj128EEEEELb0ELb1ELb0ELb0EEEvNS_9FwdParamsE)
        .other          _ZN10layer_norm13ln_fwd_kernelINS_13Kernel_traitsIf6__halffS2_fjLj256ELj1ELj4ELj1ELj16ENS_18Kernel_traits_baseILj256EfS2_fS2_fjLj128EEEEELb0ELb1ELb0ELb0EEEvNS_9FwdParamsE,@"STO_CUDA_ENTRY STV_DEFAULT"
_ZN10layer_norm13ln_fwd_kernelINS_13Kernel_traitsIf6__halffS2_fjLj256ELj1ELj4ELj1ELj16ENS_18Kernel_traits_baseILj256EfS2_fS2_fjLj128EEEEELb0ELb1ELb0ELb0EEEvNS_9FwdParamsE:
.text._ZN10layer_norm13ln_fwd_kernelINS_13Kernel_traitsIf6__halffS2_fjLj256ELj1ELj4ELj1ELj16ENS_18Kernel_traits_baseILj256EfS2_fS2_fjLj128EEEEELb0ELb1ELb0ELb0EEEvNS_9FwdParamsE:
        /* <DEDUP_REMOVED lines=35> */
.L_x_5943:
[----:B------:R-:W-:Y:S05]  /*0230*/  BSYNC.RECONVERGENT B0 ;  /* 0x0000000000007941 */ /* 0x000fea0003800200 */
.L_x_5942:
        /* <DEDUP_REMOVED lines=11> */
.L_x_5951:
        /* <DEDUP_REMOVED lines=34> */
[----:B------:R-:W-:Y:S01]  /*0510*/  FMUL.FTZ R36, R31, R36 ;  /* 0x000000241f247220 */ /* 0x000fe20000410000 */
[----:B0-----:R-:W-:-:S05]  /*0520*/  IMAD.WIDE.U32 R32, R2, 0x20, R32 ;  /* 0x0000002002207825 */ /* 0x001fca00078e0020 */
        /* <DEDUP_REMOVED lines=11> */
.L_x_5946:
[--C-:B-----5:R-:W-:Y:S02]  /*05e0*/  HADD2.F32 R33, -RZ, R28.reuse.H0_H0 ;  /* 0x2000001cff217230 */ /* 0x120fe40000004100 */
[--C-:B------:R-:W-:Y:S02]  /*05f0*/  HADD2.F32 R37, -RZ, R29.reuse.H0_H0 ;  /* 0x2000001dff257230 */ /* 0x100fe40000004100 */
[----:B------:R-:W-:Y:S02]  /*0600*/  HADD2.F32 R35, -RZ, R28.H1_H1 ;  /* 0x3000001cff237230 */ /* 0x000fe40000004100 */
[-C--:B------:R-:W-:Y:S01]  /*0610*/  FMUL.FTZ R33, R33, R36.reuse ;  /* 0x0000002421217220 */ /* 0x080fe20000410000 */
[----:B------:R-:W-:Y:S02]  /*0620*/  HADD2.F32 R29, -RZ, R29.H1_H1 ;  /* 0x3000001dff1d7230 */ /* 0x000fe40000004100 */
[----:B------:R-:W-:Y:S01]  /*0630*/  FMUL.FTZ R37, R37, R36 ;  /* 0x0000002425257220 */ /* 0x000fe20000410000 */
[----:B------:R-:W-:-:S02]  /*0640*/  HADD2.F32 R39, -RZ, R30.H0_H0 ;  /* 0x2000001eff277230 */ /* 0x000fc40000004100 */
[----:B------:R-:W-:Y:S01]  /*0650*/  FMUL.FTZ R28, R8, R33 ;  /* 0x00000021081c7220 */ /* 0x000fe20000410000 */
        /* <DEDUP_REMOVED lines=15> */
[----:B------:R-:W-:-:S07]  /*0750*/  FMUL.FTZ R35, R7, R36 ;  /* 0x0000002407237220 */ /* 0x000fce0000410000 */
.L_x_5947:
[----:B------:R-:W0:Y:S02]  /*0760*/  LDC.64 R36, c[0x0][0x3a8] ;  /* 0x0000ea00ff247b82 */ /* 0x000e240000000a00 */
[----:B0-----:R-:W-:-:S05]  /*0770*/  IMAD.WIDE.U32 R36, R2, 0x20, R36 ;  /* 0x0000002002247825 */ /* 0x001fca00078e0024 */
[----:B------:R0:W-:Y:S04]  /*0780*/  STG.E.128 desc[UR6][R36.64], R28 ;  /* 0x0000001c24007986 */ /* 0x0001e8000c101d06 */
[----:B------:R0:W-:Y:S02]  /*0790*/  STG.E.128 desc[UR6][R36.64+0x10], R32 ;  /* 0x0000102024007986 */ /* 0x0001e4000c101d06 */
.L_x_5945:
[----:B------:R-:W-:Y:S05]  /*07a0*/  BSYNC.RECONVERGENT B0 ;  /* 0x0000000000007941 */ /* 0x000fea0003800200 */
.L_x_5944:
        /* <DEDUP_REMOVED lines=53> */
.L_x_5963:
        /* <DEDUP_REMOVED lines=46> */
.L_x_5950:
[----:B------:R-:W-:Y:S05]  /*0de0*/  BSYNC.RECONVERGENT B0 ;  /* 0x0000000000007941 */ /* 0x000fea0003800200 */
.L_x_5949:
[----:B01----:R-:W0:Y:S02]  /*0df0*/  LDC.64 R36, c[0x0][0x380] ;  /* 0x0000e000ff247b82 */ /* 0x003e240000000a00 */
[----:B0-----:R-:W-:-:S04]  /*0e00*/  LEA R0, R36, R0, 0x2 ;  /* 0x0000000024007211 */ /* 0x001fc800078e10ff */
[----:B------:R-:W-:-:S13]  /*0e10*/  ISETP.GE.AND P2, PT, R0, R37, PT ;  /* 0x000000250000720c */ /* 0x000fda0003f46270 */
[----:B------:R-:W-:Y:S05]  /*0e20*/  @!P2 BRA `(.L_x_5951) ;  /* 0xfffffff40030a947 */ /* 0x000fea000383ffff */
[----:B------:R-:W-:Y:S05]  /*0e30*/  EXIT ;  /* 0x000000000000794d */ /* 0x000fea0003800000 */
.L_x_5948:
        /* <DEDUP_REMOVED lines=8> */
.L_x_5953:
[----:B------:R-:W-:Y:S05]  /*0ec0*/  BSYNC B0 ;  /* 0x0000000000007941 */ /* 0x000fea0003800000 */
.L_x_5952:
        /* <DEDUP_REMOVED lines=9> */
.L_x_5954:
[----:B------:R-:W-:Y:S02]  /*0f60*/  HFMA2 R39, -RZ, RZ, 0, 2.384185791015625e-07 ;  /* 0x00000004ff277431 */ /* 0x000fe400000001ff */
[----:B------:R-:W-:-:S07]  /*0f70*/  FADD.FTZ R44, R43, R36 ;  /* 0x000000242b2c7221 */ /* 0x000fce0000010000 */
[----:B------:R-:W-:Y:S05]  /*0f80*/  WARPSYNC.COLLECTIVE R37, `(.L_x_5955) ;  /* 0x0000000025087348 */ /* 0x000fea0003c00000 */
[----:B------:R0:W1:Y:S02]  /*0f90*/  SHFL.BFLY P5, R36, R44, R39, R38 ;  /* 0x0c0000272c247389 */ /* 0x00006400000a0026 */
[----:B01----:R-:W-:Y:S05]  /*0fa0*/  ENDCOLLECTIVE ;  /* 0x000000000000791b */ /* 0x003fea0003800000 */
.L_x_5955:
[----:B------:R-:W-:Y:S02]  /*0fb0*/  HFMA2 R39, -RZ, RZ, 0, 4.76837158203125e-07 ;  /* 0x00000008ff277431 */ /* 0x000fe400000001ff */
[----:B------:R-:W-:-:S05]  /*0fc0*/  FADD.FTZ R45, R44, R36 ;  /* 0x000000242c2d7221 */ /* 0x000fca0000010000 */
[----:B------:R-:W-:-:S07]  /*0fd0*/  MOV R44, R45 ;  /* 0x0000002d002c7202 */ /* 0x000fce0000000f00 */
[----:B------:R-:W-:Y:S05]  /*0fe0*/  WARPSYNC.COLLECTIVE R37, `(.L_x_5956) ;  /* 0x0000000025087348 */ /* 0x000fea0003c00000 */
[----:B------:R0:W1:Y:S02]  /*0ff0*/  SHFL.BFLY P5, R36, R44, R39, R38 ;  /* 0x0c0000272c247389 */ /* 0x00006400000a0026 */
[----:B01----:R-:W-:Y:S05]  /*1000*/  ENDCOLLECTIVE ;  /* 0x000000000000791b */ /* 0x003fea0003800000 */
.L_x_5956:
[----:B------:R-:W-:Y:S02]  /*1010*/  HFMA2 R39, -RZ, RZ, 0, 9.5367431640625e-07 ;  /* 0x00000010ff277431 */ /* 0x000fe400000001ff */
[----:B------:R-:W-:-:S05]  /*1020*/  FADD.FTZ R45, R45, R36 ;  /* 0x000000242d2d7221 */ /* 0x000fca0000010000 */
[----:B------:R-:W-:-:S07]  /*1030*/  MOV R44, R45 ;  /* 0x0000002d002c7202 */ /* 0x000fce0000000f00 */
[----:B------:R-:W-:Y:S05]  /*1040*/  WARPSYNC.COLLECTIVE R37, `(.L_x_5957) ;  /* 0x0000000025087348 */ /* 0x000fea0003c00000 */
[----:B------:R0:W1:Y:S02]  /*1050*/  SHFL.BFLY P5, R36, R44, R39, R38 ;  /* 0x0c0000272c247389 */ /* 0x00006400000a0026 */
[----:B01----:R-:W-:Y:S05]  /*1060*/  ENDCOLLECTIVE ;  /* 0x000000000000791b */ /* 0x003fea0003800000 */
.L_x_5957:
        /* <DEDUP_REMOVED lines=26> */
.L_x_5958:
[----:B------:R-:W-:Y:S02]  /*1210*/  HFMA2 R39, -RZ, RZ, 0, 1.1920928955078125e-07 ;  /* 0x00000002ff277431 */ /* 0x000fe400000001ff */
[----:B------:R-:W-:-:S07]  /*1220*/  FADD.FTZ R44, R43, R36 ;  /* 0x000000242b2c7221 */ /* 0x000fce0000010000 */
[----:B------:R-:W-:Y:S05]  /*1230*/  WARPSYNC.COLLECTIVE R37, `(.L_x_5959) ;  /* 0x0000000025087348 */ /* 0x000fea0003c00000 */
[----:B------:R0:W1:Y:S02]  /*1240*/  SHFL.BFLY P5, R36, R44, R39, R38 ;  /* 0x0c0000272c247389 */ /* 0x00006400000a0026 */
[----:B01----:R-:W-:Y:S05]  /*1250*/  ENDCOLLECTIVE ;  /* 0x000000000000791b */ /* 0x003fea0003800000 */
.L_x_5959:
[----:B------:R-:W-:Y:S02]  /*1260*/  HFMA2 R39, -RZ, RZ, 0, 2.384185791015625e-07 ;  /* 0x00000004ff277431 */ /* 0x000fe400000001ff */
[----:B------:R-:W-:-:S05]  /*1270*/  FADD.FTZ R45, R44, R36 ;  /* 0x000000242c2d7221 */ /* 0x000fca0000010000 */
[----:B------:R-:W-:-:S07]  /*1280*/  MOV R44, R45 ;  /* 0x0000002d002c7202 */ /* 0x000fce0000000f00 */
[----:B------:R-:W-:Y:S05]  /*1290*/  WARPSYNC.COLLECTIVE R37, `(.L_x_5960) ;  /* 0x0000000025087348 */ /* 0x000fea0003c00000 */
[----:B------:R0:W1:Y:S02]  /*12a0*/  SHFL.BFLY P5, R36, R44, R39, R38 ;  /* 0x0c0000272c247389 */ /* 0x00006400000a0026 */
[----:B01----:R-:W-:Y:S05]  /*12b0*/  ENDCOLLECTIVE ;  /* 0x000000000000791b */ /* 0x003fea0003800000 */
.L_x_5960:
[----:B------:R-:W-:Y:S02]  /*12c0*/  HFMA2 R39, -RZ, RZ, 0, 4.76837158203125e-07 ;  /* 0x00000008ff277431 */ /* 0x000fe400000001ff */
[----:B------:R-:W-:-:S05]  /*12d0*/  FADD.FTZ R45, R45, R36 ;  /* 0x000000242d2d7221 */ /* 0x000fca0000010000 */
[----:B------:R-:W-:-:S07]  /*12e0*/  MOV R44, R45 ;  /* 0x0000002d002c7202 */ /* 0x000fce0000000f00 */
[----:B------:R-:W-:Y:S05]  /*12f0*/  WARPSYNC.COLLECTIVE R37, `(.L_x_5961) ;  /* 0x0000000025087348 */ /* 0x000fea0003c00000 */
[----:B------:R0:W1:Y:S02]  /*1300*/  SHFL.BFLY P5, R36, R44, R39, R38 ;  /* 0x0c0000272c247389 */ /* 0x00006400000a0026 */
[----:B01----:R-:W-:Y:S05]  /*1310*/  ENDCOLLECTIVE ;  /* 0x000000000000791b */ /* 0x003fea0003800000 */
.L_x_5961:
[----:B------:R-:W-:Y:S02]  /*1320*/  HFMA2 R39, -RZ, RZ, 0, 9.5367431640625e-07 ;  /* 0x00000010ff277431 */ /* 0x000fe400000001ff */
[----:B------:R-:W-:-:S05]  /*1330*/  FADD.FTZ R43, R45, R36 ;  /* 0x000000242d2b7221 */ /* 0x000fca0000010000 */
[----:B------:R-:W-:-:S07]  /*1340*/  MOV R44, R43 ;  /* 0x0000002b002c7202 */ /* 0x000fce0000000f00 */
[----:B------:R-:W-:Y:S05]  /*1350*/  WARPSYNC.COLLECTIVE R37, `(.L_x_5962) ;  /* 0x0000000025087348 */ /* 0x000fea0003c00000 */
[----:B------:R0:W1:Y:S02]  /*1360*/  SHFL.BFLY P5, R36, R44, R39, R38 ;  /* 0x0c0000272c247389 */ /* 0x00006400000a0026 */
[----:B01----:R-:W-:Y:S05]  /*1370*/  ENDCOLLECTIVE ;  /* 0x000000000000791b */ /* 0x003fea0003800000 */
.L_x_5962:
[----:B------:R-:W-:Y:S05]  /*1380*/  BRA `(.L_x_5963) ;  /* 0xfffffff400dc7947 */ /* 0x000fea000383ffff */
.L_x_5964:
        /* <DEDUP_REMOVED lines=15> */
.L_x_9151:


//--------------------- .text._ZN10layer_norm13ln_fwd_kernelINS_13Kernel_traitsIf6__halffS2_fjLj256ELj1ELj4ELj1ELj16ENS_18Kernel_traits_baseILj256EfS2_fS2_fjLj128EEEEELb0ELb1ELb0ELb1EEEvNS_9FwdParamsE --------------------------
	.section	.text._ZN10layer_norm13ln_fwd_kernelINS_13Kernel_traitsIf6__halffS2_fjLj256ELj1ELj4ELj1ELj16ENS_18Kernel_traits_baseILj256EfS2_fS2_fjLj128EEEEELb0ELb1ELb0ELb1EEEvNS_9FwdParamsE,"ax",@progbits
	.align	128
        .global         _ZN10layer_norm13ln_fwd_kernelINS_13Kernel_traitsIf6__halffS2_fjLj256ELj1ELj4ELj1ELj16ENS_18Kernel_traits_baseILj256EfS2_fS2_fjLj128EEEEELb0ELb1ELb0ELb1EEEvNS_9FwdParamsE
        .type           _ZN10layer_norm13ln_fwd_kernelINS_13Kernel_traitsIf6__halffS2_fjLj256ELj1ELj4ELj1ELj16ENS_18Kernel_traits_baseILj256EfS2_fS2_fjLj128EEEEELb0ELb1ELb0ELb1EEEvNS_9FwdParamsE,@function
        .size           _ZN10layer_norm13ln_fwd_kernelINS_13Kernel_traitsIf6__halffS2_fjLj256ELj1ELj4ELj1ELj16ENS_18Kernel_traits_baseILj256EfS2_fS2_fjLj128EEEEELb0ELb1ELb0ELb1EEEvNS_9FwdParamsE,(.L_x_9152 - _ZN10layer_norm13ln_fwd_kernelINS_13Kernel_traitsIf6__halffS2_fjLj256ELj1ELj4ELj1ELj16ENS_18Kernel_traits_baseILj256EfS2_fS2_fjLj128EEEEELb0ELb1ELb0ELb1EEEvNS_9FwdParamsE)
        .other          _ZN10layer_norm13ln_fwd_kernelINS_13Kernel_traitsIf6__halffS2_fjLj256ELj1ELj4ELj1ELj16ENS_18Kernel_traits_baseILj256EfS2_fS2_fjLj128EEEEELb0ELb1ELb0ELb1EEEvNS_9FwdParamsE,@"STO_CUDA_ENTRY STV_DEFAULT"
_ZN10layer_norm13ln_fwd_kernelINS_13Kernel_traitsIf6__halffS2_fjLj256ELj1ELj4ELj1ELj16ENS_18Kernel_traits_baseILj256EfS2_fS2_fjLj128EEEEELb0ELb1ELb0ELb1EEEvNS_9FwdParamsE:
.text._ZN10layer_norm13ln_fwd_kernelINS_13Kernel_traitsIf6__halffS2_fjLj256ELj1ELj4ELj1ELj16ENS_18Kernel_traits_baseILj256EfS2_fS2_fjLj128EEEEELb0ELb1ELb0ELb1EEEvNS_9FwdParamsE:
        /* <DEDUP_REMOVED lines=43> */
.L_x_5967:
        /* <DEDUP_REMOVED lines=13> */
[----:B------:R-:W-:Y:S01]  /*0380*/  ISETP.NE.AND P2, PT, R2, RZ, PT ;  /* 0x000000ff0200720c */ /* 0x000fe20003f45270 */
[----:B---3--:R-:W-:Y:S02]  /*0390*/  @P0 HADD2.F32 R40, -RZ, R32.H0_H0 ;  /* 0x20000020ff280230 */ /* 0x008fe40000004100 */
[--C-:B----4-:R-:W-:Y:S02]  /*03a0*/  HADD2.F32 R3, -RZ, R28.reuse.H0_H0 ;  /* 0x2000001cff037230 */ /* 0x110fe40000004100 */
[----:B------:R-:W-:Y:S02]  /*03b0*/  HADD2.F32 R32, -RZ, R31.H0_H0 ;  /* 0x2000001fff207230 */ /* 0x000fe40000004100 */
[----:B------:R-:W-:-:S02]  /*03c0*/  HADD2.F32 R37, -RZ, R28.H1_H1 ;  /* 0x3000001cff257230 */ /* 0x000fc40000004100 */
[-C--:B------:R-:W-:Y:S01]  /*03d0*/  FMUL.FTZ R33, R3, R40.reuse ;  /* 0x0000002803217220 */ /* 0x080fe20000410000 */
[--C-:B------:R-:W-:Y:S02]  /*03e0*/  HADD2.F32 R39, -RZ, R29.reuse.H0_H0 ;  /* 0x2000001dff277230 */ /* 0x100fe40000004100 */
[----:B------:R-:W-:Y:S02]  /*03f0*/  HADD2.F32 R41, -RZ, R29.H1_H1 ;  /* 0x3000001dff297230 */ /* 0x000fe40000004100 */
[--C-:B------:R-:W-:Y:S02]  /*0400*/  HADD2.F32 R43, -RZ, R30.reuse.H0_H0 ;  /* 0x2000001eff2b7230 */ /* 0x100fe40000004100 */
[----:B------:R-:W-:Y:S02]  /*0410*/  HADD2.F32 R45, -RZ, R30.H1_H1 ;  /* 0x3000001eff2d7230 */ /* 0x000fe40000004100 */
[----:B------:R-:W-:Y:S01]  /*0420*/  FMUL.FTZ R3, R32, R40 ;  /* 0x0000002820037220 */ /* 0x000fe20000410000 */
[----:B------:R-:W-:-:S02]  /*0430*/  HADD2.F32 R38, -RZ, R31.H1_H1 ;  /* 0x3000001fff267230 */ /* 0x000fc40000004100 */
[-C--:B------:R-:W-:Y:S01]  /*0440*/  FMUL.FTZ R28, R37, R40.reuse ;  /* 0x00000028251c7220 */ /* 0x080fe20000410000 */
[----:B-----5:R-:W-:Y:S01]  /*0450*/  FMUL.FTZ R32, R20, R33 ;  /* 0x0000002114207220 */ /* 0x020fe20000410000 */
[-C--:B------:R-:W-:Y:S01]  /*0460*/  FMUL.FTZ R29, R39, R40.reuse ;  /* 0x00000028271d7220 */ /* 0x080fe20000410000 */
[-C--:B------:R-:W-:Y:S01]  /*0470*/  FMUL.FTZ R30, R41, R40.reuse ;  /* 0x00000028291e7220 */ /* 0x080fe20000410000 */
[-C--:B------:R-:W-:Y:S01]  /*0480*/  FMUL.FTZ R31, R43, R40.reuse ;  /* 0x000000282b1f7220 */ /* 0x080fe20000410000 */
[-C--:B------:R-:W-:Y:S01]  /*0490*/  FMUL.FTZ R42, R45, R40.reuse ;  /* 0x000000282d2a7220 */ /* 0x080fe20000410000 */
[----:B------:R-:W-:Y:S01]  /*04a0*/  FMUL.FTZ R40, R38, R40 ;  /* 0x0000002826287220 */ /* 0x000fe20000410000 */
[----:B------:R-:W-:Y:S01]  /*04b0*/  FMUL.FTZ R33, R21, R28 ;  /* 0x0000001c15217220 */ /* 0x000fe20000410000 */
[----:B------:R-:W-:Y:S01]  /*04c0*/  FADD.FTZ R44, RZ, R32 ;  /* 0x00000020ff2c7221 */ /* 0x000fe20000010000 */
[----:B--2---:R-:W-:-:S04]  /*04d0*/  IMAD.WIDE.U32 R38, R36, 0x20, R34 ;  /* 0x0000002024267825 */ /* 0x004fc800078e0022 */
        /* <DEDUP_REMOVED lines=53> */
.L_x_5984:
        /* <DEDUP_REMOVED lines=50> */
.L_x_5965:
[----:B------:R-:W0:Y:S01]  /*0b50*/  LDCU.64 UR4, c[0x0][0x3e0] ;  /* 0x00007c00ff0477ac */ /* 0x000e220008000a00 */
[----:B------:R-:W1:Y:S01]  /*0b60*/  LDCU UR9, c[0x0][0x388] ;  /* 0x00007100ff0977ac */ /* 0x000e620008000800 */
[----:B------:R-:W2:Y:S01]  /*0b70*/  LDCU UR10, c[0x0][0x448] ;  /* 0x00008900ff0a77ac */ /* 0x000ea20008000800 */
[----:B0-----:R-:W-:-:S04]  /*0b80*/  UISETP.NE.U32.AND UP0, UPT, UR4, URZ, UPT ;  /* 0x000000ff0400728c */ /* 0x001fc8000bf05070 */
[----:B------:R-:W-:-:S09]  /*0b90*/  UISETP.NE.AND.EX UP0, UPT, UR5, URZ, UPT, UP0 ;  /* 0x000000ff0500728c */ /* 0x000fd2000bf05300 */
[----:B-12---:R-:W-:Y:S05]  /*0ba0*/  BRA.U !UP0, `(.L_x_5968) ;  /* 0x0000000908347547 */ /* 0x006fea000b800000 */
.L_x_5970:
        /* <DEDUP_REMOVED lines=11> */
[----:B--2---:R-:W-:-:S05]  /*0c60*/  IMAD.WIDE.U32 R44, R36, 0x20, R44 ;  /* 0x00000020242c7825 */ /* 0x004fca00078e002c */
[----:B------:R-:W2:Y:S01]  /*0c70*/  LDG.E.128 R28, desc[UR6][R44.64] ;  /* 0x000000062c1c7981 */ /* 0x000ea2000c1e1d00 */
[--C-:B---3--:R-:W-:Y:S02]  /*0c80*/  HADD2.F32 R43, -RZ, R32.reuse.H0_H0 ;  /* 0x20000020ff2b7230 */ /* 0x108fe40000004100 */
[----:B------:R-:W-:Y:S02]  /*0c90*/  HADD2.F32 R42, -RZ, R32.H1_H1 ;  /* 0x30000020ff2a7230 */ /* 0x000fe40000004100 */
[--C-:B------:R-:W-:Y:S02]  /*0ca0*/  HADD2.F32 R41, -RZ, R33.reuse.H0_H0 ;  /* 0x20000021ff297230 */ /* 0x100fe40000004100 */
[----:B------:R-:W-:Y:S02]  /*0cb0*/  HADD2.F32 R40, -RZ, R33.H1_H1 ;  /* 0x30000021ff287230 */ /* 0x000fe40000004100 */
[----:B----4-:R-:W-:Y:S02]  /*0cc0*/  HADD2.F32 R3, -RZ, R3.H0_H0 ;  /* 0x20000003ff037230 */ /* 0x010fe40000004100 */
[----:B------:R-:W-:-:S02]  /*0cd0*/  HADD2.F32 R39, -RZ, R34.H0_H0 ;  /* 0x20000022ff277230 */ /* 0x000fc40000004100 */
        /* <DEDUP_REMOVED lines=12> */
[----:B--2--5:R-:W-:Y:S01]  /*0da0*/  FFMA.FTZ R28, R20, R43, R28 ;  /* 0x0000002b141c7223 */ /* 0x024fe2000001001c */
        /* <DEDUP_REMOVED lines=59> */
.L_x_5996:
        /* <DEDUP_REMOVED lines=26> */
[----:B------:R-:W-:Y:S01]  /*1300*/  F2FP.F16.F32.PACK_AB R31, R42, R35 ;  /* 0x000000232a1f723e */ /* 0x000fe200000000ff */
[----:B------:R-:W-:Y:S01]  /*1310*/  FFMA.FTZ R42, R15, R34, R7 ;  /* 0x000000220f2a7223 */ /* 0x000fe20000010007 */
[----:B------:R-:W-:Y:S01]  /*1320*/  F2FP.F16.F32.PACK_AB R30, R40, R33 ;  /* 0x00000021281e723e */ /* 0x000fe200000000ff */
[C---:B------:R-:W-:Y:S01]  /*1330*/  FMUL.FTZ R29, R3.reuse, R32 ;  /* 0x00000020031d7220 */ /* 0x040fe20000410000 */
[----:B------:R-:W1:Y:S01]  /*1340*/  @!P0 LDC.64 R40, c[0x0][0x3c0] ;  /* 0x0000f000ff288b82 */ /* 0x000e620000000a00 */
[----:B------:R-:W-:Y:S01]  /*1350*/  FMUL.FTZ R38, R3, R28 ;  /* 0x0000001c03267220 */ /* 0x000fe20000410000 */
[----:B------:R-:W-:Y:S01]  /*1360*/  FFMA.FTZ R28, R12, R39, R4 ;  /* 0x000000270c1c7223 */ /* 0x000fe20000010004 */
[----:B------:R-:W-:-:S02]  /*1370*/  FFMA.FTZ R29, R14, R29, R6 ;  /* 0x0000001d0e1d7223 */ /* 0x000fc40000010006 */
[----:B------:R-:W-:-:S03]  /*1380*/  FFMA.FTZ R43, R13, R38, R5 ;  /* 0x000000260d2b7223 */ /* 0x000fc60000010005 */
[----:B------:R-:W2:Y:S01]  /*1390*/  @!P0 LDC.64 R34, c[0x0][0x3c8] ;  /* 0x0000f200ff228b82 */ /* 0x000ea20000000a00 */
[----:B------:R-:W-:Y:S02]  /*13a0*/  F2FP.F16.F32.PACK_AB R29, R42, R29 ;  /* 0x0000001d2a1d723e */ /* 0x000fe400000000ff */
[----:B------:R-:W-:-:S05]  /*13b0*/  F2FP.F16.F32.PACK_AB R28, R43, R28 ;  /* 0x0000001c2b1c723e */ /* 0x000fca00000000ff */
        /* <DEDUP_REMOVED lines=12> */
.L_x_5968:
[----:B------:R-:W-:Y:S01]  /*1480*/  ISETP.NE.AND P0, PT, R2, RZ, PT ;  /* 0x000000ff0200720c */ /* 0x000fe20003f05270 */
[----:B------:R-:W0:Y:S01]  /*1490*/  LDCU UR4, c[0x0][0x388] ;  /* 0x00007100ff0477ac */ /* 0x000e220008000800 */
[----:B------:R-:W1:Y:S11]  /*14a0*/  LDCU UR5, c[0x0][0x448] ;  /* 0x00008900ff0577ac */ /* 0x000e760008000800 */
.L_x_5972:
        /* <DEDUP_REMOVED lines=14> */
[----:B---3-5:R-:W-:Y:S02]  /*1590*/  FFMA.FTZ R37, R21, R40, R37 ;  /* 0x0000002815257223 */ /* 0x028fe40000010025 */
[----:B------:R-:W0:Y:S01]  /*15a0*/  LDC.64 R40, c[0x0][0x3a8] ;  /* 0x0000ea00ff287b82 */ /* 0x000e220000000a00 */
[----:B------:R-:W-:Y:S01]  /*15b0*/  FFMA.FTZ R36, R20, R3, R36 ;  /* 0x0000000314247223 */ /* 0x000fe20000010024 */
[----:B------:R-:W-:-:S05]  /*15c0*/  HADD2.F32 R3, -RZ, R29.H0_H0 ;  /* 0x2000001dff037230 */ /* 0x000fca0000004100 */
[----:B------:R-:W-:Y:S01]  /*15d0*/  FFMA.FTZ R38, R22, R3, R38 ;  /* 0x0000000316267223 */ /* 0x000fe20000010026 */
[----:B------:R-:W-:Y:S02]  /*15e0*/  HADD2.F32 R3, -RZ, R29.H1_H1 ;  /* 0x3000001dff037230 */ /* 0x000fe40000004100 */
[--C-:B------:R-:W-:Y:S02]  /*15f0*/  HADD2.F32 R29, -RZ, R30.reuse.H0_H0 ;  /* 0x2000001eff1d7230 */ /* 0x100fe40000004100 */
[----:B------:R-:W-:Y:S02]  /*1600*/  HADD2.F32 R30, -RZ, R30.H1_H1 ;  /* 0x3000001eff1e7230 */ /* 0x000fe40000004100 */
[----:B------:R-:W-:Y:S01]  /*1610*/  FFMA.FTZ R39, R23, R3, R39 ;  /* 0x0000000317277223 */ /* 0x000fe20000010027 */
[--C-:B------:R-:W-:Y:S02]  /*1620*/  HADD2.F32 R3, -RZ, R31.reuse.H0_H0 ;  /* 0x2000001fff037230 */ /* 0x100fe40000004100 */
[----:B------:R-:W-:-:S02]  /*1630*/  HADD2.F32 R28, -RZ, R31.H1_H1 ;  /* 0x3000001fff1c7230 */ /* 0x000fc40000004100 */
[----:B----4-:R-:W-:Y:S01]  /*1640*/  FFMA.FTZ R33, R25, R30, R33 ;  /* 0x0000001e19217223 */ /* 0x010fe20000010021 */
        /* <DEDUP_REMOVED lines=52> */
.L_x_6008:
        /* <DEDUP_REMOVED lines=50> */
.L_x_5966:
[----:B------:R-:W-:Y:S01]  /*1cb0*/  BSSY B0, `(.L_x_5973) ;  /* 0x0000007000007945 */ /* 0x000fe20003800000 */
[----:B------:R-:W-:Y:S02]  /*1cc0*/  MOV R40, 0x1 ;  /* 0x0000000100287802 */ /* 0x000fe40000000f00 */
[----:B------:R-:W-:Y:S02]  /*1cd0*/  MOV R3, 0x1f ;  /* 0x0000001f00037802 */ /* 0x000fe40000000f00 */
[----:B------:R-:W-:-:S07]  /*1ce0*/  MOV R42, 0xffffffff ;  /* 0xffffffff002a7802 */ /* 0x000fce0000000f00 */
[----:B------:R-:W-:Y:S05]  /*1cf0*/  WARPSYNC.COLLECTIVE R42, `(.L_x_5974) ;  /* 0x000000002a087348 */ /* 0x000fea0003c00000 */
[----:B------:R0:W1:Y:S02]  /*1d00*/  SHFL.BFLY P1, R43, R41, R40, R3 ;  /* 0x0c000028292b7389 */ /* 0x0000640000020003 */
[----:B01----:R-:W-:Y:S05]  /*1d10*/  ENDCOLLECTIVE ;  /* 0x000000000000791b */ /* 0x003fea0003800000 */
.L_x_5974:
[----:B------:R-:W-:Y:S05]  /*1d20*/  BSYNC B0 ;  /* 0x0000000000007941 */ /* 0x000fea0003800000 */
.L_x_5973:
        /* <DEDUP_REMOVED lines=8> */
.L_x_5975:
[----:B------:R-:W-:Y:S02]  /*1db0*/  HFMA2 R40, -RZ, RZ, 0, 2.384185791015625e-07 ;  /* 0x00000004ff287431 */ /* 0x000fe400000001ff */
[----:B------:R-:W-:-:S05]  /*1dc0*/  FADD.FTZ R38, R41, R43 ;  /* 0x0000002b29267221 */ /* 0x000fca0000010000 */
[----:B------:R-:W-:-:S07]  /*1dd0*/  MOV R41, R38 ;  /* 0x0000002600297202 */ /* 0x000fce0000000f00 */
[----:B------:R-:W-:Y:S05]  /*1de0*/  WARPSYNC.COLLECTIVE R42, `(.L_x_5976) ;  /* 0x000000002a087348 */ /* 0x000fea0003c00000 */
[----:B------:R0:W1:Y:S02]  /*1df0*/  SHFL.BFLY P1, R43, R41, R40, R3 ;  /* 0x0c000028292b7389 */ /* 0x0000640000020003 */
[----:B01----:R-:W-:Y:S05]  /*1e00*/  ENDCOLLECTIVE ;  /* 0x000000000000791b */ /* 0x003fea0003800000 */
.L_x_5976:
[----:B------:R-:W-:Y:S02]  /*1e10*/  HFMA2 R40, -RZ, RZ, 0, 4.76837158203125e-07 ;  /* 0x00000008ff287431 */ /* 0x000fe400000001ff */
[----:B------:R-:W-:-:S05]  /*1e20*/  FADD.FTZ R44, R38, R43 ;  /* 0x0000002b262c7221 */ /* 0x000fca0000010000 */
[----:B------:R-:W-:-:S07]  /*1e30*/  MOV R41, R44 ;  /* 0x0000002c00297202 */ /* 0x000fce0000000f00 */
[----:B------:R-:W-:Y:S05]  /*1e40*/  WARPSYNC.COLLECTIVE R42, `(.L_x_5977) ;  /* 0x000000002a087348 */ /* 0x000fea0003c00000 */
[----:B------:R0:W1:Y:S02]  /*1e50*/  SHFL.BFLY P1, R43, R41, R40, R3 ;  /* 0x0c000028292b7389 */ /* 0x0000640000020003 */
[----:B01----:R-:W-:Y:S05]  /*1e60*/  ENDCOLLECTIVE ;  /* 0x000000000000791b */ /* 0x003fea0003800000 */
.L_x_5977:
[----:B------:R-:W-:Y:S02]  /*1e70*/  HFMA2 R40, -RZ, RZ, 0, 9.5367431640625e-07 ;  /* 0x00000010ff287431 */ /* 0x000fe400000001ff */
[----:B------:R-:W-:-:S05]  /*1e80*/  FADD.FTZ R45, R44, R43 ;  /* 0x0000002b2c2d7221 */ /* 0x000fca0000010000 */
[----:B------:R-:W-:-:S07]  /*1e90*/  MOV R41, R45 ;  /* 0x0000002d00297202 */ /* 0x000fce0000000f00 */
[----:B------:R-:W-:Y:S05]  /*1ea0*/  WARPSYNC.COLLECTIVE R42, `(.L_x_5978) ;  /* 0x000000002a087348 */ /* 0x000fea0003c00000 */
[----:B------:R0:W1:Y:S02]  /*1eb0*/  SHFL.BFLY P1, R43, R41, R40, R3 ;  /* 0x0c000028292b7389 */ /* 0x0000640000020003 */
[----:B01----:R-:W-:Y:S05]  /*1ec0*/  ENDCOLLECTIVE ;  /* 0x000000000000791b */ /* 0x003fea0003800000 */
.L_x_5978:
        /* <DEDUP_REMOVED lines=23> */
.L_x_5979:
[----:B------:R-:W-:Y:S02]  /*2040*/  HFMA2 R40, -RZ, RZ, 0, 1.1920928955078125e-07 ;  /* 0x00000002ff287431 */ /* 0x000fe400000001ff */
[----:B------:R-:W-:-:S05]  /*2050*/  FADD.FTZ R38, R41, R43 ;  /* 0x0000002b29267221 */ /* 0x000fca0000010000 */
[----:B------:R-:W-:-:S07]  /*2060*/  MOV R41, R38 ;  /* 0x0000002600297202 */ /* 0x000fce0000000f00 */
[----:B------:R-:W-:Y:S05]  /*2070*/  WARPSYNC.COLLECTIVE R42, `(.L_x_5980) ;  /* 0x000000002a087348 */ /* 0x000fea0003c00000 */
[----:B------:R0:W1:Y:S02]  /*2080*/  SHFL.BFLY P1, R43, R41, R40, R3 ;  /* 0x0c000028292b7389 */ /* 0x0000640000020003 */
[----:B01----:R-:W-:Y:S05]  /*2090*/  ENDCOLLECTIVE ;  /* 0x000000000000791b */ /* 0x003fea0003800000 */
.L_x_5980:
[----:B------:R-:W-:Y:S02]  /*20a0*/  HFMA2 R40, -RZ, RZ, 0, 2.384185791015625e-07 ;  /* 0x00000004ff287431 */ /* 0x000fe400000001ff */
[----:B------:R-:W-:-:S05]  /*20b0*/  FADD.FTZ R44, R38, R43 ;  /* 0x0000002b262c7221 */ /* 0x000fca0000010000 */
[----:B------:R-:W-:-:S07]  /*20c0*/  MOV R41, R44 ;  /* 0x0000002c00297202 */ /* 0x000fce0000000f00 */
[----:B------:R-:W-:Y:S05]  /*20d0*/  WARPSYNC.COLLECTIVE R42, `(.L_x_5981) ;  /* 0x000000002a087348 */ /* 0x000fea0003c00000 */
[----:B------:R0:W1:Y:S02]  /*20e0*/  SHFL.BFLY P1, R43, R41, R40, R3 ;  /* 0x0c000028292b7389 */ /* 0x0000640000020003 */
[----:B01----:R-:W-:Y:S05]  /*20f0*/  ENDCOLLECTIVE ;  /* 0x000000000000791b */ /* 0x003fea0003800000 */
.L_x_5981:
[----:B------:R-:W-:Y:S02]  /*2100*/  HFMA2 R40, -RZ, RZ, 0, 4.76837158203125e-07 ;  /* 0x00000008ff287431 */ /* 0x000fe400000001ff */
[----:B------:R-:W-:-:S05]  /*2110*/  FADD.FTZ R45, R44, R43 ;  /* 0x0000002b2c2d7221 */ /* 0x000fca0000010000 */
[----:B------:R-:W-:-:S07]  /*2120*/  MOV R41, R45 ;  /* 0x0000002d00297202 */ /* 0x000fce0000000f00 */
[----:B------:R-:W-:Y:S05]  /*2130*/  WARPSYNC.COLLECTIVE R42, `(.L_x_5982) ;  /* 0x000000002a087348 */ /* 0x000fea0003c00000 */
[----:B------:R0:W1:Y:S02]  /*2140*/  SHFL.BFLY P1, R43, R41, R40, R3 ;  /* 0x0c000028292b7389 */ /* 0x0000640000020003 */
[----:B01----:R-:W-:Y:S05]  /*2150*/  ENDCOLLECTIVE ;  /* 0x000000000000791b */ /* 0x003fea0003800000 */
.L_x_5982:
[----:B------:R-:W-:Y:S02]  /*2160*/  HFMA2 R40, -RZ, RZ, 0, 9.5367431640625e-07 ;  /* 0x00000010ff287431 */ /* 0x000fe400000001ff */
[----:B------:R-:W-:-:S05]  /*2170*/  FADD.FTZ R45, R45, R43 ;  /* 0x0000002b2d2d7221 */ /* 0x000fca0000010000 */
[----:B------:R-:W-:-:S07]  /*2180*/  MOV R41, R45 ;  /* 0x0000002d00297202 */ /* 0x000fce0000000f00 */
[----:B------:R-:W-:Y:S05]  /*2190*/  WARPSYNC.COLLECTIVE R42, `(.L_x_5983) ;  /* 0x000000002a087348 */ /* 0x000fea0003c00000 */
[----:B------:R0:W1:Y:S02]  /*21a0*/  SHFL.BFLY P1, R43, R41, R40, R3 ;  /* 0x0c000028292b7389 */ /* 0x0000640000020003 */
[----:B01----:R-:W-:Y:S05]  /*21b0*/  ENDCOLLECTIVE ;  /* 0x000000000000791b */ /* 0x003fea0003800000 */
.L_x_5983:
[----:B------:R-:W-:Y:S05]  /*21c0*/  BRA `(.L_x_5984) ;  /* 0xffffffe400987947 */ /* 0x000fea000383ffff */
.L_x_5969:
[----:B------:R-:W-:Y:S01]  /*21d0*/  HFMA2 R3, -RZ, RZ, 0, 1.847743988037109375e-06 ;  /* 0x0000001fff037431 */ /* 0x000fe200000001ff */
[----:B------:R-:W-:Y:S01]  /*21e0*/  BSSY B0, `(.L_x_5985) ;  /* 0x0000006000007945 */ /* 0x000fe20003800000 */
[----:B------:R-:W-:Y:S02]  /*21f0*/  MOV R40, 0x1 ;  /* 0x0000000100287802 */ /* 0x000fe40000000f00 */
[----:B------:R-:W-:-:S07]  /*2200*/  MOV R42, 0xffffffff ;  /* 0xffffffff002a7802 */ /* 0x000fce0000000f00 */
[----:B------:R-:W-:Y:S05]  /*2210*/  WARPSYNC.COLLECTIVE R42, `(.L_x_5986) ;  /* 0x000000002a087348 */ /* 0x000fea0003c00000 */
[----:B------:R0:W1:Y:S02]  /*2220*/  SHFL.BFLY P1, R43, R41, R40, R3 ;  /* 0x0c000028292b7389 */ /* 0x0000640000020003 */
[----:B01----:R-:W-:Y:S05]  /*2230*/  ENDCOLLECTIVE ;  /* 0x000000000000791b */ /* 0x003fea0003800000 */
.L_x_5986:
[----:B------:R-:W-:Y:S05]  /*2240*/  BSYNC B0 ;  /* 0x0000000000007941 */ /* 0x000fea0003800000 */
.L_x_5985:
        /* <DEDUP_REMOVED lines=8> */
.L_x_5987:
[----:B------:R-:W-:Y:S02]  /*22d0*/  HFMA2 R40, -RZ, RZ, 0, 2.384185791015625e-07 ;  /* 0x00000004ff287431 */ /* 0x000fe400000001ff */
[----:B------:R-:W-:-:S05]  /*22e0*/  FADD.FTZ R38, R41, R43 ;  /* 0x0000002b29267221 */ /* 0x000fca0000010000 */
[----:B------:R-:W-:-:S07]  /*22f0*/  MOV R41, R38 ;  /* 0x0000002600297202 */ /* 0x000fce0000000f00 */
[----:B------:R-:W-:Y:S05]  /*2300*/  WARPSYNC.COLLECTIVE R42, `(.L_x_5988) ;  /* 0x000000002a087348 */ /* 0x000fea0003c00000 */
[----:B------:R0:W1:Y:S02]  /*2310*/  SHFL.BFLY P1, R43, R41, R40, R3 ;  /* 0x0c000028292b7389 */ /* 0x0000640000020003 */
[----:B01----:R-:W-:Y:S05]  /*2320*/  ENDCOLLECTIVE ;  /* 0x000000000000791b */ /* 0x003fea0003800000 */
.L_x_5988:
[----:B------:R-:W-:Y:S02]  /*2330*/  HFMA2 R40, -RZ, RZ, 0, 4.76837158203125e-07 ;  /* 0x00000008ff287431 */ /* 0x000fe400000001ff */
[----:B------:R-:W-:-:S05]  /*2340*/  FADD.FTZ R44, R38, R43 ;  /* 0x0000002b262c7221 */ /* 0x000fca0000010000 */
[----:B------:R-:W-:-:S07]  /*2350*/  MOV R41, R44 ;  /* 0x0000002c00297202 */ /* 0x000fce0000000f00 */
[----:B------:R-:W-:Y:S05]  /*2360*/  WARPSYNC.COLLECTIVE R42, `(.L_x_5989) ;  /* 0x000000002a087348 */ /* 0x000fea0003c00000 */
[----:B------:R0:W1:Y:S02]  /*2370*/  SHFL.BFLY P1, R43, R41, R40, R3 ;  /* 0x0c000028292b7389 */ /* 0x0000640000020003 */
[----:B01----:R-:W-:Y:S05]  /*2380*/  ENDCOLLECTIVE ;  /* 0x000000000000791b */ /* 0x003fea0003800000 */
.L_x_5989:
[----:B------:R-:W-:Y:S02]  /*2390*/  HFMA2 R40, -RZ, RZ, 0, 9.5367431640625e-07 ;  /* 0x00000010ff287431 */ /* 0x000fe400000001ff */
[----:B------:R-:W-:-:S05]  /*23a0*/  FADD.FTZ R45, R44, R43 ;  /* 0x0000002b2c2d7221 */ /* 0x000fca0000010000 */
[----:B------:R-:W-:-:S07]  /*23b0*/  MOV R41, R45 ;  /* 0x0000002d00297202 */ /* 0x000fce0000000f00 */
[----:B------:R-:W-:Y:S05]  /*23c0*/  WARPSYNC.COLLECTIVE R42, `(.L_x_5990) ;  /* 0x000000002a087348 */ /* 0x000fea0003c00000 */
[----:B------:R0:W1:Y:S02]  /*23d0*/  SHFL.BFLY P1, R43, R41, R40, R3 ;  /* 0x0c000028292b7389 */ /* 0x0000640000020003 */
[----:B01----:R-:W-:Y:S05]  /*23e0*/  ENDCOLLECTIVE ;  /* 0x000000000000791b */ /* 0x003fea0003800000 */
.L_x_5990:
        /* <DEDUP_REMOVED lines=23> */
.L_x_5991:
[----:B------:R-:W-:Y:S02]  /*2560*/  HFMA2 R40, -RZ, RZ, 0, 1.1920928955078125e-07 ;  /* 0x00000002ff287431 */ /* 0x000fe400000001ff */
[----:B------:R-:W-:-:S05]  /*2570*/  FADD.FTZ R38, R41, R43 ;  /* 0x0000002b29267221 */ /* 0x000fca0000010000 */
[----:B------:R-:W-:-:S07]  /*2580*/  MOV R41, R38 ;  /* 0x0000002600297202 */ /* 0x000fce0000000f00 */
[----:B------:R-:W-:Y:S05]  /*2590*/  WARPSYNC.COLLECTIVE R42, `(.L_x_5992) ;  /* 0x000000002a087348 */ /* 0x000fea0003c00000 */
[----:B------:R0:W1:Y:S02]  /*25a0*/  SHFL.BFLY P1, R43, R41, R40, R3 ;  /* 0x0c000028292b7389 */ /* 0x0000640000020003 */
[----:B01----:R-:W-:Y:S05]  /*25b0*/  ENDCOLLECTIVE ;  /* 0x000000000000791b */ /* 0x003fea0003800000 */
.L_x_5992:
[----:B------:R-:W-:Y:S02]  /*25c0*/  HFMA2 R40, -RZ, RZ, 0, 2.384185791015625e-07 ;  /* 0x00000004ff287431 */ /* 0x000fe400000001ff */
[----:B------:R-:W-:-:S05]  /*25d0*/  FADD.FTZ R44, R38, R43 ;  /* 0x0000002b262c7221 */ /* 0x000fca0000010000 */
[----:B------:R-:W-:-:S07]  /*25e0*/  MOV R41, R44 ;  /* 0x0000002c00297202 */ /* 0x000fce0000000f00 */
[----:B------:R-:W-:Y:S05]  /*25f0*/  WARPSYNC.COLLECTIVE R42, `(.L_x_5993) ;  /* 0x000000002a087348 */ /* 0x000fea0003c00000 */
[----:B------:R0:W1:Y:S02]  /*2600*/  SHFL.BFLY P1, R43, R41, R40, R3 ;  /* 0x0c000028292b7389 */ /* 0x0000640000020003 */
[----:B01----:R-:W-:Y:S05]  /*2610*/  ENDCOLLECTIVE ;  /* 0x000000000000791b */ /* 0x003fea0003800000 */
.L_x_5993:
[----:B------:R-:W-:Y:S02]  /*2620*/  HFMA2 R40, -RZ, RZ, 0, 4.76837158203125e-07 ;  /* 0x00000008ff287431 */ /* 0x000fe400000001ff */
[----:B------:R-:W-:-:S05]  /*2630*/  FADD.FTZ R45, R44, R43 ;  /* 0x0000002b2c2d7221 */ /* 0x000fca0000010000 */
[----:B------:R-:W-:-:S07]  /*2640*/  MOV R41, R45 ;  /* 0x0000002d00297202 */ /* 0x000fce0000000f00 */
[----:B------:R-:W-:Y:S05]  /*2650*/  WARPSYNC.COLLECTIVE R42, `(.L_x_5994) ;  /* 0x000000002a087348 */ /* 0x000fea0003c00000 */
[----:B------:R0:W1:Y:S02]  /*2660*/  SHFL.BFLY P1, R43, R41, R40, R3 ;  /* 0x0c000028292b7389 */ /* 0x0000640000020003 */
[----:B01----:R-:W-:Y:S05]  /*2670*/  ENDCOLLECTIVE ;  /* 0x000000000000791b */ /* 0x003fea0003800000 */
.L_x_5994:
[----:B------:R-:W-:Y:S02]  /*2680*/  HFMA2 R40, -RZ, RZ, 0, 9.5367431640625e-07 ;  /* 0x00000010ff287431 */ /* 0x000fe400000001ff */
[----:B------:R-:W-:-:S05]  /*2690*/  FADD.FTZ R45, R45, R43 ;  /* 0x0000002b2d2d7221 */ /* 0x000fca0000010000 */
[----:B------:R-:W-:-:S07]  /*26a0*/  MOV R41, R45 ;  /* 0x0000002d00297202 */ /* 0x000fce0000000f00 */
[----:B------:R-:W-:Y:S05]  /*26b0*/  WARPSYNC.COLLECTIVE R42, `(.L_x_5995) ;  /* 0x000000002a087348 */ /* 0x000fea0003c00000 */
[----:B------:R0:W1:Y:S02]  /*26c0*/  SHFL.BFLY P1, R43, R41, R40, R3 ;  /* 0x0c000028292b7389 */ /* 0x0000640000020003 */
[----:B01----:R-:W-:Y:S05]  /*26d0*/  ENDCOLLECTIVE ;  /* 0x000000000000791b */ /* 0x003fea0003800000 */
.L_x_5995:
[----:B------:R-:W-:Y:S05]  /*26e0*/  BRA `(.L_x_5996) ;  /* 0xffffffe8009c7947 */ /* 0x000fea000383ffff */
.L_x_5971:
[----:B------:R-:W-:Y:S01]  /*26f0*/  HFMA2 R40, -RZ, RZ, 0, 5.9604644775390625e-08 ;  /* 0x00000001ff287431 */ /* 0x000fe200000001ff */
[----:B------:R-:W-:Y:S01]  /*2700*/  BSSY B0, `(.L_x_5997) ;  /* 0x0000007000007945 */ /* 0x000fe20003800000 */
[----:B------:R-:W-:Y:S02]  /*2710*/  MOV R41, R28 ;  /* 0x0000001c00297202 */ /* 0x000fe40000000f00 */
[----:B------:R-:W-:Y:S02]  /*2720*/  MOV R3, 0x1f ;  /* 0x0000001f00037802 */ /* 0x000fe40000000f00 */
[----:B------:R-:W-:-:S07]  /*2730*/  MOV R42, 0xffffffff ;  /* 0xffffffff002a7802 */ /* 0x000fce0000000f00 */
[----:B-1----:R-:W-:Y:S05]  /*2740*/  WARPSYNC.COLLECTIVE R42, `(.L_x_5998) ;  /* 0x000000002a087348 */ /* 0x002fea0003c00000 */
[----:B------:R0:W2:Y:S02]  /*2750*/  SHFL.BFLY P1, R43, R41, R40, R3 ;  /* 0x0c000028292b7389 */ /* 0x0000a40000020003 */
[----:B012---:R-:W-:Y:S05]  /*2760*/  ENDCOLLECTIVE ;  /* 0x000000000000791b */ /* 0x007fea0003800000 */
.L_x_5998:
[----:B------:R-:W-:Y:S05]  /*2770*/  BSYNC B0 ;  /* 0x0000000000007941 */ /* 0x000fea0003800000 */
.L_x_5997:
        /* <DEDUP_REMOVED lines=8> */
.L_x_5999:
[----:B------:R-:W-:Y:S02]  /*2800*/  HFMA2 R40, -RZ, RZ, 0, 2.384185791015625e-07 ;  /* 0x00000004ff287431 */ /* 0x000fe400000001ff */
[----:B------:R-:W-:-:S05]  /*2810*/  FADD.FTZ R30, R41, R43 ;  /* 0x0000002b291e7221 */ /* 0x000fca0000010000 */
[----:B------:R-:W-:-:S07]  /*2820*/  MOV R41, R30 ;  /* 0x0000001e00297202 */ /* 0x000fce0000000f00 */
[----:B------:R-:W-:Y:S05]  /*2830*/  WARPSYNC.COLLECTIVE R42, `(.L_x_6000) ;  /* 0x000000002a087348 */ /* 0x000fea0003c00000 */
[----:B------:R0:W1:Y:S02]  /*2840*/  SHFL.BFLY P1, R43, R41, R40, R3 ;  /* 0x0c000028292b7389 */ /* 0x0000640000020003 */
[----:B01----:R-:W-:Y:S05]  /*2850*/  ENDCOLLECTIVE ;  /* 0x000000000000791b */ /* 0x003fea0003800000 */
.L_x_6000:
[----:B------:R-:W-:Y:S02]  /*2860*/  HFMA2 R40, -RZ, RZ, 0, 4.76837158203125e-07 ;  /* 0x00000008ff287431 */ /* 0x000fe400000001ff */
[----:B------:R-:W-:-:S05]  /*2870*/  FADD.FTZ R31, R30, R43 ;  /* 0x0000002b1e1f7221 */ /* 0x000fca0000010000 */
[----:B------:R-:W-:-:S07]  /*2880*/  MOV R41, R31 ;  /* 0x0000001f00297202 */ /* 0x000fce0000000f00 */
[----:B------:R-:W-:Y:S05]  /*2890*/  WARPSYNC.COLLECTIVE R42, `(.L_x_6001) ;  /* 0x000000002a087348 */ /* 0x000fea0003c00000 */
[----:B------:R0:W1:Y:S02]  /*28a0*/  SHFL.BFLY P1, R43, R41, R40, R3 ;  /* 0x0c000028292b7389 */ /* 0x0000640000020003 */
[----:B01----:R-:W-:Y:S05]  /*28b0*/  ENDCOLLECTIVE ;  /* 0x000000000000791b */ /* 0x003fea0003800000 */
.L_x_6001:
[----:B------:R-:W-:Y:S02]  /*28c0*/  HFMA2 R40, -RZ, RZ, 0, 9.5367431640625e-07 ;  /* 0x00000010ff287431 */ /* 0x000fe400000001ff */
[----:B------:R-:W-:-:S05]  /*28d0*/  FADD.FTZ R31, R31, R43 ;  /* 0x0000002b1f1f7221 */ /* 0x000fca0000010000 */
[----:B------:R-:W-:-:S07]  /*28e0*/  MOV R41, R31 ;  /* 0x0000001f00297202 */ /* 0x000fce0000000f00 */
[----:B------:R-:W-:Y:S05]  /*28f0*/  WARPSYNC.COLLECTIVE R42, `(.L_x_6002) ;  /* 0x000000002a087348 */ /* 0x000fea0003c00000 */
[----:B------:R0:W1:Y:S02]  /*2900*/  SHFL.BFLY P1, R43, R41, R40, R3 ;  /* 0x0c000028292b7389 */ /* 0x0000640000020003 */
[----:B01----:R-:W-:Y:S05]  /*2910*/  ENDCOLLECTIVE ;  /* 0x000000000000791b */ /* 0x003fea0003800000 */
.L_x_6002:
        /* <DEDUP_REMOVED lines=23> */
.L_x_6003:
[----:B------:R-:W-:Y:S02]  /*2a90*/  HFMA2 R40, -RZ, RZ, 0, 1.1920928955078125e-07 ;  /* 0x00000002ff287431 */ /* 0x000fe400000001ff */
[----:B------:R-:W-:-:S05]  /*2aa0*/  FADD.FTZ R28, R41, R43 ;  /* 0x0000002b291c7221 */ /* 0x000fca0000010000 */
[----:B------:R-:W-:-:S07]  /*2ab0*/  MOV R41, R28 ;  /* 0x0000001c00297202 */ /* 0x000fce0000000f00 */
[----:B------:R-:W-:Y:S05]  /*2ac0*/  WARPSYNC.COLLECTIVE R42, `(.L_x_6004) ;  /* 0x000000002a087348 */ /* 0x000fea0003c00000 */
[----:B------:R0:W1:Y:S02]  /*2ad0*/  SHFL.BFLY P1, R43, R41, R40, R3 ;  /* 0x0c000028292b7389 */ /* 0x0000640000020003 */
[----:B01----:R-:W-:Y:S05]  /*2ae0*/  ENDCOLLECTIVE ;  /* 0x000000000000791b */ /* 0x003fea0003800000 */
.L_x_6004:
[----:B------:R-:W-:Y:S02]  /*2af0*/  HFMA2 R40, -RZ, RZ, 0, 2.384185791015625e-07 ;  /* 0x00000004ff287431 */ /* 0x000fe400000001ff */
[----:B------:R-:W-:-:S05]  /*2b00*/  FADD.FTZ R30, R28, R43 ;  /* 0x0000002b1c1e7221 */ /* 0x000fca0000010000 */
[----:B------:R-:W-:-:S07]  /*2b10*/  MOV R41, R30 ;  /* 0x0000001e00297202 */ /* 0x000fce0000000f00 */
[----:B------:R-:W-:Y:S05]  /*2b20*/  WARPSYNC.COLLECTIVE R42, `(.L_x_6005) ;  /* 0x000000002a087348 */ /* 0x000fea0003c00000 */
[----:B------:R0:W1:Y:S02]  /*2b30*/  SHFL.BFLY P1, R43, R41, R40, R3 ;  /* 0x0c000028292b7389 */ /* 0x0000640000020003 */
[----:B01----:R-:W-:Y:S05]  /*2b40*/  ENDCOLLECTIVE ;  /* 0x000000000000791b */ /* 0x003fea0003800000 */
.L_x_6005:
[----:B------:R-:W-:Y:S02]  /*2b50*/  HFMA2 R40, -RZ, RZ, 0, 4.76837158203125e-07 ;  /* 0x00000008ff287431 */ /* 0x000fe400000001ff */
[----:B------:R-:W-:-:S05]  /*2b60*/  FADD.FTZ R31, R30, R43 ;  /* 0x0000002b1e1f7221 */ /* 0x000fca0000010000 */
[----:B------:R-:W-:-:S07]  /*2b70*/  MOV R41, R31 ;  /* 0x0000001f00297202 */ /* 0x000fce0000000f00 */
[----:B------:R-:W-:Y:S05]  /*2b80*/  WARPSYNC.COLLECTIVE R42, `(.L_x_6006) ;  /* 0x000000002a087348 */ /* 0x000fea0003c00000 */
[----:B------:R0:W1:Y:S02]  /*2b90*/  SHFL.BFLY P1, R43, R41, R40, R3 ;  /* 0x0c000028292b7389 */ /* 0x0000640000020003 */
[----:B01----:R-:W-:Y:S05]  /*2ba0*/  ENDCOLLECTIVE ;  /* 0x000000000000791b */ /* 0x003fea0003800000 */
.L_x_6006:
[----:B------:R-:W-:Y:S02]  /*2bb0*/  HFMA2 R40, -RZ, RZ, 0, 9.5367431640625e-07 ;  /* 0x00000010ff287431 */ /* 0x000fe400000001ff */
[----:B------:R-:W-:-:S05]  /*2bc0*/  FADD.FTZ R31, R31, R43 ;  /* 0x0000002b1f1f7221 */ /* 0x000fca0000010000 */
[----:B------:R-:W-:-:S07]  /*2bd0*/  MOV R41, R31 ;  /* 0x0000001f00297202 */ /* 0x000fce0000000f00 */
[----:B------:R-:W-:Y:S05]  /*2be0*/  WARPSYNC.COLLECTIVE R42, `(.L_x_6007) ;  /* 0x000000002a087348 */ /* 0x000fea0003c00000 */
[----:B------:R0:W1:Y:S02]  /*2bf0*/  SHFL.BFLY P1, R43, R41, R40, R3 ;  /* 0x0c000028292b7389 */ /* 0x0000640000020003 */
[----:B01----:R-:W-:Y:S05]  /*2c00*/  ENDCOLLECTIVE ;  /* 0x000000000000791b */ /* 0x003fea0003800000 */
.L_x_6007:
[----:B------:R-:W-:Y:S05]  /*2c10*/  BRA `(.L_x_6008) ;  /* 0xffffffec005c7947 */ /* 0x000fea000383ffff */
.L_x_6009:
        /* <DEDUP_REMOVED lines=14> */
.L_x_9152:


//--------------------- .text._ZN10layer_norm13ln_fwd_kernelINS_13Kernel_traitsIf6__halffS2_fjLj256ELj1ELj4ELj1ELj16ENS_18Kernel_traits_baseILj256EfS2_fS2_fjLj128EEEEELb0ELb1ELb1ELb0EEEvNS_9FwdParamsE --------------------------
	.section	.text._ZN10layer_norm13ln_fwd_kernelINS_13Kernel_traitsIf6__halffS2_fjLj256ELj1ELj4ELj1ELj16ENS_18Kernel_traits_baseILj256EfS2_fS2_fjLj128EEEEELb0ELb1ELb1ELb0EEEvNS_9FwdParamsE,"ax",@progbits
	.align	128
        .global         _ZN10layer_norm13ln_fwd_kernelINS_13Kernel_traitsIf6__halffS2_fjLj256ELj1ELj4ELj1ELj16ENS_18Kernel_traits_baseILj256EfS2_fS2_fjLj128EEEEELb0ELb1ELb1ELb0EEEvNS_9FwdParamsE
        .type           _ZN10layer_norm13ln_fwd_kernelINS_13Kernel_traitsIf6__halffS2_fjLj256ELj1ELj4ELj1ELj16ENS_18Kernel_traits_baseILj256EfS2_fS2_fjLj128EEEEELb0ELb1ELb1ELb0EEEvNS_9FwdParamsE,@function
        .size           _ZN10layer_norm13ln_fwd_kernelINS_13Kernel_traitsIf6__halffS2_fjLj256ELj1ELj4ELj1ELj16ENS_18Kernel_traits_baseILj256EfS2_fS2_fjLj128EEEEELb0ELb1ELb1ELb0EEEvNS_9FwdParamsE,(.L_x_9153 - _ZN10layer_norm13ln_fwd_kernelINS_13Kernel_traitsIf6__halffS2_fjLj256ELj1ELj4ELj1ELj16ENS_18Kernel_traits_baseILj256EfS2_fS2_fjLj128EEEEELb0ELb1ELb1ELb0EEEvNS_9FwdParamsE)
        .other          _ZN10layer_norm13ln_fwd_kernelINS_13Kernel_traitsIf6__halffS2_fjLj256ELj1ELj4ELj1ELj16ENS_18Kernel_traits_baseILj256EfS2_fS2_fjLj128EEEEELb0ELb1ELb1ELb0EEEvNS_9FwdParamsE,@"STO_CUDA_ENTRY STV_DEFAULT"
_ZN10layer_norm13ln_fwd_kernelINS_13Kernel_traitsIf6__halffS2_fjLj256ELj1ELj4ELj1ELj16ENS_18Kernel_traits_baseILj256EfS2_fS2_fjLj128EEEEELb0ELb1ELb1ELb0EEEvNS_9FwdParamsE:
.text._ZN10layer_norm13ln_fwd_kernelINS_13Kernel_traitsIf6__halffS2_fjLj256ELj1ELj4ELj1ELj16ENS_18Kernel_traits_baseILj256EfS2_fS2_fjLj128EEEEELb0ELb1ELb1ELb0EEEvNS_9FwdParamsE:
        /* <DEDUP_REMOVED lines=35> */
.L_x_6011:
[----:B------:R-:W-:Y:S05]  /*0230*/  BSYNC.RECONVERGENT B0 ;  /* 0x0000000000007941 */ /* 0x000fea0003800200 */
.L_x_6010:
        /* <DEDUP_REMOVED lines=13> */
.L_x_6018:
        /* <DEDUP_REMOVED lines=24> */
[----:B------:R-:W3:Y:S08]  /*0490*/  LDC.64 R48, c[0x0][0x3a0] ;  /* 0x0000e800ff307b82 */ /* 0x000ef00000000a00 */
[----:B------:R-:W4:Y:S01]  /*04a0*/  @P1 LDC R52, c[0x0][0x40c] ;  /* 0x00010300ff341b82 */ /* 0x000f220000000800 */
[----:B--2---:R-:W-:-:S04]  /*04b0*/  @P1 LEA R50, P0, R42, R50, 0x4 ;  /* 0x000000322a321211 */ /* 0x004fc800078020ff */
[----:B------:R-:W-:-:S05]  /*04c0*/  @P1 LEA.HI.X R51, R42, R51, R43, 0x4, P0 ;  /* 0x000000332a331211 */ /* 0x000fca00000f242b */
[----:B0-----:R-:W2:Y:S01]  /*04d0*/  @P1 LDG.E.128 R28, desc[UR6][R50.64] ;  /* 0x00000006321c1981 */ /* 0x001ea2000c1e1d00 */
[----:B---3--:R-:W-:-:S05]  /*04e0*/  IMAD.WIDE.U32 R48, R45, 0x20, R48 ;  /* 0x000000202d307825 */ /* 0x008fca00078e0030 */
[----:B------:R-:W3:Y:S04]  /*04f0*/  LDG.E.128 R32, desc[UR6][R48.64] ;  /* 0x0000000630207981 */ /* 0x000ee8000c1e1d00 */
[----:B------:R0:W3:Y:S01]  /*0500*/  LDG.E.128 R36, desc[UR6][R48.64+0x10] ;  /* 0x0000100630247981 */ /* 0x0000e2000c1e1d00 */
[----:B------:R-:W-:-:S13]  /*0510*/  ISETP.GT.AND P0, PT, R40, RZ, PT ;  /* 0x000000ff2800720c */ /* 0x000fda0003f04270 */
[----:B------:R-:W1:Y:S08]  /*0520*/  @P0 LDC R47, c[0x0][0x40c] ;  /* 0x00010300ff2f0b82 */ /* 0x000e700000000800 */
[----:B------:R-:W3:Y:S08]  /*0530*/  @P0 LDC R40, c[0x0][0x40c] ;  /* 0x00010300ff280b82 */ /* 0x000ef00000000800 */
[----:B------:R-:W3:Y:S08]  /*0540*/  @P0 LDC R42, c[0x0][0x40c] ;  /* 0x00010300ff2a0b82 */ /* 0x000ef00000000800 */
[----:B------:R-:W3:Y:S08]  /*0550*/  @P0 LDC R53, c[0x0][0x40c] ;  /* 0x00010300ff350b82 */ /* 0x000ef00000000800 */
[----:B0-----:R-:W0:Y:S01]  /*0560*/  @P0 LDC R48, c[0x0][0x40c] ;  /* 0x00010300ff300b82 */ /* 0x001e220000000800 */
[----:B--2---:R-:W-:-:S02]  /*0570*/  @P0 HADD2.F32 R44, -RZ, R28.H1_H1 ;  /* 0x3000001cff2c0230 */ /* 0x004fc40000004100 */
[----:B------:R-:W-:Y:S02]  /*0580*/  @P1 HADD2.F32 R43, -RZ, R28.H0_H0 ;  /* 0x2000001cff2b1230 */ /* 0x000fe40000004100 */
[----:B------:R-:W-:Y:S02]  /*0590*/  @P0 HADD2.F32 R49, -RZ, R30.H0_H0 ;  /* 0x2000001eff310230 */ /* 0x000fe40000004100 */
[----:B-1----:R-:W-:Y:S01]  /*05a0*/  @P0 FMUL.FTZ R44, R44, R47 ;  /* 0x0000002f2c2c0220 */ /* 0x002fe20000410000 */
[--C-:B------:R-:W-:Y:S02]  /*05b0*/  @P0 HADD2.F32 R47, -RZ, R29.reuse.H0_H0 ;  /* 0x2000001dff2f0230 */ /* 0x100fe40000004100 */
[----:B----4-:R-:W-:Y:S01]  /*05c0*/  @P1 FMUL.FTZ R43, R43, R52 ;  /* 0x000000342b2b1220 */ /* 0x010fe20000410000 */
[----:B---3--:R-:W-:Y:S01]  /*05d0*/  @P0 FFMA.FTZ R33, R21, R44, R33 ;  /* 0x0000002c15210223 */ /* 0x008fe20000010021 */
[----:B------:R-:W-:Y:S01]  /*05e0*/  @P0 FMUL.FTZ R49, R49, R40 ;  /* 0x0000002831310220 */ /* 0x000fe20000410000 */
[----:B------:R-:W1:Y:S01]  /*05f0*/  @P0 LDC R44, c[0x0][0x40c] ;  /* 0x00010300ff2c0b82 */ /* 0x000e620000000800 */
[----:B------:R-:W-:Y:S01]  /*0600*/  @P1 FFMA.FTZ R32, R20, R43, R32 ;  /* 0x0000002b14201223 */ /* 0x000fe20000010020 */
[----:B------:R-:W-:-:S02]  /*0610*/  @P0 HADD2.F32 R43, -RZ, R29.H1_H1 ;  /* 0x3000001dff2b0230 */ /* 0x000fc40000004100 */
[----:B------:R-:W-:Y:S01]  /*0620*/  @P0 FMUL.FTZ R47, R47, R53 ;  /* 0x000000352f2f0220 */ /* 0x000fe20000410000 */
[----:B------:R-:W-:Y:S01]  /*0630*/  @P0 FFMA.FTZ R36, R24, R49, R36 ;  /* 0x0000003118240223 */ /* 0x000fe20000010024 */
[----:B------:R-:W-:Y:S02]  /*0640*/  @P0 HADD2.F32 R49, -RZ, R31.H1_H1 ;  /* 0x3000001fff310230 */ /* 0x000fe40000004100 */
[----:B------:R-:W-:Y:S01]  /*0650*/  @P0 FMUL.FTZ R50, R43, R42 ;  /* 0x0000002a2b320220 */ /* 0x000fe20000410000 */
[----:B------:R-:W2:Y:S01]  /*0660*/  @P0 LDC R40, c[0x0][0x40c] ;  /* 0x00010300ff280b82 */ /* 0x000ea20000000800 */
[----:B------:R-:W-:Y:S01]  /*0670*/  @P0 FFMA.FTZ R34, R22, R47, R34 ;  /* 0x0000002f16220223 */ /* 0x000fe20000010022 */
[----:B------:R-:W-:Y:S02]  /*0680*/  @P0 HADD2.F32 R47, -RZ, R30.H1_H1 ;  /* 0x3000001eff2f0230 */ /* 0x000fe40000004100 */
[----:B------:R-:W-:-:S04]  /*0690*/  @P0 FFMA.FTZ R35, R23, R50, R35 ;  /* 0x0000003217230223 */ /* 0x000fc80000010023 */
[----:B------:R-:W3:Y:S01]  /*06a0*/  LDC.64 R42, c[0x0][0x3a8] ;  /* 0x0000ea00ff2a7b82 */ /* 0x000ee20000000a00 */
[----:B-1----:R-:W-:Y:S01]  /*06b0*/  @P0 FMUL.FTZ R44, R47, R44 ;  /* 0x0000002c2f2c0220 */ /* 0x002fe20000410000 */
[----:B------:R-:W-:-:S03]  /*06c0*/  @P0 HADD2.F32 R47, -RZ, R31.H0_H0 ;  /* 0x2000001fff2f0230 */ /* 0x000fc60000004100 */
[----:B------:R-:W-:Y:S02]  /*06d0*/  @P0 FFMA.FTZ R37, R25, R44, R37 ;  /* 0x0000002c19250223 */ /* 0x000fe40000010025 */
[----:B0-----:R-:W-:Y:S01]  /*06e0*/  @P0 FMUL.FTZ R47, R47, R48 ;  /* 0x000000302f2f0220 */ /* 0x001fe20000410000 */
[----:B--2---:R-:W-:-:S03]  /*06f0*/  @P0 FMUL.FTZ R40, R49, R40 ;  /* 0x0000002831280220 */ /* 0x004fc60000410000 */
[----:B------:R-:W-:Y:S01]  /*0700*/  @P0 FFMA.FTZ R38, R26, R47, R38 ;  /* 0x0000002f1a260223 */ /* 0x000fe20000010026 */
[----:B------:R-:W-:Y:S01]  /*0710*/  @P0 FFMA.FTZ R39, R27, R40, R39 ;  /* 0x000000281b270223 */ /* 0x000fe20000010027 */
[----:B---3--:R-:W-:-:S05]  /*0720*/  IMAD.WIDE.U32 R42, R45, 0x20, R42 ;  /* 0x000000202d2a7825 */ /* 0x008fca00078e002a */
[----:B------:R2:W-:Y:S04]  /*0730*/  STG.E.128 desc[UR6][R42.64], R32 ;  /* 0x000000202a007986 */ /* 0x0005e8000c101d06 */
[----:B------:R2:W-:Y:S02]  /*0740*/  STG.E.128 desc[UR6][R42.64+0x10], R36 ;  /* 0x000010242a007986 */ /* 0x0005e4000c101d06 */
.L_x_6014:
[----:B01----:R-:W-:Y:S05]  /*0750*/  BSYNC.RECONVERGENT B0 ;  /* 0x0000000000007941 */ /* 0x003fea0003800200 */
.L_x_6013:
        /* <DEDUP_REMOVED lines=54> */
.L_x_6037:
        /* <DEDUP_REMOVED lines=47> */
[----:B------:R-:W-:Y:S01]  /*0db0*/  FFMA.FTZ R41, R14, R47, R6 ;  /* 0x0000002f0e297223 */ /* 0x000fe20000010006 */
[----:B------:R-:W-:Y:S01]  /*0dc0*/  FFMA.FTZ R47, R13, R40, R5 ;  /* 0x000000280d2f7223 */ /* 0x000fe20000010005 */
[----:B------:R-:W-:-:S03]  /*0dd0*/  LEA.HI.SX32 R49, R49, R0, 0x1d ;  /* 0x0000000031317211 */ /* 0x000fc600078feaff */
[----:B------:R-:W-:Y:S02]  /*0de0*/  F2FP.F16.F32.PACK_AB R41, R48, R41 ;  /* 0x000000293029723e */ /* 0x000fe400000000ff */
[----:B------:R-:W-:Y:S01]  /*0df0*/  F2FP.F16.F32.PACK_AB R40, R47, R46 ;  /* 0x0000002e2f28723e */ /* 0x000fe200000000ff */
[----:B0-----:R-:W-:-:S05]  /*0e00*/  IMAD.WIDE.U32 R44, R49, 0x10, R44 ;  /* 0x00000010312c7825 */ /* 0x001fca00078e002c */
[----:B------:R1:W-:Y:S02]  /*0e10*/  STG.E.128 desc[UR6][R44.64], R40 ;  /* 0x000000282c007986 */ /* 0x0003e4000c101d06 */
.L_x_6017:
[----:B------:R-:W-:Y:S05]  /*0e20*/  BSYNC.RECONVERGENT B0 ;  /* 0x0000000000007941 */ /* 0x000fea0003800200 */
.L_x_6016:
[----:B-1----:R-:W1:Y:S02]  /*0e30*/  LDC.64 R40, c[0x0][0x380] ;  /* 0x0000e000ff287b82 */ /* 0x002e640000000a00 */
[----:B-1----:R-:W-:-:S04]  /*0e40*/  LEA R3, R40, R3, 0x2 ;  /* 0x0000000328037211 */ /* 0x002fc800078e10ff */
[----:B------:R-:W-:-:S13]  /*0e50*/  ISETP.GE.AND P0, PT, R3, R41, PT ;  /* 0x000000290300720c */ /* 0x000fda0003f06270 */
[----:B------:R-:W-:Y:S05]  /*0e60*/  @!P0 BRA `(.L_x_6018) ;  /* 0xfffffff400288947 */ /* 0x000fea000383ffff */
[----:B------:R-:W-:Y:S05]  /*0e70*/  EXIT ;  /* 0x000000000000794d */ /* 0x000fea0003800000 */
.L_x_6012:
        /* <DEDUP_REMOVED lines=32> */
[----:B--2---:R-:W-:-:S05]  /*1080*/  HADD2.F32 R28, -RZ, R46.H0_H0 ;  /* 0x2000002eff1c7230 */ /* 0x004fca0000004100 */
[----:B-1----:R-:W-:-:S04]  /*1090*/  FMUL.FTZ R35, R28, UR12 ;  /* 0x0000000c1c237c20 */ /* 0x002fc80008410000 */
[----:B0-----:R-:W-:-:S07]  /*10a0*/  FMUL.FTZ R28, R20, R35 ;  /* 0x00000023141c7220 */ /* 0x001fce0000410000 */
.L_x_6022:
[----:B-1----:R-:W-:Y:S05]  /*10b0*/  BSYNC.RECONVERGENT B1 ;  /* 0x0000000000017941 */ /* 0x002fea0003800200 */
.L_x_6021:
[----:B------:R-:W1:Y:S01]  /*10c0*/  @P1 LDC R32, c[0x0][0x40c] ;  /* 0x00010300ff201b82 */ /* 0x000e620000000800 */
[----:B------:R-:W-:Y:S01]  /*10d0*/  SHF.R.S32.HI R33, RZ, 0x1f, R36 ;  /* 0x0000001fff217819 */ /* 0x000fe20000011424 */
[----:B------:R-:W-:Y:S02]  /*10e0*/  @P1 HADD2.F32 R34, -RZ, R46.H1_H1 ;  /* 0x3000002eff221230 */ /* 0x000fe40000004100 */
[----:B------:R-:W-:Y:S01]  /*10f0*/  @P1 HADD2.F32 R35, -RZ, R47.H0_H0 ;  /* 0x2000002fff231230 */ /* 0x000fe20000004100 */
[----:B------:R-:W-:Y:S01]  /*1100*/  LEA.HI R33, R33, R36, RZ, 0x3 ;  /* 0x0000002421217211 */ /* 0x000fe200078f18ff */
[--C-:B-----5:R-:W-:Y:S02]  /*1110*/  @P1 HADD2.F32 R36, -RZ, R40.reuse.H0_H0 ;  /* 0x20000028ff241230 */ /* 0x120fe40000004100 */
[----:B--2---:R-:W-:Y:S01]  /*1120*/  @P1 FMUL.FTZ R34, R34, R45 ;  /* 0x0000002d22221220 */ /* 0x004fe20000410000 */
[----:B------:R-:W2:Y:S01]  /*1130*/  LDC.64 R38, c[0x0][0x3a8] ;  /* 0x0000ea00ff267b82 */ /* 0x000ea20000000a00 */
[----:B------:R-:W-:-:S02]  /*1140*/  @P1 HADD2.F32 R45, -RZ, R40.H1_H1 ;  /* 0x30000028ff2d1230 */ /* 0x000fc40000004100 */
[----:B0-----:R-:W-:Y:S01]  /*1150*/  @P1 FMUL.FTZ R35, R35, R42 ;  /* 0x0000002a23231220 */ /* 0x001fe20000410000 */
[----:B------:R-:W-:Y:S02]  /*1160*/  @P1 HADD2.F32 R44, -RZ, R41.H0_H0 ;  /* 0x20000029ff2c1230 */ /* 0x000fe40000004100 */
[----:B----4-:R-:W-:Y:S01]  /*1170*/  @P1 FMUL.FTZ R43, R36, R43 ;  /* 0x0000002b242b1220 */ /* 0x010fe20000410000 */
[----:B------:R-:W-:Y:S02]  /*1180*/  @P1 HADD2.F32 R42, -RZ, R47.H1_H1 ;  /* 0x3000002fff2a1230 */ /* 0x000fe40000004100 */
[----:B------:R-:W-:Y:S01]  /*1190*/  @P1 FMUL.FTZ R36, R45, R30 ;  /* 0x0000001e2d241220 */ /* 0x000fe20000410000 */
[----:B------:R-:W-:Y:S02]  /*11a0*/  @P1 HADD2.F32 R49, -RZ, R41.H1_H1 ;  /* 0x30000029ff311230 */ /* 0x000fe40000004100 */
[----:B------:R-:W-:Y:S01]  /*11b0*/  @P1 FMUL.FTZ R45, R44, R29 ;  /* 0x0000001d2c2d1220 */ /* 0x000fe20000410000 */
[----:B------:R-:W-:Y:S01]  /*11c0*/  MOV R29, RZ ;  /* 0x000000ff001d7202 */ /* 0x000fe20000000f00 */
[----:B---3--:R-:W-:Y:S01]  /*11d0*/  @P1 FMUL.FTZ R42, R42, R31 ;  /* 0x0000001f2a2a1220 */ /* 0x008fe20000410000 */
[----:B------:R-:W-:Y:S01]  /*11e0*/  CS2R R30, SRZ ;  /* 0x00000000001e7805 */ /* 0x000fe2000001ff00 */
[----:B------:R-:W-:Y:S01]  /*11f0*/  @P1 FMUL.FTZ R29, R21, R34 ;  /* 0x00000022151d1220 */ /* 0x000fe20000410000 */
[----:B------:R-:W-:Y:S01]  /*1200*/  @P1 FMUL.FTZ R30, R22, R35 ;  /* 0x00000023161e1220 */ /* 0x000fe20000410000 */
[----:B------:R-:W-:Y:S01]  /*1210*/  CS2R R34, SRZ ;  /* 0x0000000000227805 */ /* 0x000fe2000001ff00 */
[----:B------:R-:W-:Y:S01]  /*1220*/  @P1 FMUL.FTZ R31, R23, R42 ;  /* 0x0000002a171f1220 */ /* 0x000fe20000410000 */
[----:B-1----:R-:W-:Y:S01]  /*1230*/  @P1 FMUL.FTZ R44, R49, R32 ;  /* 0x00000020312c1220 */ /* 0x002fe20000410000 */
[----:B------:R-:W-:-:S02]  /*1240*/  LEA.HI.SX32 R49, R33, R0, 0x1d ;  /* 0x0000000021317211 */ /* 0x000fc400078feaff */
[----:B------:R-:W-:Y:S01]  /*1250*/  CS2R R32, SRZ ;  /* 0x0000000000207805 */ /* 0x000fe2000001ff00 */
[----:B------:R-:W-:Y:S01]  /*1260*/  @P1 FMUL.FTZ R34, R26, R45 ;  /* 0x0000002d1a221220 */ /* 0x000fe20000410000 */
[----:B------:R-:W-:Y:S01]  /*1270*/  @P1 FMUL.FTZ R32, R24, R43 ;  /* 0x0000002b18201220 */ /* 0x000fe20000410000 */
[----:B------:R-:W-:Y:S01]  /*1280*/  @P1 FMUL.FTZ R33, R25, R36 ;  /* 0x0000002419211220 */ /* 0x000fe20000410000 */
[----:B------:R-:W-:Y:S01]  /*1290*/  @P1 FMUL.FTZ R35, R27, R44 ;  /* 0x0000002c1b231220 */ /* 0x000fe20000410000 */
[----:B--2---:R-:W-:-:S05]  /*12a0*/  IMAD.WIDE.U32 R38, R49, 0x20, R38 ;  /* 0x0000002031267825 */ /* 0x004fca00078e0026 */
[----:B------:R2:W-:Y:S04]  /*12b0*/  STG.E.128 desc[UR6][R38.64], R28 ;  /* 0x0000001c26007986 */ /* 0x0005e8000c101d06 */
[----:B------:R2:W-:Y:S02]  /*12c0*/  STG.E.128 desc[UR6][R38.64+0x10], R32 ;  /* 0x0000102026007986 */ /* 0x0005e4000c101d06 */
.L_x_6020:
[----:B01----:R-:W-:Y:S05]  /*12d0*/  BSYNC.RECONVERGENT B0 ;  /* 0x0000000000007941 */ /* 0x003fea0003800200 */
.L_x_6019:
        /* <DEDUP_REMOVED lines=54> */
.L_x_6049:
        /* <DEDUP_REMOVED lines=41> */
[----:B------:R-:W-:Y:S01]  /*18d0*/  F2FP.F16.F32.PACK_AB R38, R51, R36 ;  /* 0x000000243326723e */ /* 0x000fe200000000ff */
[----:B------:R-:W-:Y:S01]  /*18e0*/  FFMA.FTZ R48, R15, R48, R7 ;  /* 0x000000300f307223 */ /* 0x000fe20000010007 */
        /* <DEDUP_REMOVED lines=11> */
.L_x_6025:
[----:B------:R-:W-:Y:S05]  /*19a0*/  BSYNC.RECONVERGENT B0 ;  /* 0x0000000000007941 */ /* 0x000fea0003800200 */
.L_x_6024:
[----:B-12---:R-:W1:Y:S02]  /*19b0*/  LDC.64 R36, c[0x0][0x380] ;  /* 0x0000e000ff247b82 */ /* 0x006e640000000a00 */
[----:B-1----:R-:W-:-:S04]  /*19c0*/  LEA R3, R36, R3, 0x2 ;  /* 0x0000000324037211 */ /* 0x002fc800078e10ff */
[----:B------:R-:W-:-:S13]  /*19d0*/  ISETP.GE.AND P0, PT, R3, R37, PT ;  /* 0x000000250300720c */ /* 0x000fda0003f06270 */
[----:B------:R-:W-:Y:S05]  /*19e0*/  @!P0 BRA `(.L_x_6012) ;  /* 0xfffffff400248947 */ /* 0x000fea000383ffff */
[----:B------:R-:W-:Y:S05]  /*19f0*/  EXIT ;  /* 0x000000000000794d */ /* 0x000fea0003800000 */
.L_x_6015:
[----:B------:R-:W-:Y:S01]  /*1a00*/  HFMA2 R43, -RZ, RZ, 0, 5.9604644775390625e-08 ;  /* 0x00000001ff2b7431 */ /* 0x000fe200000001ff */
[----:B------:R-:W-:Y:S01]  /*1a10*/  BSSY B0, `(.L_x_6026) ;  /* 0x0000006000007945 */ /* 0x000fe20003800000 */
[----:B------:R-:W-:Y:S02]  /*1a20*/  MOV R42, 0x1f ;  /* 0x0000001f002a7802 */ /* 0x000fe40000000f00 */
[----:B------:R-:W-:-:S07]  /*1a30*/  MOV R45, 0xffffffff ;  /* 0xffffffff002d7802 */ /* 0x000fce0000000f00 */
[----:B-----5:R-:W-:Y:S05]  /*1a40*/  WARPSYNC.COLLECTIVE R45, `(.L_x_6027) ;  /* 0x000000002d087348 */ /* 0x020fea0003c00000 */
[----:B------:R0:W1:Y:S02]  /*1a50*/  SHFL.BFLY P0, R48, R44, R43, R42 ;  /* 0x0c00002b2c307389 */ /* 0x000064000000002a */
[----:B01---5:R-:W-:Y:S05]  /*1a60*/  ENDCOLLECTIVE ;  /* 0x000000000000791b */ /* 0x023fea0003800000 */
.L_x_6027:
[----:B------:R-:W-:Y:S05]  /*1a70*/  BSYNC B0 ;  /* 0x0000000000007941 */ /* 0x000fea0003800000 */
.L_x_6026:
        /* <DEDUP_REMOVED lines=8> */
.L_x_6028:
[----:B------:R-:W-:Y:S02]  /*1b00*/  HFMA2 R43, -RZ, RZ, 0, 2.384185791015625e-07 ;  /* 0x00000004ff2b7431 */ /* 0x000fe400000001ff */
[----:B------:R-:W-:-:S05]  /*1b10*/  FADD.FTZ R50, R44, R48 ;  /* 0x000000302c327221 */ /* 0x000fca0000010000 */
[----:B------:R-:W-:-:S07]  /*1b20*/  MOV R44, R50 ;  /* 0x00000032002c7202 */ /* 0x000fce0000000f00 */
[----:B------:R-:W-:Y:S05]  /*1b30*/  WARPSYNC.COLLECTIVE R45, `(.L_x_6029) ;  /* 0x000000002d087348 */ /* 0x000fea0003c00000 */
[----:B------:R0:W1:Y:S02]  /*1b40*/  SHFL.BFLY P0, R48, R44, R43, R42 ;  /* 0x0c00002b2c307389 */ /* 0x000064000000002a */
[----:B01----:R-:W-:Y:S05]  /*1b50*/  ENDCOLLECTIVE ;  /* 0x000000000000791b */ /* 0x003fea0003800000 */
.L_x_6029:
[----:B------:R-:W-:Y:S02]  /*1b60*/  HFMA2 R43, -RZ, RZ, 0, 4.76837158203125e-07 ;  /* 0x00000008ff2b7431 */ /* 0x000fe400000001ff */
[----:B------:R-:W-:-:S05]  /*1b70*/  FADD.FTZ R51, R50, R48 ;  /* 0x0000003032337221 */ /* 0x000fca0000010000 */
[----:B------:R-:W-:-:S07]  /*1b80*/  MOV R44, R51 ;  /* 0x00000033002c7202 */ /* 0x000fce0000000f00 */
[----:B------:R-:W-:Y:S05]  /*1b90*/  WARPSYNC.COLLECTIVE R45, `(.L_x_6030) ;  /* 0x000000002d087348 */ /* 0x000fea0003c00000 */
[----:B------:R0:W1:Y:S02]  /*1ba0*/  SHFL.BFLY P0, R48, R44, R43, R42 ;  /* 0x0c00002b2c307389 */ /* 0x000064000000002a */
[----:B01----:R-:W-:Y:S05]  /*1bb0*/  ENDCOLLECTIVE ;  /* 0x000000000000791b */ /* 0x003fea0003800000 */
.L_x_6030:
[----:B------:R-:W-:Y:S02]  /*1bc0*/  HFMA2 R43, -RZ, RZ, 0, 9.5367431640625e-07 ;  /* 0x00000010ff2b7431 */ /* 0x000fe400000001ff */
[----:B------:R-:W-:-:S05]  /*1bd0*/  FADD.FTZ R52, R51, R48 ;  /* 0x0000003033347221 */ /* 0x000fca0000010000 */
[----:B------:R-:W-:-:S07]  /*1be0*/  MOV R44, R52 ;  /* 0x00000034002c7202 */ /* 0x000fce0000000f00 */
[----:B------:R-:W-:Y:S05]  /*1bf0*/  WARPSYNC.COLLECTIVE R45, `(.L_x_6031) ;  /* 0x000000002d087348 */ /* 0x000fea0003c00000 */
[----:B------:R0:W1:Y:S02]  /*1c00*/  SHFL.BFLY P0, R48, R44, R43, R42 ;  /* 0x0c00002b2c307389 */ /* 0x000064000000002a */
[----:B01----:R-:W-:Y:S05]  /*1c10*/  ENDCOLLECTIVE ;  /* 0x000000000000791b */ /* 0x003fea0003800000 */
.L_x_6031:
        /* <DEDUP_REMOVED lines=23> */
.L_x_6032:
[----:B------:R-:W-:Y:S02]  /*1d90*/  HFMA2 R43, -RZ, RZ, 0, 1.1920928955078125e-07 ;  /* 0x00000002ff2b7431 */ /* 0x000fe400000001ff */
[----:B------:R-:W-:-:S05]  /*1da0*/  FADD.FTZ R40, R44, R48 ;  /* 0x000000302c287221 */ /* 0x000fca0000010000 */
[----:B------:R-:W-:-:S07]  /*1db0*/  MOV R44, R40 ;  /* 0x00000028002c7202 */ /* 0x000fce0000000f00 */
[----:B------:R-:W-:Y:S05]  /*1dc0*/  WARPSYNC.COLLECTIVE R45, `(.L_x_6033) ;  /* 0x000000002d087348 */ /* 0x000fea0003c00000 */
[----:B------:R0:W1:Y:S02]  /*1dd0*/  SHFL.BFLY P0, R48, R44, R43, R42 ;  /* 0x0c00002b2c307389 */ /* 0x000064000000002a */
[----:B01----:R-:W-:Y:S05]  /*1de0*/  ENDCOLLECTIVE ;  /* 0x000000000000791b */ /* 0x003fea0003800000 */
.L_x_6033:
[----:B------:R-:W-:Y:S02]  /*1df0*/  HFMA2 R43, -RZ, RZ, 0, 2.384185791015625e-07 ;  /* 0x00000004ff2b7431 */ /* 0x000fe400000001ff */
[----:B------:R-:W-:-:S05]  /*1e00*/  FADD.FTZ R50, R40, R48 ;  /* 0x0000003028327221 */ /* 0x000fca0000010000 */
[----:B------:R-:W-:-:S07]  /*1e10*/  MOV R44, R50 ;  /* 0x00000032002c7202 */ /* 0x000fce0000000f00 */
[----:B------:R-:W-:Y:S05]  /*1e20*/  WARPSYNC.COLLECTIVE R45, `(.L_x_6034) ;  /* 0x000000002d087348 */ /* 0x000fea0003c00000 */
[----:B------:R0:W1:Y:S02]  /*1e30*/  SHFL.BFLY P0, R48, R44, R43, R42 ;  /* 0x0c00002b2c307389 */ /* 0x000064000000002a */
[----:B01----:R-:W-:Y:S05]  /*1e40*/  ENDCOLLECTIVE ;  /* 0x000000000000791b */ /* 0x003fea0003800000 */
.L_x_6034:
[----:B------:R-:W-:Y:S02]  /*1e50*/  HFMA2 R43, -RZ, RZ, 0, 4.76837158203125e-07 ;  /* 0x00000008ff2b7431 */ /* 0x000fe400000001ff */
[----:B------:R-:W-:-:S05]  /*1e60*/  FADD.FTZ R51, R50, R48 ;  /* 0x0000003032337221 */ /* 0x000fca0000010000 */
[----:B------:R-:W-:-:S07]  /*1e70*/  MOV R44, R51 ;  /* 0x00000033002c7202 */ /* 0x000fce0000000f00 */
[----:B------:R-:W-:Y:S05]  /*1e80*/  WARPSYNC.COLLECTIVE R45, `(.L_x_6035) ;  /* 0x000000002d087348 */ /* 0x000fea0003c00000 */
[----:B------:R0:W1:Y:S02]  /*1e90*/  SHFL.BFLY P0, R48, R44, R43, R42 ;  /* 0x0c00002b2c307389 */ /* 0x000064000000002a */
[----:B01----:R-:W-:Y:S05]  /*1ea0*/  ENDCOLLECTIVE ;  /* 0x000000000000791b */ /* 0x003fea0003800000 */
.L_x_6035:
[----:B------:R-:W-:Y:S02]  /*1eb0*/  HFMA2 R43, -RZ, RZ, 0, 9.5367431640625e-07 ;  /* 0x00000010ff2b7431 */ /* 0x000fe400000001ff */
[----:B------:R-:W-:-:S05]  /*1ec0*/  FADD.FTZ R52, R51, R48 ;  /* 0x0000003033347221 */ /* 0x000fca0000010000 */
[----:B------:R-:W-:-:S07]  /*1ed0*/  MOV R44, R52 ;  /* 0x00000034002c7202 */ /* 0x000fce0000000f00 */
[----:B------:R-:W-:Y:S05]  /*1ee0*/  WARPSYNC.COLLECTIVE R45, `(.L_x_6036) ;  /* 0x000000002d087348 */ /* 0x000fea0003c00000 */
[----:B------:R0:W1:Y:S02]  /*1ef0*/  SHFL.BFLY P0, R48, R44, R43, R42 ;  /* 0x0c00002b2c307389 */ /* 0x000064000000002a */
[----:B01----:R-:W-:Y:S05]  /*1f00*/  ENDCOLLECTIVE ;  /* 0x000000000000791b */ /* 0x003fea0003800000 */
.L_x_6036:
[----:B------:R-:W-:Y:S05]  /*1f10*/  BRA `(.L_x_6037) ;  /* 0xffffffe800e87947 */ /* 0x000fea000383ffff */
.L_x_6023:
[----:B------:R-:W-:Y:S01]  /*1f20*/  HFMA2 R42, -RZ, RZ, 0, 1.847743988037109375e-06 ;  /* 0x0000001fff2a7431 */ /* 0x000fe200000001ff */
[----:B------:R-:W-:Y:S01]  /*1f30*/  BSSY B0, `(.L_x_6038) ;  /* 0x0000006000007945 */ /* 0x000fe20003800000 */
[----:B------:R-:W-:Y:S02]  /*1f40*/  MOV R43, 0x1 ;  /* 0x00000001002b7802 */ /* 0x000fe40000000f00 */
[----:B------:R-:W-:-:S07]  /*1f50*/  MOV R45, 0xffffffff ;  /* 0xffffffff002d7802 */ /* 0x000fce0000000f00 */
[----:B-----5:R-:W-:Y:S05]  /*1f60*/  WARPSYNC.COLLECTIVE R45, `(.L_x_6039) ;  /* 0x000000002d087348 */ /* 0x020fea0003c00000 */
[----:B------:R0:W1:Y:S02]  /*1f70*/  SHFL.BFLY P0, R48, R44, R43, R42 ;  /* 0x0c00002b2c307389 */ /* 0x000064000000002a */
[----:B01---5:R-:W-:Y:S05]  /*1f80*/  ENDCOLLECTIVE ;  /* 0x000000000000791b */ /* 0x023fea0003800000 */
.L_x_6039:
[----:B------:R-:W-:Y:S05]  /*1f90*/  BSYNC B0 ;  /* 0x0000000000007941 */ /* 0x000fea0003800000 */
.L_x_6038:
        /* <DEDUP_REMOVED lines=8> */
.L_x_6040:
[----:B------:R-:W-:Y:S02]  /*2020*/  HFMA2 R43, -RZ, RZ, 0, 2.384185791015625e-07 ;  /* 0x00000004ff2b7431 */ /* 0x000fe400000001ff */
[----:B------:R-:W-:-:S05]  /*2030*/  FADD.FTZ R49, R44, R48 ;  /* 0x000000302c317221 */ /* 0x000fca0000010000 */
[----:B------:R-:W-:-:S07]  /*2040*/  MOV R44, R49 ;  /* 0x00000031002c7202 */ /* 0x000fce0000000f00 */
[----:B------:R-:W-:Y:S05]  /*2050*/  WARPSYNC.COLLECTIVE R45, `(.L_x_6041) ;  /* 0x000000002d087348 */ /* 0x000fea0003c00000 */
[----:B------:R0:W1:Y:S02]  /*2060*/  SHFL.BFLY P0, R48, R44, R43, R42 ;  /* 0x0c00002b2c307389 */ /* 0x000064000000002a */
[----:B01----:R-:W-:Y:S05]  /*2070*/  ENDCOLLECTIVE ;  /* 0x000000000000791b */ /* 0x003fea0003800000 */
.L_x_6041:
[----:B------:R-:W-:Y:S02]  /*2080*/  HFMA2 R43, -RZ, RZ, 0, 4.76837158203125e-07 ;  /* 0x00000008ff2b7431 */ /* 0x000fe400000001ff */
[----:B------:R-:W-:-:S05]  /*2090*/  FADD.FTZ R50, R49, R48 ;  /* 0x0000003031327221 */ /* 0x000fca0000010000 */
[----:B------:R-:W-:-:S07]  /*20a0*/  MOV R44, R50 ;  /* 0x00000032002c7202 */ /* 0x000fce0000000f00 */
[----:B------:R-:W-:Y:S05]  /*20b0*/  WARPSYNC.COLLECTIVE R45, `(.L_x_6042) ;  /* 0x000000002d087348 */ /* 0x000fea0003c00000 */
[----:B------:R0:W1:Y:S02]  /*20c0*/  SHFL.BFLY P0, R48, R44, R43, R42 ;  /* 0x0c00002b2c307389 */ /* 0x000064000000002a */
[----:B01----:R-:W-:Y:S05]  /*20d0*/  ENDCOLLECTIVE ;  /* 0x000000000000791b */ /* 0x003fea0003800000 */
.L_x_6042:
[----:B------:R-:W-:Y:S02]  /*20e0*/  HFMA2 R43, -RZ, RZ, 0, 9.5367431640625e-07 ;  /* 0x00000010ff2b7431 */ /* 0x000fe400000001ff */
[----:B------:R-:W-:-:S05]  /*20f0*/  FADD.FTZ R51, R50, R48 ;  /* 0x0000003032337221 */ /* 0x000fca0000010000 */
[----:B------:R-:W-:-:S07]  /*2100*/  MOV R44, R51 ;  /* 0x00000033002c7202 */ /* 0x000fce0000000f00 */
[----:B------:R-:W-:Y:S05]  /*2110*/  WARPSYNC.COLLECTIVE R45, `(.L_x_6043) ;  /* 0x000000002d087348 */ /* 0x000fea0003c00000 */
[----:B------:R0:W1:Y:S02]  /*2120*/  SHFL.BFLY P0, R48, R44, R43, R42 ;  /* 0x0c00002b2c307389 */ /* 0x000064000000002a */
[----:B01----:R-:W-:Y:S05]  /*2130*/  ENDCOLLECTIVE ;  /* 0x000000000000791b */ /* 0x003fea0003800000 */
.L_x_6043:
        /* <DEDUP_REMOVED lines=23> */
.L_x_6044:
[----:B------:R-:W-:Y:S02]  /*22b0*/  HFMA2 R43, -RZ, RZ, 0, 1.1920928955078125e-07 ;  /* 0x00000002ff2b7431 */ /* 0x000fe400000001ff */
[----:B------:R-:W-:-:S05]  /*22c0*/  FADD.FTZ R36, R44, R48 ;  /* 0x000000302c247221 */ /* 0x000fca0000010000 */
[----:B------:R-:W-:-:S07]  /*22d0*/  MOV R44, R36 ;  /* 0x00000024002c7202 */ /* 0x000fce0000000f00 */
[----:B------:R-:W-:Y:S05]  /*22e0*/  WARPSYNC.COLLECTIVE R45, `(.L_x_6045) ;  /* 0x000000002d087348 */ /* 0x000fea0003c00000 */
[----:B------:R0:W1:Y:S02]  /*22f0*/  SHFL.BFLY P0, R48, R44, R43, R42 ;  /* 0x0c00002b2c307389 */ /* 0x000064000000002a */
[----:B01----:R-:W-:Y:S05]  /*2300*/  ENDCOLLECTIVE ;  /* 0x000000000000791b */ /* 0x003fea0003800000 */
.L_x_6045:
[----:B------:R-:W-:Y:S02]  /*2310*/  HFMA2 R43, -RZ, RZ, 0, 2.384185791015625e-07 ;  /* 0x00000004ff2b7431 */ /* 0x000fe400000001ff */
[----:B------:R-:W-:-:S05]  /*2320*/  FADD.FTZ R49, R36, R48 ;  /* 0x0000003024317221 */ /* 0x000fca0000010000 */
[----:B------:R-:W-:-:S07]  /*2330*/  MOV R44, R49 ;  /* 0x00000031002c7202 */ /* 0x000fce0000000f00 */
[----:B------:R-:W-:Y:S05]  /*2340*/  WARPSYNC.COLLECTIVE R45, `(.L_x_6046) ;  /* 0x000000002d087348 */ /* 0x000fea0003c00000 */
[----:B------:R0:W1:Y:S02]  /*2350*/  SHFL.BFLY P0, R48, R44, R43, R42 ;  /* 0x0c00002b2c307389 */ /* 0x000064000000002a */
[----:B01----:R-:W-:Y:S05]  /*2360*/  ENDCOLLECTIVE ;  /* 0x000000000000791b */ /* 0x003fea0003800000 */
.L_x_6046:
[----:B------:R-:W-:Y:S02]  /*2370*/  HFMA2 R43, -RZ, RZ, 0, 4.76837158203125e-07 ;  /* 0x00000008ff2b7431 */ /* 0x000fe400000001ff */
[----:B------:R-:W-:-:S05]  /*2380*/  FADD.FTZ R50, R49, R48 ;  /* 0x0000003031327221 */ /* 0x000fca0000010000 */
[----:B------:R-:W-:-:S07]  /*2390*/  MOV R44, R50 ;  /* 0x00000032002c7202 */ /* 0x000fce0000000f00 */
[----:B------:R-:W-:Y:S05]  /*23a0*/  WARPSYNC.COLLECTIVE R45, `(.L_x_6047) ;  /* 0x000000002d087348 */ /* 0x000fea0003c00000 */
[----:B------:R0:W1:Y:S02]  /*23b0*/  SHFL.BFLY P0, R48, R44, R43, R42 ;  /* 0x0c00002b2c307389 */ /* 0x000064000000002a */
[----:B01----:R-:W-:Y:S05]  /*23c0*/  ENDCOLLECTIVE ;  /* 0x000000000000791b */ /* 0x003fea0003800000 */
.L_x_6047:
[----:B------:R-:W-:Y:S02]  /*23d0*/  HFMA2 R43, -RZ, RZ, 0, 9.5367431640625e-07 ;  /* 0x00000010ff2b7431 */ /* 0x000fe400000001ff */
[----:B------:R-:W-:-:S05]  /*23e0*/  FADD.FTZ R51, R50, R48 ;  /* 0x0000003032337221 */ /* 0x000fca0000010000 */
[----:B------:R-:W-:-:S07]  /*23f0*/  MOV R44, R51 ;  /* 0x00000033002c7202 */ /* 0x000fce0000000f00 */
[----:B------:R-:W-:Y:S05]  /*2400*/  WARPSYNC.COLLECTIVE R45, `(.L_x_6048) ;  /* 0x000000002d087348 */ /* 0x000fea0003c00000 */
[----:B------:R0:W1:Y:S02]  /*2410*/  SHFL.BFLY P0, R48, R44, R43, R42 ;  /* 0x0c00002b2c307389 */ /* 0x000064000000002a */
[----:B01----:R-:W-:Y:S05]  /*2420*/  ENDCOLLECTIVE ;  /* 0x000000000000791b */ /* 0x003fea0003800000 */
.L_x_6048:
[----:B------:R-:W-:Y:S05]  /*2430*/  BRA `(.L_x_6049) ;  /* 0xfffffff000807947 */ /* 0x000fea000383ffff */
.L_x_6050:
        /* <DEDUP_REMOVED lines=12> */
.L_x_9153:


//--------------------- .text._ZN10layer_norm13ln_fwd_kernelINS_13Kernel_traitsIf6__halffS2_fjLj256ELj1ELj4ELj1ELj16ENS_18Kernel_traits_baseILj256EfS2_fS2_fjLj128EEEEELb0ELb1ELb1ELb1EEEvNS_9FwdParamsE --------------------------
	.section	.text._ZN10layer_norm13ln_fwd_kernelINS_13Kernel_traitsIf6__halffS2_fjLj256ELj1ELj4ELj1ELj16ENS_18Kernel_traits_baseILj256EfS2_fS2_fjLj128EEEEELb0ELb1ELb1ELb1EEEvNS_9FwdParamsE,"ax",@progbits
	.align	128
        .global         _ZN10layer_norm13ln_fwd_kernelINS_13Kernel_traitsIf6__halffS2_fjLj256ELj1ELj4ELj1ELj16ENS_18Kernel_traits_baseILj256EfS2_fS2_fjLj128EEEEELb0ELb1ELb1ELb1EEEvNS_9FwdParamsE
        .type           _ZN10layer_norm13ln_fwd_kernelINS_13Kernel_traitsIf6__halffS2_fjLj256ELj1ELj4ELj1ELj16ENS_18Kernel_traits_baseILj256EfS2_fS2_fjLj128EEEEELb0ELb1ELb1ELb1EEEvNS_9FwdParamsE,@function
        .size           _ZN10layer_norm13ln_fwd_kernelINS_13Kernel_traitsIf6__halffS2_fjLj256ELj1ELj4ELj1ELj16ENS_18Kernel_traits_baseILj256EfS2_fS2_fjLj128EEEEELb0ELb1ELb1ELb1EEEvNS_9FwdParamsE,(.L_x_9154 - _ZN10layer_norm13ln_fwd_kernelINS_13Kernel_traitsIf6__halffS2_fjLj256ELj1ELj4ELj1ELj16ENS_18Kernel_traits_baseILj256EfS2_fS2_fjLj128EEEEELb0ELb1ELb1ELb1EEEvNS_9FwdParamsE)
        .other          _ZN10layer_norm13ln_fwd_kernelINS_13Kernel_traitsIf6__halffS2_fjLj256ELj1ELj4ELj1ELj16ENS_18Kernel_traits_baseILj256EfS2_fS2_fjLj128EEEEELb0ELb1ELb1ELb1EEEvNS_9FwdParamsE,@"STO_CUDA_ENTRY STV_DEFAULT"
_ZN10layer_norm13ln_fwd_kernelINS_13Kernel_traitsIf6__halffS2_fjLj256ELj1ELj4ELj1ELj16ENS_18Kernel_traits_baseILj256EfS2_fS2_fjLj128EEEEELb0ELb1ELb1ELb1EEEvNS_9FwdParamsE:
.text._ZN10layer_norm13ln_fwd_kernelINS_13Kernel_traitsIf6__halffS2_fjLj256ELj1ELj4ELj1ELj16ENS_18Kernel_traits_baseILj256EfS2_fS2_fjLj128EEEEELb0ELb1ELb1ELb1EEEvNS_9FwdParamsE:
        /* <DEDUP_REMOVED lines=28> */
[----:B------:R2:W5:Y:S01]  /*01c0*/  LDG.E.128 R16, desc[UR6][R28.64] ;  /* 0x000000061c107981 */ /* 0x000562000c1e1d00 */
[----:B------:R-:W3:Y:S03]  /*01d0*/  LDCU.64 UR4, c[0x0][0x3a0] ;  /* 0x00007400ff0477ac */ /* 0x000ee60008000a00 */
[----:B------:R2:W5:Y:S01]  /*01e0*/  LDG.E.128 R12, desc[UR6][R28.64+0x10] ;  /* 0x000010061c0c7981 */ /* 0x000562000c1e1d00 */
[----:B------:R-:W4:Y:S01]  /*01f0*/  LDCU.U8 UR8, c[0x0][0x410] ;  /* 0x00008200ff0877ac */ /* 0x000f220008000000 */
[----:B------:R-:W0:Y:S01]  /*0200*/  LDCU UR9, c[0x0][0x448] ;  /* 0x00008900ff0977ac */ /* 0x000e220008000800 */
[----:B------:R-:W0:Y:S01]  /*0210*/  LDCU UR10, c[0x0][0x448] ;  /* 0x00008900ff0a77ac */ /* 0x000e220008000800 */
[----:B-1----:R-:W-:-:S05]  /*0220*/  IMAD.WIDE.U32 R30, R3, 0x20, R30 ;  /* 0x00000020031e7825 */ /* 0x002fca00078e001e */
[----:B------:R2:W5:Y:S04]  /*0230*/  LDG.E.128 R8, desc[UR6][R30.64] ;  /* 0x000000061e087981 */ /* 0x000568000c1e1d00 */
[----:B0-----:R2:W5:Y:S01]  /*0240*/  LDG.E.128 R4, desc[UR6][R30.64+0x10] ;  /* 0x000010061e047981 */ /* 0x001562000c1e1d00 */
[----:B---3--:R-:W-:-:S04]  /*0250*/  UISETP.NE.U32.AND UP0, UPT, UR4, URZ, UPT ;  /* 0x000000ff0400728c */ /* 0x008fc8000bf05070 */
[----:B------:R-:W-:-:S09]  /*0260*/  UISETP.NE.AND.EX UP0, UPT, UR5, URZ, UPT, UP0 ;  /* 0x000000ff0500728c */ /* 0x000fd2000bf05300 */
[----:B--2-4-:R-:W-:Y:S05]  /*0270*/  BRA.U !UP0, `(.L_x_6051) ;  /* 0x0000000908ac7547 */ /* 0x014fea000b800000 */
.L_x_6055:
[----:B0-----:R-:W0:Y:S08]  /*0280*/  LDC.64 R32, c[0x0][0x3f0] ;  /* 0x0000fc00ff207b82 */ /* 0x001e300000000a00 */
[----:B------:R-:W1:Y:S01]  /*0290*/  LDC R45, c[0x0][0x388] ;  /* 0x0000e200ff2d7b82 */ /* 0x000e620000000800 */
[----:B------:R-:W-:-:S07]  /*02a0*/  CS2R R34, SRZ ;  /* 0x0000000000227805 */ /* 0x000fce000001ff00 */
[----:B------:R-:W2:Y:S01]  /*02b0*/  LDC.64 R46, c[0x0][0x3f8] ;  /* 0x0000fe00ff2e7b82 */ /* 0x000ea20000000a00 */
[----:B0-----:R-:W-:-:S05]  /*02c0*/  IMAD.WIDE R32, R2, 0x4, R32 ;  /* 0x0000000402207825 */ /* 0x001fca00078e0220 */
        /* <DEDUP_REMOVED lines=25> */
[----:B------:R-:W3:Y:S08]  /*0460*/  @P0 LDC R50, c[0x0][0x40c] ;  /* 0x00010300ff320b82 */ /* 0x000ef00000000800 */
[----:B------:R-:W3:Y:S08]  /*0470*/  @P0 LDC R53, c[0x0][0x40c] ;  /* 0x00010300ff350b82 */ /* 0x000ef00000000800 */
[----:B0-----:R-:W0:Y:S01]  /*0480*/  @P0 LDC R40, c[0x0][0x40c] ;  /* 0x00010300ff280b82 */ /* 0x001e220000000800 */
[----:B----4-:R-:W-:-:S02]  /*0490*/  @P1 HADD2.F32 R0, -RZ, R36.H0_H0 ;  /* 0x20000024ff001230 */ /* 0x010fc40000004100 */
[--C-:B------:R-:W-:Y:S02]  /*04a0*/  @P0 HADD2.F32 R42, -RZ, R37.reuse.H0_H0 ;  /* 0x20000025ff2a0230 */ /* 0x100fe40000004100 */
[----:B--2---:R-:W-:Y:S02]  /*04b0*/  @P0 HADD2.F32 R47, -RZ, R37.H1_H1 ;  /* 0x30000025ff2f0230 */ /* 0x004fe40000004100 */
[----:B-1----:R-:W-:Y:S01]  /*04c0*/  @P1 FMUL.FTZ R41, R0, R51 ;  /* 0x0000003300291220 */ /* 0x002fe20000410000 */
[--C-:B------:R-:W-:Y:S01]  /*04d0*/  @P0 HADD2.F32 R49, -RZ, R38.reuse.H0_H0 ;  /* 0x20000026ff310230 */ /* 0x100fe20000004100 */
[----:B------:R-:W1:Y:S01]  /*04e0*/  @P0 LDC R0, c[0x0][0x40c] ;  /* 0x00010300ff000b82 */ /* 0x000e620000000800 */
[----:B------:R-:W-:Y:S02]  /*04f0*/  @P0 HADD2.F32 R51, -RZ, R38.H1_H1 ;  /* 0x30000026ff330230 */ /* 0x000fe40000004100 */
[----:B0-----:R-:W-:Y:S01]  /*0500*/  @P0 FMUL.FTZ R40, R47, R40 ;  /* 0x000000282f280220 */ /* 0x001fe20000410000 */
[----:B---3--:R-:W-:Y:S01]  /*0510*/  @P1 FFMA.FTZ R28, R8, R41, R28 ;  /* 0x00000029081c1223 */ /* 0x008fe2000001001c */
[----:B------:R-:W-:-:S02]  /*0520*/  @P0 HADD2.F32 R41, -RZ, R36.H1_H1 ;  /* 0x30000024ff290230 */ /* 0x000fc40000004100 */
[----:B------:R-:W-:Y:S01]  /*0530*/  @P0 FFMA.FTZ R31, R11, R40, R31 ;  /* 0x000000280b1f0223 */ /* 0x000fe2000001001f */
[----:B------:R-:W0:Y:S01]  /*0540*/  @P0 LDC R47, c[0x0][0x40c] ;  /* 0x00010300ff2f0b82 */ /* 0x000e220000000800 */
[----:B------:R-:W-:Y:S01]  /*0550*/  ISETP.NE.AND P1, PT, R3, RZ, PT ;  /* 0x000000ff0300720c */ /* 0x000fe20003f25270 */
[----:B------:R-:W-:Y:S01]  /*0560*/  @P0 FMUL.FTZ R46, R41, R50 ;  /* 0x00000032292e0220 */ /* 0x000fe20000410000 */
[----:B------:R-:W-:-:S03]  /*0570*/  @P0 FMUL.FTZ R41, R42, R53 ;  /* 0x000000352a290220 */ /* 0x000fc60000410000 */
[----:B------:R-:W-:Y:S02]  /*0580*/  @P0 FFMA.FTZ R29, R9, R46, R29 ;  /* 0x0000002e091d0223 */ /* 0x000fe4000001001d */
[----:B------:R-:W2:Y:S01]  /*0590*/  @P0 LDC R42, c[0x0][0x40c] ;  /* 0x00010300ff2a0b82 */ /* 0x000ea20000000800 */
[----:B------:R-:W-:-:S07]  /*05a0*/  @P0 FFMA.FTZ R30, R10, R41, R30 ;  /* 0x000000290a1e0223 */ /* 0x000fce000001001e */
[----:B------:R-:W3:Y:S01]  /*05b0*/  @P0 LDC R46, c[0x0][0x40c] ;  /* 0x00010300ff2e0b82 */ /* 0x000ee20000000800 */
[----:B-1----:R-:W-:Y:S01]  /*05c0*/  @P0 FMUL.FTZ R49, R49, R0 ;  /* 0x0000000031310220 */ /* 0x002fe20000410000 */
[----:B------:R-:W-:-:S03]  /*05d0*/  @P0 HADD2.F32 R0, -RZ, R39.H0_H0 ;  /* 0x20000027ff000230 */ /* 0x000fc60000004100 */
[----:B------:R-:W-:Y:S01]  /*05e0*/  @P0 FFMA.FTZ R32, R4, R49, R32 ;  /* 0x0000003104200223 */ /* 0x000fe20000010020 */
[----:B------:R-:W-:Y:S02]  /*05f0*/  @P0 HADD2.F32 R49, -RZ, R39.H1_H1 ;  /* 0x30000027ff310230 */ /* 0x000fe40000004100 */
[----:B------:R-:W1:Y:S01]  /*0600*/  LDC.64 R40, c[0x0][0x3a8] ;  /* 0x0000ea00ff287b82 */ /* 0x000e620000000a00 */
[----:B0-----:R-:W-:Y:S01]  /*0610*/  @P0 FMUL.FTZ R47, R0, R47 ;  /* 0x0000002f002f0220 */ /* 0x001fe20000410000 */
[----:B------:R-:W-:-:S03]  /*0620*/  FADD.FTZ R0, RZ, R28 ;  /* 0x0000001cff007221 */ /* 0x000fc60000010000 */
[----:B------:R-:W-:Y:S01]  /*0630*/  @P0 FFMA.FTZ R34, R6, R47, R34 ;  /* 0x0000002f06220223 */ /* 0x000fe20000010022 */
[----:B--2---:R-:W-:-:S04]  /*0640*/  @P0 FMUL.FTZ R42, R51, R42 ;  /* 0x0000002a332a0220 */ /* 0x004fc80000410000 */
[----:B------:R-:W-:Y:S01]  /*0650*/  @P0 FFMA.FTZ R33, R5, R42, R33 ;  /* 0x0000002a05210223 */ /* 0x000fe20000010021 */
[----:B---3--:R-:W-:-:S04]  /*0660*/  @P0 FMUL.FTZ R46, R49, R46 ;  /* 0x0000002e312e0220 */ /* 0x008fc80000410000 */
[----:B------:R-:W-:Y:S01]  /*0670*/  @P0 FFMA.FTZ R35, R7, R46, R35 ;  /* 0x0000002e07230223 */ /* 0x000fe20000010023 */
[----:B-1----:R-:W-:-:S04]  /*0680*/  IMAD.WIDE.U32 R40, R43, 0x20, R40 ;  /* 0x000000202b287825 */ /* 0x002fc800078e0028 */
        /* <DEDUP_REMOVED lines=47> */
.L_x_6070:
        /* <DEDUP_REMOVED lines=22> */
[C---:B0-----:R-:W-:Y:S01]  /*0ae0*/  FADD.FTZ R51, -R46.reuse, R34 ;  /* 0x000000222e337221 */ /* 0x041fe20000010100 */
[C---:B------:R-:W-:Y:S01]  /*0af0*/  FADD.FTZ R47, -R46.reuse, R30 ;  /* 0x0000001e2e2f7221 */ /* 0x040fe20000010100 */
[C---:B------:R-:W-:Y:S01]  /*0b00*/  FADD.FTZ R31, -R46.reuse, R31 ;  /* 0x0000001f2e1f7221 */ /* 0x040fe20000010100 */
[----:B------:R-:W-:Y:S01]  /*0b10*/  SHF.R.S32.HI R34, RZ, 0x1f, R45 ;  /* 0x0000001fff227819 */ /* 0x000fe2000001142d */
[C---:B------:R-:W-:Y:S01]  /*0b20*/  FADD.FTZ R49, -R46.reuse, R32 ;  /* 0x000000202e317221 */ /* 0x040fe20000010100 */
[C---:B------:R-:W-:Y:S01]  /*0b30*/  FADD.FTZ R33, -R46.reuse, R33 ;  /* 0x000000212e217221 */ /* 0x040fe20000010100 */
[----:B------:R-:W-:Y:S01]  /*0b40*/  FADD.FTZ R35, -R46, R35 ;  /* 0x000000232e237221 */ /* 0x000fe20000010100 */
[----:B------:R-:W-:Y:S01]  /*0b50*/  LEA.HI R34, R34, R45, RZ, 0x3 ;  /* 0x0000002d22227211 */ /* 0x000fe200078f18ff */
        /* <DEDUP_REMOVED lines=23> */
.L_x_6054:
[----:B------:R-:W-:Y:S05]  /*0cd0*/  BSYNC.RECONVERGENT B0 ;  /* 0x0000000000007941 */ /* 0x000fea0003800200 */
.L_x_6053:
[----:B-1----:R-:W1:Y:S02]  /*0ce0*/  LDC.64 R28, c[0x0][0x380] ;  /* 0x0000e000ff1c7b82 */ /* 0x002e640000000a00 */
[----:B-1----:R-:W-:-:S04]  /*0cf0*/  LEA R2, R28, R2, 0x2 ;  /* 0x000000021c027211 */ /* 0x002fc800078e10ff */
[----:B------:R-:W-:-:S13]  /*0d00*/  ISETP.GE.AND P0, PT, R2, R29, PT ;  /* 0x0000001d0200720c */ /* 0x000fda0003f06270 */
[----:B------:R-:W-:Y:S05]  /*0d10*/  @!P0 BRA `(.L_x_6055) ;  /* 0xfffffff400588947 */ /* 0x000fea000383ffff */
[----:B------:R-:W-:Y:S05]  /*0d20*/  EXIT ;  /* 0x000000000000794d */ /* 0x000fea0003800000 */
.L_x_6051:
        /* <DEDUP_REMOVED lines=15> */
[----:B0-----:R-:W-:Y:S01]  /*0e20*/  @P1 LEA R32, P0, R30, R32, 0x4 ;  /* 0x000000201e201211 */ /* 0x001fe200078020ff */
[----:B------:R-:W-:Y:S01]  /*0e30*/  IMAD R34, R2, R45, RZ ;  /* 0x0000002d02227224 */ /* 0x000fe200078e02ff */
[----:B------:R-:W0:Y:S02]  /*0e40*/  LDC.64 R28, c[0x0][0x3f8] ;  /* 0x0000fe00ff1c7b82 */ /* 0x000e240000000a00 */
[----:B------:R-:W-:-:S05]  /*0e50*/  @P1 LEA.HI.X R33, R30, R33, R31, 0x4, P0 ;  /* 0x000000211e211211 */ /* 0x000fca00000f241f */
[----:B------:R-:W3:Y:S01]  /*0e60*/  @P1 LDG.E.64 R38, desc[UR6][R32.64] ;  /* 0x0000000620261981 */ /* 0x000ee2000c1e1b00 */
[----:B------:R-:W4:Y:S03]  /*0e70*/  @P1 LDC R46, c[0x0][0x40c] ;  /* 0x00010300ff2e1b82 */ /* 0x000f260000000800 */
[----:B------:R-:W4:Y:S01]  /*0e80*/  @P1 LDG.E.64 R36, desc[UR6][R32.64+0x8] ;  /* 0x0000080620241981 */ /* 0x000f22000c1e1b00 */
[----:B------:R-:W-:-:S04]  /*0e90*/  SHF.R.S32.HI R31, RZ, 0x1f, R34 ;  /* 0x0000001fff1f7819 */ /* 0x000fc80000011422 */
[----:B------:R-:W4:Y:S01]  /*0ea0*/  @P1 LDC R49, c[0x0][0x40c] ;  /* 0x00010300ff311b82 */ /* 0x000f220000000800 */
[----:B------:R-:W-:-:S07]  /*0eb0*/  LEA.HI R34, R31, R34, RZ, 0x3 ;  /* 0x000000221f227211 */ /* 0x000fce00078f18ff */
[----:B------:R-:W4:Y:S01]  /*0ec0*/  @P1 LDC R48, c[0x0][0x40c] ;  /* 0x00010300ff301b82 */ /* 0x000f220000000800 */
[----:B0-----:R-:W-:-:S05]  /*0ed0*/  IMAD.WIDE R28, R2, 0x4, R28 ;  /* 0x00000004021c7825 */ /* 0x001fca00078e021c */
[----:B-----5:R0:W5:Y:S01]  /*0ee0*/  LDG.E R44, desc[UR6][R28.64] ;  /* 0x000000061c2c7981 */ /* 0x020162000c1e1900 */
[----:B------:R-:W-:Y:S01]  /*0ef0*/  UMOV UR4, 0xffffffff ;  /* 0xffffffff00047882 */ /* 0x000fe20000000000 */
[----:B------:R-:W4:Y:S08]  /*0f00*/  @P1 LDC R43, c[0x0][0x40c] ;  /* 0x00010300ff2b1b82 */ /* 0x000f300000000800 */
[----:B------:R-:W4:Y:S01]  /*0f10*/  @P1 LDC R0, c[0x0][0x40c] ;  /* 0x00010300ff001b82 */ /* 0x000f220000000800 */
[----:B0-----:R-:W-:-:S07]  /*0f20*/  CS2R R28, SRZ ;  /* 0x00000000001c7805 */ /* 0x001fce000001ff00 */
[----:B------:R-:W0:Y:S01]  /*0f30*/  @P1 LDC R33, c[0x0][0x40c] ;  /* 0x00010300ff211b82 */ /* 0x000e220000000800 */
[--C-:B---3--:R-:W-:Y:S02]  /*0f40*/  @P1 HADD2.F32 R31, -RZ, R38.reuse.H0_H0 ;  /* 0x20000026ff1f1230 */ /* 0x108fe40000004100 */
[----:B------:R-:W-:Y:S02]  /*0f50*/  @P1 HADD2.F32 R30, -RZ, R38.H1_H1 ;  /* 0x30000026ff1e1230 */ /* 0x000fe40000004100 */
[--C-:B------:R-:W-:Y:S02]  /*0f60*/  @P1 HADD2.F32 R35, -RZ, R39.reuse.H0_H0 ;  /* 0x20000027ff231230 */ /* 0x100fe40000004100 */
[----:B-1----:R-:W-:Y:S01]  /*0f70*/  @P1 FMUL.FTZ R31, R31, R40 ;  /* 0x000000281f1f1220 */ /* 0x002fe20000410000 */
[----:B------:R-:W-:Y:S02]  /*0f80*/  @P1 HADD2.F32 R42, -RZ, R39.H1_H1 ;  /* 0x30000027ff2a1230 */ /* 0x000fe40000004100 */
[----:B--2---:R-:W-:Y:S01]  /*0f90*/  @P1 FMUL.FTZ R30, R30, R41 ;  /* 0x000000291e1e1220 */ /* 0x004fe20000410000 */
[----:B----4-:R-:W-:Y:S01]  /*0fa0*/  @P1 HADD2.F32 R47, -RZ, R36.H0_H0 ;  /* 0x20000024ff2f1230 */ /* 0x010fe20000004100 */
[----:B------:R-:W1:Y:S01]  /*0fb0*/  LDC.64 R40, c[0x0][0x3a8] ;  /* 0x0000ea00ff287b82 */ /* 0x000e620000000a00 */
[----:B------:R-:W-:-:S02]  /*0fc0*/  @P1 HADD2.F32 R32, -RZ, R37.H0_H0 ;  /* 0x20000025ff201230 */ /* 0x000fc40000004100 */
[----:B------:R-:W-:Y:S01]  /*0fd0*/  @P1 FMUL.FTZ R35, R35, R46 ;  /* 0x0000002e23231220 */ /* 0x000fe20000410000 */
[----:B------:R-:W-:Y:S01]  /*0fe0*/  @P1 FMUL.FTZ R42, R42, R49 ;  /* 0x000000312a2a1220 */ /* 0x000fe20000410000 */
[----:B------:R-:W-:Y:S01]  /*0ff0*/  @P1 FMUL.FTZ R47, R47, R48 ;  /* 0x000000302f2f1220 */ /* 0x000fe20000410000 */
[----:B------:R-:W-:Y:S02]  /*1000*/  @P1 HADD2.F32 R49, -RZ, R36.H1_H1 ;  /* 0x30000024ff311230 */ /* 0x000fe40000004100 */
[----:B------:R-:W-:Y:S01]  /*1010*/  @P1 FMUL.FTZ R43, R32, R43 ;  /* 0x0000002b202b1220 */ /* 0x000fe20000410000 */
[----:B------:R-:W-:Y:S02]  /*1020*/  @P1 HADD2.F32 R46, -RZ, R37.H1_H1 ;  /* 0x30000025ff2e1230 */ /* 0x000fe40000004100 */
[----:B------:R-:W-:Y:S01]  /*1030*/  @P1 FMUL.FTZ R28, R8, R31 ;  /* 0x0000001f081c1220 */ /* 0x000fe20000410000 */
[----:B------:R-:W-:Y:S02]  /*1040*/  HFMA2 R32, -RZ, RZ, 0, 0 ;  /* 0x00000000ff207431 */ /* 0x000fe400000001ff */
[----:B------:R-:W-:Y:S01]  /*1050*/  @P1 FMUL.FTZ R32, R4, R47 ;  /* 0x0000002f04201220 */ /* 0x000fe20000410000 */
[----:B------:R-:W-:Y:S01]  /*1060*/  @P1 FMUL.FTZ R29, R9, R30 ;  /* 0x0000001e091d1220 */ /* 0x000fe20000410000 */
[----:B------:R-:W-:Y:S01]  /*1070*/  MOV R31, RZ ;  /* 0x000000ff001f7202 */ /* 0x000fe20000000f00 */
[----:B------:R-:W-:Y:S01]  /*1080*/  @P1 FMUL.FTZ R0, R49, R0 ;  /* 0x0000000031001220 */ /* 0x000fe20000410000 */
[----:B------:R-:W-:Y:S01]  /*1090*/  LEA.HI.SX32 R47, R34, R3, 0x1d ;  /* 0x00000003222f7211 */ /* 0x000fe200078feaff */
[----:B------:R-:W-:-:S02]  /*10a0*/  HFMA2 R30, -RZ, RZ, 0, 0 ;  /* 0x00000000ff1e7431 */ /* 0x000fc400000001ff */
[----:B0-----:R-:W-:Y:S01]  /*10b0*/  @P1 FMUL.FTZ R46, R46, R33 ;  /* 0x000000212e2e1220 */ /* 0x001fe20000410000 */
[----:B------:R-:W-:Y:S01]  /*10c0*/  @P1 FMUL.FTZ R31, R11, R42 ;  /* 0x0000002a0b1f1220 */ /* 0x000fe20000410000 */
[----:B------:R-:W-:Y:S01]  /*10d0*/  @P1 FMUL.FTZ R30, R10, R35 ;  /* 0x000000230a1e1220 */ /* 0x000fe20000410000 */
[----:B------:R-:W-:Y:S01]  /*10e0*/  FADD.FTZ R42, RZ, R28 ;  /* 0x0000001cff2a7221 */ /* 0x000fe20000010000 */
[----:B------:R-:W-:Y:S02]  /*10f0*/  CS2R R34, SRZ ;  /* 0x0000000000227805 */ /* 0x000fe4000001ff00 */
[----:B------:R-:W-:Y:S01]  /*1100*/  MOV R33, RZ ;  /* 0x000000ff00217202 */ /* 0x000fe20000000f00 */
[----:B------:R-:W-:Y:S01]  /*1110*/  @P1 FMUL.FTZ R33, R5, R0 ;  /* 0x0000000005211220 */ /* 0x000fe20000410000 */
[----:B------:R-:W-:Y:S01]  /*1120*/  @P1 FMUL.FTZ R34, R6, R43 ;  /* 0x0000002b06221220 */ /* 0x000fe20000410000 */
        /* <DEDUP_REMOVED lines=50> */
.L_x_6082:
        /* <DEDUP_REMOVED lines=54> */
.L_x_6058:
[----:B------:R-:W-:Y:S05]  /*17b0*/  BSYNC.RECONVERGENT B0 ;  /* 0x0000000000007941 */ /* 0x000fea0003800200 */
.L_x_6057:
[----:B--2---:R-:W2:Y:S02]  /*17c0*/  LDC.64 R28, c[0x0][0x380] ;  /* 0x0000e000ff1c7b82 */ /* 0x004ea40000000a00 */
[----:B--2---:R-:W-:-:S04]  /*17d0*/  LEA R2, R28, R2, 0x2 ;  /* 0x000000021c027211 */ /* 0x004fc800078e10ff */
[----:B------:R-:W-:-:S13]  /*17e0*/  ISETP.GE.AND P0, PT, R2, R29, PT ;  /* 0x0000001d0200720c */ /* 0x000fda0003f06270 */
[----:B------:R-:W-:Y:S05]  /*17f0*/  @!P0 BRA `(.L_x_6051) ;  /* 0xfffffff4004c8947 */ /* 0x000fea000383ffff */
[----:B------:R-:W-:Y:S05]  /*1800*/  EXIT ;  /* 0x000000000000794d */ /* 0x000fea0003800000 */
.L_x_6052:
[----:B------:R-:W-:Y:S01]  /*1810*/  HFMA2 R42, -RZ, RZ, 0, 5.9604644775390625e-08 ;  /* 0x00000001ff2a7431 */ /* 0x000fe200000001ff */
[----:B------:R-:W-:Y:S01]  /*1820*/  BSSY B0, `(.L_x_6059) ;  /* 0x0000006000007945 */ /* 0x000fe20003800000 */
[----:B0-----:R-:W-:Y:S02]  /*1830*/  MOV R41, 0x1f ;  /* 0x0000001f00297802 */ /* 0x001fe40000000f00 */
[----:B------:R-:W-:-:S07]  /*1840*/  MOV R40, 0xffffffff ;  /* 0xffffffff00287802 */ /* 0x000fce0000000f00 */
[----:B-----5:R-:W-:Y:S05]  /*1850*/  WARPSYNC.COLLECTIVE R40, `(.L_x_6060) ;  /* 0x0000000028087348 */ /* 0x020fea0003c00000 */
[----:B------:R0:W1:Y:S02]  /*1860*/  SHFL.BFLY P0, R0, R43, R42, R41 ;  /* 0x0c00002a2b007389 */ /* 0x0000640000000029 */
[----:B01---5:R-:W-:Y:S05]  /*1870*/  ENDCOLLECTIVE ;  /* 0x000000000000791b */ /* 0x023fea0003800000 */
.L_x_6060:
[----:B------:R-:W-:Y:S05]  /*1880*/  BSYNC B0 ;  /* 0x0000000000007941 */ /* 0x000fea0003800000 */
.L_x_6059:
        /* <DEDUP_REMOVED lines=8> */
.L_x_6061:
[----:B------:R-:W-:Y:S02]  /*1910*/  HFMA2 R42, -RZ, RZ, 0, 2.384185791015625e-07 ;  /* 0x00000004ff2a7431 */ /* 0x000fe400000001ff */
[----:B------:R-:W-:-:S05]  /*1920*/  FADD.FTZ R48, R43, R0 ;  /* 0x000000002b307221 */ /* 0x000fca0000010000 */
[----:B------:R-:W-:-:S07]  /*1930*/  MOV R43, R48 ;  /* 0x00000030002b7202 */ /* 0x000fce0000000f00 */
[----:B------:R-:W-:Y:S05]  /*1940*/  WARPSYNC.COLLECTIVE R40, `(.L_x_6062) ;  /* 0x0000000028087348 */ /* 0x000fea0003c00000 */
[----:B------:R0:W1:Y:S02]  /*1950*/  SHFL.BFLY P0, R0, R43, R42, R41 ;  /* 0x0c00002a2b007389 */ /* 0x0000640000000029 */
[----:B01----:R-:W-:Y:S05]  /*1960*/  ENDCOLLECTIVE ;  /* 0x000000000000791b */ /* 0x003fea0003800000 */
.L_x_6062:
[----:B------:R-:W-:Y:S02]  /*1970*/  HFMA2 R42, -RZ, RZ, 0, 4.76837158203125e-07 ;  /* 0x00000008ff2a7431 */ /* 0x000fe400000001ff */
[----:B------:R-:W-:-:S05]  /*1980*/  FADD.FTZ R49, R48, R0 ;  /* 0x0000000030317221 */ /* 0x000fca0000010000 */
[----:B------:R-:W-:-:S07]  /*1990*/  MOV R43, R49 ;  /* 0x00000031002b7202 */ /* 0x000fce0000000f00 */
[----:B------:R-:W-:Y:S05]  /*19a0*/  WARPSYNC.COLLECTIVE R40, `(.L_x_6063) ;  /* 0x0000000028087348 */ /* 0x000fea0003c00000 */
[----:B------:R0:W1:Y:S02]  /*19b0*/  SHFL.BFLY P0, R0, R43, R42, R41 ;  /* 0x0c00002a2b007389 */ /* 0x0000640000000029 */
[----:B01----:R-:W-:Y:S05]  /*19c0*/  ENDCOLLECTIVE ;  /* 0x000000000000791b */ /* 0x003fea0003800000 */
.L_x_6063:
[----:B------:R-:W-:Y:S02]  /*19d0*/  HFMA2 R42, -RZ, RZ, 0, 9.5367431640625e-07 ;  /* 0x00000010ff2a7431 */ /* 0x000fe400000001ff */
[----:B------:R-:W-:-:S05]  /*19e0*/  FADD.FTZ R50, R49, R0 ;  /* 0x0000000031327221 */ /* 0x000fca0000010000 */
[----:B------:R-:W-:-:S07]  /*19f0*/  MOV R43, R50 ;  /* 0x00000032002b7202 */ /* 0x000fce0000000f00 */
[----:B------:R-:W-:Y:S05]  /*1a00*/  WARPSYNC.COLLECTIVE R40, `(.L_x_6064) ;  /* 0x0000000028087348 */ /* 0x000fea0003c00000 */
[----:B------:R0:W1:Y:S02]  /*1a10*/  SHFL.BFLY P0, R0, R43, R42, R41 ;  /* 0x0c00002a2b007389 */ /* 0x0000640000000029 */
[----:B01----:R-:W-:Y:S05]  /*1a20*/  ENDCOLLECTIVE ;  /* 0x000000000000791b */ /* 0x003fea0003800000 */
.L_x_6064:
        /* <DEDUP_REMOVED lines=23> */
.L_x_6065:
[----:B------:R-:W-:Y:S02]  /*1ba0*/  HFMA2 R42, -RZ, RZ, 0, 1.1920928955078125e-07 ;  /* 0x00000002ff2a7431 */ /* 0x000fe400000001ff */
[----:B------:R-:W-:-:S05]  /*1bb0*/  FADD.FTZ R48, R43, R0 ;  /* 0x000000002b307221 */ /* 0x000fca0000010000 */
[----:B------:R-:W-:-:S07]  /*1bc0*/  MOV R43, R48 ;  /* 0x00000030002b7202 */ /* 0x000fce0000000f00 */
[----:B------:R-:W-:Y:S05]  /*1bd0*/  WARPSYNC.COLLECTIVE R40, `(.L_x_6066) ;  /* 0x0000000028087348 */ /* 0x000fea0003c00000 */
[----:B------:R0:W1:Y:S02]  /*1be0*/  SHFL.BFLY P0, R0, R43, R42, R41 ;  /* 0x0c00002a2b007389 */ /* 0x0000640000000029 */
[----:B01----:R-:W-:Y:S05]  /*1bf0*/  ENDCOLLECTIVE ;  /* 0x000000000000791b */ /* 0x003fea0003800000 */
.L_x_6066:
[----:B------:R-:W-:Y:S02]  /*1c00*/  HFMA2 R42, -RZ, RZ, 0, 2.384185791015625e-07 ;  /* 0x00000004ff2a7431 */ /* 0x000fe400000001ff */
[----:B------:R-:W-:-:S05]  /*1c10*/  FADD.FTZ R49, R48, R0 ;  /* 0x0000000030317221 */ /* 0x000fca0000010000 */
[----:B------:R-:W-:-:S07]  /*1c20*/  MOV R43, R49 ;  /* 0x00000031002b7202 */ /* 0x000fce0000000f00 */
[----:B------:R-:W-:Y:S05]  /*1c30*/  WARPSYNC.COLLECTIVE R40, `(.L_x_6067) ;  /* 0x0000000028087348 */ /* 0x000fea0003c00000 */
[----:B------:R0:W1:Y:S02]  /*1c40*/  SHFL.BFLY P0, R0, R43, R42, R41 ;  /* 0x0c00002a2b007389 */ /* 0x0000640000000029 */
[----:B01----:R-:W-:Y:S05]  /*1c50*/  ENDCOLLECTIVE ;  /* 0x000000000000791b */ /* 0x003fea0003800000 */
.L_x_6067:
[----:B------:R-:W-:Y:S02]  /*1c60*/  HFMA2 R42, -RZ, RZ, 0, 4.76837158203125e-07 ;  /* 0x00000008ff2a7431 */ /* 0x000fe400000001ff */
[----:B------:R-:W-:-:S05]  /*1c70*/  FADD.FTZ R50, R49, R0 ;  /* 0x0000000031327221 */ /* 0x000fca0000010000 */
[----:B------:R-:W-:-:S07]  /*1c80*/  MOV R43, R50 ;  /* 0x00000032002b7202 */ /* 0x000fce0000000f00 */
[----:B------:R-:W-:Y:S05]  /*1c90*/  WARPSYNC.COLLECTIVE R40, `(.L_x_6068) ;  /* 0x0000000028087348 */ /* 0x000fea0003c00000 */
[----:B------:R0:W1:Y:S02]  /*1ca0*/  SHFL.BFLY P0, R0, R43, R42, R41 ;  /* 0x0c00002a2b007389 */ /* 0x0000640000000029 */
[----:B01----:R-:W-:Y:S05]  /*1cb0*/  ENDCOLLECTIVE ;  /* 0x000000000000791b */ /* 0x003fea0003800000 */
.L_x_6068:
[----:B------:R-:W-:Y:S02]  /*1cc0*/  HFMA2 R42, -RZ, RZ, 0, 9.5367431640625e-07 ;  /* 0x00000010ff2a7431 */ /* 0x000fe400000001ff */
[----:B------:R-:W-:-:S05]  /*1cd0*/  FADD.FTZ R51, R50, R0 ;  /* 0x0000000032337221 */ /* 0x000fca0000010000 */
[----:B------:R-:W-:-:S07]  /*1ce0*/  MOV R43, R51 ;  /* 0x00000033002b7202 */ /* 0x000fce0000000f00 */
[----:B------:R-:W-:Y:S05]  /*1cf0*/  WARPSYNC.COLLECTIVE R40, `(.L_x_6069) ;  /* 0x0000000028087348 */ /* 0x000fea0003c00000 */
[----:B------:R0:W1:Y:S02]  /*1d00*/  SHFL.BFLY P0, R0, R43, R42, R41 ;  /* 0x0c00002a2b007389 */ /* 0x0000640000000029 */
[----:B01----:R-:W-:Y:S05]  /*1d10*/  ENDCOLLECTIVE ;  /* 0x000000000000791b */ /* 0x003fea0003800000 */
.L_x_6069:
[----:B------:R-:W-:Y:S05]  /*1d20*/  BRA `(.L_x_6070) ;  /* 0xffffffec00147947 */ /* 0x000fea000383ffff */
.L_x_6056:
[----:B------:R-:W-:Y:S01]  /*1d30*/  BSSY B0, `(.L_x_6071) ;  /* 0x0000007000007945 */ /* 0x000fe20003800000 */
[----:B------:R-:W-:Y:S02]  /*1d40*/  MOV R42, 0x1 ;  /* 0x00000001002a7802 */ /* 0x000fe40000000f00 */
[----:B------:R-:W-:Y:S02]  /*1d50*/  MOV R41, 0x1f ;  /* 0x0000001f00297802 */ /* 0x000fe40000000f00 */
[----:B------:R-:W-:-:S07]  /*1d60*/  MOV R40, 0xffffffff ;  /* 0xffffffff00287802 */ /* 0x000fce0000000f00 */
[----:B-----5:R-:W-:Y:S05]  /*1d70*/  WARPSYNC.COLLECTIVE R40, `(.L_x_6072) ;  /* 0x0000000028087348 */ /* 0x020fea0003c00000 */
[----:B------:R0:W1:Y:S02]  /*1d80*/  SHFL.BFLY P0, R0, R43, R42, R41 ;  /* 0x0c00002a2b007389 */ /* 0x0000640000000029 */
[----:B01---5:R-:W-:Y:S05]  /*1d90*/  ENDCOLLECTIVE ;  /* 0x000000000000791b */ /* 0x023fea0003800000 */
.L_x_6072:
[----:B------:R-:W-:Y:S05]  /*1da0*/  BSYNC B0 ;  /* 0x0000000000007941 */ /* 0x000fea0003800000 */
.L_x_6071:
        /* <DEDUP_REMOVED lines=8> */
.L_x_6073:
[----:B------:R-:W-:Y:S02]  /*1e30*/  HFMA2 R42, -RZ, RZ, 0, 2.384185791015625e-07 ;  /* 0x00000004ff2a7431 */ /* 0x000fe400000001ff */
[----:B------:R-:W-:-:S05]  /*1e40*/  FADD.FTZ R48, R43, R0 ;  /* 0x000000002b307221 */ /* 0x000fca0000010000 */
[----:B------:R-:W-:-:S07]  /*1e50*/  MOV R43, R48 ;  /* 0x00000030002b7202 */ /* 0x000fce0000000f00 */
[----:B------:R-:W-:Y:S05]  /*1e60*/  WARPSYNC.COLLECTIVE R40, `(.L_x_6074) ;  /* 0x0000000028087348 */ /* 0x000fea0003c00000 */
[----:B------:R0:W1:Y:S02]  /*1e70*/  SHFL.BFLY P0, R0, R43, R42, R41 ;  /* 0x0c00002a2b007389 */ /* 0x0000640000000029 */
[----:B01----:R-:W-:Y:S05]  /*1e80*/  ENDCOLLECTIVE ;  /* 0x000000000000791b */ /* 0x003fea0003800000 */
.L_x_6074:
[----:B------:R-:W-:Y:S02]  /*1e90*/  HFMA2 R42, -RZ, RZ, 0, 4.76837158203125e-07 ;  /* 0x00000008ff2a7431 */ /* 0x000fe400000001ff */
[----:B------:R-:W-:-:S05]  /*1ea0*/  FADD.FTZ R49, R48, R0 ;  /* 0x0000000030317221 */ /* 0x000fca0000010000 */
[----:B------:R-:W-:-:S07]  /*1eb0*/  MOV R43, R49 ;  /* 0x00000031002b7202 */ /* 0x000fce0000000f00 */
[----:B------:R-:W-:Y:S05]  /*1ec0*/  WARPSYNC.COLLECTIVE R40, `(.L_x_6075) ;  /* 0x0000000028087348 */ /* 0x000fea0003c00000 */
[----:B------:R0:W1:Y:S02]  /*1ed0*/  SHFL.BFLY P0, R0, R43, R42, R41 ;  /* 0x0c00002a2b007389 */ /* 0x0000640000000029 */
[----:B01----:R-:W-:Y:S05]  /*1ee0*/  ENDCOLLECTIVE ;  /* 0x000000000000791b */ /* 0x003fea0003800000 */
.L_x_6075:
[----:B------:R-:W-:Y:S02]  /*1ef0*/  HFMA2 R42, -RZ, RZ, 0, 9.5367431640625e-07 ;  /* 0x00000010ff2a7431 */ /* 0x000fe400000001ff */
[----:B------:R-:W-:-:S05]  /*1f00*/  FADD.FTZ R50, R49, R0 ;  /* 0x0000000031327221 */ /* 0x000fca0000010000 */
[----:B------:R-:W-:-:S07]  /*1f10*/  MOV R43, R50 ;  /* 0x00000032002b7202 */ /* 0x000fce0000000f00 */
[----:B------:R-:W-:Y:S05]  /*1f20*/  WARPSYNC.COLLECTIVE R40, `(.L_x_6076) ;  /* 0x0000000028087348 */ /* 0x000fea0003c00000 */
[----:B------:R0:W1:Y:S02]  /*1f30*/  SHFL.BFLY P0, R0, R43, R42, R41 ;  /* 0x0c00002a2b007389 */ /* 0x0000640000000029 */
[----:B01----:R-:W-:Y:S05]  /*1f40*/  ENDCOLLECTIVE ;  /* 0x000000000000791b */ /* 0x003fea0003800000 */
.L_x_6076:
        /* <DEDUP_REMOVED lines=23> */
.L_x_6077:
[----:B------:R-:W-:Y:S02]  /*20c0*/  HFMA2 R42, -RZ, RZ, 0, 1.1920928955078125e-07 ;  /* 0x00000002ff2a7431 */ /* 0x000fe400000001ff */
[----:B------:R-:W-:-:S05]  /*20d0*/  FADD.FTZ R48, R43, R0 ;  /* 0x000000002b307221 */ /* 0x000fca0000010000 */
[----:B------:R-:W-:-:S07]  /*20e0*/  MOV R43, R48 ;  /* 0x00000030002b7202 */ /* 0x000fce0000000f00 */
[----:B------:R-:W-:Y:S05]  /*20f0*/  WARPSYNC.COLLECTIVE R40, `(.L_x_6078) ;  /* 0x0000000028087348 */ /* 0x000fea0003c00000 */
[----:B------:R0:W1:Y:S02]  /*2100*/  SHFL.BFLY P0, R0, R43, R42, R41 ;  /* 0x0c00002a2b007389 */ /* 0x0000640000000029 */
[----:B01----:R-:W-:Y:S05]  /*2110*/  ENDCOLLECTIVE ;  /* 0x000000000000791b */ /* 0x003fea0003800000 */
.L_x_6078:
[----:B------:R-:W-:Y:S02]  /*2120*/  HFMA2 R42, -RZ, RZ, 0, 2.384185791015625e-07 ;  /* 0x00000004ff2a7431 */ /* 0x000fe400000001ff */
[----:B------:R-:W-:-:S05]  /*2130*/  FADD.FTZ R49, R48, R0 ;  /* 0x0000000030317221 */ /* 0x000fca0000010000 */
[----:B------:R-:W-:-:S07]  /*2140*/  MOV R43, R49 ;  /* 0x00000031002b7202 */ /* 0x000fce0000000f00 */
[----:B------:R-:W-:Y:S05]  /*2150*/  WARPSYNC.COLLECTIVE R40, `(.L_x_6079) ;  /* 0x0000000028087348 */ /* 0x000fea0003c00000 */
[----:B------:R0:W1:Y:S02]  /*2160*/  SHFL.BFLY P0, R0, R43, R42, R41 ;  /* 0x0c00002a2b007389 */ /* 0x0000640000000029 */
[----:B01----:R-:W-:Y:S05]  /*2170*/  ENDCOLLECTIVE ;  /* 0x000000000000791b */ /* 0x003fea0003800000 */
.L_x_6079:
[----:B------:R-:W-:Y:S02]  /*2180*/  HFMA2 R42, -RZ, RZ, 0, 4.76837158203125e-07 ;  /* 0x00000008ff2a7431 */ /* 0x000fe400000001ff */
[----:B------:R-:W-:-:S05]  /*2190*/  FADD.FTZ R50, R49, R0 ;  /* 0x0000000031327221 */ /* 0x000fca0000010000 */
[----:B------:R-:W-:-:S07]  /*21a0*/  MOV R43, R50 ;  /* 0x00000032002b7202 */ /* 0x000fce0000000f00 */
[----:B------:R-:W-:Y:S05]  /*21b0*/  WARPSYNC.COLLECTIVE R40, `(.L_x_6080) ;  /* 0x0000000028087348 */ /* 0x000fea0003c00000 */
[----:B------:R0:W1:Y:S02]  /*21c0*/  SHFL.BFLY P0, R0, R43, R42, R41 ;  /* 0x0c00002a2b007389 */ /* 0x0000640000000029 */
[----:B01----:R-:W-:Y:S05]  /*21d0*/  ENDCOLLECTIVE ;  /* 0x000000000000791b */ /* 0x003fea0003800000 */
.L_x_6080:
[----:B------:R-:W-:Y:S02]  /*21e0*/  HFMA2 R42, -RZ, RZ, 0, 9.5367431640625e-07 ;  /* 0x00000010ff2a7431 */ /* 0x000fe400000001ff */
[----:B------:R-:W-:-:S05]  /*21f0*/  FADD.FTZ R51, R50, R0 ;  /* 0x0000000032337221 */ /* 0x000fca0000010000 */
[----:B------:R-:W-:-:S07]  /*2200*/  MOV R43, R51 ;  /* 0x00000033002b7202 */ /* 0x000fce0000000f00 */
[----:B------:R-:W-:Y:S05]  /*2210*/  WARPSYNC.COLLECTIVE R40, `(.L_x_6081) ;  /* 0x0000000028087348 */ /* 0x000fea0003c00000 */
[----:B------:R0:W1:Y:S02]  /*2220*/  SHFL.BFLY P0, R0, R43, R42, R41 ;  /* 0x0c00002a2b007389 */ /* 0x0000640000000029 */
[----:B01----:R-:W-:Y:S05]  /*2230*/  ENDCOLLECTIVE ;  /* 0x000000000000791b */ /* 0x003fea0003800000 */
.L_x_6081:
[----:B------:R-:W-:Y:S05]  /*2240*/  BRA `(.L_x_6082) ;  /* 0xfffffff000807947 */ /* 0x000fea000383ffff */
.L_x_6083:
        /* <DEDUP_REMOVED lines=11> */
.L_x_9154:


//--------------------- .text._ZN10layer_norm13ln_fwd_kernelINS_13Kernel_traitsIf6__halffS2_fjLj256ELj1ELj4ELj1ELj16ENS_18Kernel_traits_baseILj256EfS2_fS2_fjLj128EEEEELb1ELb0ELb0ELb0EEEvNS_9FwdParamsE --------------------------
	.section	.text._ZN10layer_norm13ln_fwd_kernelINS_13Kernel_traitsIf6__halffS2_fjLj256ELj1ELj4ELj1ELj16ENS_18Kernel_traits_baseILj256EfS2_fS2_fjLj128EEEEELb1ELb0ELb0ELb0EEEvNS_9FwdParamsE,"ax",@progbits
	.align	128
        .global         _ZN10layer_norm13ln_fwd_kernelINS_13Kernel_traitsIf6__halffS2_fjLj256ELj1ELj4ELj1ELj16ENS_18Kernel_traits_baseILj256EfS2_fS2_fjLj128EEEEELb1ELb0ELb0ELb0EEEvNS_9FwdParamsE
        .type           _ZN10layer_norm13ln_fwd_kernelINS_13Kernel_traitsIf6__halffS2_fjLj256ELj1ELj4ELj1ELj16ENS_18Kernel_traits_baseILj256EfS2_fS2_fjLj128EEEEELb1ELb0ELb0ELb0EEEvNS_9FwdParamsE,@function
        .size           _ZN10layer_norm13ln_fwd_kernelINS_13Kernel_traitsIf6__halffS2_fjLj256ELj1ELj4ELj1ELj16ENS_18Kernel_traits_baseILj256EfS2_fS2_fjLj128EEEEELb1ELb0ELb0ELb0EEEvNS_9FwdParamsE,(.L_x_9155 - _ZN10layer_norm13ln_fwd_kernelINS_13Kernel_traitsIf6__halffS2_fjLj256ELj1ELj4ELj1ELj16ENS_18Kernel_traits_baseILj256EfS2_fS2_fjLj128EEEEELb1ELb0ELb0ELb0EEEvNS_9FwdParamsE)
        .other          _ZN10layer_norm13ln_fwd_kernelINS_13Kernel_traitsIf6__halffS2_fjLj256ELj1ELj4ELj1ELj16ENS_18Kernel_traits_baseILj256EfS2_fS2_fjLj128EEEEELb1ELb0ELb0ELb0EEEvNS_9FwdParamsE,@"STO_CUDA_ENTRY STV_DEFAULT"
_ZN10layer_norm13ln_fwd_kernelINS_13Kernel_traitsIf6__halffS2_fjLj256ELj1ELj4ELj1ELj16ENS_18Kernel_traits_baseILj256EfS2_fS2_fjLj128EEEEELb1ELb0ELb0ELb0EEEvNS_9FwdParamsE:
.text._ZN10layer_norm13ln_fwd_kernelINS_13Kernel_traitsIf6__halffS2_fjLj256ELj1ELj4ELj1ELj16ENS_18Kernel_traits_baseILj256EfS2_fS2_fjLj128EEEEELb1ELb0ELb0ELb0EEEvNS_9FwdParamsE:
        /* <DEDUP_REMOVED lines=51> */
.L_x_6085:
[----:B------:R-:W-:Y:S05]  /*0330*/  BSYNC.RECONVERGENT B0 ;  /* 0x0000000000007941 */ /* 0x000fea0003800200 */
.L_x_6084:
        /* <DEDUP_REMOVED lines=90> */
.L_x_6132:
        /* <DEDUP_REMOVED lines=38> */
.L_x_6091:
        /* <DEDUP_REMOVED lines=13> */
.L_x_6093:
[----:B------:R-:W-:Y:S05]  /*0c10*/  BSYNC.RECONVERGENT B3 ;  /* 0x0000000000037941 */ /* 0x000fea0003800200 */
.L_x_6092:
        /* <DEDUP_REMOVED lines=42> */
.L_x_6090:
[----:B------:R-:W-:Y:S05]  /*0ec0*/  BSYNC.RECONVERGENT B2 ;  /* 0x0000000000027941 */ /* 0x000fea0003800200 */
.L_x_6089:
        /* <DEDUP_REMOVED lines=25> */
.L_x_6096:
        /* <DEDUP_REMOVED lines=13> */
.L_x_6098:
[----:B------:R-:W-:Y:S05]  /*1130*/  BSYNC.RECONVERGENT B3 ;  /* 0x0000000000037941 */ /* 0x000fea0003800200 */
.L_x_6097:
        /* <DEDUP_REMOVED lines=42> */
.L_x_6095:
[----:B------:R-:W-:Y:S05]  /*13e0*/  BSYNC.RECONVERGENT B2 ;  /* 0x0000000000027941 */ /* 0x000fea0003800200 */
.L_x_6094:
        /* <DEDUP_REMOVED lines=22> */
.L_x_6101:
        /* <DEDUP_REMOVED lines=13> */
.L_x_6103:
[----:B------:R-:W-:Y:S05]  /*1620*/  BSYNC.RECONVERGENT B3 ;  /* 0x0000000000037941 */ /* 0x000fea0003800200 */
.L_x_6102:
        /* <DEDUP_REMOVED lines=42> */
.L_x_6100:
[----:B------:R-:W-:Y:S05]  /*18d0*/  BSYNC.RECONVERGENT B2 ;  /* 0x0000000000027941 */ /* 0x000fea0003800200 */
.L_x_6099:
        /* <DEDUP_REMOVED lines=22> */
.L_x_6106:
        /* <DEDUP_REMOVED lines=13> */
.L_x_6108:
[----:B------:R-:W-:Y:S05]  /*1b10*/  BSYNC.RECONVERGENT B3 ;  /* 0x0000000000037941 */ /* 0x000fea0003800200 */
.L_x_6107:
        /* <DEDUP_REMOVED lines=42> */
.L_x_6105:
[----:B------:R-:W-:Y:S05]  /*1dc0*/  BSYNC.RECONVERGENT B2 ;  /* 0x0000000000027941 */ /* 0x000fea0003800200 */
.L_x_6104:
        /* <DEDUP_REMOVED lines=21> */
.L_x_6111:
        /* <DEDUP_REMOVED lines=13> */
.L_x_6113:
[----:B------:R-:W-:Y:S05]  /*1ff0*/  BSYNC.RECONVERGENT B3 ;  /* 0x0000000000037941 */ /* 0x000fea0003800200 */
.L_x_6112:
        /* <DEDUP_REMOVED lines=42> */
.L_x_6110:
[----:B------:R-:W-:Y:S05]  /*22a0*/  BSYNC.RECONVERGENT B2 ;  /* 0x0000000000027941 */ /* 0x000fea0003800200 */
.L_x_6109:
        /* <DEDUP_REMOVED lines=21> */
.L_x_6116:
        /* <DEDUP_REMOVED lines=13> */
.L_x_6118:
[----:B------:R-:W-:Y:S05]  /*24d0*/  BSYNC.RECONVERGENT B3 ;  /* 0x0000000000037941 */ /* 0x000fea0003800200 */
.L_x_6117:
        /* <DEDUP_REMOVED lines=42> */
.L_x_6115:
[----:B------:R-:W-:Y:S05]  /*2780*/  BSYNC.RECONVERGENT B2 ;  /* 0x0000000000027941 */ /* 0x000fea0003800200 */
.L_x_6114:
        /* <DEDUP_REMOVED lines=21> */
.L_x_6121:
        /* <DEDUP_REMOVED lines=13> */
.L_x_6123:
[----:B------:R-:W-:Y:S05]  /*29b0*/  BSYNC.RECONVERGENT B3 ;  /* 0x0000000000037941 */ /* 0x000fea0003800200 */
.L_x_6122:
        /* <DEDUP_REMOVED lines=42> */
.L_x_6120:
[----:B------:R-:W-:Y:S05]  /*2c60*/  BSYNC.RECONVERGENT B2 ;  /* 0x0000000000027941 */ /* 0x000fea0003800200 */
.L_x_6119:
        /* <DEDUP_REMOVED lines=21> */
.L_x_6126:
        /* <DEDUP_REMOVED lines=15> */
.L_x_6128:
[----:B------:R-:W-:Y:S05]  /*2eb0*/  BSYNC.RECONVERGENT B3 ;  /* 0x0000000000037941 */ /* 0x000fea0003800200 */
.L_x_6127:
        /* <DEDUP_REMOVED lines=42> */
.L_x_6125:
[----:B------:R-:W-:Y:S05]  /*3160*/  BSYNC.RECONVERGENT B2 ;  /* 0x0000000000027941 */ /* 0x000fea0003800200 */
.L_x_6124:
        /* <DEDUP_REMOVED lines=30> */
.L_x_6088:
[----:B------:R-:W-:Y:S05]  /*3350*/  BSYNC.RECONVERGENT B0 ;  /* 0x0000000000007941 */ /* 0x000fea0003800200 */
.L_x_6087:
        /* <DEDUP_REMOVED lines=53> */
.L_x_6144:
        /* <DEDUP_REMOVED lines=48> */
.L_x_6131:
[----:B------:R-:W-:Y:S05]  /*39b0*/  BSYNC.RECONVERGENT B0 ;  /* 0x0000000000007941 */ /* 0x000fea0003800200 */
.L_x_6130:
[----:B01----:R-:W0:Y:S02]  /*39c0*/  LDC.64 R40, c[0x0][0x380] ;  /* 0x0000e000ff287b82 */ /* 0x003e240000000a00 */
[----:B0-----:R-:W-:-:S05]  /*39d0*/  IMAD R5, R40, 0x4, R5 ;  /* 0x0000000428057824 */ /* 0x001fca00078e0205 */
[----:B------:R-:W-:-:S13]  /*39e0*/  ISETP.GE.AND P0, PT, R5, R41, PT ;  /* 0x000000290500720c */ /* 0x000fda0003f06270 */
[----:B------:R-:W-:Y:S05]  /*39f0*/  @!P0 BRA `(.L_x_6132) ;  /* 0xffffffcc00b88947 */ /* 0x000fea000383ffff */
[----:B------:R-:W-:Y:S05]  /*3a00*/  BSYNC B1 ;  /* 0x0000000000017941 */ /* 0x000fea0003800000 */
.L_x_6086:
[----:B------:R-:W-:Y:S05]  /*3a10*/  EXIT ;  /* 0x000000000000794d */ /* 0x000fea0003800000 */
.L_x_6129:
        /* <DEDUP_REMOVED lines=8> */
.L_x_6134:
[----:B------:R-:W-:Y:S05]  /*3aa0*/  BSYNC B0 ;  /* 0x0000000000007941 */ /* 0x000fea0003800000 */
.L_x_6133:
        /* <DEDUP_REMOVED lines=9> */
.L_x_6135:
[----:B------:R-:W-:Y:S01]  /*3b40*/  IMAD.MOV.U32 R57, RZ, RZ, 0x4 ;  /* 0x00000004ff397424 */ /* 0x000fe200078e00ff */
[----:B------:R-:W-:-:S05]  /*3b50*/  MOV R50, R54 ;  /* 0x0000003600327202 */ /* 0x000fca0000000f00 */
[----:B------:R-:W-:-:S05]  /*3b60*/  FADD.FTZ R50, R43, R50 ;  /* 0x000000322b327221 */ /* 0x000fca0000010000 */
[----:B------:R-:W-:-:S07]  /*3b70*/  MOV R56, R50 ;  /* 0x0000003200387202 */ /* 0x000fce0000000f00 */
[----:B------:R-:W-:Y:S05]  /*3b80*/  WARPSYNC.COLLECTIVE R55, `(.L_x_6136) ;  /* 0x0000000037087348 */ /* 0x000fea0003c00000 */
[----:B------:R0:W1:Y:S02]  /*3b90*/  SHFL.BFLY P3, R54, R56, R57, R58 ;  /* 0x0c00003938367389 */ /* 0x000064000006003a */
[----:B01----:R-:W-:Y:S05]  /*3ba0*/  ENDCOLLECTIVE ;  /* 0x000000000000791b */ /* 0x003fea0003800000 */
.L_x_6136:
[----:B------:R-:W-:Y:S01]  /*3bb0*/  IMAD.MOV.U32 R57, RZ, RZ, 0x8 ;  /* 0x00000008ff397424 */ /* 0x000fe200078e00ff */
[----:B------:R-:W-:-:S05]  /*3bc0*/  MOV R41, R54 ;  /* 0x0000003600297202 */ /* 0x000fca0000000f00 */
[----:B------:R-:W-:-:S05]  /*3bd0*/  FADD.FTZ R51, R50, R41 ;  /* 0x0000002932337221 */ /* 0x000fca0000010000 */
[----:B------:R-:W-:-:S07]  /*3be0*/  MOV R56, R51 ;  /* 0x0000003300387202 */ /* 0x000fce0000000f00 */
[----:B------:R-:W-:Y:S05]  /*3bf0*/  WARPSYNC.COLLECTIVE R55, `(.L_x_6137) ;  /* 0x0000000037087348 */ /* 0x000fea0003c00000 */
[----:B------:R0:W1:Y:S02]  /*3c00*/  SHFL.BFLY P3, R54, R56, R57, R58 ;  /* 0x0c00003938367389 */ /* 0x000064000006003a */
[----:B01----:R-:W-:Y:S05]  /*3c10*/  ENDCOLLECTIVE ;  /* 0x000000000000791b */ /* 0x003fea0003800000 */
.L_x_6137:
        /* <DEDUP_REMOVED lines=8> */
.L_x_6138:
        /* <DEDUP_REMOVED lines=25> */
.L_x_6139:
[----:B------:R-:W-:Y:S02]  /*3e30*/  HFMA2 R57, -RZ, RZ, 0, 1.1920928955078125e-07 ;  /* 0x00000002ff397431 */ /* 0x000fe400000001ff */
[----:B------:R-:W-:-:S04]  /*3e40*/  IMAD.MOV.U32 R42, RZ, RZ, R54 ;  /* 0x000000ffff2a7224 */ /* 0x000fc800078e0036 */
[----:B------:R-:W-:-:S05]  /*3e50*/  FADD.FTZ R42, R41, R42 ;  /* 0x0000002a292a7221 */ /* 0x000fca0000010000 */
[----:B------:R-:W-:-:S07]  /*3e60*/  MOV R56, R42 ;  /* 0x0000002a00387202 */ /* 0x000fce0000000f00 */
[----:B------:R-:W-:Y:S05]  /*3e70*/  WARPSYNC.COLLECTIVE R55, `(.L_x_6140) ;  /* 0x0000000037087348 */ /* 0x000fea0003c00000 */
[----:B------:R0:W1:Y:S02]  /*3e80*/  SHFL.BFLY P3, R54, R56, R57, R58 ;  /* 0x0c00003938367389 */ /* 0x000064000006003a */
[----:B01----:R-:W-:Y:S05]  /*3e90*/  ENDCOLLECTIVE ;  /* 0x000000000000791b */ /* 0x003fea0003800000 */
.L_x_6140:
[----:B------:R-:W-:Y:S02]  /*3ea0*/  HFMA2 R57, -RZ, RZ, 0, 2.384185791015625e-07 ;  /* 0x00000004ff397431 */ /* 0x000fe400000001ff */
[----:B------:R-:W-:-:S04]  /*3eb0*/  IMAD.MOV.U32 R43, RZ, RZ, R54 ;  /* 0x000000ffff2b7224 */ /* 0x000fc800078e0036 */
[----:B------:R-:W-:-:S05]  /*3ec0*/  FADD.FTZ R43, R42, R43 ;  /* 0x0000002b2a2b7221 */ /* 0x000fca0000010000 */
[----:B------:R-:W-:-:S07]  /*3ed0*/  MOV R56, R43 ;  /* 0x0000002b00387202 */ /* 0x000fce0000000f00 */
[----:B------:R-:W-:Y:S05]  /*3ee0*/  WARPSYNC.COLLECTIVE R55, `(.L_x_6141) ;  /* 0x0000000037087348 */ /* 0x000fea0003c00000 */
[----:B------:R0:W1:Y:S02]  /*3ef0*/  SHFL.BFLY P3, R54, R56, R57, R58 ;  /* 0x0c00003938367389 */ /* 0x000064000006003a */
[----:B01----:R-:W-:Y:S05]  /*3f00*/  ENDCOLLECTIVE ;  /* 0x000000000000791b */ /* 0x003fea0003800000 */
.L_x_6141:
[----:B------:R-:W-:Y:S02]  /*3f10*/  HFMA2 R57, -RZ, RZ, 0, 4.76837158203125e-07 ;  /* 0x00000008ff397431 */ /* 0x000fe400000001ff */
[----:B------:R-:W-:-:S04]  /*3f20*/  IMAD.MOV.U32 R50, RZ, RZ, R54 ;  /* 0x000000ffff327224 */ /* 0x000fc800078e0036 */
[----:B------:R-:W-:-:S05]  /*3f30*/  FADD.FTZ R50, R43, R50 ;  /* 0x000000322b327221 */ /* 0x000fca0000010000 */
[----:B------:R-:W-:-:S07]  /*3f40*/  MOV R56, R50 ;  /* 0x0000003200387202 */ /* 0x000fce0000000f00 */
[----:B------:R-:W-:Y:S05]  /*3f50*/  WARPSYNC.COLLECTIVE R55, `(.L_x_6142) ;  /* 0x0000000037087348 */ /* 0x000fea0003c00000 */
[----:B------:R0:W1:Y:S02]  /*3f60*/  SHFL.BFLY P3, R54, R56, R57, R58 ;  /* 0x0c00003938367389 */ /* 0x000064000006003a */
[----:B01----:R-:W-:Y:S05]  /*3f70*/  ENDCOLLECTIVE ;  /* 0x000000000000791b */ /* 0x003fea0003800000 */
.L_x_6142:
[----:B------:R-:W-:Y:S02]  /*3f80*/  HFMA2 R57, -RZ, RZ, 0, 9.5367431640625e-07 ;  /* 0x00000010ff397431 */ /* 0x000fe400000001ff */
[----:B------:R-:W-:-:S04]  /*3f90*/  IMAD.MOV.U32 R51, RZ, RZ, R54 ;  /* 0x000000ffff337224 */ /* 0x000fc800078e0036 */
[----:B------:R-:W-:-:S05]  /*3fa0*/  FADD.FTZ R51, R50, R51 ;  /* 0x0000003332337221 */ /* 0x000fca0000010000 */
[----:B------:R-:W-:-:S07]  /*3fb0*/  MOV R56, R51 ;  /* 0x0000003300387202 */ /* 0x000fce0000000f00 */
[----:B------:R-:W-:Y:S05]  /*3fc0*/  WARPSYNC.COLLECTIVE R55, `(.L_x_6143) ;  /* 0x0000000037087348 */ /* 0x000fea0003c00000 */
[----:B------:R0:W1:Y:S02]  /*3fd0*/  SHFL.BFLY P3, R54, R56, R57, R58 ;  /* 0x0c00003938367389 */ /* 0x000064000006003a */
[----:B01----:R-:W-:Y:S05]  /*3fe0*/  ENDCOLLECTIVE ;  /* 0x000000000000791b */ /* 0x003fea0003800000 */
.L_x_6143:
[----:B------:R-:W-:Y:S05]  /*3ff0*/  BRA `(.L_x_6144) ;  /* 0xfffffff400ac7947 */ /* 0x000fea000383ffff */
.L_x_6145:
        /* <DEDUP_REMOVED lines=16> */
.L_x_9155:


//--------------------- .text._ZN10layer_norm13ln_fwd_kernelINS_13Kernel_traitsIf6__halffS2_fjLj256ELj1ELj4ELj1ELj16ENS_18Kernel_traits_baseILj256EfS2_fS2_fjLj128EEEEELb1ELb0ELb0ELb1EEEvNS_9FwdParamsE --------------------------
	.section	.text._ZN10layer_norm13ln_fwd_kernelINS_13Kernel_traitsIf6__halffS2_fjLj256ELj1ELj4ELj1ELj16ENS_18Kernel_traits_baseILj256EfS2_fS2_fjLj128EEEEELb1ELb0ELb0ELb1EEEvNS_9FwdParamsE,"ax",@progbits
	.align	128
        .global         _ZN10layer_norm13ln_fwd_kernelINS_13Kernel_traitsIf6__halffS2_fjLj256ELj1ELj4ELj1ELj16ENS_18Kernel_traits_baseILj256EfS2_fS2_fjLj128EEEEELb1ELb0ELb0ELb1EEEvNS_9FwdParamsE
        .type           _ZN10layer_norm13ln_fwd_kernelINS_13Kernel_traitsIf6__halffS2_fjLj256ELj1ELj4ELj1ELj16ENS_18Kernel_traits_baseILj256EfS2_fS2_fjLj128EEEEELb1ELb0ELb0ELb1EEEvNS_9FwdParamsE,@function
        .size           _ZN10layer_norm13ln_fwd_kernelINS_13Kernel_traitsIf6__halffS2_fjLj256ELj1ELj4ELj1ELj16ENS_18Kernel_traits_baseILj256EfS2_fS2_fjLj128EEEEELb1ELb0ELb0ELb1EEEvNS_9FwdParamsE,(.L_x_9156 - _ZN10layer_norm13ln_fwd_kernelINS_13Kernel_traitsIf6__halffS2_fjLj256ELj1ELj4ELj1ELj16ENS_18Kernel_traits_baseILj256EfS2_fS2_fjLj128EEEEELb1ELb0ELb0ELb1EEEvNS_9FwdParamsE)
        .other          _ZN10layer_norm13ln_fwd_kernelINS_13Kernel_traitsIf6__halffS2_fjLj256ELj1ELj4ELj1ELj16ENS_18Kernel_traits_baseILj256EfS2_fS2_fjLj128EEEEELb1ELb0ELb0ELb1EEEvNS_9FwdParamsE,@"STO_CUDA_ENTRY STV_DEFAULT"
_ZN10layer_norm13ln_fwd_kernelINS_13Kernel_traitsIf6__halffS2_fjLj256ELj1ELj4ELj1ELj16ENS_18Kernel_traits_baseILj256EfS2_fS2_fjLj128EEEEELb1ELb0ELb0ELb1EEEvNS_9FwdParamsE:
.text._ZN10layer_norm13ln_fwd_kernelINS_13Kernel_traitsIf6__halffS2_fjLj256ELj1ELj4ELj1ELj16ENS_18Kernel_traits_baseILj256EfS2_fS2_fjLj128EEEEELb1ELb0ELb0ELb1EEEvNS_9FwdParamsE:
        /* <DEDUP_REMOVED lines=135> */
.L_x_6188:
        /* <DEDUP_REMOVED lines=23> */
[----:B------:R-:W-:Y:S01]  /*09e0*/  MOV R45, 0x2 ;  /* 0x00000002002d7802 */ /* 0x000fe20000000f00 */
[----:B------:R-:W-:-:S09]  /*09f0*/  IMAD.MOV.U32 R46, RZ, RZ, R42 ;  /* 0x000000ffff2e7224 */ /* 0x000fd200078e002a */
[----:B---3--:R-:W-:Y:S01]  /*0a00*/  @P2 HADD2.F32 R47, -RZ, R48.H0_H0 ;  /* 0x20000030ff2f2230 */ /* 0x008fe20000004100 */
        /* <DEDUP_REMOVED lines=9> */
.L_x_6149:
        /* <DEDUP_REMOVED lines=13> */
.L_x_6151:
[----:B------:R-:W-:Y:S05]  /*0b70*/  BSYNC.RECONVERGENT B2 ;  /* 0x0000000000027941 */ /* 0x000fea0003800200 */
.L_x_6150:
        /* <DEDUP_REMOVED lines=43> */
.L_x_6148:
[----:B------:R-:W-:Y:S05]  /*0e30*/  BSYNC.RECONVERGENT B1 ;  /* 0x0000000000017941 */ /* 0x000fea0003800200 */
.L_x_6147:
        /* <DEDUP_REMOVED lines=25> */
.L_x_6154:
        /* <DEDUP_REMOVED lines=13> */
.L_x_6156:
[----:B------:R-:W-:Y:S05]  /*10a0*/  BSYNC.RECONVERGENT B2 ;  /* 0x0000000000027941 */ /* 0x000fea0003800200 */
.L_x_6155:
        /* <DEDUP_REMOVED lines=43> */
.L_x_6153:
[----:B------:R-:W-:Y:S05]  /*1360*/  BSYNC.RECONVERGENT B1 ;  /* 0x0000000000017941 */ /* 0x000fea0003800200 */
.L_x_6152:
[----:B------:R-:W-:Y:S01]  /*1370*/  I2FP.F32.U32 R7, R7 ;  /* 0x0000000700077245 */ /* 0x000fe20000201000 */
[----:B------:R-:W-:Y:S01]  /*1380*/  HADD2.F32 R36, -RZ, R36.H1_H1 ;  /* 0x30000024ff247230 */ /* 0x000fe20000004100 */
        /* <DEDUP_REMOVED lines=20> */
.L_x_6159:
        /* <DEDUP_REMOVED lines=13> */
.L_x_6161:
[----:B------:R-:W-:Y:S05]  /*15a0*/  BSYNC.RECONVERGENT B2 ;  /* 0x0000000000027941 */ /* 0x000fea0003800200 */
.L_x_6160:
        /* <DEDUP_REMOVED lines=38> */
[----:B------:R-:W-:Y:S01]  /*1810*/  IMAD.WIDE.U32 R10, R10, -0x2daee0ad, RZ ;  /* 0xd2511f530a0a7825 */ /* 0x000fe200078e00ff */
[----:B------:R-:W-:-:S04]  /*1820*/  MOV R42, R54 ;  /* 0x00000036002a7202 */ /* 0x000fc80000000f00 */
[----:B------:R-:W-:Y:S01]  /*1830*/  LOP3.LUT R5, R52, UR33, R11, 0x96, !PT ;  /* 0x0000002134057c12 */ /* 0x000fe2000f8e960b */
[----:B------:R-:W-:Y:S01]  /*1840*/  IMAD.MOV.U32 R11, RZ, RZ, RZ ;  /* 0x000000ffff0b7224 */ /* 0x000fe200078e00ff */
[----:B------:R-:W-:-:S07]  /*1850*/  MOV R41, R10 ;  /* 0x0000000a00297202 */ /* 0x000fce0000000f00 */
.L_x_6158:
[----:B------:R-:W-:Y:S05]  /*1860*/  BSYNC.RECONVERGENT B1 ;  /* 0x0000000000017941 */ /* 0x000fea0003800200 */
.L_x_6157:
        /* <DEDUP_REMOVED lines=21> */
.L_x_6164:
        /* <DEDUP_REMOVED lines=13> */
.L_x_6166:
[----:B------:R-:W-:Y:S05]  /*1a90*/  BSYNC.RECONVERGENT B2 ;  /* 0x0000000000027941 */ /* 0x000fea0003800200 */
.L_x_6165:
        /* <DEDUP_REMOVED lines=40> */
[----:B------:R-:W-:-:S05]  /*1d20*/  IMAD.WIDE.U32 R52, R5, -0x2daee0ad, RZ ;  /* 0xd2511f5305347825 */ /* 0x000fca00078e00ff */
[----:B------:R-:W-:Y:S02]  /*1d30*/  LOP3.LUT R5, R54, UR33, R53, 0x96, !PT ;  /* 0x0000002136057c12 */ /* 0x000fe4000f8e9635 */
[----:B------:R-:W-:-:S07]  /*1d40*/  MOV R41, R52 ;  /* 0x0000003400297202 */ /* 0x000fce0000000f00 */
.L_x_6163:
[----:B------:R-:W-:Y:S05]  /*1d50*/  BSYNC.RECONVERGENT B1 ;  /* 0x0000000000017941 */ /* 0x000fea0003800200 */
.L_x_6162:
        /* <DEDUP_REMOVED lines=21> */
.L_x_6169:
        /* <DEDUP_REMOVED lines=13> */
.L_x_6171:
[----:B------:R-:W-:Y:S05]  /*1f80*/  BSYNC.RECONVERGENT B2 ;  /* 0x0000000000027941 */ /* 0x000fea0003800200 */
.L_x_6170:
        /* <DEDUP_REMOVED lines=37> */
[----:B------:R-:W-:Y:S02]  /*21e0*/  LOP3.LUT R6, R6, UR32, R37, 0x96, !PT ;  /* 0x0000002006067c12 */ /* 0x000fe4000f8e9625 */
[----:B------:R-:W-:Y:S01]  /*21f0*/  MOV R42, R36 ;  /* 0x00000024002a7202 */ /* 0x000fe20000000f00 */
[----:B------:R-:W-:-:S05]  /*2200*/  IMAD.WIDE.U32 R36, R5, -0x2daee0ad, RZ ;  /* 0xd2511f5305247825 */ /* 0x000fca00078e00ff */
[----:B------:R-:W-:Y:S01]  /*2210*/  LOP3.LUT R5, R52, UR33, R37, 0x96, !PT ;  /* 0x0000002134057c12 */ /* 0x000fe2000f8e9625 */
[----:B------:R-:W-:Y:S01]  /*2220*/  HFMA2 R37, -RZ, RZ, 0, 0 ;  /* 0x00000000ff257431 */ /* 0x000fe200000001ff */
[----:B------:R-:W-:-:S07]  /*2230*/  MOV R41, R36 ;  /* 0x0000002400297202 */ /* 0x000fce0000000f00 */
.L_x_6168:
[----:B------:R-:W-:Y:S05]  /*2240*/  BSYNC.RECONVERGENT B1 ;  /* 0x0000000000017941 */ /* 0x000fea0003800200 */
.L_x_6167:
        /* <DEDUP_REMOVED lines=21> */
.L_x_6174:
        /* <DEDUP_REMOVED lines=13> */
.L_x_6176:
[----:B------:R-:W-:Y:S05]  /*2470*/  BSYNC.RECONVERGENT B2 ;  /* 0x0000000000027941 */ /* 0x000fea0003800200 */
.L_x_6175:
        /* <DEDUP_REMOVED lines=43> */
.L_x_6173:
[----:B------:R-:W-:Y:S05]  /*2730*/  BSYNC.RECONVERGENT B1 ;  /* 0x0000000000017941 */ /* 0x000fea0003800200 */
.L_x_6172:
        /* <DEDUP_REMOVED lines=21> */
.L_x_6179:
        /* <DEDUP_REMOVED lines=13> */
.L_x_6181:
[----:B------:R-:W-:Y:S05]  /*2960*/  BSYNC.RECONVERGENT B2 ;  /* 0x0000000000027941 */ /* 0x000fea0003800200 */
.L_x_6180:
        /* <DEDUP_REMOVED lines=37> */
[----:B------:R-:W-:Y:S01]  /*2bc0*/  LOP3.LUT R5, R54, UR33, R53, 0x96, !PT ;  /* 0x0000002136057c12 */ /* 0x000fe2000f8e9635 */
[----:B------:R-:W-:Y:S01]  /*2bd0*/  IMAD.WIDE.U32 R54, R55, -0x326172a9, RZ ;  /* 0xcd9e8d5737367825 */ /* 0x000fe200078e00ff */
[----:B------:R-:W-:-:S03]  /*2be0*/  MOV R41, R52 ;  /* 0x0000003400297202 */ /* 0x000fc60000000f00 */
[----:B------:R-:W-:Y:S01]  /*2bf0*/  IMAD.MOV.U32 R42, RZ, RZ, R54 ;  /* 0x000000ffff2a7224 */ /* 0x000fe200078e0036 */
[----:B------:R-:W-:Y:S01]  /*2c00*/  LOP3.LUT R6, R6, UR32, R55, 0x96, !PT ;  /* 0x0000002006067c12 */ /* 0x000fe2000f8e9637 */
[----:B------:R-:W-:-:S07]  /*2c10*/  IMAD.MOV.U32 R52, RZ, RZ, RZ ;  /* 0x000000ffff347224 */ /* 0x000fce00078e00ff */
.L_x_6178:
[----:B------:R-:W-:Y:S05]  /*2c20*/  BSYNC.RECONVERGENT B1 ;  /* 0x0000000000017941 */ /* 0x000fea0003800200 */
.L_x_6177:
        /* <DEDUP_REMOVED lines=21> */
.L_x_6184:
        /* <DEDUP_REMOVED lines=15> */
.L_x_6186:
[----:B------:R-:W-:Y:S05]  /*2e70*/  BSYNC.RECONVERGENT B2 ;  /* 0x0000000000027941 */ /* 0x000fea0003800200 */
.L_x_6185:
        /* <DEDUP_REMOVED lines=37> */
[----:B------:R-:W-:-:S04]  /*30d0*/  IMAD.WIDE.U32 R52, R52, -0x2daee0ad, RZ ;  /* 0xd2511f5334347825 */ /* 0x000fc800078e00ff */
[----:B------:R-:W-:Y:S01]  /*30e0*/  IMAD.MOV.U32 R41, RZ, RZ, R52 ;  /* 0x000000ffff297224 */ /* 0x000fe200078e0034 */
[----:B------:R-:W-:Y:S01]  /*30f0*/  LOP3.LUT R5, R54, UR33, R53, 0x96, !PT ;  /* 0x0000002136057c12 */ /* 0x000fe2000f8e9635 */
[----:B------:R-:W-:-:S05]  /*3100*/  IMAD.WIDE.U32 R52, R42, -0x326172a9, RZ ;  /* 0xcd9e8d572a347825 */ /* 0x000fca00078e00ff */
[----:B------:R-:W-:Y:S02]  /*3110*/  LOP3.LUT R6, R6, UR32, R53, 0x96, !PT ;  /* 0x0000002006067c12 */ /* 0x000fe4000f8e9635 */
[----:B------:R-:W-:-:S07]  /*3120*/  MOV R42, R52 ;  /* 0x00000034002a7202 */ /* 0x000fce0000000f00 */
.L_x_6183:
[----:B------:R-:W-:Y:S05]  /*3130*/  BSYNC.RECONVERGENT B1 ;  /* 0x0000000000017941 */ /* 0x000fea0003800200 */
.L_x_6182:
        /* <DEDUP_REMOVED lines=77> */
.L_x_6200:
        /* <DEDUP_REMOVED lines=26> */
[----:B------:R-:W-:Y:S01]  /*37b0*/  F2FP.F16.F32.PACK_AB R11, R52, R39 ;  /* 0x00000027340b723e */ /* 0x000fe200000000ff */
        /* <DEDUP_REMOVED lines=13> */
[----:B------:R-:W-:Y:S02]  /*3890*/  F2FP.F16.F32.PACK_AB R10, R52, R51 ;  /* 0x00000033340a723e */ /* 0x000fe400000000ff */
[----:B------:R-:W-:Y:S02]  /*38a0*/  F2FP.F16.F32.PACK_AB R9, R50, R9 ;  /* 0x000000093209723e */ /* 0x000fe400000000ff */
[----:B------:R-:W-:Y:S01]  /*38b0*/  F2FP.F16.F32.PACK_AB R8, R49, R48 ;  /* 0x000000303108723e */ /* 0x000fe200000000ff */
        /* <DEDUP_REMOVED lines=8> */
.L_x_6146:
[----:B------:R-:W-:Y:S05]  /*3940*/  EXIT ;  /* 0x000000000000794d */ /* 0x000fea0003800000 */
.L_x_6187:
[----:B------:R-:W-:Y:S01]  /*3950*/  HFMA2 R50, -RZ, RZ, 0, 5.9604644775390625e-08 ;  /* 0x00000001ff327431 */ /* 0x000fe200000001ff */
[----:B------:R-:W-:Y:S01]  /*3960*/  BSSY B1, `(.L_x_6189) ;  /* 0x0000006000017945 */ /* 0x000fe20003800000 */
[----:B0-----:R-:W-:Y:S01]  /*3970*/  MOV R47, 0x1f ;  /* 0x0000001f002f7802 */ /* 0x001fe20000000f00 */
[----:B------:R-:W-:-:S07]  /*3980*/  IMAD.MOV.U32 R46, RZ, RZ, -0x1 ;  /* 0xffffffffff2e7424 */ /* 0x000fce00078e00ff */
[----:B------:R-:W-:Y:S05]  /*3990*/  WARPSYNC.COLLECTIVE R46, `(.L_x_6190) ;  /* 0x000000002e087348 */ /* 0x000fea0003c00000 */
[----:B------:R0:W1:Y:S02]  /*39a0*/  SHFL.BFLY P1, R45, R51, R50, R47 ;  /* 0x0c000032332d7389 */ /* 0x000064000002002f */
[----:B01----:R-:W-:Y:S05]  /*39b0*/  ENDCOLLECTIVE ;  /* 0x000000000000791b */ /* 0x003fea0003800000 */
.L_x_6190:
[----:B------:R-:W-:Y:S05]  /*39c0*/  BSYNC B1 ;  /* 0x0000000000017941 */ /* 0x000fea0003800000 */
.L_x_6189:
        /* <DEDUP_REMOVED lines=9> */
.L_x_6191:
[----:B------:R-:W-:Y:S02]  /*3a60*/  IMAD.MOV.U32 R50, RZ, RZ, 0x4 ;  /* 0x00000004ff327424 */ /* 0x000fe400078e00ff */
[----:B------:R-:W-:-:S05]  /*3a70*/  FADD.FTZ R53, R52, R45 ;  /* 0x0000002d34357221 */ /* 0x000fca0000010000 */
[----:B------:R-:W-:-:S07]  /*3a80*/  MOV R51, R53 ;  /* 0x0000003500337202 */ /* 0x000fce0000000f00 */
[----:B------:R-:W-:Y:S05]  /*3a90*/  WARPSYNC.COLLECTIVE R46, `(.L_x_6192) ;  /* 0x000000002e087348 */ /* 0x000fea0003c00000 */
[----:B------:R0:W1:Y:S02]  /*3aa0*/  SHFL.BFLY P1, R45, R51, R50, R47 ;  /* 0x0c000032332d7389 */ /* 0x000064000002002f */
[----:B01----:R-:W-:Y:S05]  /*3ab0*/  ENDCOLLECTIVE ;  /* 0x000000000000791b */ /* 0x003fea0003800000 */
.L_x_6192:
[----:B------:R-:W-:Y:S02]  /*3ac0*/  HFMA2 R50, -RZ, RZ, 0, 4.76837158203125e-07 ;  /* 0x00000008ff327431 */ /* 0x000fe400000001ff */
[----:B------:R-:W-:-:S05]  /*3ad0*/  FADD.FTZ R54, R53, R45 ;  /* 0x0000002d35367221 */ /* 0x000fca0000010000 */
[----:B------:R-:W-:-:S07]  /*3ae0*/  MOV R51, R54 ;  /* 0x0000003600337202 */ /* 0x000fce0000000f00 */
[----:B------:R-:W-:Y:S05]  /*3af0*/  WARPSYNC.COLLECTIVE R46, `(.L_x_6193) ;  /* 0x000000002e087348 */ /* 0x000fea0003c00000 */
[----:B------:R0:W1:Y:S02]  /*3b00*/  SHFL.BFLY P1, R45, R51, R50, R47 ;  /* 0x0c000032332d7389 */ /* 0x000064000002002f */
[----:B01----:R-:W-:Y:S05]  /*3b10*/  ENDCOLLECTIVE ;  /* 0x000000000000791b */ /* 0x003fea0003800000 */
.L_x_6193:
[----:B------:R-:W-:Y:S01]  /*3b20*/  MOV R50, 0x10 ;  /* 0x0000001000327802 */ /* 0x000fe20000000f00 */
[----:B------:R-:W-:-:S04]  /*3b30*/  FADD.FTZ R55, R54, R45 ;  /* 0x0000002d36377221 */ /* 0x000fc80000010000 */
[----:B------:R-:W-:-:S07]  /*3b40*/  IMAD.MOV.U32 R51, RZ, RZ, R55 ;  /* 0x000000ffff337224 */ /* 0x000fce00078e0037 */
[----:B------:R-:W-:Y:S05]  /*3b50*/  WARPSYNC.COLLECTIVE R46, `(.L_x_6194) ;  /* 0x000000002e087348 */ /* 0x000fea0003c00000 */
[----:B------:R0:W1:Y:S02]  /*3b60*/  SHFL.BFLY P1, R45, R51, R50, R47 ;  /* 0x0c000032332d7389 */ /* 0x000064000002002f */
[----:B01----:R-:W-:Y:S05]  /*3b70*/  ENDCOLLECTIVE ;  /* 0x000000000000791b */ /* 0x003fea0003800000 */
.L_x_6194:
        /* <DEDUP_REMOVED lines=23> */
.L_x_6195:
[----:B------:R-:W-:Y:S02]  /*3cf0*/  HFMA2 R50, -RZ, RZ, 0, 1.1920928955078125e-07 ;  /* 0x00000002ff327431 */ /* 0x000fe400000001ff */
[----:B------:R-:W-:-:S05]  /*3d00*/  FADD.FTZ R52, R51, R45 ;  /* 0x0000002d33347221 */ /* 0x000fca0000010000 */
[----:B------:R-:W-:-:S07]  /*3d10*/  MOV R51, R52 ;  /* 0x0000003400337202 */ /* 0x000fce0000000f00 */
[----:B------:R-:W-:Y:S05]  /*3d20*/  WARPSYNC.COLLECTIVE R46, `(.L_x_6196) ;  /* 0x000000002e087348 */ /* 0x000fea0003c00000 */
[----:B------:R0:W1:Y:S02]  /*3d30*/  SHFL.BFLY P1, R45, R51, R50, R47 ;  /* 0x0c000032332d7389 */ /* 0x000064000002002f */
[----:B01----:R-:W-:Y:S05]  /*3d40*/  ENDCOLLECTIVE ;  /* 0x000000000000791b */ /* 0x003fea0003800000 */
.L_x_6196:
[----:B------:R-:W-:Y:S01]  /*3d50*/  MOV R50, 0x4 ;  /* 0x0000000400327802 */ /* 0x000fe20000000f00 */
[----:B------:R-:W-:-:S04]  /*3d60*/  FADD.FTZ R53, R52, R45 ;  /* 0x0000002d34357221 */ /* 0x000fc80000010000 */
[----:B------:R-:W-:-:S07]  /*3d70*/  IMAD.MOV.U32 R51, RZ, RZ, R53 ;  /* 0x000000ffff337224 */ /* 0x000fce00078e0035 */
[----:B------:R-:W-:Y:S05]  /*3d80*/  WARPSYNC.COLLECTIVE R46, `(.L_x_6197) ;  /* 0x000000002e087348 */ /* 0x000fea0003c00000 */
[----:B------:R0:W1:Y:S02]  /*3d90*/  SHFL.BFLY P1, R45, R51, R50, R47 ;  /* 0x0c000032332d7389 */ /* 0x000064000002002f */
[----:B01----:R-:W-:Y:S05]  /*3da0*/  ENDCOLLECTIVE ;  /* 0x000000000000791b */ /* 0x003fea0003800000 */
.L_x_6197:
[----:B------:R-:W-:Y:S02]  /*3db0*/  IMAD.MOV.U32 R50, RZ, RZ, 0x8 ;  /* 0x00000008ff327424 */ /* 0x000fe400078e00ff */
[----:B------:R-:W-:-:S05]  /*3dc0*/  FADD.FTZ R54, R53, R45 ;  /* 0x0000002d35367221 */ /* 0x000fca0000010000 */
[----:B------:R-:W-:-:S07]  /*3dd0*/  MOV R51, R54 ;  /* 0x0000003600337202 */ /* 0x000fce0000000f00 */
[----:B------:R-:W-:Y:S05]  /*3de0*/  WARPSYNC.COLLECTIVE R46, `(.L_x_6198) ;  /* 0x000000002e087348 */ /* 0x000fea0003c00000 */
[----:B------:R0:W1:Y:S02]  /*3df0*/  SHFL.BFLY P1, R45, R51, R50, R47 ;  /* 0x0c000032332d7389 */ /* 0x000064000002002f */
[----:B01----:R-:W-:Y:S05]  /*3e00*/  ENDCOLLECTIVE ;  /* 0x000000000000791b */ /* 0x003fea0003800000 */
.L_x_6198:
[----:B------:R-:W-:Y:S02]  /*3e10*/  HFMA2 R50, -RZ, RZ, 0, 9.5367431640625e-07 ;  /* 0x00000010ff327431 */ /* 0x000fe400000001ff */
[----:B------:R-:W-:-:S05]  /*3e20*/  FADD.FTZ R55, R54, R45 ;  /* 0x0000002d36377221 */ /* 0x000fca0000010000 */
[----:B------:R-:W-:-:S07]  /*3e30*/  MOV R51, R55 ;  /* 0x0000003700337202 */ /* 0x000fce0000000f00 */
[----:B------:R-:W-:Y:S05]  /*3e40*/  WARPSYNC.COLLECTIVE R46, `(.L_x_6199) ;  /* 0x000000002e087348 */ /* 0x000fea0003c00000 */
[----:B------:R0:W1:Y:S02]  /*3e50*/  SHFL.BFLY P1, R45, R51, R50, R47 ;  /* 0x0c000032332d7389 */ /* 0x000064000002002f */
[----:B01----:R-:W-:Y:S05]  /*3e60*/  ENDCOLLECTIVE ;  /* 0x000000000000791b */ /* 0x003fea0003800000 */
.L_x_6199:
[----:B------:R-:W-:Y:S05]  /*3e70*/  BRA `(.L_x_6200) ;  /* 0xfffffff400e47947 */ /* 0x000fea000383ffff */
.L_x_6201:
        /* <DEDUP_REMOVED lines=16> */
.L_x_9156:


//--------------------- .text._ZN10layer_norm13ln_fwd_kernelINS_13Kernel_traitsIf6__halffS2_fjLj256ELj1ELj4ELj1ELj16ENS_18Kernel_traits_baseILj256EfS2_fS2_fjLj128EEEEELb1ELb0ELb1ELb0EEEvNS_9FwdParamsE --------------------------
	.section	.text._ZN10layer_norm13ln_fwd_kernelINS_13Kernel_traitsIf6__halffS2_fjLj256ELj1ELj4ELj1ELj16ENS_18Kernel_traits_baseILj256EfS2_fS2_fjLj128EEEEELb1ELb0ELb1ELb0EEEvNS_9FwdParamsE,"ax",@progbits
	.align	128
        .global         _ZN10layer_norm13ln_fwd_kernelINS_13Kernel_traitsIf6__halffS2_fjLj256ELj1ELj4ELj1ELj16ENS_18Kernel_traits_baseILj256EfS2_fS2_fjLj128EEEEELb1ELb0ELb1ELb0EEEvNS_9FwdParamsE
        .type           _ZN10layer_norm13ln_fwd_kernelINS_13Kernel_traitsIf6__halffS2_fjLj256ELj1ELj4ELj1ELj16ENS_18Kernel_traits_baseILj256EfS2_fS2_fjLj128EEEEELb1ELb0ELb1ELb0EEEvNS_9FwdParamsE,@function
        .size           _ZN10layer_norm13ln_fwd_kernelINS_13Kernel_traitsIf6__halffS2_fjLj256ELj1ELj4ELj1ELj16ENS_18Kernel_traits_baseILj256EfS2_fS2_fjLj128EEEEELb1ELb0ELb1ELb0EEEvNS_9FwdParamsE,(.L_x_9157 - _ZN10layer_norm13ln_fwd_kernelINS_13Kernel_traitsIf6__halffS2_fjLj256ELj1ELj4ELj1ELj16ENS_18Kernel_traits_baseILj256EfS2_fS2_fjLj128EEEEELb1ELb0ELb1ELb0EEEvNS_9FwdParamsE)
        .other          _ZN10layer_norm13ln_fwd_kernelINS_13Kernel_traitsIf6__halffS2_fjLj256ELj1ELj4ELj1ELj16ENS_18Kernel_traits_baseILj256EfS2_fS2_fjLj128EEEEELb1ELb0ELb1ELb0EEEvNS_9FwdParamsE,@"STO_CUDA_ENTRY STV_DEFAULT"
_ZN10layer_norm13ln_fwd_kernelINS_13Kernel_traitsIf6__halffS2_fjLj256ELj1ELj4ELj1ELj16ENS_18Kernel_traits_baseILj256EfS2_fS2_fjLj128EEEEELb1ELb0ELb1ELb0EEEvNS_9FwdParamsE:
.text._ZN10layer_norm13ln_fwd_kernelINS_13Kernel_traitsIf6__halffS2_fjLj256ELj1ELj4ELj1ELj16ENS_18Kernel_traits_baseILj256EfS2_fS2_fjLj128EEEEELb1ELb0ELb1ELb0EEEvNS_9FwdParamsE:
        /* <DEDUP_REMOVED lines=52> */
.L_x_6203:
[----:B------:R-:W-:Y:S05]  /*0340*/  BSYNC.RECONVERGENT B0 ;  /* 0x0000000000007941 */ /* 0x000fea0003800200 */
.L_x_6202:
        /* <DEDUP_REMOVED lines=88> */
.L_x_6266:
        /* <DEDUP_REMOVED lines=61> */
.L_x_6211:
        /* <DEDUP_REMOVED lines=13> */
.L_x_6213:
[----:B------:R-:W-:Y:S05]  /*0d70*/  BSYNC.RECONVERGENT B4 ;  /* 0x0000000000047941 */ /* 0x000fea0003800200 */
.L_x_6212:
        /* <DEDUP_REMOVED lines=43> */
.L_x_6210:
[----:B------:R-:W-:Y:S05]  /*1030*/  BSYNC.RECONVERGENT B3 ;  /* 0x0000000000037941 */ /* 0x000fea0003800200 */
.L_x_6209:
        /* <DEDUP_REMOVED lines=10> */
.L_x_6208:
[----:B------:R-:W-:Y:S05]  /*10e0*/  BSYNC.RECONVERGENT B2 ;  /* 0x0000000000027941 */ /* 0x000fea0003800200 */
.L_x_6207:
        /* <DEDUP_REMOVED lines=16> */
.L_x_6218:
        /* <DEDUP_REMOVED lines=13> */
.L_x_6220:
[----:B------:R-:W-:Y:S05]  /*12c0*/  BSYNC.RECONVERGENT B4 ;  /* 0x0000000000047941 */ /* 0x000fea0003800200 */
.L_x_6219:
        /* <DEDUP_REMOVED lines=43> */
.L_x_6217:
[----:B------:R-:W-:Y:S05]  /*1580*/  BSYNC.RECONVERGENT B3 ;  /* 0x0000000000037941 */ /* 0x000fea0003800200 */
.L_x_6216:
        /* <DEDUP_REMOVED lines=10> */
.L_x_6215:
[----:B------:R-:W-:Y:S05]  /*1630*/  BSYNC.RECONVERGENT B2 ;  /* 0x0000000000027941 */ /* 0x000fea0003800200 */
.L_x_6214:
        /* <DEDUP_REMOVED lines=16> */
.L_x_6225:
        /* <DEDUP_REMOVED lines=13> */
.L_x_6227:
[----:B------:R-:W-:Y:S05]  /*1810*/  BSYNC.RECONVERGENT B4 ;  /* 0x0000000000047941 */ /* 0x000fea0003800200 */
.L_x_6226:
        /* <DEDUP_REMOVED lines=42> */
.L_x_6224:
[----:B------:R-:W-:Y:S05]  /*1ac0*/  BSYNC.RECONVERGENT B3 ;  /* 0x0000000000037941 */ /* 0x000fea0003800200 */
.L_x_6223:
        /* <DEDUP_REMOVED lines=10> */
.L_x_6222:
[----:B------:R-:W-:Y:S05]  /*1b70*/  BSYNC.RECONVERGENT B2 ;  /* 0x0000000000027941 */ /* 0x000fea0003800200 */
.L_x_6221:
        /* <DEDUP_REMOVED lines=16> */
.L_x_6232:
        /* <DEDUP_REMOVED lines=13> */
.L_x_6234:
[----:B------:R-:W-:Y:S05]  /*1d50*/  BSYNC.RECONVERGENT B4 ;  /* 0x0000000000047941 */ /* 0x000fea0003800200 */
.L_x_6233:
        /* <DEDUP_REMOVED lines=43> */
.L_x_6231:
[----:B------:R-:W-:Y:S05]  /*2010*/  BSYNC.RECONVERGENT B3 ;  /* 0x0000000000037941 */ /* 0x000fea0003800200 */
.L_x_6230:
        /* <DEDUP_REMOVED lines=10> */
.L_x_6229:
[----:B------:R-:W-:Y:S05]  /*20c0*/  BSYNC.RECONVERGENT B2 ;  /* 0x0000000000027941 */ /* 0x000fea0003800200 */
.L_x_6228:
        /* <DEDUP_REMOVED lines=16> */
.L_x_6239:
        /* <DEDUP_REMOVED lines=13> */
.L_x_6241:
[----:B------:R-:W-:Y:S05]  /*22a0*/  BSYNC.RECONVERGENT B4 ;  /* 0x0000000000047941 */ /* 0x000fea0003800200 */
.L_x_6240:
        /* <DEDUP_REMOVED lines=43> */
.L_x_6238:
[----:B------:R-:W-:Y:S05]  /*2560*/  BSYNC.RECONVERGENT B3 ;  /* 0x0000000000037941 */ /* 0x000fea0003800200 */
.L_x_6237:
        /* <DEDUP_REMOVED lines=10> */
.L_x_6236:
[----:B------:R-:W-:Y:S05]  /*2610*/  BSYNC.RECONVERGENT B2 ;  /* 0x0000000000027941 */ /* 0x000fea0003800200 */
.L_x_6235:
        /* <DEDUP_REMOVED lines=16> */
.L_x_6246:
        /* <DEDUP_REMOVED lines=13> */
.L_x_6248:
[----:B------:R-:W-:Y:S05]  /*27f0*/  BSYNC.RECONVERGENT B4 ;  /* 0x0000000000047941 */ /* 0x000fea0003800200 */
.L_x_6247:
        /* <DEDUP_REMOVED lines=43> */
.L_x_6245:
[----:B------:R-:W-:Y:S05]  /*2ab0*/  BSYNC.RECONVERGENT B3 ;  /* 0x0000000000037941 */ /* 0x000fea0003800200 */
.L_x_6244:
        /* <DEDUP_REMOVED lines=10> */
.L_x_6243:
[----:B------:R-:W-:Y:S05]  /*2b60*/  BSYNC.RECONVERGENT B2 ;  /* 0x0000000000027941 */ /* 0x000fea0003800200 */
.L_x_6242:
        /* <DEDUP_REMOVED lines=16> */
.L_x_6253:
        /* <DEDUP_REMOVED lines=13> */
.L_x_6255:
[----:B------:R-:W-:Y:S05]  /*2d40*/  BSYNC.RECONVERGENT B4 ;  /* 0x0000000000047941 */ /* 0x000fea0003800200 */
.L_x_6254:
        /* <DEDUP_REMOVED lines=43> */
.L_x_6252:
[----:B------:R-:W-:Y:S05]  /*3000*/  BSYNC.RECONVERGENT B3 ;  /* 0x0000000000037941 */ /* 0x000fea0003800200 */
.L_x_6251:
        /* <DEDUP_REMOVED lines=10> */
.L_x_6250:
[----:B------:R-:W-:Y:S05]  /*30b0*/  BSYNC.RECONVERGENT B2 ;  /* 0x0000000000027941 */ /* 0x000fea0003800200 */
.L_x_6249:
        /* <DEDUP_REMOVED lines=16> */
.L_x_6260:
        /* <DEDUP_REMOVED lines=13> */
.L_x_6262:
[----:B------:R-:W-:Y:S05]  /*3290*/  BSYNC.RECONVERGENT B4 ;  /* 0x0000000000047941 */ /* 0x000fea0003800200 */
.L_x_6261:
        /* <DEDUP_REMOVED lines=37> */
[----:B------:R-:W-:Y:S01]  /*34f0*/  HFMA2 R49, -RZ, RZ, 0, 0 ;  /* 0x00000000ff317431 */ /* 0x000fe200000001ff */
[----:B------:R-:W-:Y:S01]  /*3500*/  LOP3.LUT R48, R48, UR33, R69, 0x96, !PT ;  /* 0x0000002130307c12 */ /* 0x000fe2000f8e9645 */
[----:B------:R-:W-:Y:S01]  /*3510*/  IMAD.WIDE.U32 R46, R46, -0x2daee0ad, RZ ;  /* 0xd2511f532e2e7825 */ /* 0x000fe200078e00ff */
[----:B------:R-:W-:-:S03]  /*3520*/  MOV R54, R68 ;  /* 0x0000004400367202 */ /* 0x000fc60000000f00 */
[----:B------:R-:W-:Y:S01]  /*3530*/  IMAD.MOV.U32 R52, RZ, RZ, R46 ;  /* 0x000000ffff347224 */ /* 0x000fe200078e002e */
[----:B------:R-:W-:-:S07]  /*3540*/  LOP3.LUT R7, R62, UR34, R47, 0x96, !PT ;  /* 0x000000223e077c12 */ /* 0x000fce000f8e962f */
.L_x_6259:
[----:B------:R-:W-:Y:S05]  /*3550*/  BSYNC.RECONVERGENT B3 ;  /* 0x0000000000037941 */ /* 0x000fea0003800200 */
.L_x_6258:
        /* <DEDUP_REMOVED lines=10> */
.L_x_6257:
[----:B------:R-:W-:Y:S05]  /*3600*/  BSYNC.RECONVERGENT B2 ;  /* 0x0000000000027941 */ /* 0x000fea0003800200 */
.L_x_6256:
        /* <DEDUP_REMOVED lines=21> */
.L_x_6206:
[----:B------:R-:W-:Y:S05]  /*3760*/  BSYNC.RECONVERGENT B0 ;  /* 0x0000000000007941 */ /* 0x000fea0003800200 */
.L_x_6205:
        /* <DEDUP_REMOVED lines=53> */
.L_x_6278:
        /* <DEDUP_REMOVED lines=40> */
[----:B------:R-:W-:Y:S01]  /*3d40*/  F2FP.F16.F32.PACK_AB R46, R63, R46 ;  /* 0x0000002e3f2e723e */ /* 0x000fe200000000ff */
[----:B------:R-:W-:Y:S01]  /*3d50*/  FFMA.FTZ R65, R12, R45, R20 ;  /* 0x0000002d0c417223 */ /* 0x000fe20000010014 */
[----:B------:R-:W1:Y:S01]  /*3d60*/  LDC.64 R62, c[0x0][0x428] ;  /* 0x00010a00ff3e7b82 */ /* 0x000e620000000a00 */
[----:B------:R-:W-:Y:S01]  /*3d70*/  FFMA.FTZ R45, R14, R61, R22 ;  /* 0x0000003d0e2d7223 */ /* 0x000fe20000010016 */
[----:B------:R-:W-:Y:S01]  /*3d80*/  FFMA.FTZ R68, R11, R68, R19 ;  /* 0x000000440b447223 */ /* 0x000fe20000010013 */
[----:B------:R-:W-:Y:S01]  /*3d90*/  FFMA.FTZ R64, R15, R64, R23 ;  /* 0x000000400f407223 */ /* 0x000fe20000010017 */
[----:B------:R-:W-:Y:S01]  /*3da0*/  FFMA.FTZ R44, R13, R44, R21 ;  /* 0x0000002c0d2c7223 */ /* 0x000fe20000010015 */
[----:B------:R-:W-:-:S02]  /*3db0*/  LEA.HI.SX32 R61, R67, R0, 0x1d ;  /* 0x00000000433d7211 */ /* 0x000fc400078feaff */
[----:B------:R-:W-:Y:S02]  /*3dc0*/  F2FP.F16.F32.PACK_AB R47, R68, R47 ;  /* 0x0000002f442f723e */ /* 0x000fe400000000ff */
[----:B------:R-:W-:Y:S02]  /*3dd0*/  F2FP.F16.F32.PACK_AB R45, R64, R45 ;  /* 0x0000002d402d723e */ /* 0x000fe400000000ff */
[----:B------:R-:W-:Y:S01]  /*3de0*/  F2FP.F16.F32.PACK_AB R44, R44, R65 ;  /* 0x000000412c2c723e */ /* 0x000fe200000000ff */
[----:B-1----:R-:W-:-:S05]  /*3df0*/  IMAD.WIDE.U32 R62, R61, 0x10, R62 ;  /* 0x000000103d3e7825 */ /* 0x002fca00078e003e */
[----:B------:R2:W-:Y:S02]  /*3e00*/  STG.E.128 desc[UR8][R62.64], R44 ;  /* 0x0000002c3e007986 */ /* 0x0005e4000c101d08 */
.L_x_6265:
[----:B------:R-:W-:Y:S05]  /*3e10*/  BSYNC.RECONVERGENT B0 ;  /* 0x0000000000007941 */ /* 0x000fea0003800200 */
.L_x_6264:
[----:B-12---:R-:W1:Y:S02]  /*3e20*/  LDC.64 R44, c[0x0][0x380] ;  /* 0x0000e000ff2c7b82 */ /* 0x006e640000000a00 */
[----:B-1----:R-:W-:-:S05]  /*3e30*/  IMAD R4, R44, 0x4, R4 ;  /* 0x000000042c047824 */ /* 0x002fca00078e0204 */
[----:B------:R-:W-:-:S13]  /*3e40*/  ISETP.GE.AND P0, PT, R4, R45, PT ;  /* 0x0000002d0400720c */ /* 0x000fda0003f06270 */
[----:B------:R-:W-:Y:S05]  /*3e50*/  @!P0 BRA `(.L_x_6266) ;  /* 0xffffffc8009c8947 */ /* 0x000fea000383ffff */
[----:B------:R-:W-:Y:S05]  /*3e60*/  BSYNC B1 ;  /* 0x0000000000017941 */ /* 0x000fea0003800000 */
.L_x_6204:
[----:B------:R-:W-:Y:S05]  /*3e70*/  EXIT ;  /* 0x000000000000794d */ /* 0x000fea0003800000 */
.L_x_6263:
        /* <DEDUP_REMOVED lines=8> */
.L_x_6268:
[----:B------:R-:W-:Y:S05]  /*3f00*/  BSYNC B0 ;  /* 0x0000000000007941 */ /* 0x000fea0003800000 */
.L_x_6267:
        /* <DEDUP_REMOVED lines=8> */
.L_x_6269:
[----:B------:R-:W-:Y:S02]  /*3f90*/  IMAD.MOV.U32 R62, RZ, RZ, 0x4 ;  /* 0x00000004ff3e7424 */ /* 0x000fe400078e00ff */
[----:B------:R-:W-:-:S05]  /*3fa0*/  FADD.FTZ R65, R64, R44 ;  /* 0x0000002c40417221 */ /* 0x000fca0000010000 */
[----:B------:R-:W-:-:S07]  /*3fb0*/  MOV R64, R65 ;  /* 0x0000004100407202 */ /* 0x000fce0000000f00 */
[----:B------:R-:W-:Y:S05]  /*3fc0*/  WARPSYNC.COLLECTIVE R46, `(.L_x_6270) ;  /* 0x000000002e087348 */ /* 0x000fea0003c00000 */
[----:B------:R0:W1:Y:S02]  /*3fd0*/  SHFL.BFLY P4, R44, R64, R62, R47 ;  /* 0x0c00003e402c7389 */ /* 0x000064000008002f */
[----:B01----:R-:W-:Y:S05]  /*3fe0*/  ENDCOLLECTIVE ;  /* 0x000000000000791b */ /* 0x003fea0003800000 */
.L_x_6270:
[----:B------:R-:W-:Y:S02]  /*3ff0*/  HFMA2 R62, -RZ, RZ, 0, 4.76837158203125e-07 ;  /* 0x00000008ff3e7431 */ /* 0x000fe400000001ff */
[----:B------:R-:W-:-:S05]  /*4000*/  FADD.FTZ R66, R65, R44 ;  /* 0x0000002c41427221 */ /* 0x000fca0000010000 */
[----:B------:R-:W-:-:S07]  /*4010*/  MOV R64, R66 ;  /* 0x0000004200407202 */ /* 0x000fce0000000f00 */
[----:B------:R-:W-:Y:S05]  /*4020*/  WARPSYNC.COLLECTIVE R46, `(.L_x_6271) ;  /* 0x000000002e087348 */ /* 0x000fea0003c00000 */
[----:B------:R0:W1:Y:S02]  /*4030*/  SHFL.BFLY P4, R44, R64, R62, R47 ;  /* 0x0c00003e402c7389 */ /* 0x000064000008002f */
[----:B01----:R-:W-:Y:S05]  /*4040*/  ENDCOLLECTIVE ;  /* 0x000000000000791b */ /* 0x003fea0003800000 */
.L_x_6271:
[----:B------:R-:W-:Y:S01]  /*4050*/  MOV R62, 0x10 ;  /* 0x00000010003e7802 */ /* 0x000fe20000000f00 */
[----:B------:R-:W-:-:S04]  /*4060*/  FADD.FTZ R68, R66, R44 ;  /* 0x0000002c42447221 */ /* 0x000fc80000010000 */
[----:B------:R-:W-:-:S07]  /*4070*/  IMAD.MOV.U32 R64, RZ, RZ, R68 ;  /* 0x000000ffff407224 */ /* 0x000fce00078e0044 */
[----:B------:R-:W-:Y:S05]  /*4080*/  WARPSYNC.COLLECTIVE R46, `(.L_x_6272) ;  /* 0x000000002e087348 */ /* 0x000fea0003c00000 */
[----:B------:R0:W1:Y:S02]  /*4090*/  SHFL.BFLY P4, R44, R64, R62, R47 ;  /* 0x0c00003e402c7389 */ /* 0x000064000008002f */
[----:B01----:R-:W-:Y:S05]  /*40a0*/  ENDCOLLECTIVE ;  /* 0x000000000000791b */ /* 0x003fea0003800000 */
.L_x_6272:
        /* <DEDUP_REMOVED lines=25> */
.L_x_6273:
[----:B------:R-:W-:Y:S02]  /*4240*/  HFMA2 R62, -RZ, RZ, 0, 1.1920928955078125e-07 ;  /* 0x00000002ff3e7431 */ /* 0x000fe400000001ff */
[----:B------:R-:W-:-:S05]  /*4250*/  FADD.FTZ R65, R64, R44 ;  /* 0x0000002c40417221 */ /* 0x000fca0000010000 */
[----:B------:R-:W-:-:S07]  /*4260*/  MOV R64, R65 ;  /* 0x0000004100407202 */ /* 0x000fce0000000f00 */
[----:B------:R-:W-:Y:S05]  /*4270*/  WARPSYNC.COLLECTIVE R46, `(.L_x_6274) ;  /* 0x000000002e087348 */ /* 0x000fea0003c00000 */
[----:B------:R0:W1:Y:S02]  /*4280*/  SHFL.BFLY P4, R44, R64, R62, R47 ;  /* 0x0c00003e402c7389 */ /* 0x000064000008002f */
[----:B01----:R-:W-:Y:S05]  /*4290*/  ENDCOLLECTIVE ;  /* 0x000000000000791b */ /* 0x003fea0003800000 */
.L_x_6274:
[----:B------:R-:W-:Y:S01]  /*42a0*/  MOV R62, 0x4 ;  /* 0x00000004003e7802 */ /* 0x000fe20000000f00 */
[----:B------:R-:W-:-:S04]  /*42b0*/  FADD.FTZ R66, R65, R44 ;  /* 0x0000002c41427221 */ /* 0x000fc80000010000 */
[----:B------:R-:W-:-:S07]  /*42c0*/  IMAD.MOV.U32 R64, RZ, RZ, R66 ;  /* 0x000000ffff407224 */ /* 0x000fce00078e0042 */
[----:B------:R-:W-:Y:S05]  /*42d0*/  WARPSYNC.COLLECTIVE R46, `(.L_x_6275) ;  /* 0x000000002e087348 */ /* 0x000fea0003c00000 */
[----:B------:R0:W1:Y:S02]  /*42e0*/  SHFL.BFLY P4, R44, R64, R62, R47 ;  /* 0x0c00003e402c7389 */ /* 0x000064000008002f */
[----:B01----:R-:W-:Y:S05]  /*42f0*/  ENDCOLLECTIVE ;  /* 0x000000000000791b */ /* 0x003fea0003800000 */
.L_x_6275:
[----:B------:R-:W-:Y:S02]  /*4300*/  IMAD.MOV.U32 R62, RZ, RZ, 0x8 ;  /* 0x00000008ff3e7424 */ /* 0x000fe400078e00ff */
[----:B------:R-:W-:-:S05]  /*4310*/  FADD.FTZ R68, R66, R44 ;  /* 0x0000002c42447221 */ /* 0x000fca0000010000 */
[----:B------:R-:W-:-:S07]  /*4320*/  MOV R64, R68 ;  /* 0x0000004400407202 */ /* 0x000fce0000000f00 */
[----:B------:R-:W-:Y:S05]  /*4330*/  WARPSYNC.COLLECTIVE R46, `(.L_x_6276) ;  /* 0x000000002e087348 */ /* 0x000fea0003c00000 */
[----:B------:R0:W1:Y:S02]  /*4340*/  SHFL.BFLY P4, R44, R64, R62, R47 ;  /* 0x0c00003e402c7389 */ /* 0x000064000008002f */
[----:B01----:R-:W-:Y:S05]  /*4350*/  ENDCOLLECTIVE ;  /* 0x000000000000791b */ /* 0x003fea0003800000 */
.L_x_6276:
[----:B------:R-:W-:Y:S02]  /*4360*/  HFMA2 R62, -RZ, RZ, 0, 9.5367431640625e-07 ;  /* 0x00000010ff3e7431 */ /* 0x000fe400000001ff */
[----:B------:R-:W-:-:S05]  /*4370*/  FADD.FTZ R69, R68, R44 ;  /* 0x0000002c44457221 */ /* 0x000fca0000010000 */
[----:B------:R-:W-:-:S07]  /*4380*/  MOV R64, R69 ;  /* 0x0000004500407202 */ /* 0x000fce0000000f00 */
[----:B------:R-:W-:Y:S05]  /*4390*/  WARPSYNC.COLLECTIVE R46, `(.L_x_6277) ;  /* 0x000000002e087348 */ /* 0x000fea0003c00000 */
[----:B------:R0:W1:Y:S02]  /*43a0*/  SHFL.BFLY P4, R44, R64, R62, R47 ;  /* 0x0c00003e402c7389 */ /* 0x000064000008002f */
[----:B01----:R-:W-:Y:S05]  /*43b0*/  ENDCOLLECTIVE ;  /* 0x000000000000791b */ /* 0x003fea0003800000 */
.L_x_6277:
[----:B------:R-:W-:Y:S05]  /*43c0*/  BRA `(.L_x_6278) ;  /* 0xfffffff400bc7947 */ /* 0x000fea000383ffff */
.L_x_6279:
        /* <DEDUP_REMOVED lines=11> */
.L_x_9157:


//--------------------- .text._ZN10layer_norm13ln_fwd_kernelINS_13Kernel_traitsIf6__halffS2_fjLj256ELj1ELj4ELj1ELj16ENS_18Kernel_traits_baseILj256EfS2_fS2_fjLj128EEEEELb1ELb0ELb1ELb1EEEvNS_9FwdParamsE --------------------------
	.section	.text._ZN10layer_norm13ln_fwd_kernelINS_13Kernel_traitsIf6__halffS2_fjLj256ELj1ELj4ELj1ELj16ENS_18Kernel_traits_baseILj256EfS2_fS2_fjLj128EEEEELb1ELb0ELb1ELb1EEEvNS_9FwdParamsE,"ax",@progbits
	.align	128
        .global         _ZN10layer_norm13ln_fwd_kernelINS_13Kernel_traitsIf6__halffS2_fjLj256ELj1ELj4ELj1ELj16ENS_18Kernel_traits_baseILj256EfS2_fS2_fjLj128EEEEELb1ELb0ELb1ELb1EEEvNS_9FwdParamsE
        .type           _ZN10layer_norm13ln_fwd_kernelINS_13Kernel_traitsIf6__halffS2_fjLj256ELj1ELj4ELj1ELj16ENS_18Kernel_traits_baseILj256EfS2_fS2_fjLj128EEEEELb1ELb0ELb1ELb1EEEvNS_9FwdParamsE,@function
        .size           _ZN10layer_norm13ln_fwd_kernelINS_13Kernel_traitsIf6__halffS2_fjLj256ELj1ELj4ELj1ELj16ENS_18Kernel_traits_baseILj256EfS2_fS2_fjLj128EEEEELb1ELb0ELb1ELb1EEEvNS_9FwdParamsE,(.L_x_9158 - _ZN10layer_norm13ln_fwd_kernelINS_13Kernel_traitsIf6__halffS2_fjLj256ELj1ELj4ELj1ELj16ENS_18Kernel_traits_baseILj256EfS2_fS2_fjLj128EEEEELb1ELb0ELb1ELb1EEEvNS_9FwdParamsE)
        .other          _ZN10layer_norm13ln_fwd_kernelINS_13Kernel_traitsIf6__halffS2_fjLj256ELj1ELj4ELj1ELj16ENS_18Kernel_traits_baseILj256EfS2_fS2_fjLj128EEEEELb1ELb0ELb1ELb1EEEvNS_9FwdParamsE,@"STO_CUDA_ENTRY STV_DEFAULT"
_ZN10layer_norm13ln_fwd_kernelINS_13Kernel_traitsIf6__halffS2_fjLj256ELj1ELj4ELj1ELj16ENS_18Kernel_traits_baseILj256EfS2_fS2_fjLj128EEEEELb1ELb0ELb1ELb1EEEvNS_9FwdParamsE:
.text._ZN10layer_norm13ln_fwd_kernelINS_13Kernel_traitsIf6__halffS2_fjLj256ELj1ELj4ELj1ELj16ENS_18Kernel_traits_baseILj256EfS2_fS2_fjLj128EEEEELb1ELb0ELb1ELb1EEEvNS_9FwdParamsE:
        /* <DEDUP_REMOVED lines=132> */
.L_x_6342:
        /* <DEDUP_REMOVED lines=57> */
.L_x_6285:
        /* <DEDUP_REMOVED lines=13> */
.L_x_6287:
[----:B------:R-:W-:Y:S05]  /*0ca0*/  BSYNC.RECONVERGENT B3 ;  /* 0x0000000000037941 */ /* 0x000fea0003800200 */
.L_x_6286:
        /* <DEDUP_REMOVED lines=43> */
.L_x_6284:
[----:B------:R-:W-:Y:S05]  /*0f60*/  BSYNC.RECONVERGENT B2 ;  /* 0x0000000000027941 */ /* 0x000fea0003800200 */
.L_x_6283:
        /* <DEDUP_REMOVED lines=10> */
.L_x_6282:
[----:B------:R-:W-:Y:S05]  /*1010*/  BSYNC.RECONVERGENT B1 ;  /* 0x0000000000017941 */ /* 0x000fea0003800200 */
.L_x_6281:
        /* <DEDUP_REMOVED lines=16> */
.L_x_6292:
        /* <DEDUP_REMOVED lines=13> */
.L_x_6294:
[----:B------:R-:W-:Y:S05]  /*11f0*/  BSYNC.RECONVERGENT B3 ;  /* 0x0000000000037941 */ /* 0x000fea0003800200 */
.L_x_6293:
        /* <DEDUP_REMOVED lines=42> */
.L_x_6291:
[----:B------:R-:W-:Y:S05]  /*14a0*/  BSYNC.RECONVERGENT B2 ;  /* 0x0000000000027941 */ /* 0x000fea0003800200 */
.L_x_6290:
        /* <DEDUP_REMOVED lines=10> */
.L_x_6289:
[----:B------:R-:W-:Y:S05]  /*1550*/  BSYNC.RECONVERGENT B1 ;  /* 0x0000000000017941 */ /* 0x000fea0003800200 */
.L_x_6288:
        /* <DEDUP_REMOVED lines=16> */
.L_x_6299:
        /* <DEDUP_REMOVED lines=13> */
.L_x_6301:
[----:B------:R-:W-:Y:S05]  /*1730*/  BSYNC.RECONVERGENT B3 ;  /* 0x0000000000037941 */ /* 0x000fea0003800200 */
.L_x_6300:
        /* <DEDUP_REMOVED lines=43> */
.L_x_6298:
[----:B------:R-:W-:Y:S05]  /*19f0*/  BSYNC.RECONVERGENT B2 ;  /* 0x0000000000027941 */ /* 0x000fea0003800200 */
.L_x_6297:
        /* <DEDUP_REMOVED lines=10> */
.L_x_6296:
[----:B------:R-:W-:Y:S05]  /*1aa0*/  BSYNC.RECONVERGENT B1 ;  /* 0x0000000000017941 */ /* 0x000fea0003800200 */
.L_x_6295:
        /* <DEDUP_REMOVED lines=16> */
.L_x_6306:
        /* <DEDUP_REMOVED lines=13> */
.L_x_6308:
[----:B------:R-:W-:Y:S05]  /*1c80*/  BSYNC.RECONVERGENT B3 ;  /* 0x0000000000037941 */ /* 0x000fea0003800200 */
.L_x_6307:
        /* <DEDUP_REMOVED lines=43> */
.L_x_6305:
[----:B------:R-:W-:Y:S05]  /*1f40*/  BSYNC.RECONVERGENT B2 ;  /* 0x0000000000027941 */ /* 0x000fea0003800200 */
.L_x_6304:
        /* <DEDUP_REMOVED lines=10> */
.L_x_6303:
[----:B------:R-:W-:Y:S05]  /*1ff0*/  BSYNC.RECONVERGENT B1 ;  /* 0x0000000000017941 */ /* 0x000fea0003800200 */
.L_x_6302:
        /* <DEDUP_REMOVED lines=16> */
.L_x_6313:
        /* <DEDUP_REMOVED lines=13> */
.L_x_6315:
[----:B------:R-:W-:Y:S05]  /*21d0*/  BSYNC.RECONVERGENT B3 ;  /* 0x0000000000037941 */ /* 0x000fea0003800200 */
.L_x_6314:
        /* <DEDUP_REMOVED lines=43> */
.L_x_6312:
[----:B------:R-:W-:Y:S05]  /*2490*/  BSYNC.RECONVERGENT B2 ;  /* 0x0000000000027941 */ /* 0x000fea0003800200 */
.L_x_6311:
        /* <DEDUP_REMOVED lines=10> */
.L_x_6310:
[----:B------:R-:W-:Y:S05]  /*2540*/  BSYNC.RECONVERGENT B1 ;  /* 0x0000000000017941 */ /* 0x000fea0003800200 */
.L_x_6309:
        /* <DEDUP_REMOVED lines=16> */
.L_x_6320:
        /* <DEDUP_REMOVED lines=13> */
.L_x_6322:
[----:B------:R-:W-:Y:S05]  /*2720*/  BSYNC.RECONVERGENT B3 ;  /* 0x0000000000037941 */ /* 0x000fea0003800200 */
.L_x_6321:
        /* <DEDUP_REMOVED lines=43> */
.L_x_6319:
[----:B------:R-:W-:Y:S05]  /*29e0*/  BSYNC.RECONVERGENT B2 ;  /* 0x0000000000027941 */ /* 0x000fea0003800200 */
.L_x_6318:
        /* <DEDUP_REMOVED lines=10> */
.L_x_6317:
[----:B------:R-:W-:Y:S05]  /*2a90*/  BSYNC.RECONVERGENT B1 ;  /* 0x0000000000017941 */ /* 0x000fea0003800200 */
.L_x_6316:
        /* <DEDUP_REMOVED lines=16> */
.L_x_6327:
        /* <DEDUP_REMOVED lines=13> */
.L_x_6329:
[----:B------:R-:W-:Y:S05]  /*2c70*/  BSYNC.RECONVERGENT B3 ;  /* 0x0000000000037941 */ /* 0x000fea0003800200 */
.L_x_6328:
        /* <DEDUP_REMOVED lines=43> */
.L_x_6326:
[----:B------:R-:W-:Y:S05]  /*2f30*/  BSYNC.RECONVERGENT B2 ;  /* 0x0000000000027941 */ /* 0x000fea0003800200 */
.L_x_6325:
        /* <DEDUP_REMOVED lines=10> */
.L_x_6324:
[----:B------:R-:W-:Y:S05]  /*2fe0*/  BSYNC.RECONVERGENT B1 ;  /* 0x0000000000017941 */ /* 0x000fea0003800200 */
.L_x_6323:
        /* <DEDUP_REMOVED lines=16> */
.L_x_6334:
        /* <DEDUP_REMOVED lines=13> */
.L_x_6336:
[----:B------:R-:W-:Y:S05]  /*31c0*/  BSYNC.RECONVERGENT B3 ;  /* 0x0000000000037941 */ /* 0x000fea0003800200 */
.L_x_6335:
        /* <DEDUP_REMOVED lines=43> */
.L_x_6333:
[----:B------:R-:W-:Y:S05]  /*3480*/  BSYNC.RECONVERGENT B2 ;  /* 0x0000000000027941 */ /* 0x000fea0003800200 */
.L_x_6332:
        /* <DEDUP_REMOVED lines=10> */
.L_x_6331:
[----:B------:R-:W-:Y:S05]  /*3530*/  BSYNC.RECONVERGENT B1 ;  /* 0x0000000000017941 */ /* 0x000fea0003800200 */
.L_x_6330:
        /* <DEDUP_REMOVED lines=22> */
.L_x_6338:
[----:B------:R-:W-:Y:S05]  /*36a0*/  BSYNC.RECONVERGENT B1 ;  /* 0x0000000000017941 */ /* 0x000fea0003800200 */
.L_x_6337:
        /* <DEDUP_REMOVED lines=48> */
.L_x_6354:
        /* <DEDUP_REMOVED lines=52> */
.L_x_6341:
[----:B------:R-:W-:Y:S05]  /*3cf0*/  BSYNC.RECONVERGENT B1 ;  /* 0x0000000000017941 */ /* 0x000fea0003800200 */
.L_x_6340:
[----:B-1----:R-:W1:Y:S02]  /*3d00*/  LDC.64 R36, c[0x0][0x380] ;  /* 0x0000e000ff247b82 */ /* 0x002e640000000a00 */
[----:B-1----:R-:W-:-:S05]  /*3d10*/  IMAD R0, R36, 0x4, R0 ;  /* 0x0000000424007824 */ /* 0x002fca00078e0200 */
[----:B------:R-:W-:-:S13]  /*3d20*/  ISETP.GE.AND P0, PT, R0, R37, PT ;  /* 0x000000250000720c */ /* 0x000fda0003f06270 */
[----:B------:R-:W-:Y:S05]  /*3d30*/  @!P0 BRA `(.L_x_6342) ;  /* 0xffffffc800c08947 */ /* 0x000fea000383ffff */
[----:B------:R-:W-:Y:S05]  /*3d40*/  BSYNC B0 ;  /* 0x0000000000007941 */ /* 0x000fea0003800000 */
.L_x_6280:
[----:B------:R-:W-:Y:S05]  /*3d50*/  EXIT ;  /* 0x000000000000794d */ /* 0x000fea0003800000 */
.L_x_6339:
        /* <DEDUP_REMOVED lines=8> */
.L_x_6344:
[----:B------:R-:W-:Y:S05]  /*3de0*/  BSYNC B1 ;  /* 0x0000000000017941 */ /* 0x000fea0003800000 */
.L_x_6343:
        /* <DEDUP_REMOVED lines=8> */
.L_x_6345:
[----:B------:R-:W-:Y:S02]  /*3e70*/  IMAD.MOV.U32 R54, RZ, RZ, 0x4 ;  /* 0x00000004ff367424 */ /* 0x000fe400078e00ff */
[----:B------:R-:W-:-:S05]  /*3e80*/  FADD.FTZ R57, R56, R50 ;  /* 0x0000003238397221 */ /* 0x000fca0000010000 */
[----:B------:R-:W-:-:S07]  /*3e90*/  MOV R56, R57 ;  /* 0x0000003900387202 */ /* 0x000fce0000000f00 */
[----:B------:R-:W-:Y:S05]  /*3ea0*/  WARPSYNC.COLLECTIVE R52, `(.L_x_6346) ;  /* 0x0000000034087348 */ /* 0x000fea0003c00000 */
[----:B------:R0:W1:Y:S02]  /*3eb0*/  SHFL.BFLY P2, R50, R56, R54, R53 ;  /* 0x0c00003638327389 */ /* 0x0000640000040035 */
[----:B01----:R-:W-:Y:S05]  /*3ec0*/  ENDCOLLECTIVE ;  /* 0x000000000000791b */ /* 0x003fea0003800000 */
.L_x_6346:
[----:B------:R-:W-:Y:S02]  /*3ed0*/  HFMA2 R54, -RZ, RZ, 0, 4.76837158203125e-07 ;  /* 0x00000008ff367431 */ /* 0x000fe400000001ff */
[----:B------:R-:W-:-:S05]  /*3ee0*/  FADD.FTZ R66, R57, R50 ;  /* 0x0000003239427221 */ /* 0x000fca0000010000 */
[----:B------:R-:W-:-:S07]  /*3ef0*/  MOV R56, R66 ;  /* 0x0000004200387202 */ /* 0x000fce0000000f00 */
[----:B------:R-:W-:Y:S05]  /*3f00*/  WARPSYNC.COLLECTIVE R52, `(.L_x_6347) ;  /* 0x0000000034087348 */ /* 0x000fea0003c00000 */
[----:B------:R0:W1:Y:S02]  /*3f10*/  SHFL.BFLY P2, R50, R56, R54, R53 ;  /* 0x0c00003638327389 */ /* 0x0000640000040035 */
[----:B01----:R-:W-:Y:S05]  /*3f20*/  ENDCOLLECTIVE ;  /* 0x000000000000791b */ /* 0x003fea0003800000 */
.L_x_6347:
[----:B------:R-:W-:Y:S01]  /*3f30*/  MOV R54, 0x10 ;  /* 0x0000001000367802 */ /* 0x000fe20000000f00 */
[----:B------:R-:W-:-:S04]  /*3f40*/  FADD.FTZ R67, R66, R50 ;  /* 0x0000003242437221 */ /* 0x000fc80000010000 */
[----:B------:R-:W-:-:S07]  /*3f50*/  IMAD.MOV.U32 R56, RZ, RZ, R67 ;  /* 0x000000ffff387224 */ /* 0x000fce00078e0043 */
[----:B------:R-:W-:Y:S05]  /*3f60*/  WARPSYNC.COLLECTIVE R52, `(.L_x_6348) ;  /* 0x0000000034087348 */ /* 0x000fea0003c00000 */
[----:B------:R0:W1:Y:S02]  /*3f70*/  SHFL.BFLY P2, R50, R56, R54, R53 ;  /* 0x0c00003638327389 */ /* 0x0000640000040035 */
[----:B01----:R-:W-:Y:S05]  /*3f80*/  ENDCOLLECTIVE ;  /* 0x000000000000791b */ /* 0x003fea0003800000 */
.L_x_6348:
        /* <DEDUP_REMOVED lines=23> */
.L_x_6349:
[----:B------:R-:W-:Y:S02]  /*4100*/  HFMA2 R54, -RZ, RZ, 0, 1.1920928955078125e-07 ;  /* 0x00000002ff367431 */ /* 0x000fe400000001ff */
[----:B------:R-:W-:-:S05]  /*4110*/  FADD.FTZ R57, R56, R50 ;  /* 0x0000003238397221 */ /* 0x000fca0000010000 */
[----:B------:R-:W-:-:S07]  /*4120*/  MOV R56, R57 ;  /* 0x0000003900387202 */ /* 0x000fce0000000f00 */
[----:B------:R-:W-:Y:S05]  /*4130*/  WARPSYNC.COLLECTIVE R52, `(.L_x_6350) ;  /* 0x0000000034087348 */ /* 0x000fea0003c00000 */
[----:B------:R0:W1:Y:S02]  /*4140*/  SHFL.BFLY P2, R50, R56, R54, R53 ;  /* 0x0c00003638327389 */ /* 0x0000640000040035 */
[----:B01----:R-:W-:Y:S05]  /*4150*/  ENDCOLLECTIVE ;  /* 0x000000000000791b */ /* 0x003fea0003800000 */
.L_x_6350:
[----:B------:R-:W-:Y:S01]  /*4160*/  MOV R54, 0x4 ;  /* 0x0000000400367802 */ /* 0x000fe20000000f00 */
[----:B------:R-:W-:-:S04]  /*4170*/  FADD.FTZ R66, R57, R50 ;  /* 0x0000003239427221 */ /* 0x000fc80000010000 */
[----:B------:R-:W-:-:S07]  /*4180*/  IMAD.MOV.U32 R56, RZ, RZ, R66 ;  /* 0x000000ffff387224 */ /* 0x000fce00078e0042 */
[----:B------:R-:W-:Y:S05]  /*4190*/  WARPSYNC.COLLECTIVE R52, `(.L_x_6351) ;  /* 0x0000000034087348 */ /* 0x000fea0003c00000 */
[----:B------:R0:W1:Y:S02]  /*41a0*/  SHFL.BFLY P2, R50, R56, R54, R53 ;  /* 0x0c00003638327389 */ /* 0x0000640000040035 */
[----:B01----:R-:W-:Y:S05]  /*41b0*/  ENDCOLLECTIVE ;  /* 0x000000000000791b */ /* 0x003fea0003800000 */
.L_x_6351:
[----:B------:R-:W-:Y:S02]  /*41c0*/  IMAD.MOV.U32 R54, RZ, RZ, 0x8 ;  /* 0x00000008ff367424 */ /* 0x000fe400078e00ff */
[----:B------:R-:W-:-:S05]  /*41d0*/  FADD.FTZ R67, R66, R50 ;  /* 0x0000003242437221 */ /* 0x000fca0000010000 */
[----:B------:R-:W-:-:S07]  /*41e0*/  MOV R56, R67 ;  /* 0x0000004300387202 */ /* 0x000fce0000000f00 */
[----:B------:R-:W-:Y:S05]  /*41f0*/  WARPSYNC.COLLECTIVE R52, `(.L_x_6352) ;  /* 0x0000000034087348 */ /* 0x000fea0003c00000 */
[----:B------:R0:W1:Y:S02]  /*4200*/  SHFL.BFLY P2, R50, R56, R54, R53 ;  /* 0x0c00003638327389 */ /* 0x0000640000040035 */
[----:B01----:R-:W-:Y:S05]  /*4210*/  ENDCOLLECTIVE ;  /* 0x000000000000791b */ /* 0x003fea0003800000 */
.L_x_6352:
[----:B------:R-:W-:Y:S02]  /*4220*/  HFMA2 R54, -RZ, RZ, 0, 9.5367431640625e-07 ;  /* 0x00000010ff367431 */ /* 0x000fe400000001ff */
[----:B------:R-:W-:-:S05]  /*4230*/  FADD.FTZ R68, R67, R50 ;  /* 0x0000003243447221 */ /* 0x000fca0000010000 */
[----:B------:R-:W-:-:S07]  /*4240*/  MOV R56, R68 ;  /* 0x0000004400387202 */ /* 0x000fce0000000f00 */
[----:B------:R-:W-:Y:S05]  /*4250*/  WARPSYNC.COLLECTIVE R52, `(.L_x_6353) ;  /* 0x0000000034087348 */ /* 0x000fea0003c00000 */
[----:B------:R0:W1:Y:S02]  /*4260*/  SHFL.BFLY P2, R50, R56, R54, R53 ;  /* 0x0c00003638327389 */ /* 0x0000640000040035 */
[----:B01----:R-:W-:Y:S05]  /*4270*/  ENDCOLLECTIVE ;  /* 0x000000000000791b */ /* 0x003fea0003800000 */
.L_x_6353:
[----:B------:R-:W-:Y:S05]  /*4280*/  BRA `(.L_x_6354) ;  /* 0xfffffff400c87947 */ /* 0x000fea000383ffff */
.L_x_6355:
        /* <DEDUP_REMOVED lines=15> */
.L_x_9158:


//--------------------- .text._ZN10layer_norm13ln_fwd_kernelINS_13Kernel_traitsIf6__halffS2_fjLj256ELj1ELj4ELj1ELj16ENS_18Kernel_traits_baseILj256EfS2_fS2_fjLj128EEEEELb1ELb1ELb0ELb0EEEvNS_9FwdParamsE --------------------------
	.section	.text._ZN10layer_norm13ln_fwd_kernelINS_13Kernel_traitsIf6__halffS2_fjLj256ELj1ELj4ELj1ELj16ENS_18Kernel_traits_baseILj256EfS2_fS2_fjLj128EEEEELb1ELb1ELb0ELb0EEEvNS_9FwdParamsE,"ax",@progbits
	.align	128
        .global         _ZN10layer_norm13ln_fwd_kernelINS_13Kernel_traitsIf6__halffS2_fjLj256ELj1ELj4ELj1ELj16ENS_18Kernel_traits_baseILj256EfS2_fS2_fjLj128EEEEELb1ELb1ELb0ELb0EEEvNS_9FwdParamsE
        .type           _ZN10layer_norm13ln_fwd_kernelINS_13Kernel_traitsIf6__halffS2_fjLj256ELj1ELj4ELj1ELj16ENS_18Kernel_traits_baseILj256EfS2_fS2_fjLj128EEEEELb1ELb1ELb0ELb0EEEvNS_9FwdParamsE,@function
        .size           _ZN10layer_norm13ln_fwd_kernelINS_13Kernel_traitsIf6__halffS2_fjLj256ELj1ELj4ELj1ELj16ENS_18Kernel_traits_baseILj256EfS2_fS2_fjLj128EEEEELb1ELb1ELb0ELb0EEEvNS_9FwdParamsE,(.L_x_9159 - _ZN10layer_norm13ln_fwd_kernelINS_13Kernel_traitsIf6__halffS2_fjLj256ELj1ELj4ELj1ELj16ENS_18Kernel_traits_baseILj256EfS2_fS2_fjLj128EEEEELb1ELb1ELb0ELb0EEEvNS_9FwdParamsE)
        .other          _ZN10layer_norm13ln_fwd_kernelINS_13Kernel_traitsIf6__halffS2_fjLj256ELj1ELj4ELj1ELj16ENS_18Kernel_traits_baseILj256EfS2_fS2_fjLj128EEEEELb1ELb1ELb0ELb0EEEvNS_9FwdParamsE,@"STO_CUDA_ENTRY STV_DEFAULT"
_ZN10layer_norm13ln_fwd_kernelINS_13Kernel_traitsIf6__halffS2_fjLj256ELj1ELj4ELj1ELj16ENS_18Kernel_traits_baseILj256EfS2_fS2_fjLj128EEEEELb1ELb1ELb0ELb0EEEvNS_9FwdParamsE:
.text._ZN10layer_norm13ln_fwd_kernelINS_13Kernel_traitsIf6__halffS2_fjLj256ELj1ELj4ELj1ELj16ENS_18Kernel_traits_baseILj256EfS2_fS2_fjLj128EEEEELb1ELb1ELb0ELb0EEEvNS_9FwdParamsE:
        /* <DEDUP_REMOVED lines=55> */
.L_x_6357:
[----:B------:R-:W-:Y:S05]  /*0370*/  BSYNC.RECONVERGENT B0 ;  /* 0x0000000000007941 */ /* 0x000fea0003800200 */
.L_x_6356:
        /* <DEDUP_REMOVED lines=90> */
.L_x_6404:
        /* <DEDUP_REMOVED lines=38> */
.L_x_6363:
        /* <DEDUP_REMOVED lines=13> */
.L_x_6365:
[----:B------:R-:W-:Y:S05]  /*0c50*/  BSYNC.RECONVERGENT B3 ;  /* 0x0000000000037941 */ /* 0x000fea0003800200 */
.L_x_6364:
        /* <DEDUP_REMOVED lines=42> */
.L_x_6362:
[----:B------:R-:W-:Y:S05]  /*0f00*/  BSYNC.RECONVERGENT B2 ;  /* 0x0000000000027941 */ /* 0x000fea0003800200 */
.L_x_6361:
[----:B------:R-:W0:Y:S01]  /*0f10*/  LDC R61, c[0x0][0x408] ;  /* 0x00010200ff3d7b82 */ /* 0x000e220000000800 */
[----:B------:R-:W-:Y:S01]  /*0f20*/  I2FP.F32.U32 R40, R43 ;  /* 0x0000002b00287245 */ /* 0x000fe20000201000 */
[----:B------:R-:W-:Y:S02]  /*0f30*/  HFMA2 R63, -RZ, RZ, 0.1171875, 0 ;  /* 0x2f800000ff3f7431 */ /* 0x000fe400000001ff */
[----:B-----5:R-:W-:Y:S01]  /*0f40*/  HADD2.F32 R50, -RZ, R44.H0_H0 ;  /* 0x2000002cff327230 */ /* 0x020fe20000004100 */
[----:B------:R-:W-:Y:S02]  /*0f50*/  BSSY.RECONVERGENT B2, `(.L_x_6366) ;  /* 0x000004e000027945 */ /* 0x000fe40003800200 */
[----:B------:R-:W-:Y:S01]  /*0f60*/  FFMA.FTZ R41, R40, R63, 1.1641532182693481445e-10 ;  /* 0x2f00000028297423 */ /* 0x000fe2000001003f */
        /* <DEDUP_REMOVED lines=20> */
.L_x_6368:
        /* <DEDUP_REMOVED lines=13> */
.L_x_6370:
[----:B------:R-:W-:Y:S05]  /*1180*/  BSYNC.RECONVERGENT B3 ;  /* 0x0000000000037941 */ /* 0x000fea0003800200 */
.L_x_6369:
        /* <DEDUP_REMOVED lines=42> */
.L_x_6367:
[----:B------:R-:W-:Y:S05]  /*1430*/  BSYNC.RECONVERGENT B2 ;  /* 0x0000000000027941 */ /* 0x000fea0003800200 */
.L_x_6366:
[----:B------:R-:W-:Y:S01]  /*1440*/  I2FP.F32.U32 R42, R41 ;  /* 0x00000029002a7245 */ /* 0x000fe20000201000 */
[----:B------:R-:W-:Y:S01]  /*1450*/  HADD2.F32 R44, -RZ, R44.H1_H1 ;  /* 0x3000002cff2c7230 */ /* 0x000fe20000004100 */
[----:B------:R-:W-:Y:S01]  /*1460*/  BSSY.RECONVERGENT B2, `(.L_x_6371) ;  /* 0x000004d000027945 */ /* 0x000fe20003800200 */
[----:B------:R-:W-:Y:S01]  /*1470*/  IMAD.MOV.U32 R51, RZ, RZ, 0x2 ;  /* 0x00000002ff337424 */ /* 0x000fe200078e00ff */
[----:B------:R-:W-:Y:S01]  /*1480*/  MOV R43, R54 ;  /* 0x00000036002b7202 */ /* 0x000fe20000000f00 */
        /* <DEDUP_REMOVED lines=18> */
.L_x_6373:
        /* <DEDUP_REMOVED lines=13> */
.L_x_6375:
[----:B------:R-:W-:Y:S05]  /*1680*/  BSYNC.RECONVERGENT B3 ;  /* 0x0000000000037941 */ /* 0x000fea0003800200 */
.L_x_6374:
        /* <DEDUP_REMOVED lines=42> */
.L_x_6372:
[----:B------:R-:W-:Y:S05]  /*1930*/  BSYNC.RECONVERGENT B2 ;  /* 0x0000000000027941 */ /* 0x000fea0003800200 */
.L_x_6371:
[----:B------:R-:W-:Y:S01]  /*1940*/  I2FP.F32.U32 R42, R43 ;  /* 0x0000002b002a7245 */ /* 0x000fe20000201000 */
[----:B------:R-:W-:Y:S01]  /*1950*/  HADD2.F32 R44, -RZ, R45.H0_H0 ;  /* 0x2000002dff2c7230 */ /* 0x000fe20000004100 */
[----:B------:R-:W-:Y:S01]  /*1960*/  BSSY.RECONVERGENT B2, `(.L_x_6376) ;  /* 0x000004d000027945 */ /* 0x000fe20003800200 */
[----:B------:R-:W-:Y:S02]  /*1970*/  IMAD.MOV.U32 R56, RZ, RZ, 0x2 ;  /* 0x00000002ff387424 */ /* 0x000fe400078e00ff */
        /* <DEDUP_REMOVED lines=19> */
.L_x_6378:
        /* <DEDUP_REMOVED lines=13> */
.L_x_6380:
[----:B------:R-:W-:Y:S05]  /*1b80*/  BSYNC.RECONVERGENT B3 ;  /* 0x0000000000037941 */ /* 0x000fea0003800200 */
.L_x_6379:
        /* <DEDUP_REMOVED lines=42> */
.L_x_6377:
[----:B------:R-:W-:Y:S05]  /*1e30*/  BSYNC.RECONVERGENT B2 ;  /* 0x0000000000027941 */ /* 0x000fea0003800200 */
.L_x_6376:
        /* <DEDUP_REMOVED lines=22> */
.L_x_6383:
        /* <DEDUP_REMOVED lines=13> */
.L_x_6385:
[----:B------:R-:W-:Y:S05]  /*2070*/  BSYNC.RECONVERGENT B3 ;  /* 0x0000000000037941 */ /* 0x000fea0003800200 */
.L_x_6384:
        /* <DEDUP_REMOVED lines=42> */
.L_x_6382:
[----:B------:R-:W-:Y:S05]  /*2320*/  BSYNC.RECONVERGENT B2 ;  /* 0x0000000000027941 */ /* 0x000fea0003800200 */
.L_x_6381:
        /* <DEDUP_REMOVED lines=22> */
.L_x_6388:
        /* <DEDUP_REMOVED lines=13> */
.L_x_6390:
[----:B------:R-:W-:Y:S05]  /*2560*/  BSYNC.RECONVERGENT B3 ;  /* 0x0000000000037941 */ /* 0x000fea0003800200 */
.L_x_6389:
        /* <DEDUP_REMOVED lines=42> */
.L_x_6387:
[----:B------:R-:W-:Y:S05]  /*2810*/  BSYNC.RECONVERGENT B2 ;  /* 0x0000000000027941 */ /* 0x000fea0003800200 */
.L_x_6386:
        /* <DEDUP_REMOVED lines=22> */
.L_x_6393:
        /* <DEDUP_REMOVED lines=13> */
.L_x_6395:
[----:B------:R-:W-:Y:S05]  /*2a50*/  BSYNC.RECONVERGENT B3 ;  /* 0x0000000000037941 */ /* 0x000fea0003800200 */
.L_x_6394:
        /* <DEDUP_REMOVED lines=42> */
.L_x_6392:
[----:B------:R-:W-:Y:S05]  /*2d00*/  BSYNC.RECONVERGENT B2 ;  /* 0x0000000000027941 */ /* 0x000fea0003800200 */
.L_x_6391:
        /* <DEDUP_REMOVED lines=22> */
.L_x_6398:
        /* <DEDUP_REMOVED lines=15> */
.L_x_6400:
[----:B------:R-:W-:Y:S05]  /*2f60*/  BSYNC.RECONVERGENT B3 ;  /* 0x0000000000037941 */ /* 0x000fea0003800200 */
.L_x_6399:
        /* <DEDUP_REMOVED lines=42> */
.L_x_6397:
[----:B------:R-:W-:Y:S05]  /*3210*/  BSYNC.RECONVERGENT B2 ;  /* 0x0000000000027941 */ /* 0x000fea0003800200 */
.L_x_6396:
[----:B------:R-:W-:Y:S01]  /*3220*/  P2R R51, PR, RZ, 0x1 ;  /* 0x00000001ff337803 */ /* 0x000fe20000000000 */
[----:B------:R-:W-:Y:S01]  /*3230*/  HADD2.F32 R58, -RZ, R47.H1_H1 ;  /* 0x3000002fff3a7230 */ /* 0x000fe20000004100 */
[----:B------:R-:W-:Y:S02]  /*3240*/  ISETP.NE.AND P0, PT, R65, RZ, PT ;  /* 0x000000ff4100720c */ /* 0x000fe40003f05270 */
[----:B------:R-:W-:Y:S02]  /*3250*/  I2FP.F32.U32 R50, R50 ;  /* 0x0000003200327245 */ /* 0x000fe40000201000 */
[----:B------:R-:W-:Y:S02]  /*3260*/  ISETP.NE.AND P6, PT, R60, RZ, PT ;  /* 0x000000ff3c00720c */ /* 0x000fe40003fc5270 */
[----:B------:R-:W-:Y:S01]  /*3270*/  SEL R57, RZ, 0x1000000, P2 ;  /* 0x01000000ff397807 */ /* 0x000fe20001000000 */
[----:B------:R-:W-:Y:S01]  /*3280*/  FFMA.FTZ R63, R50, R63, 1.1641532182693481445e-10 ;  /* 0x2f000000323f7423 */ /* 0x000fe2000001003f */
[----:B------:R-:W-:-:S02]  /*3290*/  SEL R60, RZ, 0x10000, P0 ;  /* 0x00010000ff3c7807 */ /* 0x000fc40000000000 */
[----:B------:R-:W-:Y:S01]  /*32a0*/  ISETP.NE.AND P2, PT, R64, RZ, PT ;  /* 0x000000ff4000720c */ /* 0x000fe20003f45270 */
[----:B------:R-:W-:Y:S01]  /*32b0*/  FMUL.FTZ R64, R58, R49 ;  /* 0x000000313a407220 */ /* 0x000fe20000410000 */
[----:B------:R-:W-:Y:S01]  /*32c0*/  ISETP.NE.AND P0, PT, R51, RZ, PT ;  /* 0x000000ff3300720c */ /* 0x000fe20003f05270 */
[----:B------:R-:W0:Y:S01]  /*32d0*/  LDC.64 R58, c[0x0][0x3b0] ;  /* 0x0000ec00ff3a7b82 */ /* 0x000e220000000a00 */
[----:B------:R-:W-:Y:S01]  /*32e0*/  SEL R47, RZ, 0x100, P2 ;  /* 0x00000100ff2f7807 */ /* 0x000fe20001000000 */
[----:B------:R-:W-:Y:S01]  /*32f0*/  FMUL.FTZ R64, R64, R61 ;  /* 0x0000003d40407220 */ /* 0x000fe20000410000 */
[----:B------:R-:W-:Y:S02]  /*3300*/  FSETP.GTU.FTZ.AND P2, PT, R63, R62, PT ;  /* 0x0000003e3f00720b */ /* 0x000fe40003f5c000 */
[----:B------:R-:W-:Y:S02]  /*3310*/  LOP3.LUT R60, R47, R57, R60, 0xfe, !PT ;  /* 0x000000392f3c7212 */ /* 0x000fe400078efe3c */
[----:B------:R-:W-:Y:S01]  /*3320*/  SEL R47, RZ, 0x10000, P5 ;  /* 0x00010000ff2f7807 */ /* 0x000fe20002800000 */
[----:B------:R-:W1:Y:S01]  /*3330*/  LDC.64 R50, c[0x0][0x3a8] ;  /* 0x0000ea00ff327b82 */ /* 0x000e620000000a00 */
[----:B------:R-:W-:-:S02]  /*3340*/  SEL R62, RZ, 0x100, P4 ;  /* 0x00000100ff3e7807 */ /* 0x000fc40002000000 */
[----:B------:R-:W-:Y:S02]  /*3350*/  SEL R49, RZ, 0x1000000, P2 ;  /* 0x01000000ff317807 */ /* 0x000fe40001000000 */
[----:B------:R-:W-:Y:S02]  /*3360*/  FSEL R64, R64, RZ, !P2 ;  /* 0x000000ff40407208 */ /* 0x000fe40005000000 */
[----:B------:R-:W-:Y:S02]  /*3370*/  LOP3.LUT R62, R62, R49, R47, 0xfe, !PT ;  /* 0x000000313e3e7212 */ /* 0x000fe400078efe2f */
[----:B------:R-:W-:Y:S01]  /*3380*/  SEL R61, RZ, 0x1, P6 ;  /* 0x00000001ff3d7807 */ /* 0x000fe20003000000 */
[----:B------:R-:W-:Y:S01]  /*3390*/  FMUL.FTZ R47, R31, R64 ;  /* 0x000000401f2f7220 */ /* 0x000fe20000410000 */
[----:B------:R-:W-:Y:S02]  /*33a0*/  SEL R49, RZ, 0x1, P3 ;  /* 0x00000001ff317807 */ /* 0x000fe40001800000 */
        /* <DEDUP_REMOVED lines=8> */
.L_x_6360:
[----:B------:R-:W-:Y:S05]  /*3430*/  BSYNC.RECONVERGENT B0 ;  /* 0x0000000000007941 */ /* 0x000fea0003800200 */
.L_x_6359:
        /* <DEDUP_REMOVED lines=53> */
.L_x_6416:
        /* <DEDUP_REMOVED lines=48> */
.L_x_6403:
[----:B------:R-:W-:Y:S05]  /*3a90*/  BSYNC.RECONVERGENT B0 ;  /* 0x0000000000007941 */ /* 0x000fea0003800200 */
.L_x_6402:
[----:B01----:R-:W0:Y:S02]  /*3aa0*/  LDC.64 R48, c[0x0][0x380] ;  /* 0x0000e000ff307b82 */ /* 0x003e240000000a00 */
[----:B0-----:R-:W-:-:S04]  /*3ab0*/  LEA R5, R48, R5, 0x2 ;  /* 0x0000000530057211 */ /* 0x001fc800078e10ff */
[----:B------:R-:W-:-:S13]  /*3ac0*/  ISETP.GE.AND P0, PT, R5, R49, PT ;  /* 0x000000310500720c */ /* 0x000fda0003f06270 */
[----:B------:R-:W-:Y:S05]  /*3ad0*/  @!P0 BRA `(.L_x_6404) ;  /* 0xffffffcc00908947 */ /* 0x000fea000383ffff */
[----:B------:R-:W-:Y:S05]  /*3ae0*/  BSYNC B1 ;  /* 0x0000000000017941 */ /* 0x000fea0003800000 */
.L_x_6358:
[----:B------:R-:W-:Y:S05]  /*3af0*/  EXIT ;  /* 0x000000000000794d */ /* 0x000fea0003800000 */
.L_x_6401:
        /* <DEDUP_REMOVED lines=8> */
.L_x_6406:
[----:B------:R-:W-:Y:S05]  /*3b80*/  BSYNC B0 ;  /* 0x0000000000007941 */ /* 0x000fea0003800000 */
.L_x_6405:
        /* <DEDUP_REMOVED lines=9> */
.L_x_6407:
[----:B------:R-:W-:Y:S02]  /*3c20*/  HFMA2 R63, -RZ, RZ, 0, 2.384185791015625e-07 ;  /* 0x00000004ff3f7431 */ /* 0x000fe400000001ff */
[----:B------:R-:W-:-:S04]  /*3c30*/  IMAD.MOV.U32 R50, RZ, RZ, R62 ;  /* 0x000000ffff327224 */ /* 0x000fc800078e003e */
[----:B------:R-:W-:-:S05]  /*3c40*/  FADD.FTZ R58, R51, R50 ;  /* 0x00000032333a7221 */ /* 0x000fca0000010000 */
[----:B------:R-:W-:-:S07]  /*3c50*/  MOV R64, R58 ;  /* 0x0000003a00407202 */ /* 0x000fce0000000f00 */
[----:B------:R-:W-:Y:S05]  /*3c60*/  WARPSYNC.COLLECTIVE R61, `(.L_x_6408) ;  /* 0x000000003d087348 */ /* 0x000fea0003c00000 */
[----:B------:R0:W1:Y:S02]  /*3c70*/  SHFL.BFLY P3, R62, R64, R63, R66 ;  /* 0x0c00003f403e7389 */ /* 0x0000640000060042 */
[----:B01----:R-:W-:Y:S05]  /*3c80*/  ENDCOLLECTIVE ;  /* 0x000000000000791b */ /* 0x003fea0003800000 */
.L_x_6408:
[----:B------:R-:W-:Y:S02]  /*3c90*/  HFMA2 R63, -RZ, RZ, 0, 4.76837158203125e-07 ;  /* 0x00000008ff3f7431 */ /* 0x000fe400000001ff */
[----:B------:R-:W-:-:S04]  /*3ca0*/  IMAD.MOV.U32 R57, RZ, RZ, R62 ;  /* 0x000000ffff397224 */ /* 0x000fc800078e003e */
[----:B------:R-:W-:-:S05]  /*3cb0*/  FADD.FTZ R59, R58, R57 ;  /* 0x000000393a3b7221 */ /* 0x000fca0000010000 */
[----:B------:R-:W-:-:S07]  /*3cc0*/  MOV R64, R59 ;  /* 0x0000003b00407202 */ /* 0x000fce0000000f00 */
[----:B------:R-:W-:Y:S05]  /*3cd0*/  WARPSYNC.COLLECTIVE R61, `(.L_x_6409) ;  /* 0x000000003d087348 */ /* 0x000fea0003c00000 */
[----:B------:R0:W1:Y:S02]  /*3ce0*/  SHFL.BFLY P3, R62, R64, R63, R66 ;  /* 0x0c00003f403e7389 */ /* 0x0000640000060042 */
[----:B01----:R-:W-:Y:S05]  /*3cf0*/  ENDCOLLECTIVE ;  /* 0x000000000000791b */ /* 0x003fea0003800000 */
.L_x_6409:
        /* <DEDUP_REMOVED lines=8> */
.L_x_6410:
        /* <DEDUP_REMOVED lines=26> */
.L_x_6411:
[----:B------:R-:W-:Y:S02]  /*3f20*/  HFMA2 R63, -RZ, RZ, 0, 1.1920928955078125e-07 ;  /* 0x00000002ff3f7431 */ /* 0x000fe400000001ff */
[----:B------:R-:W-:-:S04]  /*3f30*/  IMAD.MOV.U32 R58, RZ, RZ, R62 ;  /* 0x000000ffff3a7224 */ /* 0x000fc800078e003e */
[----:B------:R-:W-:-:S05]  /*3f40*/  FADD.FTZ R58, R49, R58 ;  /* 0x0000003a313a7221 */ /* 0x000fca0000010000 */
[----:B------:R-:W-:-:S07]  /*3f50*/  MOV R64, R58 ;  /* 0x0000003a00407202 */ /* 0x000fce0000000f00 */
[----:B------:R-:W-:Y:S05]  /*3f60*/  WARPSYNC.COLLECTIVE R61, `(.L_x_6412) ;  /* 0x000000003d087348 */ /* 0x000fea0003c00000 */
[----:B------:R0:W1:Y:S02]  /*3f70*/  SHFL.BFLY P3, R62, R64, R63, R66 ;  /* 0x0c00003f403e7389 */ /* 0x0000640000060042 */
[----:B01----:R-:W-:Y:S05]  /*3f80*/  ENDCOLLECTIVE ;  /* 0x000000000000791b */ /* 0x003fea0003800000 */
.L_x_6412:
[----:B------:R-:W-:Y:S02]  /*3f90*/  HFMA2 R63, -RZ, RZ, 0, 2.384185791015625e-07 ;  /* 0x00000004ff3f7431 */ /* 0x000fe400000001ff */
[----:B------:R-:W-:-:S04]  /*3fa0*/  IMAD.MOV.U32 R51, RZ, RZ, R62 ;  /* 0x000000ffff337224 */ /* 0x000fc800078e003e */
[----:B------:R-:W-:-:S05]  /*3fb0*/  FADD.FTZ R51, R58, R51 ;  /* 0x000000333a337221 */ /* 0x000fca0000010000 */
[----:B------:R-:W-:-:S07]  /*3fc0*/  MOV R64, R51 ;  /* 0x0000003300407202 */ /* 0x000fce0000000f00 */
[----:B------:R-:W-:Y:S05]  /*3fd0*/  WARPSYNC.COLLECTIVE R61, `(.L_x_6413) ;  /* 0x000000003d087348 */ /* 0x000fea0003c00000 */
[----:B------:R0:W1:Y:S02]  /*3fe0*/  SHFL.BFLY P3, R62, R64, R63, R66 ;  /* 0x0c00003f403e7389 */ /* 0x0000640000060042 */
[----:B01----:R-:W-:Y:S05]  /*3ff0*/  ENDCOLLECTIVE ;  /* 0x000000000000791b */ /* 0x003fea0003800000 */
.L_x_6413:
[----:B------:R-:W-:Y:S02]  /*4000*/  HFMA2 R63, -RZ, RZ, 0, 4.76837158203125e-07 ;  /* 0x00000008ff3f7431 */ /* 0x000fe400000001ff */
[----:B------:R-:W-:-:S04]  /*4010*/  IMAD.MOV.U32 R60, RZ, RZ, R62 ;  /* 0x000000ffff3c7224 */ /* 0x000fc800078e003e */
[----:B------:R-:W-:-:S05]  /*4020*/  FADD.FTZ R60, R51, R60 ;  /* 0x0000003c333c7221 */ /* 0x000fca0000010000 */
[----:B------:R-:W-:-:S07]  /*4030*/  MOV R64, R60 ;  /* 0x0000003c00407202 */ /* 0x000fce0000000f00 */
[----:B------:R-:W-:Y:S05]  /*4040*/  WARPSYNC.COLLECTIVE R61, `(.L_x_6414) ;  /* 0x000000003d087348 */ /* 0x000fea0003c00000 */
[----:B------:R0:W1:Y:S02]  /*4050*/  SHFL.BFLY P3, R62, R64, R63, R66 ;  /* 0x0c00003f403e7389 */ /* 0x0000640000060042 */
[----:B01----:R-:W-:Y:S05]  /*4060*/  ENDCOLLECTIVE ;  /* 0x000000000000791b */ /* 0x003fea0003800000 */
.L_x_6414:
[----:B------:R-:W-:Y:S02]  /*4070*/  HFMA2 R63, -RZ, RZ, 0, 9.5367431640625e-07 ;  /* 0x00000010ff3f7431 */ /* 0x000fe400000001ff */
[----:B------:R-:W-:-:S04]  /*4080*/  IMAD.MOV.U32 R59, RZ, RZ, R62 ;  /* 0x000000ffff3b7224 */ /* 0x000fc800078e003e */
[----:B------:R-:W-:-:S05]  /*4090*/  FADD.FTZ R59, R60, R59 ;  /* 0x0000003b3c3b7221 */ /* 0x000fca0000010000 */
[----:B------:R-:W-:-:S07]  /*40a0*/  MOV R64, R59 ;  /* 0x0000003b00407202 */ /* 0x000fce0000000f00 */
[----:B------:R-:W-:Y:S05]  /*40b0*/  WARPSYNC.COLLECTIVE R61, `(.L_x_6415) ;  /* 0x000000003d087348 */ /* 0x000fea0003c00000 */
[----:B------:R0:W1:Y:S02]  /*40c0*/  SHFL.BFLY P3, R62, R64, R63, R66 ;  /* 0x0c00003f403e7389 */ /* 0x0000640000060042 */
[----:B01----:R-:W-:Y:S05]  /*40d0*/  ENDCOLLECTIVE ;  /* 0x000000000000791b */ /* 0x003fea0003800000 */
.L_x_6415:
[----:B------:R-:W-:Y:S05]  /*40e0*/  BRA `(.L_x_6416) ;  /* 0xfffffff400a87947 */ /* 0x000fea000383ffff */
.L_x_6417:
        /* <DEDUP_REMOVED lines=9> */
.L_x_9159:


//--------------------- .text._ZN10layer_norm13ln_fwd_kernelINS_13Kernel_traitsIf6__halffS2_fjLj256ELj1ELj4ELj1ELj16ENS_18Kernel_traits_baseILj256EfS2_fS2_fjLj128EEEEELb1ELb1ELb0ELb1EEEvNS_9FwdParamsE --------------------------
	.section	.text._ZN10layer_norm13ln_fwd_kernelINS_13Kernel_traitsIf6__halffS2_fjLj256ELj1ELj4ELj1ELj16ENS_18Kernel_traits_baseILj256EfS2_fS2_fjLj128EEEEELb1ELb1ELb0ELb1EEEvNS_9FwdParamsE,"ax",@progbits
	.align	128
        .global         _ZN10layer_norm13ln_fwd_kernelINS_13Kernel_traitsIf6__halffS2_fjLj256ELj1ELj4ELj1ELj16ENS_18Kernel_traits_baseILj256EfS2_fS2_fjLj128EEEEELb1ELb1ELb0ELb1EEEvNS_9FwdParamsE
        .type           _ZN10layer_norm13ln_fwd_kernelINS_13Kernel_traitsIf6__halffS2_fjLj256ELj1ELj4ELj1ELj16ENS_18Kernel_traits_baseILj256EfS2_fS2_fjLj128EEEEELb1ELb1ELb0ELb1EEEvNS_9FwdParamsE,@function
        .size           _ZN10layer_norm13ln_fwd_kernelINS_13Kernel_traitsIf6__halffS2_fjLj256ELj1ELj4ELj1ELj16ENS_18Kernel_traits_baseILj256EfS2_fS2_fjLj128EEEEELb1ELb1ELb0ELb1EEEvNS_9FwdParamsE,(.L_x_9160 - _ZN10layer_norm13ln_fwd_kernelINS_13Kernel_traitsIf6__halffS2_fjLj256ELj1ELj4ELj1ELj16ENS_18Kernel_traits_baseILj256EfS2_fS2_fjLj128EEEEELb1ELb1ELb0ELb1EEEvNS_9FwdParamsE)
        .other          _ZN10layer_norm13ln_fwd_kernelINS_13Kernel_traitsIf6__halffS2_fjLj256ELj1ELj4ELj1ELj16ENS_18Kernel_traits_baseILj256EfS2_fS2_fjLj128EEEEELb1ELb1ELb0ELb1EEEvNS_9FwdParamsE,@"STO_CUDA_ENTRY STV_DEFAULT"
_ZN10layer_norm13ln_fwd_kernelINS_13Kernel_traitsIf6__halffS2_fjLj256ELj1ELj4ELj1ELj16ENS_18Kernel_traits_baseILj256EfS2_fS2_fjLj128EEEEELb1ELb1ELb0ELb1EEEvNS_9FwdParamsE:
.text._ZN10layer_norm13ln_fwd_kernelINS_13Kernel_traitsIf6__halffS2_fjLj256ELj1ELj4ELj1ELj16ENS_18Kernel_traits_baseILj256EfS2_fS2_fjLj128EEEEELb1ELb1ELb0ELb1EEEvNS_9FwdParamsE:
        /* <DEDUP_REMOVED lines=137> */
.L_x_6460:
        /* <DEDUP_REMOVED lines=24> */
[----:B------:R-:W-:Y:S02]  /*0a10*/  IMAD.MOV.U32 R48, RZ, RZ, 0x3f800000 ;  /* 0x3f800000ff307424 */ /* 0x000fe400078e00ff */
[----:B------:R-:W-:-:S09]  /*0a20*/  IMAD.MOV.U32 R50, RZ, RZ, R45 ;  /* 0x000000ffff327224 */ /* 0x000fd200078e002d */
[----:B--2---:R-:W-:Y:S01]  /*0a30*/  @P2 HADD2.F32 R48, -RZ, R49.H0_H0 ;  /* 0x20000031ff302230 */ /* 0x004fe20000004100 */
[----:B------:R-:W-:Y:S01]  /*0a40*/  MOV R49, 0x2 ;  /* 0x0000000200317802 */ /* 0x000fe20000000f00 */
        /* <DEDUP_REMOVED lines=9> */
.L_x_6421:
        /* <DEDUP_REMOVED lines=13> */
.L_x_6423:
[----:B------:R-:W-:Y:S05]  /*0bb0*/  BSYNC.RECONVERGENT B2 ;  /* 0x0000000000027941 */ /* 0x000fea0003800200 */
.L_x_6422:
        /* <DEDUP_REMOVED lines=42> */
[----:B------:R-:W-:-:S07]  /*0e60*/  IMAD.MOV.U32 R44, RZ, RZ, R8 ;  /* 0x000000ffff2c7224 */ /* 0x000fce00078e0008 */
.L_x_6420:
[----:B------:R-:W-:Y:S05]  /*0e70*/  BSYNC.RECONVERGENT B1 ;  /* 0x0000000000017941 */ /* 0x000fea0003800200 */
.L_x_6419:
[----:B------:R-:W0:Y:S01]  /*0e80*/  LDC R61, c[0x0][0x408] ;  /* 0x00010200ff3d7b82 */ /* 0x000e220000000800 */
[----:B------:R-:W-:Y:S01]  /*0e90*/  I2FP.F32.U32 R6, R50 ;  /* 0x0000003200067245 */ /* 0x000fe20000201000 */
[----:B------:R-:W-:Y:S01]  /*0ea0*/  IMAD.MOV.U32 R55, RZ, RZ, 0x2f800000 ;  /* 0x2f800000ff377424 */ /* 0x000fe200078e00ff */
[----:B------:R-:W-:Y:S01]  /*0eb0*/  BSSY.RECONVERGENT B1, `(.L_x_6424) ;  /* 0x0000050000017945 */ /* 0x000fe20003800200 */
[----:B-----5:R-:W-:Y:S01]  /*0ec0*/  HADD2.F32 R9, -RZ, R40.H0_H0 ;  /* 0x20000028ff097230 */ /* 0x020fe20000004100 */
[----:B------:R-:W-:Y:S01]  /*0ed0*/  MOV R10, 0x2 ;  /* 0x00000002000a7802 */ /* 0x000fe20000000f00 */
[----:B------:R-:W-:Y:S02]  /*0ee0*/  FFMA.FTZ R8, R6, R55, 1.1641532182693481445e-10 ;  /* 0x2f00000006087423 */ /* 0x000fe40000010037 */
[----:B------:R-:W1:Y:S01]  /*0ef0*/  LDC R54, c[0x0][0x404] ;  /* 0x00010100ff367b82 */ /* 0x000e620000000800 */
[----:B------:R-:W-:-:S04]  /*0f00*/  FMUL.FTZ R6, R9, R48 ;  /* 0x0000003009067220 */ /* 0x000fc80000410000 */
[----:B0-----:R-:W-:Y:S01]  /*0f10*/  FMUL.FTZ R6, R6, R61 ;  /* 0x0000003d06067220 */ /* 0x001fe20000410000 */
[----:B-1----:R-:W-:-:S04]  /*0f20*/  FSETP.GTU.FTZ.AND P1, PT, R8, R54, PT ;  /* 0x000000360800720b */ /* 0x002fc80003f3c000 */
        /* <DEDUP_REMOVED lines=15> */
.L_x_6426:
        /* <DEDUP_REMOVED lines=13> */
.L_x_6428:
[----:B------:R-:W-:Y:S05]  /*10f0*/  BSYNC.RECONVERGENT B2 ;  /* 0x0000000000027941 */ /* 0x000fea0003800200 */
.L_x_6427:
        /* <DEDUP_REMOVED lines=43> */
.L_x_6425:
[----:B------:R-:W-:Y:S05]  /*13b0*/  BSYNC.RECONVERGENT B1 ;  /* 0x0000000000017941 */ /* 0x000fea0003800200 */
.L_x_6424:
[----:B------:R-:W-:Y:S01]  /*13c0*/  I2FP.F32.U32 R6, R6 ;  /* 0x0000000600067245 */ /* 0x000fe20000201000 */
[----:B------:R-:W-:Y:S01]  /*13d0*/  HADD2.F32 R9, -RZ, R40.H1_H1 ;  /* 0x30000028ff097230 */ /* 0x000fe20000004100 */
        /* <DEDUP_REMOVED lines=21> */
.L_x_6431:
        /* <DEDUP_REMOVED lines=13> */
.L_x_6433:
[----:B------:R-:W-:Y:S05]  /*1600*/  BSYNC.RECONVERGENT B2 ;  /* 0x0000000000027941 */ /* 0x000fea0003800200 */
.L_x_6432:
[----:B------:R-:W-:Y:S01]  /*1610*/  LOP3.LUT R50, R7, UR7, R5, 0x96, !PT ;  /* 0x0000000707327c12 */ /* 0x000fe2000f8e9605 */
[----:B------:R-:W-:-:S04]  /*1620*/  IMAD.WIDE.U32 R10, R0, -0x326172a9, RZ ;  /* 0xcd9e8d57000a7825 */ /* 0x000fc800078e00ff */
[----:B------:R-:W-:Y:S02]  /*1630*/  HFMA2 R40, -RZ, RZ, 0, 0 ;  /* 0x00000000ff287431 */ /* 0x000fe400000001ff */
        /* <DEDUP_REMOVED lines=38> */
[----:B------:R-:W-:Y:S02]  /*18a0*/  LOP3.LUT R4, R4, UR33, R11, 0x96, !PT ;  /* 0x0000002104047c12 */ /* 0x000fe4000f8e960b */
[----:B------:R-:W-:-:S07]  /*18b0*/  MOV R44, R10 ;  /* 0x0000000a002c7202 */ /* 0x000fce0000000f00 */
.L_x_6430:
[----:B------:R-:W-:Y:S05]  /*18c0*/  BSYNC.RECONVERGENT B1 ;  /* 0x0000000000017941 */ /* 0x000fea0003800200 */
.L_x_6429:
        /* <DEDUP_REMOVED lines=22> */
.L_x_6436:
        /* <DEDUP_REMOVED lines=13> */
.L_x_6438:
[----:B------:R-:W-:Y:S05]  /*1b00*/  BSYNC.RECONVERGENT B2 ;  /* 0x0000000000027941 */ /* 0x000fea0003800200 */
.L_x_6437:
        /* <DEDUP_REMOVED lines=38> */
[----:B------:R-:W-:Y:S01]  /*1d70*/  IMAD.WIDE.U32 R50, R6, -0x2daee0ad, RZ ;  /* 0xd2511f5306327825 */ /* 0x000fe200078e00ff */
[----:B------:R-:W-:-:S03]  /*1d80*/  MOV R6, R44 ;  /* 0x0000002c00067202 */ /* 0x000fc60000000f00 */
[----:B------:R-:W-:Y:S02]  /*1d90*/  IMAD.MOV.U32 R44, RZ, RZ, R50 ;  /* 0x000000ffff2c7224 */ /* 0x000fe400078e0032 */
[----:B------:R-:W-:Y:S01]  /*1da0*/  HFMA2 R50, -RZ, RZ, 0, 0 ;  /* 0x00000000ff327431 */ /* 0x000fe200000001ff */
[----:B------:R-:W-:-:S07]  /*1db0*/  LOP3.LUT R4, R4, UR33, R51, 0x96, !PT ;  /* 0x0000002104047c12 */ /* 0x000fce000f8e9633 */
.L_x_6435:
[----:B------:R-:W-:Y:S05]  /*1dc0*/  BSYNC.RECONVERGENT B1 ;  /* 0x0000000000017941 */ /* 0x000fea0003800200 */
.L_x_6434:
        /* <DEDUP_REMOVED lines=22> */
.L_x_6441:
        /* <DEDUP_REMOVED lines=13> */
.L_x_6443:
[----:B------:R-:W-:Y:S05]  /*2000*/  BSYNC.RECONVERGENT B2 ;  /* 0x0000000000027941 */ /* 0x000fea0003800200 */
.L_x_6442:
        /* <DEDUP_REMOVED lines=39> */
[----:B------:R-:W-:-:S03]  /*2280*/  MOV R6, R44 ;  /* 0x0000002c00067202 */ /* 0x000fc60000000f00 */
[----:B------:R-:W-:Y:S01]  /*2290*/  IMAD.MOV.U32 R51, RZ, RZ, RZ ;  /* 0x000000ffff337224 */ /* 0x000fe200078e00ff */
[----:B------:R-:W-:Y:S02]  /*22a0*/  LOP3.LUT R4, R4, UR33, R41, 0x96, !PT ;  /* 0x0000002104047c12 */ /* 0x000fe4000f8e9629 */
[----:B------:R-:W-:-:S07]  /*22b0*/  MOV R44, R40 ;  /* 0x00000028002c7202 */ /* 0x000fce0000000f00 */
.L_x_6440:
[----:B------:R-:W-:Y:S05]  /*22c0*/  BSYNC.RECONVERGENT B1 ;  /* 0x0000000000017941 */ /* 0x000fea0003800200 */
.L_x_6439:
        /* <DEDUP_REMOVED lines=22> */
.L_x_6446:
        /* <DEDUP_REMOVED lines=13> */
.L_x_6448:
[----:B------:R-:W-:Y:S05]  /*2500*/  BSYNC.RECONVERGENT B2 ;  /* 0x0000000000027941 */ /* 0x000fea0003800200 */
.L_x_6447:
        /* <DEDUP_REMOVED lines=38> */
[----:B------:R-:W-:-:S04]  /*2770*/  IMAD.WIDE.U32 R52, R52, -0x326172a9, RZ ;  /* 0xcd9e8d5734347825 */ /* 0x000fc800078e00ff */
[----:B------:R-:W-:Y:S01]  /*2780*/  HFMA2 R50, -RZ, RZ, 0, 0 ;  /* 0x00000000ff327431 */ /* 0x000fe200000001ff */
[----:B------:R-:W-:Y:S02]  /*2790*/  LOP3.LUT R4, R4, UR33, R51, 0x96, !PT ;  /* 0x0000002104047c12 */ /* 0x000fe4000f8e9633 */
[----:B------:R-:W-:Y:S02]  /*27a0*/  LOP3.LUT R5, R54, UR32, R53, 0x96, !PT ;  /* 0x0000002036057c12 */ /* 0x000fe4000f8e9635 */
[----:B------:R-:W-:-:S07]  /*27b0*/  MOV R45, R52 ;  /* 0x00000034002d7202 */ /* 0x000fce0000000f00 */
.L_x_6445:
[----:B------:R-:W-:Y:S05]  /*27c0*/  BSYNC.RECONVERGENT B1 ;  /* 0x0000000000017941 */ /* 0x000fea0003800200 */
.L_x_6444:
[----:B------:R-:W0:Y:S01]  /*27d0*/  LDC R51, c[0x0][0x404] ;  /* 0x00010100ff337b82 */ /* 0x000e220000000800 */
[----:B------:R-:W-:Y:S01]  /*27e0*/  I2FP.F32.U32 R6, R6 ;  /* 0x0000000600067245 */ /* 0x000fe20000201000 */
[----:B------:R-:W-:Y:S01]  /*27f0*/  IMAD.MOV.U32 R52, RZ, RZ, 0x2f800000 ;  /* 0x2f800000ff347424 */ /* 0x000fe200078e00ff */
[----:B------:R-:W-:Y:S01]  /*2800*/  ISETP.NE.AND P5, PT, R50, 0x1, PT ;  /* 0x000000013200780c */ /* 0x000fe20003fa5270 */
[----:B------:R-:W-:Y:S01]  /*2810*/  HADD2.F32 R41, -RZ, R42.H1_H1 ;  /* 0x3000002aff297230 */ /* 0x000fe20000004100 */
[----:B------:R-:W-:Y:S01]  /*2820*/  BSSY.RECONVERGENT B1, `(.L_x_6449) ;  /* 0x000004c000017945 */ /* 0x000fe20003800200 */
[----:B------:R-:W-:-:S03]  /*2830*/  FFMA.FTZ R42, R6, R52, 1.1641532182693481445e-10 ;  /* 0x2f000000062a7423 */ /* 0x000fc60000010034 */
[----:B------:R-:W-:-:S04]  /*2840*/  FMUL.FTZ R6, R41, R48 ;  /* 0x0000003029067220 */ /* 0x000fc80000410000 */
[----:B------:R-:W-:Y:S01]  /*2850*/  FMUL.FTZ R6, R6, R61 ;  /* 0x0000003d06067220 */ /* 0x000fe20000410000 */
[----:B0-----:R-:W-:Y:S02]  /*2860*/  FSETP.GTU.FTZ.AND P4, PT, R42, R51, PT ;  /* 0x000000332a00720b */ /* 0x001fe40003f9c000 */
        /* <DEDUP_REMOVED lines=14> */
.L_x_6451:
        /* <DEDUP_REMOVED lines=13> */
.L_x_6453:
[----:B------:R-:W-:Y:S05]  /*2a20*/  BSYNC.RECONVERGENT B2 ;  /* 0x0000000000027941 */ /* 0x000fea0003800200 */
.L_x_6452:
        /* <DEDUP_REMOVED lines=43> */
.L_x_6450:
[----:B------:R-:W-:Y:S05]  /*2ce0*/  BSYNC.RECONVERGENT B1 ;  /* 0x0000000000017941 */ /* 0x000fea0003800200 */
.L_x_6449:
[----:B------:R-:W0:Y:S01]  /*2cf0*/  LDC R54, c[0x0][0x404] ;  /* 0x00010100ff367b82 */ /* 0x000e220000000800 */
[----:B------:R-:W-:Y:S01]  /*2d00*/  I2FP.F32.U32 R6, R6 ;  /* 0x0000000600067245 */ /* 0x000fe20000201000 */
[----:B------:R-:W-:Y:S01]  /*2d10*/  IMAD.MOV.U32 R55, RZ, RZ, 0x2f800000 ;  /* 0x2f800000ff377424 */ /* 0x000fe200078e00ff */
[----:B------:R-:W-:Y:S01]  /*2d20*/  ISETP.NE.AND P6, PT, R51, 0x1, PT ;  /* 0x000000013300780c */ /* 0x000fe20003fc5270 */
[----:B------:R-:W-:Y:S01]  /*2d30*/  HADD2.F32 R53, -RZ, R43.H0_H0 ;  /* 0x2000002bff357230 */ /* 0x000fe20000004100 */
[----:B------:R-:W-:Y:S01]  /*2d40*/  BSSY.RECONVERGENT B1, `(.L_x_6454) ;  /* 0x000004e000017945 */ /* 0x000fe20003800200 */
[----:B------:R-:W-:-:S03]  /*2d50*/  FFMA.FTZ R42, R6, R55, 1.1641532182693481445e-10 ;  /* 0x2f000000062a7423 */ /* 0x000fc60000010037 */
[----:B------:R-:W-:-:S04]  /*2d60*/  FMUL.FTZ R6, R53, R48 ;  /* 0x0000003035067220 */ /* 0x000fc80000410000 */
[----:B------:R-:W-:Y:S01]  /*2d70*/  FMUL.FTZ R6, R6, R61 ;  /* 0x0000003d06067220 */ /* 0x000fe20000410000 */
[----:B0-----:R-:W-:-:S04]  /*2d80*/  FSETP.GTU.FTZ.AND P5, PT, R42, R54, PT ;  /* 0x000000362a00720b */ /* 0x001fc80003fbc000 */
[----:B------:R-:W-:Y:S02]  /*2d90*/  FSEL R53, R6, RZ, !P5 ;  /* 0x000000ff06357208 */ /* 0x000fe40006800000 */
[----:B------:R-:W-:-:S03]  /*2da0*/  MOV R6, 0x2 ;  /* 0x0000000200067802 */ /* 0x000fc60000000f00 */
        /* <DEDUP_REMOVED lines=12> */
.L_x_6456:
        /* <DEDUP_REMOVED lines=15> */
.L_x_6458:
[----:B------:R-:W-:Y:S05]  /*2f60*/  BSYNC.RECONVERGENT B2 ;  /* 0x0000000000027941 */ /* 0x000fea0003800200 */
.L_x_6457:
        /* <DEDUP_REMOVED lines=43> */
.L_x_6455:
[----:B------:R-:W-:Y:S05]  /*3220*/  BSYNC.RECONVERGENT B1 ;  /* 0x0000000000017941 */ /* 0x000fea0003800200 */
.L_x_6454:
[----:B------:R-:W-:Y:S01]  /*3230*/  I2FP.F32.U32 R51, R53 ;  /* 0x0000003500337245 */ /* 0x000fe20000201000 */
[----:B------:R-:W-:Y:S01]  /*3240*/  HADD2.F32 R43, -RZ, R43.H1_H1 ;  /* 0x3000002bff2b7230 */ /* 0x000fe20000004100 */
[----:B------:R-:W-:Y:S01]  /*3250*/  SEL R50, RZ, 0x1000000, P2 ;  /* 0x01000000ff327807 */ /* 0x000fe20001000000 */
[----:B------:R-:W0:Y:S01]  /*3260*/  LDC.64 R52, c[0x0][0x3b0] ;  /* 0x0000ec00ff347b82 */ /* 0x000e220000000a00 */
[----:B------:R-:W-:Y:S01]  /*3270*/  ISETP.NE.AND P6, PT, R60, RZ, PT ;  /* 0x000000ff3c00720c */ /* 0x000fe20003fc5270 */
[----:B------:R-:W-:Y:S01]  /*3280*/  FFMA.FTZ R51, R51, R55, 1.1641532182693481445e-10 ;  /* 0x2f00000033337423 */ /* 0x000fe20000010037 */
[----:B------:R-:W-:Y:S01]  /*3290*/  FMUL.FTZ R48, R43, R48 ;  /* 0x000000302b307220 */ /* 0x000fe20000410000 */
[----:B------:R-:W1:Y:S01]  /*32a0*/  S2R R60, SR_TID.X ;  /* 0x00000000003c7919 */ /* 0x000e620000002100 */
[----:B------:R-:W-:Y:S02]  /*32b0*/  UMOV UR4, 0xffffffff ;  /* 0xffffffff00047882 */ /* 0x000fe40000000000 */
[----:B------:R-:W-:Y:S01]  /*32c0*/  FMUL.FTZ R48, R48, R61 ;  /* 0x0000003d30307220 */ /* 0x000fe20000410000 */
[----:B------:R-:W-:-:S02]  /*32d0*/  FSETP.GTU.FTZ.AND P2, PT, R51, R54, PT ;  /* 0x000000363300720b */ /* 0x000fc40003f5c000 */
[----:B------:R-:W-:Y:S02]  /*32e0*/  SEL R54, RZ, 0x10000, P1 ;  /* 0x00010000ff367807 */ /* 0x000fe40000800000 */
[----:B------:R-:W-:Y:S02]  /*32f0*/  FSEL R48, R48, RZ, !P2 ;  /* 0x000000ff30307208 */ /* 0x000fe40005000000 */
[----:B------:R-:W-:-:S03]  /*3300*/  SEL R55, RZ, 0x1000000, P2 ;  /* 0x01000000ff377807 */ /* 0x000fc60001000000 */
        /* <DEDUP_REMOVED lines=66> */
.L_x_6472:
        /* <DEDUP_REMOVED lines=26> */
[----:B------:R-:W-:Y:S01]  /*38d0*/  F2FP.F16.F32.PACK_AB R11, R42, R43 ;  /* 0x0000002b2a0b723e */ /* 0x000fe200000000ff */
        /* <DEDUP_REMOVED lines=12> */
[----:B------:R-:W-:Y:S02]  /*39a0*/  F2FP.F16.F32.PACK_AB R10, R54, R53 ;  /* 0x00000035360a723e */ /* 0x000fe400000000ff */
[----:B------:R-:W-:Y:S02]  /*39b0*/  F2FP.F16.F32.PACK_AB R9, R52, R9 ;  /* 0x000000093409723e */ /* 0x000fe400000000ff */
[----:B------:R-:W2:Y:S01]  /*39c0*/  LDC.64 R40, c[0x0][0x380] ;  /* 0x0000e000ff287b82 */ /* 0x000ea20000000a00 */
[----:B------:R-:W-:Y:S01]  /*39d0*/  F2FP.F16.F32.PACK_AB R8, R8, R51 ;  /* 0x000000330808723e */ /* 0x000fe200000000ff */
        /* <DEDUP_REMOVED lines=8> */
.L_x_6418:
[----:B------:R-:W-:Y:S05]  /*3a60*/  EXIT ;  /* 0x000000000000794d */ /* 0x000fea0003800000 */
.L_x_6459:
[----:B------:R-:W-:Y:S01]  /*3a70*/  HFMA2 R53, -RZ, RZ, 0, 5.9604644775390625e-08 ;  /* 0x00000001ff357431 */ /* 0x000fe200000001ff */
[----:B------:R-:W-:Y:S01]  /*3a80*/  BSSY B1, `(.L_x_6461) ;  /* 0x0000006000017945 */ /* 0x000fe20003800000 */
[----:B------:R-:W-:Y:S01]  /*3a90*/  MOV R52, 0x1f ;  /* 0x0000001f00347802 */ /* 0x000fe20000000f00 */
[----:B------:R-:W-:-:S07]  /*3aa0*/  IMAD.MOV.U32 R49, RZ, RZ, -0x1 ;  /* 0xffffffffff317424 */ /* 0x000fce00078e00ff */
[----:B------:R-:W-:Y:S05]  /*3ab0*/  WARPSYNC.COLLECTIVE R49, `(.L_x_6462) ;  /* 0x0000000031087348 */ /* 0x000fea0003c00000 */
[----:B------:R0:W1:Y:S02]  /*3ac0*/  SHFL.BFLY P1, R48, R54, R53, R52 ;  /* 0x0c00003536307389 */ /* 0x0000640000020034 */
[----:B01----:R-:W-:Y:S05]  /*3ad0*/  ENDCOLLECTIVE ;  /* 0x000000000000791b */ /* 0x003fea0003800000 */
.L_x_6462:
[----:B------:R-:W-:Y:S05]  /*3ae0*/  BSYNC B1 ;  /* 0x0000000000017941 */ /* 0x000fea0003800000 */
.L_x_6461:
        /* <DEDUP_REMOVED lines=9> */
.L_x_6463:
[----:B------:R-:W-:Y:S02]  /*3b80*/  IMAD.MOV.U32 R53, RZ, RZ, 0x4 ;  /* 0x00000004ff357424 */ /* 0x000fe400078e00ff */
[----:B------:R-:W-:-:S05]  /*3b90*/  FADD.FTZ R60, R55, R48 ;  /* 0x00000030373c7221 */ /* 0x000fca0000010000 */
[----:B------:R-:W-:-:S07]  /*3ba0*/  MOV R54, R60 ;  /* 0x0000003c00367202 */ /* 0x000fce0000000f00 */
[----:B------:R-:W-:Y:S05]  /*3bb0*/  WARPSYNC.COLLECTIVE R49, `(.L_x_6464) ;  /* 0x0000000031087348 */ /* 0x000fea0003c00000 */
[----:B------:R0:W1:Y:S02]  /*3bc0*/  SHFL.BFLY P1, R48, R54, R53, R52 ;  /* 0x0c00003536307389 */ /* 0x0000640000020034 */
[----:B01----:R-:W-:Y:S05]  /*3bd0*/  ENDCOLLECTIVE ;  /* 0x000000000000791b */ /* 0x003fea0003800000 */
.L_x_6464:
[----:B------:R-:W-:Y:S02]  /*3be0*/  HFMA2 R53, -RZ, RZ, 0, 4.76837158203125e-07 ;  /* 0x00000008ff357431 */ /* 0x000fe400000001ff */
[----:B------:R-:W-:-:S05]  /*3bf0*/  FADD.FTZ R61, R60, R48 ;  /* 0x000000303c3d7221 */ /* 0x000fca0000010000 */
[----:B------:R-:W-:-:S07]  /*3c00*/  MOV R54, R61 ;  /* 0x0000003d00367202 */ /* 0x000fce0000000f00 */
[----:B------:R-:W-:Y:S05]  /*3c10*/  WARPSYNC.COLLECTIVE R49, `(.L_x_6465) ;  /* 0x0000000031087348 */ /* 0x000fea0003c00000 */
[----:B------:R0:W1:Y:S02]  /*3c20*/  SHFL.BFLY P1, R48, R54, R53, R52 ;  /* 0x0c00003536307389 */ /* 0x0000640000020034 */
[----:B01----:R-:W-:Y:S05]  /*3c30*/  ENDCOLLECTIVE ;  /* 0x000000000000791b */ /* 0x003fea0003800000 */
.L_x_6465:
[----:B------:R-:W-:Y:S01]  /*3c40*/  MOV R53, 0x10 ;  /* 0x0000001000357802 */ /* 0x000fe20000000f00 */
[----:B------:R-:W-:-:S04]  /*3c50*/  FADD.FTZ R61, R61, R48 ;  /* 0x000000303d3d7221 */ /* 0x000fc80000010000 */
[----:B------:R-:W-:-:S07]  /*3c60*/  IMAD.MOV.U32 R54, RZ, RZ, R61 ;  /* 0x000000ffff367224 */ /* 0x000fce00078e003d */
[----:B------:R-:W-:Y:S05]  /*3c70*/  WARPSYNC.COLLECTIVE R49, `(.L_x_6466) ;  /* 0x0000000031087348 */ /* 0x000fea0003c00000 */
[----:B------:R0:W1:Y:S02]  /*3c80*/  SHFL.BFLY P1, R48, R54, R53, R52 ;  /* 0x0c00003536307389 */ /* 0x0000640000020034 */
[----:B01----:R-:W-:Y:S05]  /*3c90*/  ENDCOLLECTIVE ;  /* 0x000000000000791b */ /* 0x003fea0003800000 */
.L_x_6466:
        /* <DEDUP_REMOVED lines=23> */
.L_x_6467:
[----:B------:R-:W-:Y:S02]  /*3e10*/  HFMA2 R53, -RZ, RZ, 0, 1.1920928955078125e-07 ;  /* 0x00000002ff357431 */ /* 0x000fe400000001ff */
[----:B------:R-:W-:-:S05]  /*3e20*/  FADD.FTZ R55, R54, R48 ;  /* 0x0000003036377221 */ /* 0x000fca0000010000 */
[----:B------:R-:W-:-:S07]  /*3e30*/  MOV R54, R55 ;  /* 0x0000003700367202 */ /* 0x000fce0000000f00 */
[----:B------:R-:W-:Y:S05]  /*3e40*/  WARPSYNC.COLLECTIVE R49, `(.L_x_6468) ;  /* 0x0000000031087348 */ /* 0x000fea0003c00000 */
[----:B------:R0:W1:Y:S02]  /*3e50*/  SHFL.BFLY P1, R48, R54, R53, R52 ;  /* 0x0c00003536307389 */ /* 0x0000640000020034 */
[----:B01----:R-:W-:Y:S05]  /*3e60*/  ENDCOLLECTIVE ;  /* 0x000000000000791b */ /* 0x003fea0003800000 */
.L_x_6468:
[----:B------:R-:W-:Y:S01]  /*3e70*/  MOV R53, 0x4 ;  /* 0x0000000400357802 */ /* 0x000fe20000000f00 */
[----:B------:R-:W-:-:S04]  /*3e80*/  FADD.FTZ R60, R55, R48 ;  /* 0x00000030373c7221 */ /* 0x000fc80000010000 */
[----:B------:R-:W-:-:S07]  /*3e90*/  IMAD.MOV.U32 R54, RZ, RZ, R60 ;  /* 0x000000ffff367224 */ /* 0x000fce00078e003c */
[----:B------:R-:W-:Y:S05]  /*3ea0*/  WARPSYNC.COLLECTIVE R49, `(.L_x_6469) ;  /* 0x0000000031087348 */ /* 0x000fea0003c00000 */
[----:B------:R0:W1:Y:S02]  /*3eb0*/  SHFL.BFLY P1, R48, R54, R53, R52 ;  /* 0x0c00003536307389 */ /* 0x0000640000020034 */
[----:B01----:R-:W-:Y:S05]  /*3ec0*/  ENDCOLLECTIVE ;  /* 0x000000000000791b */ /* 0x003fea0003800000 */
.L_x_6469:
[----:B------:R-:W-:Y:S02]  /*3ed0*/  IMAD.MOV.U32 R53, RZ, RZ, 0x8 ;  /* 0x00000008ff357424 */ /* 0x000fe400078e00ff */
[----:B------:R-:W-:-:S05]  /*3ee0*/  FADD.FTZ R61, R60, R48 ;  /* 0x000000303c3d7221 */ /* 0x000fca0000010000 */
[----:B------:R-:W-:-:S07]  /*3ef0*/  MOV R54, R61 ;  /* 0x0000003d00367202 */ /* 0x000fce0000000f00 */
[----:B------:R-:W-:Y:S05]  /*3f00*/  WARPSYNC.COLLECTIVE R49, `(.L_x_6470) ;  /* 0x0000000031087348 */ /* 0x000fea0003c00000 */
[----:B------:R0:W1:Y:S02]  /*3f10*/  SHFL.BFLY P1, R48, R54, R53, R52 ;  /* 0x0c00003536307389 */ /* 0x0000640000020034 */
[----:B01----:R-:W-:Y:S05]  /*3f20*/  ENDCOLLECTIVE ;  /* 0x000000000000791b */ /* 0x003fea0003800000 */
.L_x_6470:
[----:B------:R-:W-:Y:S02]  /*3f30*/  HFMA2 R53, -RZ, RZ, 0, 9.5367431640625e-07 ;  /* 0x00000010ff357431 */ /* 0x000fe400000001ff */
[----:B------:R-:W-:-:S05]  /*3f40*/  FADD.FTZ R61, R61, R48 ;  /* 0x000000303d3d7221 */ /* 0x000fca0000010000 */
[----:B------:R-:W-:-:S07]  /*3f50*/  MOV R54, R61 ;  /* 0x0000003d00367202 */ /* 0x000fce0000000f00 */
[----:B------:R-:W-:Y:S05]  /*3f60*/  WARPSYNC.COLLECTIVE R49, `(.L_x_6471) ;  /* 0x0000000031087348 */ /* 0x000fea0003c00000 */
[----:B------:R0:W1:Y:S02]  /*3f70*/  SHFL.BFLY P1, R48, R54, R53, R52 ;  /* 0x0c00003536307389 */ /* 0x0000640000020034 */
[----:B01----:R-:W-:Y:S05]  /*3f80*/  ENDCOLLECTIVE ;  /* 0x000000000000791b */ /* 0x003fea0003800000 */
.L_x_6471:
[----:B------:R-:W-:Y:S05]  /*3f90*/  BRA `(.L_x_6472) ;  /* 0xfffffff400e47947 */ /* 0x000fea000383ffff */
.L_x_6473:
        /* <DEDUP_REMOVED lines=14> */
.L_x_9160:


//--------------------- .text._ZN10layer_norm13ln_fwd_kernelINS_13Kernel_traitsIf6__halffS2_fjLj256ELj1ELj4ELj1ELj16ENS_18Kernel_traits_baseILj256EfS2_fS2_fjLj128EEEEELb1ELb1ELb1ELb0EEEvNS_9FwdParamsE --------------------------
	.section	.text._ZN10layer_norm13ln_fwd_kernelINS_13Kernel_traitsIf6__halffS2_fjLj256ELj1ELj4ELj1ELj16ENS_18Kernel_traits_baseILj256EfS2_fS2_fjLj128EEEEELb1ELb1ELb1ELb0EEEvNS_9FwdParamsE,"ax",@progbits
	.align	128
        .global         _ZN10layer_norm13ln_fwd_kernelINS_13Kernel_traitsIf6__halffS2_fjLj256ELj1ELj4ELj1ELj16ENS_18Kernel_traits_baseILj256EfS2_fS2_fjLj128EEEEELb1ELb1ELb1ELb0EEEvNS_9FwdParamsE
        .type           _ZN10layer_norm13ln_fwd_kernelINS_13Kernel_traitsIf6__halffS2_fjLj256ELj1ELj4ELj1ELj16ENS_18Kernel_traits_baseILj256EfS2_fS2_fjLj128EEEEELb1ELb1ELb1ELb0EEEvNS_9FwdParamsE,@function
        .size           _ZN10layer_norm13ln_fwd_kernelINS_13Kernel_traitsIf6__halffS2_fjLj256ELj1ELj4ELj1ELj16ENS_18Kernel_traits_baseILj256EfS2_fS2_fjLj128EEEEELb1ELb1ELb1ELb0EEEvNS_9FwdParamsE,(.L_x_9161 - _ZN10layer_norm13ln_fwd_kernelINS_13Kernel_traitsIf6__halffS2_fjLj256ELj1ELj4ELj1ELj16ENS_18Kernel_traits_baseILj256EfS2_fS2_fjLj128EEEEELb1ELb1ELb1ELb0EEEvNS_9FwdParamsE)
        .other          _ZN10layer_norm13ln_fwd_kernelINS_13Kernel_traitsIf6__halffS2_fjLj256ELj1ELj4ELj1ELj16ENS_18Kernel_traits_baseILj256EfS2_fS2_fjLj128EEEEELb1ELb1ELb1ELb0EEEvNS_9FwdParamsE,@"STO_CUDA_ENTRY STV_DEFAULT"
_ZN10layer_norm13ln_fwd_kernelINS_13Kernel_traitsIf6__halffS2_fjLj256ELj1ELj4ELj1ELj16ENS_18Kernel_traits_baseILj256EfS2_fS2_fjLj128EEEEELb1ELb1ELb1ELb0EEEvNS_9FwdParamsE:
.text._ZN10layer_norm13ln_fwd_kernelINS_13Kernel_traitsIf6__halffS2_fjLj256ELj1ELj4ELj1ELj16ENS_18Kernel_traits_baseILj256EfS2_fS2_fjLj128EEEEELb1ELb1ELb1ELb0EEEvNS_9FwdParamsE:
        /* <DEDUP_REMOVED lines=56> */
.L_x_6475:
[----:B------:R-:W-:Y:S05]  /*0380*/  BSYNC.RECONVERGENT B0 ;  /* 0x0000000000007941 */ /* 0x000fea0003800200 */
.L_x_6474:
        /* <DEDUP_REMOVED lines=87> */
.L_x_6538:
        /* <DEDUP_REMOVED lines=61> */
.L_x_6483:
        /* <DEDUP_REMOVED lines=13> */
.L_x_6485:
[----:B------:R-:W-:Y:S05]  /*0da0*/  BSYNC.RECONVERGENT B4 ;  /* 0x0000000000047941 */ /* 0x000fea0003800200 */
.L_x_6484:
        /* <DEDUP_REMOVED lines=48> */
.L_x_6482:
[----:B------:R-:W-:Y:S05]  /*10b0*/  BSYNC.RECONVERGENT B3 ;  /* 0x0000000000037941 */ /* 0x000fea0003800200 */
.L_x_6481:
        /* <DEDUP_REMOVED lines=11> */
.L_x_6480:
[----:B------:R-:W-:Y:S05]  /*1170*/  BSYNC.RECONVERGENT B2 ;  /* 0x0000000000027941 */ /* 0x000fea0003800200 */
.L_x_6479:
        /* <DEDUP_REMOVED lines=16> */
.L_x_6490:
        /* <DEDUP_REMOVED lines=13> */
.L_x_6492:
[----:B------:R-:W-:Y:S05]  /*1350*/  BSYNC.RECONVERGENT B4 ;  /* 0x0000000000047941 */ /* 0x000fea0003800200 */
.L_x_6491:
        /* <DEDUP_REMOVED lines=48> */
.L_x_6489:
[----:B------:R-:W-:Y:S05]  /*1660*/  BSYNC.RECONVERGENT B3 ;  /* 0x0000000000037941 */ /* 0x000fea0003800200 */
.L_x_6488:
        /* <DEDUP_REMOVED lines=9> */
[----:B------:R-:W-:-:S04]  /*1700*/  FMUL.FTZ R45, R13, R54 ;  /* 0x000000360d2d7220 */ /* 0x000fc80000410000 */
[----:B------:R-:W-:-:S07]  /*1710*/  @P0 FADD.FTZ R45, R33, R45 ;  /* 0x0000002d212d0221 */ /* 0x000fce0000010000 */
.L_x_6487:
[----:B------:R-:W-:Y:S05]  /*1720*/  BSYNC.RECONVERGENT B2 ;  /* 0x0000000000027941 */ /* 0x000fea0003800200 */
.L_x_6486:
        /* <DEDUP_REMOVED lines=16> */
.L_x_6497:
        /* <DEDUP_REMOVED lines=13> */
.L_x_6499:
[----:B------:R-:W-:Y:S05]  /*1900*/  BSYNC.RECONVERGENT B4 ;  /* 0x0000000000047941 */ /* 0x000fea0003800200 */
.L_x_6498:
        /* <DEDUP_REMOVED lines=47> */
.L_x_6496:
[----:B------:R-:W-:Y:S05]  /*1c00*/  BSYNC.RECONVERGENT B3 ;  /* 0x0000000000037941 */ /* 0x000fea0003800200 */
.L_x_6495:
        /* <DEDUP_REMOVED lines=11> */
.L_x_6494:
[----:B------:R-:W-:Y:S05]  /*1cc0*/  BSYNC.RECONVERGENT B2 ;  /* 0x0000000000027941 */ /* 0x000fea0003800200 */
.L_x_6493:
        /* <DEDUP_REMOVED lines=16> */
.L_x_6504:
        /* <DEDUP_REMOVED lines=13> */
.L_x_6506:
[----:B------:R-:W-:Y:S05]  /*1ea0*/  BSYNC.RECONVERGENT B4 ;  /* 0x0000000000047941 */ /* 0x000fea0003800200 */
.L_x_6505:
        /* <DEDUP_REMOVED lines=48> */
.L_x_6503:
[----:B------:R-:W-:Y:S05]  /*21b0*/  BSYNC.RECONVERGENT B3 ;  /* 0x0000000000037941 */ /* 0x000fea0003800200 */
.L_x_6502:
        /* <DEDUP_REMOVED lines=11> */
.L_x_6501:
[----:B------:R-:W-:Y:S05]  /*2270*/  BSYNC.RECONVERGENT B2 ;  /* 0x0000000000027941 */ /* 0x000fea0003800200 */
.L_x_6500:
        /* <DEDUP_REMOVED lines=16> */
.L_x_6511:
        /* <DEDUP_REMOVED lines=13> */
.L_x_6513:
[----:B------:R-:W-:Y:S05]  /*2450*/  BSYNC.RECONVERGENT B4 ;  /* 0x0000000000047941 */ /* 0x000fea0003800200 */
.L_x_6512:
        /* <DEDUP_REMOVED lines=48> */
.L_x_6510:
[----:B------:R-:W-:Y:S05]  /*2760*/  BSYNC.RECONVERGENT B3 ;  /* 0x0000000000037941 */ /* 0x000fea0003800200 */
.L_x_6509:
        /* <DEDUP_REMOVED lines=11> */
.L_x_6508:
[----:B------:R-:W-:Y:S05]  /*2820*/  BSYNC.RECONVERGENT B2 ;  /* 0x0000000000027941 */ /* 0x000fea0003800200 */
.L_x_6507:
        /* <DEDUP_REMOVED lines=16> */
.L_x_6518:
        /* <DEDUP_REMOVED lines=13> */
.L_x_6520:
[----:B------:R-:W-:Y:S05]  /*2a00*/  BSYNC.RECONVERGENT B4 ;  /* 0x0000000000047941 */ /* 0x000fea0003800200 */
.L_x_6519:
        /* <DEDUP_REMOVED lines=46> */
[----:B------:R-:W-:Y:S01]  /*2cf0*/  HFMA2 R55, -RZ, RZ, 0, 0 ;  /* 0x00000000ff377431 */ /* 0x000fe200000001ff */
[----:B------:R-:W-:-:S07]  /*2d00*/  MOV R60, R54 ;  /* 0x00000036003c7202 */ /* 0x000fce0000000f00 */
.L_x_6517:
[----:B------:R-:W-:Y:S05]  /*2d10*/  BSYNC.RECONVERGENT B3 ;  /* 0x0000000000037941 */ /* 0x000fea0003800200 */
.L_x_6516:
        /* <DEDUP_REMOVED lines=11> */
.L_x_6515:
[----:B------:R-:W-:Y:S05]  /*2dd0*/  BSYNC.RECONVERGENT B2 ;  /* 0x0000000000027941 */ /* 0x000fea0003800200 */
.L_x_6514:
        /* <DEDUP_REMOVED lines=16> */
.L_x_6525:
        /* <DEDUP_REMOVED lines=13> */
.L_x_6527:
[----:B------:R-:W-:Y:S05]  /*2fb0*/  BSYNC.RECONVERGENT B4 ;  /* 0x0000000000047941 */ /* 0x000fea0003800200 */
.L_x_6526:
        /* <DEDUP_REMOVED lines=44> */
[----:B------:R-:W-:-:S03]  /*3280*/  IMAD.WIDE.U32 R54, R54, -0x2daee0ad, RZ ;  /* 0xd2511f5336367825 */ /* 0x000fc600078e00ff */
[----:B------:R-:W-:Y:S01]  /*3290*/  MOV R60, R54 ;  /* 0x00000036003c7202 */ /* 0x000fe20000000f00 */
[----:B------:R-:W-:Y:S01]  /*32a0*/  IMAD.MOV.U32 R54, RZ, RZ, RZ ;  /* 0x000000ffff367224 */ /* 0x000fe200078e00ff */
[----:B------:R-:W-:-:S07]  /*32b0*/  LOP3.LUT R7, R70, UR30, R55, 0x96, !PT ;  /* 0x0000001e46077c12 */ /* 0x000fce000f8e9637 */
.L_x_6524:
[----:B------:R-:W-:Y:S05]  /*32c0*/  BSYNC.RECONVERGENT B3 ;  /* 0x0000000000037941 */ /* 0x000fea0003800200 */
.L_x_6523:
        /* <DEDUP_REMOVED lines=11> */
.L_x_6522:
[----:B------:R-:W-:Y:S05]  /*3380*/  BSYNC.RECONVERGENT B2 ;  /* 0x0000000000027941 */ /* 0x000fea0003800200 */
.L_x_6521:
        /* <DEDUP_REMOVED lines=16> */
.L_x_6532:
        /* <DEDUP_REMOVED lines=13> */
.L_x_6534:
[----:B------:R-:W-:Y:S05]  /*3560*/  BSYNC.RECONVERGENT B4 ;  /* 0x0000000000047941 */ /* 0x000fea0003800200 */
.L_x_6533:
        /* <DEDUP_REMOVED lines=48> */
.L_x_6531:
[----:B------:R-:W-:Y:S05]  /*3870*/  BSYNC.RECONVERGENT B3 ;  /* 0x0000000000037941 */ /* 0x000fea0003800200 */
.L_x_6530:
        /* <DEDUP_REMOVED lines=11> */
.L_x_6529:
[----:B------:R-:W-:Y:S05]  /*3930*/  BSYNC.RECONVERGENT B2 ;  /* 0x0000000000027941 */ /* 0x000fea0003800200 */
.L_x_6528:
        /* <DEDUP_REMOVED lines=21> */
.L_x_6478:
[----:B------:R-:W-:Y:S05]  /*3a90*/  BSYNC.RECONVERGENT B0 ;  /* 0x0000000000007941 */ /* 0x000fea0003800200 */
.L_x_6477:
        /* <DEDUP_REMOVED lines=53> */
.L_x_6550:
        /* <DEDUP_REMOVED lines=54> */
.L_x_6537:
[----:B------:R-:W-:Y:S05]  /*4150*/  BSYNC.RECONVERGENT B0 ;  /* 0x0000000000007941 */ /* 0x000fea0003800200 */
.L_x_6536:
[----:B-1----:R-:W1:Y:S02]  /*4160*/  LDC.64 R52, c[0x0][0x380] ;  /* 0x0000e000ff347b82 */ /* 0x002e640000000a00 */
[----:B-1----:R-:W-:-:S05]  /*4170*/  IMAD R4, R52, 0x4, R4 ;  /* 0x0000000434047824 */ /* 0x002fca00078e0204 */
[----:B------:R-:W-:-:S13]  /*4180*/  ISETP.GE.AND P0, PT, R4, R53, PT ;  /* 0x000000350400720c */ /* 0x000fda0003f06270 */
[----:B------:R-:W-:Y:S05]  /*4190*/  @!P0 BRA `(.L_x_6538) ;  /* 0xffffffc400d88947 */ /* 0x000fea000383ffff */
[----:B------:R-:W-:Y:S05]  /*41a0*/  BSYNC B1 ;  /* 0x0000000000017941 */ /* 0x000fea0003800000 */
.L_x_6476:
[----:B------:R-:W-:Y:S05]  /*41b0*/  EXIT ;  /* 0x000000000000794d */ /* 0x000fea0003800000 */
.L_x_6535:
        /* <DEDUP_REMOVED lines=8> */
.L_x_6540:
[----:B------:R-:W-:Y:S05]  /*4240*/  BSYNC B0 ;  /* 0x0000000000007941 */ /* 0x000fea0003800000 */
.L_x_6539:
        /* <DEDUP_REMOVED lines=8> */
.L_x_6541:
[----:B------:R-:W-:Y:S02]  /*42d0*/  IMAD.MOV.U32 R70, RZ, RZ, 0x4 ;  /* 0x00000004ff467424 */ /* 0x000fe400078e00ff */
[----:B------:R-:W-:-:S05]  /*42e0*/  FADD.FTZ R73, R72, R52 ;  /* 0x0000003448497221 */ /* 0x000fca0000010000 */
[----:B------:R-:W-:-:S07]  /*42f0*/  MOV R72, R73 ;  /* 0x0000004900487202 */ /* 0x000fce0000000f00 */
[----:B------:R-:W-:Y:S05]  /*4300*/  WARPSYNC.COLLECTIVE R54, `(.L_x_6542) ;  /* 0x0000000036087348 */ /* 0x000fea0003c00000 */
[----:B------:R0:W1:Y:S02]  /*4310*/  SHFL.BFLY P3, R52, R72, R70, R55 ;  /* 0x0c00004648347389 */ /* 0x0000640000060037 */
[----:B01----:R-:W-:Y:S05]  /*4320*/  ENDCOLLECTIVE ;  /* 0x000000000000791b */ /* 0x003fea0003800000 */
.L_x_6542:
[----:B------:R-:W-:Y:S02]  /*4330*/  HFMA2 R70, -RZ, RZ, 0, 4.76837158203125e-07 ;  /* 0x00000008ff467431 */ /* 0x000fe400000001ff */
[----:B------:R-:W-:-:S05]  /*4340*/  FADD.FTZ R74, R73, R52 ;  /* 0x00000034494a7221 */ /* 0x000fca0000010000 */
[----:B------:R-:W-:-:S07]  /*4350*/  MOV R72, R74 ;  /* 0x0000004a00487202 */ /* 0x000fce0000000f00 */
[----:B------:R-:W-:Y:S05]  /*4360*/  WARPSYNC.COLLECTIVE R54, `(.L_x_6543) ;  /* 0x0000000036087348 */ /* 0x000fea0003c00000 */
[----:B------:R0:W1:Y:S02]  /*4370*/  SHFL.BFLY P3, R52, R72, R70, R55 ;  /* 0x0c00004648347389 */ /* 0x0000640000060037 */
[----:B01----:R-:W-:Y:S05]  /*4380*/  ENDCOLLECTIVE ;  /* 0x000000000000791b */ /* 0x003fea0003800000 */
.L_x_6543:
[----:B------:R-:W-:Y:S01]  /*4390*/  MOV R70, 0x10 ;  /* 0x0000001000467802 */ /* 0x000fe20000000f00 */
[----:B------:R-:W-:-:S04]  /*43a0*/  FADD.FTZ R76, R74, R52 ;  /* 0x000000344a4c7221 */ /* 0x000fc80000010000 */
[----:B------:R-:W-:-:S07]  /*43b0*/  IMAD.MOV.U32 R72, RZ, RZ, R76 ;  /* 0x000000ffff487224 */ /* 0x000fce00078e004c */
[----:B------:R-:W-:Y:S05]  /*43c0*/  WARPSYNC.COLLECTIVE R54, `(.L_x_6544) ;  /* 0x0000000036087348 */ /* 0x000fea0003c00000 */
[----:B------:R0:W1:Y:S02]  /*43d0*/  SHFL.BFLY P3, R52, R72, R70, R55 ;  /* 0x0c00004648347389 */ /* 0x0000640000060037 */
[----:B01----:R-:W-:Y:S05]  /*43e0*/  ENDCOLLECTIVE ;  /* 0x000000000000791b */ /* 0x003fea0003800000 */
.L_x_6544:
        /* <DEDUP_REMOVED lines=25> */
.L_x_6545:
[----:B------:R-:W-:Y:S02]  /*4580*/  HFMA2 R70, -RZ, RZ, 0, 1.1920928955078125e-07 ;  /* 0x00000002ff467431 */ /* 0x000fe400000001ff */
[----:B------:R-:W-:-:S05]  /*4590*/  FADD.FTZ R73, R72, R52 ;  /* 0x0000003448497221 */ /* 0x000fca0000010000 */
[----:B------:R-:W-:-:S07]  /*45a0*/  MOV R72, R73 ;  /* 0x0000004900487202 */ /* 0x000fce0000000f00 */
[----:B------:R-:W-:Y:S05]  /*45b0*/  WARPSYNC.COLLECTIVE R54, `(.L_x_6546) ;  /* 0x0000000036087348 */ /* 0x000fea0003c00000 */
[----:B------:R0:W1:Y:S02]  /*45c0*/  SHFL.BFLY P3, R52, R72, R70, R55 ;  /* 0x0c00004648347389 */ /* 0x0000640000060037 */
[----:B01----:R-:W-:Y:S05]  /*45d0*/  ENDCOLLECTIVE ;  /* 0x000000000000791b */ /* 0x003fea0003800000 */
.L_x_6546:
[----:B------:R-:W-:Y:S01]  /*45e0*/  MOV R70, 0x4 ;  /* 0x0000000400467802 */ /* 0x000fe20000000f00 */
[----:B------:R-:W-:-:S04]  /*45f0*/  FADD.FTZ R74, R73, R52 ;  /* 0x00000034494a7221 */ /* 0x000fc80000010000 */
[----:B------:R-:W-:-:S07]  /*4600*/  IMAD.MOV.U32 R72, RZ, RZ, R74 ;  /* 0x000000ffff487224 */ /* 0x000fce00078e004a */
[----:B------:R-:W-:Y:S05]  /*4610*/  WARPSYNC.COLLECTIVE R54, `(.L_x_6547) ;  /* 0x0000000036087348 */ /* 0x000fea0003c00000 */
[----:B------:R0:W1:Y:S02]  /*4620*/  SHFL.BFLY P3, R52, R72, R70, R55 ;  /* 0x0c00004648347389 */ /* 0x0000640000060037 */
[----:B01----:R-:W-:Y:S05]  /*4630*/  ENDCOLLECTIVE ;  /* 0x000000000000791b */ /* 0x003fea0003800000 */
.L_x_6547:
[----:B------:R-:W-:Y:S02]  /*4640*/  IMAD.MOV.U32 R70, RZ, RZ, 0x8 ;  /* 0x00000008ff467424 */ /* 0x000fe400078e00ff */
[----:B------:R-:W-:-:S05]  /*4650*/  FADD.FTZ R76, R74, R52 ;  /* 0x000000344a4c7221 */ /* 0x000fca0000010000 */
[----:B------:R-:W-:-:S07]  /*4660*/  MOV R72, R76 ;  /* 0x0000004c00487202 */ /* 0x000fce0000000f00 */
[----:B------:R-:W-:Y:S05]  /*4670*/  WARPSYNC.COLLECTIVE R54, `(.L_x_6548) ;  /* 0x0000000036087348 */ /* 0x000fea0003c00000 */
[----:B------:R0:W1:Y:S02]  /*4680*/  SHFL.BFLY P3, R52, R72, R70, R55 ;  /* 0x0c00004648347389 */ /* 0x0000640000060037 */
[----:B01----:R-:W-:Y:S05]  /*4690*/  ENDCOLLECTIVE ;  /* 0x000000000000791b */ /* 0x003fea0003800000 */
.L_x_6548:
[----:B------:R-:W-:Y:S02]  /*46a0*/  HFMA2 R70, -RZ, RZ, 0, 9.5367431640625e-07 ;  /* 0x00000010ff467431 */ /* 0x000fe400000001ff */
[----:B------:R-:W-:-:S05]  /*46b0*/  FADD.FTZ R77, R76, R52 ;  /* 0x000000344c4d7221 */ /* 0x000fca0000010000 */
[----:B------:R-:W-:-:S07]  /*46c0*/  MOV R72, R77 ;  /* 0x0000004d00487202 */ /* 0x000fce0000000f00 */
[----:B------:R-:W-:Y:S05]  /*46d0*/  WARPSYNC.COLLECTIVE R54, `(.L_x_6549) ;  /* 0x0000000036087348 */ /* 0x000fea0003c00000 */
[----:B------:R0:W1:Y:S02]  /*46e0*/  SHFL.BFLY P3, R52, R72, R70, R55 ;  /* 0x0c00004648347389 */ /* 0x0000640000060037 */
[----:B01----:R-:W-:Y:S05]  /*46f0*/  ENDCOLLECTIVE ;  /* 0x000000000000791b */ /* 0x003fea0003800000 */
.L_x_6549:
[----:B------:R-:W-:Y:S05]  /*4700*/  BRA `(.L_x_6550) ;  /* 0xfffffff400b87947 */ /* 0x000fea000383ffff */
.L_x_6551:
        /* <DEDUP_REMOVED lines=15> */
.L_x_9161:


//--------------------- .text._ZN10layer_norm13ln_fwd_kernelINS_13Kernel_traitsIf6__halffS2_fjLj256ELj1ELj4ELj1ELj16ENS_18Kernel_traits_baseILj256EfS2_fS2_fjLj128EEEEELb1ELb1ELb1ELb1EEEvNS_9FwdParamsE --------------------------
	.section	.text._ZN10layer_norm13ln_fwd_kernelINS_13Kernel_traitsIf6__halffS2_fjLj256ELj1ELj4ELj1ELj16ENS_18Kernel_traits_baseILj256EfS2_fS2_fjLj128EEEEELb1ELb1ELb1ELb1EEEvNS_9FwdParamsE,"ax",@progbits
	.align	128
        .global         _ZN10layer_norm13ln_fwd_kernelINS_13Kernel_traitsIf6__halffS2_fjLj256ELj1ELj4ELj1ELj16ENS_18Kernel_traits_baseILj256EfS2_fS2_fjLj128EEEEELb1ELb1ELb1ELb1EEEvNS_9FwdParamsE
        .type           _ZN10layer_norm13ln_fwd_kernelINS_13Kernel_traitsIf6__halffS2_fjLj256ELj1ELj4ELj1ELj16ENS_18Kernel_traits_baseILj256EfS2_fS2_fjLj128EEEEELb1ELb1ELb1ELb1EEEvNS_9FwdParamsE,@function
        .size           _ZN10layer_norm13ln_fwd_kernelINS_13Kernel_traitsIf6__halffS2_fjLj256ELj1ELj4ELj1ELj16ENS_18Kernel_traits_baseILj256EfS2_fS2_fjLj128EEEEELb1ELb1ELb1ELb1EEEvNS_9FwdParamsE,(.L_x_9162 - _ZN10layer_norm13ln_fwd_kernelINS_13Kernel_traitsIf6__halffS2_fjLj256ELj1ELj4ELj1ELj16ENS_18Kernel_traits_baseILj256EfS2_fS2_fjLj128EEEEELb1ELb1ELb1ELb1EEEvNS_9FwdParamsE)
        .other          _ZN10layer_norm13ln_fwd_kernelINS_13Kernel_traitsIf6__halffS2_fjLj256ELj1ELj4ELj1ELj16ENS_18Kernel_traits_baseILj256EfS2_fS2_fjLj128EEEEELb1ELb1ELb1ELb1EEEvNS_9FwdParamsE,@"STO_CUDA_ENTRY STV_DEFAULT"
_ZN10layer_norm13ln_fwd_kernelINS_13Kernel_traitsIf6__halffS2_fjLj256ELj1ELj4ELj1ELj16ENS_18Kernel_traits_baseILj256EfS2_fS2_fjLj128EEEEELb1ELb1ELb1ELb1EEEvNS_9FwdParamsE:
.text._ZN10layer_norm13ln_fwd_kernelINS_13Kernel_traitsIf6__halffS2_fjLj256ELj1ELj4ELj1ELj16ENS_18Kernel_traits_baseILj256EfS2_fS2_fjLj128EEEEELb1ELb1ELb1ELb1EEEvNS_9FwdParamsE:
        /* <DEDUP_REMOVED lines=135> */
.L_x_6614:
        /* <DEDUP_REMOVED lines=57> */
.L_x_6557:
        /* <DEDUP_REMOVED lines=13> */
.L_x_6559:
[----:B------:R-:W-:Y:S05]  /*0cd0*/  BSYNC.RECONVERGENT B3 ;  /* 0x0000000000037941 */ /* 0x000fea0003800200 */
.L_x_6558:
        /* <DEDUP_REMOVED lines=47> */
.L_x_6556:
[----:B------:R-:W-:Y:S05]  /*0fd0*/  BSYNC.RECONVERGENT B2 ;  /* 0x0000000000027941 */ /* 0x000fea0003800200 */
.L_x_6555:
[----:B------:R-:W-:Y:S01]  /*0fe0*/  I2FP.F32.U32 R44, R44 ;  /* 0x0000002c002c7245 */ /* 0x000fe20000201000 */
[----:B------:R-:W-:Y:S02]  /*0ff0*/  HFMA2 R55, -RZ, RZ, 0.1171875, 0 ;  /* 0x2f800000ff377431 */ /* 0x000fe400000001ff */
[----:B-----5:R-:W-:-:S03]  /*1000*/  HADD2.F32 R52, -RZ, R40.H0_H0 ;  /* 0x20000028ff347230 */ /* 0x020fc60000004100 */
[----:B------:R-:W-:Y:S02]  /*1010*/  FFMA.FTZ R44, R44, R55, 1.1641532182693481445e-10 ;  /* 0x2f0000002c2c7423 */ /* 0x000fe40000010037 */
[----:B------:R-:W-:-:S04]  /*1020*/  FMUL.FTZ R52, R52, UR9 ;  /* 0x0000000934347c20 */ /* 0x000fc80008410000 */
[----:B------:R-:W-:Y:S01]  /*1030*/  FMUL.FTZ R52, R52, UR8 ;  /* 0x0000000834347c20 */ /* 0x000fe20008410000 */
[----:B------:R-:W-:-:S04]  /*1040*/  FSETP.GTU.FTZ.AND P2, PT, R44, UR14, PT ;  /* 0x0000000e2c007c0b */ /* 0x000fc8000bf5c000 */
[----:B------:R-:W-:-:S05]  /*1050*/  FSEL R55, R52, RZ, !P2 ;  /* 0x000000ff34377208 */ /* 0x000fca0005000000 */
[----:B------:R-:W-:Y:S01]  /*1060*/  FMUL.FTZ R44, R12, R55 ;  /* 0x000000370c2c7220 */ /* 0x000fe20000410000 */
[----:B------:R-:W-:-:S03]  /*1070*/  SEL R55, RZ, 0x1, P2 ;  /* 0x00000001ff377807 */ /* 0x000fc60001000000 */
[----:B------:R-:W-:-:S07]  /*1080*/  @P0 FADD.FTZ R44, R32, R44 ;  /* 0x0000002c202c0221 */ /* 0x000fce0000010000 */
.L_x_6554:
[----:B------:R-:W-:Y:S05]  /*1090*/  BSYNC.RECONVERGENT B1 ;  /* 0x0000000000017941 */ /* 0x000fea0003800200 */
.L_x_6553:
        /* <DEDUP_REMOVED lines=16> */
.L_x_6564:
        /* <DEDUP_REMOVED lines=13> */
.L_x_6566:
[----:B------:R-:W-:Y:S05]  /*1270*/  BSYNC.RECONVERGENT B3 ;  /* 0x0000000000037941 */ /* 0x000fea0003800200 */
.L_x_6565:
        /* <DEDUP_REMOVED lines=13> */
[----:B------:R-:W-:Y:S02]  /*1350*/  UIADD3 UR31, UPT, UPT, UR4, 0x1715609d, URZ ;  /* 0x1715609d041f7890 */ /* 0x000fe4000fffe0ff */
        /* <DEDUP_REMOVED lines=32> */
.L_x_6563:
[----:B------:R-:W-:Y:S05]  /*1560*/  BSYNC.RECONVERGENT B2 ;  /* 0x0000000000027941 */ /* 0x000fea0003800200 */
.L_x_6562:
        /* <DEDUP_REMOVED lines=11> */
.L_x_6561:
[----:B------:R-:W-:Y:S05]  /*1620*/  BSYNC.RECONVERGENT B1 ;  /* 0x0000000000017941 */ /* 0x000fea0003800200 */
.L_x_6560:
        /* <DEDUP_REMOVED lines=16> */
.L_x_6571:
        /* <DEDUP_REMOVED lines=13> */
.L_x_6573:
[----:B------:R-:W-:Y:S05]  /*1800*/  BSYNC.RECONVERGENT B3 ;  /* 0x0000000000037941 */ /* 0x000fea0003800200 */
.L_x_6572:
        /* <DEDUP_REMOVED lines=47> */
.L_x_6570:
[----:B------:R-:W-:Y:S05]  /*1b00*/  BSYNC.RECONVERGENT B2 ;  /* 0x0000000000027941 */ /* 0x000fea0003800200 */
.L_x_6569:
        /* <DEDUP_REMOVED lines=11> */
.L_x_6568:
[----:B------:R-:W-:Y:S05]  /*1bc0*/  BSYNC.RECONVERGENT B1 ;  /* 0x0000000000017941 */ /* 0x000fea0003800200 */
.L_x_6567:
        /* <DEDUP_REMOVED lines=16> */
.L_x_6578:
        /* <DEDUP_REMOVED lines=13> */
.L_x_6580:
[----:B------:R-:W-:Y:S05]  /*1da0*/  BSYNC.RECONVERGENT B3 ;  /* 0x0000000000037941 */ /* 0x000fea0003800200 */
.L_x_6579:
        /* <DEDUP_REMOVED lines=47> */
.L_x_6577:
[----:B------:R-:W-:Y:S05]  /*20a0*/  BSYNC.RECONVERGENT B2 ;  /* 0x0000000000027941 */ /* 0x000fea0003800200 */
.L_x_6576:
        /* <DEDUP_REMOVED lines=11> */
.L_x_6575:
[----:B------:R-:W-:Y:S05]  /*2160*/  BSYNC.RECONVERGENT B1 ;  /* 0x0000000000017941 */ /* 0x000fea0003800200 */
.L_x_6574:
        /* <DEDUP_REMOVED lines=16> */
.L_x_6585:
        /* <DEDUP_REMOVED lines=13> */
.L_x_6587:
[----:B------:R-:W-:Y:S05]  /*2340*/  BSYNC.RECONVERGENT B3 ;  /* 0x0000000000037941 */ /* 0x000fea0003800200 */
.L_x_6586:
        /* <DEDUP_REMOVED lines=47> */
.L_x_6584:
[----:B------:R-:W-:Y:S05]  /*2640*/  BSYNC.RECONVERGENT B2 ;  /* 0x0000000000027941 */ /* 0x000fea0003800200 */
.L_x_6583:
        /* <DEDUP_REMOVED lines=11> */
.L_x_6582:
[----:B------:R-:W-:Y:S05]  /*2700*/  BSYNC.RECONVERGENT B1 ;  /* 0x0000000000017941 */ /* 0x000fea0003800200 */
.L_x_6581:
        /* <DEDUP_REMOVED lines=16> */
.L_x_6592:
        /* <DEDUP_REMOVED lines=13> */
.L_x_6594:
[----:B------:R-:W-:Y:S05]  /*28e0*/  BSYNC.RECONVERGENT B3 ;  /* 0x0000000000037941 */ /* 0x000fea0003800200 */
.L_x_6593:
        /* <DEDUP_REMOVED lines=47> */
.L_x_6591:
[----:B------:R-:W-:Y:S05]  /*2be0*/  BSYNC.RECONVERGENT B2 ;  /* 0x0000000000027941 */ /* 0x000fea0003800200 */
.L_x_6590:
        /* <DEDUP_REMOVED lines=11> */
.L_x_6589:
[----:B------:R-:W-:Y:S05]  /*2ca0*/  BSYNC.RECONVERGENT B1 ;  /* 0x0000000000017941 */ /* 0x000fea0003800200 */
.L_x_6588:
        /* <DEDUP_REMOVED lines=16> */
.L_x_6599:
        /* <DEDUP_REMOVED lines=13> */
.L_x_6601:
[----:B------:R-:W-:Y:S05]  /*2e80*/  BSYNC.RECONVERGENT B3 ;  /* 0x0000000000037941 */ /* 0x000fea0003800200 */
.L_x_6600:
        /* <DEDUP_REMOVED lines=47> */
.L_x_6598:
[----:B------:R-:W-:Y:S05]  /*3180*/  BSYNC.RECONVERGENT B2 ;  /* 0x0000000000027941 */ /* 0x000fea0003800200 */
.L_x_6597:
        /* <DEDUP_REMOVED lines=11> */
.L_x_6596:
[----:B------:R-:W-:Y:S05]  /*3240*/  BSYNC.RECONVERGENT B1 ;  /* 0x0000000000017941 */ /* 0x000fea0003800200 */
.L_x_6595:
        /* <DEDUP_REMOVED lines=16> */
.L_x_6606:
        /* <DEDUP_REMOVED lines=13> */
.L_x_6608:
[----:B------:R-:W-:Y:S05]  /*3420*/  BSYNC.RECONVERGENT B3 ;  /* 0x0000000000037941 */ /* 0x000fea0003800200 */
.L_x_6607:
        /* <DEDUP_REMOVED lines=47> */
.L_x_6605:
[----:B------:R-:W-:Y:S05]  /*3720*/  BSYNC.RECONVERGENT B2 ;  /* 0x0000000000027941 */ /* 0x000fea0003800200 */
.L_x_6604:
        /* <DEDUP_REMOVED lines=11> */
.L_x_6603:
[----:B------:R-:W-:Y:S05]  /*37e0*/  BSYNC.RECONVERGENT B1 ;  /* 0x0000000000017941 */ /* 0x000fea0003800200 */
.L_x_6602:
        /* <DEDUP_REMOVED lines=22> */
.L_x_6610:
[----:B------:R-:W-:Y:S05]  /*3950*/  BSYNC.RECONVERGENT B1 ;  /* 0x0000000000017941 */ /* 0x000fea0003800200 */
.L_x_6609:
        /* <DEDUP_REMOVED lines=48> */
.L_x_6626:
        /* <DEDUP_REMOVED lines=53> */
.L_x_6613:
[----:B------:R-:W-:Y:S05]  /*3fb0*/  BSYNC.RECONVERGENT B1 ;  /* 0x0000000000017941 */ /* 0x000fea0003800200 */
.L_x_6612:
[----:B-1----:R-:W1:Y:S02]  /*3fc0*/  LDC.64 R44, c[0x0][0x380] ;  /* 0x0000e000ff2c7b82 */ /* 0x002e640000000a00 */
[----:B-1----:R-:W-:-:S05]  /*3fd0*/  IMAD R0, R44, 0x4, R0 ;  /* 0x000000042c007824 */ /* 0x002fca00078e0200 */
[----:B------:R-:W-:-:S13]  /*3fe0*/  ISETP.GE.AND P0, PT, R0, R45, PT ;  /* 0x0000002d0000720c */ /* 0x000fda0003f06270 */
[----:B------:R-:W-:Y:S05]  /*3ff0*/  @!P0 BRA `(.L_x_6614) ;  /* 0xffffffc8001c8947 */ /* 0x000fea000383ffff */
[----:B------:R-:W-:Y:S05]  /*4000*/  BSYNC B0 ;  /* 0x0000000000007941 */ /* 0x000fea0003800000 */
.L_x_6552:
[----:B------:R-:W-:Y:S05]  /*4010*/  EXIT ;  /* 0x000000000000794d */ /* 0x000fea0003800000 */
.L_x_6611:
        /* <DEDUP_REMOVED lines=8> */
.L_x_6616:
[----:B------:R-:W-:Y:S05]  /*40a0*/  BSYNC B1 ;  /* 0x0000000000017941 */ /* 0x000fea0003800000 */
.L_x_6615:
        /* <DEDUP_REMOVED lines=8> */
.L_x_6617:
[----:B------:R-:W-:Y:S02]  /*4130*/  IMAD.MOV.U32 R62, RZ, RZ, 0x4 ;  /* 0x00000004ff3e7424 */ /* 0x000fe400078e00ff */
[----:B------:R-:W-:-:S05]  /*4140*/  FADD.FTZ R65, R64, R58 ;  /* 0x0000003a40417221 */ /* 0x000fca0000010000 */
[----:B------:R-:W-:-:S07]  /*4150*/  MOV R64, R65 ;  /* 0x0000004100407202 */ /* 0x000fce0000000f00 */
[----:B------:R-:W-:Y:S05]  /*4160*/  WARPSYNC.COLLECTIVE R60, `(.L_x_6618) ;  /* 0x000000003c087348 */ /* 0x000fea0003c00000 */
[----:B------:R0:W1:Y:S02]  /*4170*/  SHFL.BFLY P0, R58, R64, R62, R61 ;  /* 0x0c00003e403a7389 */ /* 0x000064000000003d */
[----:B01----:R-:W-:Y:S05]  /*4180*/  ENDCOLLECTIVE ;  /* 0x000000000000791b */ /* 0x003fea0003800000 */
.L_x_6618:
[----:B------:R-:W-:Y:S02]  /*4190*/  HFMA2 R62, -RZ, RZ, 0, 4.76837158203125e-07 ;  /* 0x00000008ff3e7431 */ /* 0x000fe400000001ff */
[----:B------:R-:W-:-:S05]  /*41a0*/  FADD.FTZ R74, R65, R58 ;  /* 0x0000003a414a7221 */ /* 0x000fca0000010000 */
[----:B------:R-:W-:-:S07]  /*41b0*/  MOV R64, R74 ;  /* 0x0000004a00407202 */ /* 0x000fce0000000f00 */
[----:B------:R-:W-:Y:S05]  /*41c0*/  WARPSYNC.COLLECTIVE R60, `(.L_x_6619) ;  /* 0x000000003c087348 */ /* 0x000fea0003c00000 */
[----:B------:R0:W1:Y:S02]  /*41d0*/  SHFL.BFLY P0, R58, R64, R62, R61 ;  /* 0x0c00003e403a7389 */ /* 0x000064000000003d */
[----:B01----:R-:W-:Y:S05]  /*41e0*/  ENDCOLLECTIVE ;  /* 0x000000000000791b */ /* 0x003fea0003800000 */
.L_x_6619:
[----:B------:R-:W-:Y:S01]  /*41f0*/  MOV R62, 0x10 ;  /* 0x00000010003e7802 */ /* 0x000fe20000000f00 */
[----:B------:R-:W-:-:S04]  /*4200*/  FADD.FTZ R75, R74, R58 ;  /* 0x0000003a4a4b7221 */ /* 0x000fc80000010000 */
[----:B------:R-:W-:-:S07]  /*4210*/  IMAD.MOV.U32 R64, RZ, RZ, R75 ;  /* 0x000000ffff407224 */ /* 0x000fce00078e004b */
[----:B------:R-:W-:Y:S05]  /*4220*/  WARPSYNC.COLLECTIVE R60, `(.L_x_6620) ;  /* 0x000000003c087348 */ /* 0x000fea0003c00000 */
[----:B------:R0:W1:Y:S02]  /*4230*/  SHFL.BFLY P0, R58, R64, R62, R61 ;  /* 0x0c00003e403a7389 */ /* 0x000064000000003d */
[----:B01----:R-:W-:Y:S05]  /*4240*/  ENDCOLLECTIVE ;  /* 0x000000000000791b */ /* 0x003fea0003800000 */
.L_x_6620:
        /* <DEDUP_REMOVED lines=23> */
.L_x_6621:
[----:B------:R-:W-:Y:S02]  /*43c0*/  HFMA2 R62, -RZ, RZ, 0, 1.1920928955078125e-07 ;  /* 0x00000002ff3e7431 */ /* 0x000fe400000001ff */
[----:B------:R-:W-:-:S05]  /*43d0*/  FADD.FTZ R65, R64, R58 ;  /* 0x0000003a40417221 */ /* 0x000fca0000010000 */
[----:B------:R-:W-:-:S07]  /*43e0*/  MOV R64, R65 ;  /* 0x0000004100407202 */ /* 0x000fce0000000f00 */
[----:B------:R-:W-:Y:S05]  /*43f0*/  WARPSYNC.COLLECTIVE R60, `(.L_x_6622) ;  /* 0x000000003c087348 */ /* 0x000fea0003c00000 */
[----:B------:R0:W1:Y:S02]  /*4400*/  SHFL.BFLY P0, R58, R64, R62, R61 ;  /* 0x0c00003e403a7389 */ /* 0x000064000000003d */
[----:B01----:R-:W-:Y:S05]  /*4410*/  ENDCOLLECTIVE ;  /* 0x000000000000791b */ /* 0x003fea0003800000 */
.L_x_6622:
[----:B------:R-:W-:Y:S01]  /*4420*/  MOV R62, 0x4 ;  /* 0x00000004003e7802 */ /* 0x000fe20000000f00 */
[----:B------:R-:W-:-:S04]  /*4430*/  FADD.FTZ R74, R65, R58 ;  /* 0x0000003a414a7221 */ /* 0x000fc80000010000 */
[----:B------:R-:W-:-:S07]  /*4440*/  IMAD.MOV.U32 R64, RZ, RZ, R74 ;  /* 0x000000ffff407224 */ /* 0x000fce00078e004a */
[----:B------:R-:W-:Y:S05]  /*4450*/  WARPSYNC.COLLECTIVE R60, `(.L_x_6623) ;  /* 0x000000003c087348 */ /* 0x000fea0003c00000 */
[----:B------:R0:W1:Y:S02]  /*4460*/  SHFL.BFLY P0, R58, R64, R62, R61 ;  /* 0x0c00003e403a7389 */ /* 0x000064000000003d */
[----:B01----:R-:W-:Y:S05]  /*4470*/  ENDCOLLECTIVE ;  /* 0x000000000000791b */ /* 0x003fea0003800000 */
.L_x_6623:
[----:B------:R-:W-:Y:S02]  /*4480*/  IMAD.MOV.U32 R62, RZ, RZ, 0x8 ;  /* 0x00000008ff3e7424 */ /* 0x000fe400078e00ff */
[----:B------:R-:W-:-:S05]  /*4490*/  FADD.FTZ R75, R74, R58 ;  /* 0x0000003a4a4b7221 */ /* 0x000fca0000010000 */
[----:B------:R-:W-:-:S07]  /*44a0*/  MOV R64, R75 ;  /* 0x0000004b00407202 */ /* 0x000fce0000000f00 */
[----:B------:R-:W-:Y:S05]  /*44b0*/  WARPSYNC.COLLECTIVE R60, `(.L_x_6624) ;  /* 0x000000003c087348 */ /* 0x000fea0003c00000 */
[----:B------:R0:W1:Y:S02]  /*44c0*/  SHFL.BFLY P0, R58, R64, R62, R61 ;  /* 0x0c00003e403a7389 */ /* 0x000064000000003d */
[----:B01----:R-:W-:Y:S05]  /*44d0*/  ENDCOLLECTIVE ;  /* 0x000000000000791b */ /* 0x003fea0003800000 */
.L_x_6624:
[----:B------:R-:W-:Y:S02]  /*44e0*/  HFMA2 R62, -RZ, RZ, 0, 9.5367431640625e-07 ;  /* 0x00000010ff3e7431 */ /* 0x000fe400000001ff */
[----:B------:R-:W-:-:S05]  /*44f0*/  FADD.FTZ R76, R75, R58 ;  /* 0x0000003a4b4c7221 */ /* 0x000fca0000010000 */
[----:B------:R-:W-:-:S07]  /*4500*/  MOV R64, R76 ;  /* 0x0000004c00407202 */ /* 0x000fce0000000f00 */
[----:B------:R-:W-:Y:S05]  /*4510*/  WARPSYNC.COLLECTIVE R60, `(.L_x_6625) ;  /* 0x000000003c087348 */ /* 0x000fea0003c00000 */
[----:B------:R0:W1:Y:S02]  /*4520*/  SHFL.BFLY P0, R58, R64, R62, R61 ;  /* 0x0c00003e403a7389 */ /* 0x000064000000003d */
[----:B01----:R-:W-:Y:S05]  /*4530*/  ENDCOLLECTIVE ;  /* 0x000000000000791b */ /* 0x003fea0003800000 */
.L_x_6625:
[----:B------:R-:W-:Y:S05]  /*4540*/  BRA `(.L_x_6626) ;  /* 0xfffffff400c47947 */ /* 0x000fea000383ffff */
.L_x_6627:
        /* <DEDUP_REMOVED lines=11> */
.L_x_9162:


//--------------------- .text._ZN10layer_norm13ln_fwd_kernelINS_13Kernel_traitsI6__halfffffjLj256ELj1ELj4ELj1ELj16ENS_18Kernel_traits_baseILj256ES2_ffffjLj128EEEEELb0ELb0ELb0ELb0EEEvNS_9FwdParamsE --------------------------
	.section	.text._ZN10layer_norm13ln_fwd_kernelINS_13Kernel_traitsI6__halfffffjLj256ELj1ELj4ELj1ELj16ENS_18Kernel_traits_baseILj256ES2_ffffjLj128EEEEELb0ELb0ELb0ELb0EEEvNS_9FwdParamsE,"ax",@progbits
	.align	128
        .global         _ZN10layer_norm13ln_fwd_kernelINS_13Kernel_traitsI6__halfffffjLj256ELj1ELj4ELj1ELj16ENS_18Kernel_traits_baseILj256ES2_ffffjLj128EEEEELb0ELb0ELb0ELb0EEEvNS_9FwdParamsE
        .type           _ZN10layer_norm13ln_fwd_kernelINS_13Kernel_traitsI6__halfffffjLj256ELj1ELj4ELj1ELj16ENS_18Kernel_traits_baseILj256ES2_ffffjLj128EEEEELb0ELb0ELb0ELb0EEEvNS_9FwdParamsE,@function
        .size           _ZN10layer_norm13ln_fwd_kernelINS_13Kernel_traitsI6__halfffffjLj256ELj1ELj4ELj1ELj16ENS_18Kernel_traits_baseILj256ES2_ffffjLj128EEEEELb0ELb0ELb0ELb0EEEvNS_9FwdParamsE,(.L_x_9163 - _ZN10layer_norm13ln_fwd_kernelINS_13Kernel_traitsI6__halfffffjLj256ELj1ELj4ELj1ELj16ENS_18Kernel_traits_baseILj256ES2_ffffjLj128EEEEELb0ELb0ELb0ELb0EEEvNS_9FwdParamsE)
        .other          _ZN10layer_norm13ln_fwd_kernelINS_13Kernel_traitsI6__halfffffjLj256ELj1ELj4ELj1ELj16ENS_18Kernel_traits_baseILj256ES2_ffffjLj128EEEEELb0ELb0ELb0ELb0EEEvNS_9FwdParamsE,@"STO_CUDA_ENTRY STV_DEFAULT"
_ZN10layer_norm13ln_fwd_kernelINS_13Kernel_traitsI6__halfffffjLj256ELj1ELj4ELj1ELj16ENS_18Kernel_traits_baseILj256ES2_ffffjLj128EEEEELb0ELb0ELb0ELb0EEEvNS_9FwdParamsE:
.text._ZN10layer_norm13ln_fwd_kernelINS_13Kernel_traitsI6__halfffffjLj256ELj1ELj4ELj1ELj16ENS_18Kernel_traits_baseILj256ES2_ffffjLj128EEEEELb0ELb0ELb0ELb0EEEvNS_9FwdParamsE:
[----:B------:R-:W-:Y:S01]  /*0000*/  LDC R1, c[0x0][0x37c] ;  /* 0x0000df00ff017b82 */ /* 0x000fe20000000800 */
[----:B------:R-:W0:Y:S07]  /*0010*/  S2R R4, SR_TID.X ;  /* 0x0000000000047919 */ /* 0x000e2e0000002100 */
[----:B------:R-:W1:Y:S01]  /*0020*/  LDC R3, c[0x0][0x388] ;  /* 0x0000e200ff037b82 */ /* 0x000e620000000800 */
[----:B------:R-:W2:Y:S01]  /*0030*/  LDCU.64 UR10, c[0x0][0x438] ;  /* 0x00008700ff0a77ac */ /* 0x000ea20008000a00 */
[----:B------:R-:W-:Y:S01]  /*0040*/  BSSY.RECONVERGENT B0, `(.L_x_6628) ;  /* 0x0000033000007945 */ /* 0x000fe20003800200 */
[----:B------:R-:W3:Y:S05]  /*0050*/  LDCU.64 UR8, c[0x0][0x3a0] ;  /* 0x00007400ff0877ac */ /* 0x000eea0008000a00 */
[----:B------:R-:W4:Y:S01]  /*0060*/  S2UR UR4, SR_CTAID.X ;  /* 0x00000000000479c3 */ /* 0x000f220000002500 */
[----:B------:R-:W0:Y:S07]  /*0070*/  LDCU.64 UR6, c[0x0][0x358] ;  /* 0x00006b00ff0677ac */ /* 0x000e2e0008000a00 */
[----:B------:R-:W3:Y:S01]  /*0080*/  LDC.64 R12, c[0x0][0x3e0] ;  /* 0x0000f800ff0c7b82 */ /* 0x000ee20000000a00 */
[----:B--2---:R-:W-:-:S04]  /*0090*/  UISETP.NE.U32.AND UP0, UPT, UR10, URZ, UPT ;  /* 0x000000ff0a00728c */ /* 0x004fc8000bf05070 */
[----:B------:R-:W-:Y:S01]  /*00a0*/  UISETP.NE.AND.EX UP0, UPT, UR11, URZ, UPT, UP0 ;  /* 0x000000ff0b00728c */ /* 0x000fe2000bf05300 */
[----:B-1----:R-:W-:-:S04]  /*00b0*/  SHF.R.S32.HI R0, RZ, 0x1f, R3 ;  /* 0x0000001fff007819 */ /* 0x002fc80000011403 */
[----:B------:R-:W-:Y:S02]  /*00c0*/  LEA.HI R2, R0, R3, RZ, 0x2 ;  /* 0x0000000300027211 */ /* 0x000fe400078f10ff */
[----:B0-----:R-:W-:Y:S01]  /*00d0*/  LOP3.LUT R3, R4, 0x1f, RZ, 0xc, !PT ;  /* 0x0000001f04037812 */ /* 0x001fe200078e0cff */
[----:B----4-:R-:W-:Y:S01]  /*00e0*/  USHF.L.U32 UR4, UR4, 0x2, URZ ;  /* 0x0000000204047899 */ /* 0x010fe200080006ff */
[----:B------:R-:W-:Y:S02]  /*00f0*/  SHF.R.U32.HI R0, RZ, 0x5, R4 ;  /* 0x00000005ff007819 */ /* 0x000fe40000011604 */
[----:B------:R-:W-:Y:S02]  /*0100*/  LEA.HI.SX32 R2, R2, R3, 0x1e ;  /* 0x0000000302027211 */ /* 0x000fe400078ff2ff */
[----:B------:R-:W-:Y:S02]  /*0110*/  LOP3.LUT R14, R4, 0x1f, RZ, 0xc0, !PT ;  /* 0x0000001f040e7812 */ /* 0x000fe400078ec0ff */
[----:B------:R-:W-:-:S02]  /*0120*/  LOP3.LUT R0, R0, UR4, RZ, 0xfc, !PT ;  /* 0x0000000400007c12 */ /* 0x000fc4000f8efcff */
[----:B---3--:R-:W-:-:S04]  /*0130*/  LOP3.LUT P1, RZ, R12, UR8, RZ, 0xfc, !PT ;  /* 0x000000080cff7c12 */ /* 0x008fc8000f82fcff */
[----:B------:R-:W-:Y:S01]  /*0140*/  LOP3.LUT P1, RZ, R13, UR9, RZ, 0xfc, P1 ;  /* 0x000000090dff7c12 */ /* 0x000fe2000882fcff */
[----:B------:R-:W-:-:S12]  /*0150*/  BRA.U !UP0, `(.L_x_6629) ;  /* 0x0000000108547547 */ /* 0x000fd8000b800000 */
[C---:B------:R-:W-:Y:S01]  /*0160*/  ISETP.GE.U32.AND P0, PT, R2.reuse, 0x20, PT ;  /* 0x000000200200780c */ /* 0x040fe20003f06070 */
[----:B------:R-:W-:Y:S01]  /*0170*/  BSSY.RECONVERGENT B1, `(.L_x_6630) ;  /* 0x000000b000017945 */ /* 0x000fe20003800200 */
[----:B------:R-:W-:Y:S02]  /*0180*/  ISETP.GE.U32.AND P2, PT, R2, 0x40, PT ;  /* 0x000000400200780c */ /* 0x000fe40003f46070 */
[----:B------:R-:W-:-:S09]  /*0190*/  MOV R3, R14 ;  /* 0x0000000e00037202 */ /* 0x000fd20000000f00 */
[----:B------:R-:W-:Y:S05]  /*01a0*/  @!P0 BRA `(.L_x_6631) ;  /* 0x00000000001c8947 */ /* 0x000fea0003800000 */
[----:B------:R-:W0:Y:S08]  /*01b0*/  LDC.64 R4, c[0x0][0x3d0] ;  /* 0x0000f400ff047b82 */ /* 0x000e300000000a00 */
[----:B------:R-:W1:Y:S01]  /*01c0*/  LDC.64 R20, c[0x0][0x438] ;  /* 0x00010e00ff147b82 */ /* 0x000e620000000a00 */
[----:B0-----:R-:W-:-:S06]  /*01d0*/  IMAD.WIDE.U32 R4, R14, 0x8, R4 ;  /* 0x000000080e047825 */ /* 0x001fcc00078e0004 */
[----:B------:R-:W5:Y:S01]  /*01e0*/  LDG.E.64 R4, desc[UR6][R4.64] ;  /* 0x0000000604047981 */ /* 0x000f62000c1e1b00 */
[----:B-1----:R-:W-:-:S06]  /*01f0*/  IMAD.WIDE.U32 R20, R14, 0x8, R20 ;  /* 0x000000080e147825 */ /* 0x002fcc00078e0014 */
[----:B------:R-:W5:Y:S01]  /*0200*/  LD.E.64 R20, desc[UR6][R20.64] ;  /* 0x0000000614147980 */ /* 0x000f62000c101b00 */
[----:B------:R-:W-:-:S07]  /*0210*/  LOP3.LUT R3, R14, 0x20, RZ, 0xfc, !PT ;  /* 0x000000200e037812 */ /* 0x000fce00078efcff */
.L_x_6631:
[----:B------:R-:W-:Y:S05]  /*0220*/  BSYNC.RECONVERGENT B1 ;  /* 0x0000000000017941 */ /* 0x000fea0003800200 */
.L_x_6630:
[----:B------:R-:W-:Y:S05]  /*0230*/  @!P2 BRA `(.L_x_6632) ;  /* 0x00000000004ca947 */ /* 0x000fea0003800000 */
[----:B------:R-:W0:Y:S08]  /*0240*/  LDC.64 R6, c[0x0][0x3d0] ;  /* 0x0000f400ff067b82 */ /* 0x000e300000000a00 */
[----:B------:R-:W1:Y:S01]  /*0250*/  LDC.64 R30, c[0x0][0x438] ;  /* 0x00010e00ff1e7b82 */ /* 0x000e620000000a00 */
[----:B0-----:R-:W-:-:S06]  /*0260*/  IMAD.WIDE.U32 R6, R3, 0x8, R6 ;  /* 0x0000000803067825 */ /* 0x001fcc00078e0006 */
[----:B------:R-:W5:Y:S01]  /*0270*/  LDG.E.64 R6, desc[UR6][R6.64] ;  /* 0x0000000606067981 */ /* 0x000f62000c1e1b00 */
[----:B-1----:R-:W-:-:S06]  /*0280*/  IMAD.WIDE.U32 R30, R3, 0x8, R30 ;  /* 0x00000008031e7825 */ /* 0x002fcc00078e001e */
[----:B------:R-:W5:Y:S01]  /*0290*/  LD.E.64 R30, desc[UR6][R30.64] ;  /* 0x000000061e1e7980 */ /* 0x000f62000c101b00 */
[----:B------:R-:W-:Y:S05]  /*02a0*/  BRA `(.L_x_6632) ;  /* 0x0000000000307947 */ /* 0x000fea0003800000 */
.L_x_6629:
[C---:B------:R-:W-:Y:S02]  /*02b0*/  ISETP.GE.U32.AND P2, PT, R2.reuse, 0x40, PT ;  /* 0x000000400200780c */ /* 0x040fe40003f46070 */
[----:B------:R-:W-:Y:S02]  /*02c0*/  ISETP.GE.U32.AND P0, PT, R2, 0x20, PT ;  /* 0x000000200200780c */ /* 0x000fe40003f06070 */
[----:B------:R-:W-:-:S09]  /*02d0*/  MOV R3, R14 ;  /* 0x0000000e00037202 */ /* 0x000fd20000000f00 */
[----:B------:R-:W0:Y:S02]  /*02e0*/  @P2 LDC.64 R8, c[0x0][0x3d0] ;  /* 0x0000f400ff082b82 */ /* 0x000e240000000a00 */
[----:B------:R-:W-:-:S06]  /*02f0*/  @P0 LOP3.LUT R3, R14, 0x20, RZ, 0xfc, !PT ;  /* 0x000000200e030812 */ /* 0x000fcc00078efcff */
[----:B------:R-:W1:Y:S01]  /*0300*/  @P0 LDC.64 R10, c[0x0][0x3d0] ;  /* 0x0000f400ff0a0b82 */ /* 0x000e620000000a00 */
[----:B0-----:R-:W-:-:S05]  /*0310*/  @P2 IMAD.WIDE.U32 R8, R3, 0x8, R8 ;  /* 0x0000000803082825 */ /* 0x001fca00078e0008 */
[----:B------:R0:W5:Y:S01]  /*0320*/  @P2 LDG.E.64 R6, desc[UR6][R8.64] ;  /* 0x0000000608062981 */ /* 0x000162000c1e1b00 */
[----:B-1----:R-:W-:-:S05]  /*0330*/  @P0 IMAD.WIDE.U32 R10, R14, 0x8, R10 ;  /* 0x000000080e0a0825 */ /* 0x002fca00078e000a */
[----:B------:R0:W5:Y:S01]  /*0340*/  @P0 LDG.E.64 R4, desc[UR6][R10.64] ;  /* 0x000000060a040981 */ /* 0x000162000c1e1b00 */
[----:B------:R-:W-:Y:S02]  /*0350*/  @P0 CS2R R20, SRZ ;  /* 0x0000000000140805 */ /* 0x000fe4000001ff00 */
[----:B------:R-:W-:-:S07]  /*0360*/  @P2 CS2R R30, SRZ ;  /* 0x00000000001e2805 */ /* 0x000fce000001ff00 */
.L_x_6632:
[----:B------:R-:W-:Y:S05]  /*0370*/  BSYNC.RECONVERGENT B0 ;  /* 0x0000000000007941 */ /* 0x000fea0003800200 */
.L_x_6628:
[----:B------:R-:W1:Y:S02]  /*0380*/  LDCU UR4, c[0x0][0x384] ;  /* 0x00007080ff0477ac */ /* 0x000e640008000800 */
[----:B-1----:R-:W-:-:S13]  /*0390*/  ISETP.GE.AND P0, PT, R0, UR4, PT ;  /* 0x0000000400007c0c */ /* 0x002fda000bf06270 */
[----:B------:R-:W-:Y:S05]  /*03a0*/  @P0 EXIT ;  /* 0x000000000000094d */ /* 0x000fea0003800000 */
[----:B------:R-:W1:Y:S01]  /*03b0*/  LDCU.U8 UR4, c[0x0][0x410] ;  /* 0x00008200ff0477ac */ /* 0x000e620008000000 */
[--C-:B-----5:R-:W-:Y:S01]  /*03c0*/  SHF.R.U64 R27, R4, 0x10, R5.reuse ;  /* 0x00000010041b7819 */ /* 0x120fe20000001205 */
[----:B------:R-:W-:Y:S01]  /*03d0*/  HADD2.F32 R36, -RZ, R30.H0_H0 ;  /* 0x2000001eff247230 */ /* 0x000fe20000004100 */
[----:B------:R-:W-:Y:S01]  /*03e0*/  MOV R28, R4 ;  /* 0x00000004001c7202 */ /* 0x000fe20000000f00 */
[----:B------:R-:W2:Y:S01]  /*03f0*/  LDCU UR8, c[0x0][0x388] ;  /* 0x00007100ff0877ac */ /* 0x000ea20008000800 */
[----:B0-----:R-:W-:Y:S02]  /*0400*/  MOV R8, R5 ;  /* 0x0000000500087202 */ /* 0x001fe40000000f00 */
[----:B------:R-:W-:Y:S01]  /*0410*/  SHF.R.U32.HI R26, RZ, 0x10, R5 ;  /* 0x00000010ff1a7819 */ /* 0x000fe20000011605 */
[----:B------:R-:W0:Y:S01]  /*0420*/  LDCU UR5, c[0x0][0x448] ;  /* 0x00008900ff0577ac */ /* 0x000e220008000800 */
[----:B------:R-:W-:Y:S02]  /*0430*/  MOV R37, R6 ;  /* 0x0000000600257202 */ /* 0x000fe40000000f00 */
[----:B------:R-:W-:Y:S01]  /*0440*/  MOV R32, R7 ;  /* 0x0000000700207202 */ /* 0x000fe20000000f00 */
[----:B------:R-:W3:Y:S01]  /*0450*/  LDCU.64 UR10, c[0x0][0x3a0] ;  /* 0x00007400ff0a77ac */ /* 0x000ee20008000a00 */
[--C-:B------:R-:W-:Y:S01]  /*0460*/  SHF.R.U64 R35, R6, 0x10, R7.reuse ;  /* 0x0000001006237819 */ /* 0x100fe20000001207 */
[----:B------:R-:W-:Y:S01]  /*0470*/  HADD2.F32 R37, -RZ, R37.H0_H0 ;  /* 0x20000025ff257230 */ /* 0x000fe20000004100 */
[----:B------:R-:W-:Y:S01]  /*0480*/  SHF.R.U32.HI R3, RZ, 0x10, R7 ;  /* 0x00000010ff037819 */ /* 0x000fe20000011607 */
[----:B------:R-:W-:Y:S01]  /*0490*/  HADD2.F32 R32, -RZ, R32.H0_H0 ;  /* 0x20000020ff207230 */ /* 0x000fe20000004100 */
[--C-:B------:R-:W-:Y:S01]  /*04a0*/  SHF.R.U64 R33, R30, 0x10, R31.reuse ;  /* 0x000000101e217819 */ /* 0x100fe2000000121f */
[----:B------:R-:W-:Y:S01]  /*04b0*/  HADD2.F32 R35, -RZ, R35.H0_H0 ;  /* 0x20000023ff237230 */ /* 0x000fe20000004100 */
[----:B------:R-:W-:Y:S01]  /*04c0*/  SHF.R.U32.HI R29, RZ, 0x10, R31 ;  /* 0x00000010ff1d7819 */ /* 0x000fe2000001161f */
[----:B------:R-:W-:Y:S01]  /*04d0*/  HADD2.F32 R31, -RZ, R31.H0_H0 ;  /* 0x2000001fff1f7230 */ /* 0x000fe20000004100 */
[----:B------:R-:W-:Y:S01]  /*04e0*/  ISETP.NE.U32.AND P0, PT, R12, RZ, PT ;  /* 0x000000ff0c00720c */ /* 0x000fe20003f05070 */
[----:B------:R-:W-:Y:S01]  /*04f0*/  HADD2.F32 R30, -RZ, R3.H0_H0 ;  /* 0x20000003ff1e7230 */ /* 0x000fe20000004100 */
[----:B------:R-:W-:Y:S01]  /*0500*/  PRMT R27, R27, 0x5410, R27 ;  /* 0x000054101b1b7816 */ /* 0x000fe2000000001b */
[----:B------:R-:W-:Y:S01]  /*0510*/  HADD2.F32 R33, -RZ, R33.H0_H0 ;  /* 0x20000021ff217230 */ /* 0x000fe20000004100 */
[--C-:B------:R-:W-:Y:S01]  /*0520*/  SHF.R.U64 R4, R20, 0x10, R21.reuse ;  /* 0x0000001014047819 */ /* 0x100fe20000001215 */
[----:B------:R-:W-:Y:S01]  /*0530*/  HADD2.F32 R29, -RZ, R29.H0_H0 ;  /* 0x2000001dff1d7230 */ /* 0x000fe20000004100 */
[----:B------:R-:W-:Y:S01]  /*0540*/  SHF.R.U32.HI R5, RZ, 0x10, R21 ;  /* 0x00000010ff057819 */ /* 0x000fe20000011615 */
[----:B------:R-:W4:Y:S01]  /*0550*/  LDCU.64 UR12, c[0x0][0x3e0] ;  /* 0x00007c00ff0c77ac */ /* 0x000f220008000a00 */
[----:B-1----:R-:W-:-:S02]  /*0560*/  ISETP.NE.AND P2, PT, RZ, UR4, PT ;  /* 0x00000004ff007c0c */ /* 0x002fc4000bf45270 */
[----:B------:R-:W-:Y:S02]  /*0570*/  ISETP.NE.AND.EX P0, PT, R13, RZ, PT, P0 ;  /* 0x000000ff0d00720c */ /* 0x000fe40003f05300 */
[----:B------:R-:W-:Y:S02]  /*0580*/  PRMT R28, R8, 0x5410, R28 ;  /* 0x00005410081c7816 */ /* 0x000fe4000000001c */
[----:B------:R-:W-:Y:S02]  /*0590*/  PRMT R26, R26, 0x5410, R4 ;  /* 0x000054101a1a7816 */ /* 0x000fe40000000004 */
[----:B------:R-:W-:Y:S02]  /*05a0*/  PRMT R27, R5, 0x7610, R27 ;  /* 0x00007610051b7816 */ /* 0x000fe4000000001b */
[----:B0-23--:R-:W-:-:S07]  /*05b0*/  P2R R23, PR, RZ, 0x4 ;  /* 0x00000004ff177803 */ /* 0x00dfce0000000000 */
.L_x_6644:
[----:B------:R-:W0:Y:S01]  /*05c0*/  @P0 LDC.64 R12, c[0x0][0x3e0] ;  /* 0x0000f800ff0c0b82 */ /* 0x000e220000000a00 */
[----:B-----5:R-:W-:Y:S02]  /*05d0*/  HFMA2 R24, -RZ, RZ, 1.875, 0 ;  /* 0x3f800000ff187431 */ /* 0x020fe400000001ff */
[----:B0-----:R-:W-:-:S05]  /*05e0*/  @P0 IMAD.WIDE R12, R0, 0x4, R12 ;  /* 0x00000004000c0825 */ /* 0x001fca00078e020c */
[----:B------:R0:W5:Y:S01]  /*05f0*/  @P0 LDG.E R24, desc[UR6][R12.64] ;  /* 0x000000060c180981 */ /* 0x000162000c1e1900 */
[----:B------:R-:W-:Y:S01]  /*0600*/  IMAD R14, R0, UR8, RZ ;  /* 0x00000008000e7c24 */ /* 0x000fe2000f8e02ff */
[----:B------:R-:W-:Y:S01]  /*0610*/  ISETP.GE.U32.AND P2, PT, R2, 0x20, PT ;  /* 0x000000200200780c */ /* 0x000fe20003f46070 */
[----:B------:R-:W-:Y:S01]  /*0620*/  BSSY.RECONVERGENT B0, `(.L_x_6633) ;  /* 0x000002c000007945 */ /* 0x000fe20003800200 */
[----:B------:R-:W1:Y:S02]  /*0630*/  S2R R34, SR_TID.X ;  /* 0x0000000000227919 */ /* 0x000e640000002100 */
[----:B------:R-:W-:-:S04]  /*0640*/  SHF.R.S32.HI R15, RZ, 0x1f, R14 ;  /* 0x0000001fff0f7819 */ /* 0x000fc8000001140e */
[----:B------:R-:W-:Y:S02]  /*0650*/  LEA.HI R15, R15, R14, RZ, 0x2 ;  /* 0x0000000e0f0f7211 */ /* 0x000fe400078f10ff */
[----:B-1----:R-:W-:-:S04]  /*0660*/  LOP3.LUT R34, R34, 0x1f, RZ, 0xc0, !PT ;  /* 0x0000001f22227812 */ /* 0x002fc800078ec0ff */
[----:B------:R-:W-:-:S04]  /*0670*/  LEA.HI.SX32 R22, R15, R34, 0x1e ;  /* 0x000000220f167211 */ /* 0x000fc800078ff2ff */
[----:B------:R-:W-:Y:S01]  /*0680*/  MOV R25, R22 ;  /* 0x0000001600197202 */ /* 0x000fe20000000f00 */
[----:B0-----:R-:W-:Y:S06]  /*0690*/  @!P2 BRA `(.L_x_6634) ;  /* 0x000000000090a947 */ /* 0x001fec0003800000 */
[----:B------:R-:W-:Y:S01]  /*06a0*/  ISETP.NE.U32.AND P3, PT, RZ, UR10, PT ;  /* 0x0000000aff007c0c */ /* 0x000fe2000bf65070 */
[----:B------:R-:W0:Y:S03]  /*06b0*/  LDC.64 R12, c[0x0][0x390] ;  /* 0x0000e400ff0c7b82 */ /* 0x000e260000000a00 */
[----:B------:R-:W-:-:S13]  /*06c0*/  ISETP.NE.AND.EX P3, PT, RZ, UR11, PT, P3 ;  /* 0x0000000bff007c0c */ /* 0x000fda000bf65330 */
[----:B------:R-:W1:Y:S01]  /*06d0*/  @P3 LDC.64 R4, c[0x0][0x3a0] ;  /* 0x0000e800ff043b82 */ /* 0x000e620000000a00 */
[----:B0-----:R-:W-:-:S06]  /*06e0*/  IMAD.WIDE.U32 R12, R22, 0x10, R12 ;  /* 0x00000010160c7825 */ /* 0x001fcc00078e000c */
[----:B------:R-:W2:Y:S01]  /*06f0*/  LDG.E.128 R12, desc[UR6][R12.64] ;  /* 0x000000060c0c7981 */ /* 0x000ea2000c1e1d00 */
[----:B-1----:R-:W-:-:S06]  /*0700*/  @P3 IMAD.WIDE.U32 R4, R22, 0x10, R4 ;  /* 0x0000001016043825 */ /* 0x002fcc00078e0004 */
[----:B------:R-:W2:Y:S02]  /*0710*/  @P3 LDG.E.128 R4, desc[UR6][R4.64] ;  /* 0x0000000604043981 */ /* 0x000ea4000c1e1d00 */
[-C--:B--2--5:R-:W-:Y:S01]  /*0720*/  @P3 FFMA.FTZ R4, R12, R24.reuse, R4 ;  /* 0x000000180c043223 */ /* 0x0a4fe20000010004 */
[-C--:B------:R-:W-:Y:S01]  /*0730*/  @P3 FFMA.FTZ R5, R13, R24.reuse, R5 ;  /* 0x000000180d053223 */ /* 0x080fe20000010005 */
[-C--:B------:R-:W-:Y:S01]  /*0740*/  @P3 FFMA.FTZ R6, R14, R24.reuse, R6 ;  /* 0x000000180e063223 */ /* 0x080fe20000010006 */
[----:B------:R-:W-:Y:S02]  /*0750*/  @P3 FFMA.FTZ R7, R15, R24, R7 ;  /* 0x000000180f073223 */ /* 0x000fe40000010007 */
[----:B------:R-:W-:Y:S02]  /*0760*/  @P3 MOV R8, R4 ;  /* 0x0000000400083202 */ /* 0x000fe40000000f00 */
[----:B------:R-:W-:Y:S02]  /*0770*/  @P3 MOV R9, R5 ;  /* 0x0000000500093202 */ /* 0x000fe40000000f00 */
[----:B------:R-:W-:-:S02]  /*0780*/  @P3 MOV R10, R6 ;  /* 0x00000006000a3202 */ /* 0x000fc40000000f00 */
[----:B------:R-:W-:Y:S01]  /*0790*/  @P3 MOV R11, R7 ;  /* 0x00000007000b3202 */ /* 0x000fe20000000f00 */
[----:B------:R-:W-:Y:S06]  /*07a0*/  @P3 BRA `(.L_x_6635) ;  /* 0x00000000003c3947 */ /* 0x000fec0003800000 */
[----:B----4-:R-:W-:-:S04]  /*07b0*/  UISETP.NE.U32.AND UP0, UPT, UR12, URZ, UPT ;  /* 0x000000ff0c00728c */ /* 0x010fc8000bf05070 */
[----:B------:R-:W-:-:S06]  /*07c0*/  UISETP.NE.AND.EX UP0, UPT, UR13, URZ, UPT, UP0 ;  /* 0x000000ff0d00728c */ /* 0x000fcc000bf05300 */
[----:B------:R-:W-:-:S13]  /*07d0*/  PLOP3.LUT P0, PT, PT, PT, UP0, 0x80, 0x8 ;  /* 0x000000000008781c */ /* 0x000fda0003f0f008 */
[-C--:B------:R-:W-:Y:S01]  /*07e0*/  @P0 FMUL.FTZ R8, R12, R24.reuse ;  /* 0x000000180c080220 */ /* 0x080fe20000410000 */
[-C--:B------:R-:W-:Y:S01]  /*07f0*/  @P0 FMUL.FTZ R9, R13, R24.reuse ;  /* 0x000000180d090220 */ /* 0x080fe20000410000 */
[-C--:B------:R-:W-:Y:S01]  /*0800*/  @P0 FMUL.FTZ R10, R14, R24.reuse ;  /* 0x000000180e0a0220 */ /* 0x080fe20000410000 */
[----:B------:R-:W-:Y:S02]  /*0810*/  @P0 FMUL.FTZ R11, R15, R24 ;  /* 0x000000180f0b0220 */ /* 0x000fe40000410000 */
[----:B------:R-:W-:Y:S01]  /*0820*/  @P0 MOV R4, R8 ;  /* 0x0000000800040202 */ /* 0x000fe20000000f00 */
[-C--:B------:R-:W-:Y:S01]  /*0830*/  @!P0 FMUL.FTZ R4, R12, R24.reuse ;  /* 0x000000180c048220 */ /* 0x080fe20000410000 */
[----:B------:R-:W-:Y:S01]  /*0840*/  @P0 MOV R5, R9 ;  /* 0x0000000900050202 */ /* 0x000fe20000000f00 */
[----:B------:R-:W-:Y:S01]  /*0850*/  @!P0 FMUL.FTZ R5, R13, R24 ;  /* 0x000000180d058220 */ /* 0x000fe20000410000 */
[----:B------:R-:W-:Y:S01]  /*0860*/  @P0 MOV R6, R10 ;  /* 0x0000000a00060202 */ /* 0x000fe20000000f00 */
[-C--:B------:R-:W-:Y:S01]  /*0870*/  @!P0 FMUL.FTZ R6, R14, R24.reuse ;  /* 0x000000180e068220 */ /* 0x080fe20000410000 */
[----:B------:R-:W-:Y:S01]  /*0880*/  @P0 MOV R7, R11 ;  /* 0x0000000b00070202 */ /* 0x000fe20000000f00 */
[----:B------:R-:W-:-:S07]  /*0890*/  @!P0 FMUL.FTZ R7, R15, R24 ;  /* 0x000000180f078220 */ /* 0x000fce0000410000 */
.L_x_6635:
[----:B------:R-:W0:Y:S01]  /*08a0*/  @P1 LDC.64 R12, c[0x0][0x3a8] ;  /* 0x0000ea00ff0c1b82 */ /* 0x000e220000000a00 */
[C---:B------:R-:W-:Y:S01]  /*08b0*/  IADD3 R25, PT, PT, R22.reuse, 0x20, RZ ;  /* 0x0000002016197810 */ /* 0x040fe20007ffe0ff */
[----:B0-----:R-:W-:-:S05]  /*08c0*/  @P1 IMAD.WIDE.U32 R12, R22, 0x10, R12 ;  /* 0x00000010160c1825 */ /* 0x001fca00078e000c */
[----:B------:R0:W-:Y:S02]  /*08d0*/  @P1 STG.E.128 desc[UR6][R12.64], R8 ;  /* 0x000000080c001986 */ /* 0x0001e4000c101d06 */
.L_x_6634:
[----:B----4-:R-:W-:Y:S05]  /*08e0*/  BSYNC.RECONVERGENT B0 ;  /* 0x0000000000007941 */ /* 0x010fea0003800200 */
.L_x_6633:
[----:B------:R-:W-:Y:S01]  /*08f0*/  ISETP.GE.U32.AND P3, PT, R2, 0x40, PT ;  /* 0x000000400200780c */ /* 0x000fe20003f66070 */
[----:B------:R-:W-:-:S12]  /*0900*/  BSSY.RECONVERGENT B0, `(.L_x_6636) ;  /* 0x0000020000007945 */ /* 0x000fd80003800200 */
[----:B------:R-:W-:Y:S05]  /*0910*/  @!P3 BRA `(.L_x_6637) ;  /* 0x000000000078b947 */ /* 0x000fea0003800000 */
[----:B------:R-:W-:Y:S01]  /*0920*/  ISETP.NE.U32.AND P4, PT, RZ, UR10, PT ;  /* 0x0000000aff007c0c */ /* 0x000fe2000bf85070 */
[----:B0-----:R-:W0:Y:S03]  /*0930*/  LDC.64 R12, c[0x0][0x390] ;  /* 0x0000e400ff0c7b82 */ /* 0x001e260000000a00 */
        /* <DEDUP_REMOVED lines=15> */
[----:B------:R-:W-:Y:S01]  /*0a30*/  ISETP.NE.U32.AND P4, PT, RZ, UR12, PT ;  /* 0x0000000cff007c0c */ /* 0x000fe2000bf85070 */
[-C--:B------:R-:W-:Y:S01]  /*0a40*/  FMUL.FTZ R3, R12, R24.reuse ;  /* 0x000000180c037220 */ /* 0x080fe20000410000 */
[-C--:B------:R-:W-:Y:S01]  /*0a50*/  FMUL.FTZ R17, R13, R24.reuse ;  /* 0x000000180d117220 */ /* 0x080fe20000410000 */
[-C--:B------:R-:W-:Y:S01]  /*0a60*/  FMUL.FTZ R18, R14, R24.reuse ;  /* 0x000000180e127220 */ /* 0x080fe20000410000 */
[----:B------:R-:W-:Y:S01]  /*0a70*/  ISETP.NE.AND.EX P4, PT, RZ, UR13, PT, P4 ;  /* 0x0000000dff007c0c */ /* 0x000fe2000bf85340 */
[----:B------:R-:W-:-:S12]  /*0a80*/  FMUL.FTZ R19, R15, R24 ;  /* 0x000000180f137220 */ /* 0x000fd80000410000 */
[----:B------:R-:W-:Y:S02]  /*0a90*/  @P4 MOV R8, R3 ;  /* 0x0000000300084202 */ /* 0x000fe40000000f00 */
[----:B------:R-:W-:Y:S02]  /*0aa0*/  @P4 MOV R9, R17 ;  /* 0x0000001100094202 */ /* 0x000fe40000000f00 */
[----:B------:R-:W-:Y:S02]  /*0ab0*/  @P4 MOV R10, R18 ;  /* 0x00000012000a4202 */ /* 0x000fe40000000f00 */
[----:B------:R-:W-:-:S07]  /*0ac0*/  @P4 MOV R11, R19 ;  /* 0x00000013000b4202 */ /* 0x000fce0000000f00 */
.L_x_6638:
[----:B------:R-:W0:Y:S02]  /*0ad0*/  @P1 LDC.64 R12, c[0x0][0x3a8] ;  /* 0x0000ea00ff0c1b82 */ /* 0x000e240000000a00 */
[----:B0-----:R-:W-:-:S05]  /*0ae0*/  @P1 IMAD.WIDE.U32 R12, R25, 0x10, R12 ;  /* 0x00000010190c1825 */ /* 0x001fca00078e000c */
[----:B------:R1:W-:Y:S02]  /*0af0*/  @P1 STG.E.128 desc[UR6][R12.64], R8 ;  /* 0x000000080c001986 */ /* 0x0003e4000c101d06 */
.L_x_6637:
[----:B------:R-:W-:Y:S05]  /*0b00*/  BSYNC.RECONVERGENT B0 ;  /* 0x0000000000007941 */ /* 0x000fea0003800200 */
.L_x_6636:
[----:B01----:R-:W-:Y:S01]  /*0b10*/  FADD.FTZ R12, RZ, R4 ;  /* 0x00000004ff0c7221 */ /* 0x003fe20000010000 */
[----:B------:R-:W-:Y:S01]  /*0b20*/  ISETP.GT.U32.AND P4, PT, R2, 0x3f, PT ;  /* 0x0000003f0200780c */ /* 0x000fe20003f84070 */
[----:B------:R-:W-:Y:S01]  /*0b30*/  UMOV UR4, 0xffffffff ;  /* 0xffffffff00047882 */ /* 0x000fe20000000000 */
[----:B------:R-:W-:Y:S01]  /*0b40*/  ISETP.NE.AND P5, PT, R34, RZ, PT ;  /* 0x000000ff2200720c */ /* 0x000fe20003fa5270 */
[----:B------:R-:W-:-:S04]  /*0b50*/  FADD.FTZ R13, R5, R12 ;  /* 0x0000000c050d7221 */ /* 0x000fc80000010000 */
[----:B------:R-:W-:-:S04]  /*0b60*/  FADD.FTZ R12, R6, R13 ;  /* 0x0000000d060c7221 */ /* 0x000fc80000010000 */
[----:B------:R-:W-:-:S05]  /*0b70*/  FADD.FTZ R12, R7, R12 ;  /* 0x0000000c070c7221 */ /* 0x000fca0000010000 */
[----:B------:R-:W-:-:S05]  /*0b80*/  FSEL R14, R12, RZ, P2 ;  /* 0x000000ff0c0e7208 */ /* 0x000fca0001000000 */
[----:B------:R-:W-:-:S04]  /*0b90*/  FADD.FTZ R12, R3, R14 ;  /* 0x0000000e030c7221 */ /* 0x000fc80000010000 */
[----:B------:R-:W-:-:S04]  /*0ba0*/  FADD.FTZ R13, R17, R12 ;  /* 0x0000000c110d7221 */ /* 0x000fc80000010000 */
[----:B------:R-:W-:-:S04]  /*0bb0*/  FADD.FTZ R12, R18, R13 ;  /* 0x0000000d120c7221 */ /* 0x000fc80000010000 */
[----:B------:R-:W-:Y:S01]  /*0bc0*/  @P4 FADD.FTZ R14, R19, R12 ;  /* 0x0000000c130e4221 */ /* 0x000fe20000010000 */
        /* <DEDUP_REMOVED lines=22> */
[----:B------:R-:W-:-:S05]  /*0d30*/  FSEL R16, R12, RZ, P2 ;  /* 0x000000ff0c107208 */ /* 0x000fca0001000000 */
[----:B------:R-:W-:Y:S01]  /*0d40*/  FFMA.FTZ R12, R13, R13, R16 ;  /* 0x0000000d0d0c7223 */ /* 0x000fe20000010010 */
[----:B------:R-:W-:-:S04]  /*0d50*/  FADD.FTZ R13, R17, -R14 ;  /* 0x8000000e110d7221 */ /* 0x000fc80000010000 */
[----:B------:R-:W-:Y:S01]  /*0d60*/  FFMA.FTZ R12, R13, R13, R12 ;  /* 0x0000000d0d0c7223 */ /* 0x000fe2000001000c */
[----:B------:R-:W-:-:S04]  /*0d70*/  FADD.FTZ R13, R18, -R14 ;  /* 0x8000000e120d7221 */ /* 0x000fc80000010000 */
[----:B------:R-:W-:Y:S01]  /*0d80*/  FFMA.FTZ R12, R13, R13, R12 ;  /* 0x0000000d0d0c7223 */ /* 0x000fe2000001000c */
[----:B------:R-:W-:-:S04]  /*0d90*/  FADD.FTZ R13, R19, -R14 ;  /* 0x8000000e130d7221 */ /* 0x000fc80000010000 */
[----:B------:R-:W-:-:S05]  /*0da0*/  @P4 FFMA.FTZ R16, R13, R13, R12 ;  /* 0x0000000d0d104223 */ /* 0x000fca000001000c */
        /* <DEDUP_REMOVED lines=9> */
.L_x_6656:
[----:B------:R-:W2:Y:S01]  /*0e40*/  @!P5 LDC.64 R12, c[0x0][0x3c0] ;  /* 0x0000f000ff0cdb82 */ /* 0x000ea20000000a00 */
[----:B------:R-:W-:Y:S01]  /*0e50*/  ISETP.NE.AND P4, PT, R23, RZ, PT ;  /* 0x000000ff1700720c */ /* 0x000fe20003f85270 */
[----:B01----:R-:W-:Y:S01]  /*0e60*/  FADD.FTZ R16, R16, R34 ;  /* 0x0000002210107221 */ /* 0x003fe20000010000 */
[----:B------:R-:W-:Y:S02]  /*0e70*/  BSSY.RECONVERGENT B0, `(.L_x_6640) ;  /* 0x0000025000007945 */ /* 0x000fe40003800200 */
[----:B------:R-:W-:Y:S01]  /*0e80*/  FSEL R34, R14, RZ, !P4 ;  /* 0x000000ff0e227208 */ /* 0x000fe20006000000 */
[----:B------:R-:W-:Y:S01]  /*0e90*/  FFMA.FTZ R16, R16, R25, UR5 ;  /* 0x0000000510107e23 */ /* 0x000fe20008010019 */
[----:B--2---:R-:W-:-:S05]  /*0ea0*/  @!P5 IMAD.WIDE R12, R0, 0x4, R12 ;  /* 0x00000004000cd825 */ /* 0x004fca00078e020c */
[----:B------:R0:W-:Y:S02]  /*0eb0*/  @!P5 STG.E desc[UR6][R12.64], R14 ;  /* 0x0000000e0c00d986 */ /* 0x0001e4000c101906 */
[----:B0-----:R-:W-:-:S05]  /*0ec0*/  FMUL.FTZ R12, R14, R14 ;  /* 0x0000000e0e0c7220 */ /* 0x001fca0000410000 */
[----:B------:R-:W-:Y:S02]  /*0ed0*/  FSEL R15, R12, RZ, P4 ;  /* 0x000000ff0c0f7208 */ /* 0x000fe40002000000 */
[----:B------:R-:W0:Y:S03]  /*0ee0*/  @!P5 LDC.64 R12, c[0x0][0x3c8] ;  /* 0x0000f200ff0cdb82 */ /* 0x000e260000000a00 */
[----:B------:R-:W-:-:S06]  /*0ef0*/  FADD.FTZ R16, R16, R15 ;  /* 0x0000000f10107221 */ /* 0x000fcc0000010000 */
[----:B------:R-:W1:Y:S01]  /*0f00*/  MUFU.RSQ R16, R16 ;  /* 0x0000001000107308 */ /* 0x000e620000001400 */
[----:B0-----:R-:W-:-:S05]  /*0f10*/  @!P5 IMAD.WIDE R12, R0, 0x4, R12 ;  /* 0x00000004000cd825 */ /* 0x001fca00078e020c */
[----:B-1----:R0:W-:Y:S01]  /*0f20*/  @!P5 STG.E desc[UR6][R12.64], R16 ;  /* 0x000000100c00d986 */ /* 0x0021e2000c101906 */
[----:B------:R-:W-:Y:S05]  /*0f30*/  @!P2 BRA `(.L_x_6641) ;  /* 0x000000000060a947 */ /* 0x000fea0003800000 */
[----:B0-----:R-:W-:Y:S01]  /*0f40*/  FADD.FTZ R13, R4, -R34 ;  /* 0x80000022040d7221 */ /* 0x001fe20000010000 */
[----:B------:R-:W-:Y:S02]  /*0f50*/  HADD2.F32 R14, -RZ, R20.H0_H0 ;  /* 0x20000014ff0e7230 */ /* 0x000fe40000004100 */
[----:B------:R-:W-:Y:S02]  /*0f60*/  HADD2.F32 R15, -RZ, R26.H1_H1 ;  /* 0x3000001aff0f7230 */ /* 0x000fe40000004100 */
[----:B------:R-:W-:Y:S01]  /*0f70*/  FMUL.FTZ R12, R16, R13 ;  /* 0x0000000d100c7220 */ /* 0x000fe20000410000 */
[----:B------:R-:W-:Y:S02]  /*0f80*/  HADD2.F32 R13, -RZ, R28.H1_H1 ;  /* 0x3000001cff0d7230 */ /* 0x000fe40000004100 */
[----:B-----5:R-:W-:Y:S02]  /*0f90*/  HADD2.F32 R24, -RZ, R21.H0_H0 ;  /* 0x20000015ff187230 */ /* 0x020fe40000004100 */
[----:B------:R-:W-:-:S02]  /*0fa0*/  HADD2.F32 R25, -RZ, R27.H0_H0 ;  /* 0x2000001bff197230 */ /* 0x000fc40000004100 */
[----:B------:R-:W-:Y:S01]  /*0fb0*/  FFMA.FTZ R12, R12, R13, R14 ;  /* 0x0000000d0c0c7223 */ /* 0x000fe2000001000e */
[----:B------:R-:W-:Y:S01]  /*0fc0*/  FADD.FTZ R13, R5, -R34 ;  /* 0x80000022050d7221 */ /* 0x000fe20000010000 */
[----:B------:R-:W-:-:S03]  /*0fd0*/  HADD2.F32 R14, -RZ, R27.H1_H1 ;  /* 0x3000001bff0e7230 */ /* 0x000fc60000004100 */
[----:B------:R-:W-:-:S04]  /*0fe0*/  FMUL.FTZ R13, R16, R13 ;  /* 0x0000000d100d7220 */ /* 0x000fc80000410000 */
[----:B------:R-:W-:Y:S01]  /*0ff0*/  FFMA.FTZ R13, R13, R14, R15 ;  /* 0x0000000e0d0d7223 */ /* 0x000fe2000001000f */
[----:B------:R-:W-:Y:S01]  /*1000*/  FADD.FTZ R14, R6, -R34 ;  /* 0x80000022060e7221 */ /* 0x000fe20000010000 */
[----:B------:R-:W-:-:S03]  /*1010*/  HADD2.F32 R15, -RZ, R28.H0_H0 ;  /* 0x2000001cff0f7230 */ /* 0x000fc60000004100 */
[----:B------:R-:W-:-:S04]  /*1020*/  FMUL.FTZ R14, R16, R14 ;  /* 0x0000000e100e7220 */ /* 0x000fc80000410000 */
[----:B------:R-:W-:Y:S01]  /*1030*/  FFMA.FTZ R14, R14, R15, R24 ;  /* 0x0000000f0e0e7223 */ /* 0x000fe20000010018 */
[----:B------:R-:W-:Y:S01]  /*1040*/  FADD.FTZ R15, R7, -R34 ;  /* 0x80000022070f7221 */ /* 0x000fe20000010000 */
[----:B------:R-:W-:-:S03]  /*1050*/  HADD2.F32 R24, -RZ, R26.H0_H0 ;  /* 0x2000001aff187230 */ /* 0x000fc60000004100 */
[----:B------:R-:W-:-:S04]  /*1060*/  FMUL.FTZ R15, R16, R15 ;  /* 0x0000000f100f7220 */ /* 0x000fc80000410000 */
[----:B------:R-:W-:Y:S02]  /*1070*/  FFMA.FTZ R15, R15, R24, R25 ;  /* 0x000000180f0f7223 */ /* 0x000fe40000010019 */
[----:B------:R-:W0:Y:S02]  /*1080*/  LDC.64 R24, c[0x0][0x428] ;  /* 0x00010a00ff187b82 */ /* 0x000e240000000a00 */
[C---:B0-----:R-:W-:Y:S01]  /*1090*/  IMAD.WIDE.U32 R24, R22.reuse, 0x10, R24 ;  /* 0x0000001016187825 */ /* 0x041fe200078e0018 */
[----:B------:R-:W-:-:S04]  /*10a0*/  IADD3 R22, PT, PT, R22, 0x20, RZ ;  /* 0x0000002016167810 */ /* 0x000fc80007ffe0ff */
[----:B------:R1:W-:Y:S03]  /*10b0*/  STG.E.128 desc[UR6][R24.64], R12 ;  /* 0x0000000c18007986 */ /* 0x0003e6000c101d06 */
.L_x_6641:
[----:B------:R-:W-:Y:S05]  /*10c0*/  BSYNC.RECONVERGENT B0 ;  /* 0x0000000000007941 */ /* 0x000fea0003800200 */
.L_x_6640:
[----:B------:R-:W-:Y:S04]  /*10d0*/  BSSY.RECONVERGENT B0, `(.L_x_6642) ;  /* 0x0000011000007945 */ /* 0x000fe80003800200 */
[----:B------:R-:W-:Y:S05]  /*10e0*/  @!P3 BRA `(.L_x_6643) ;  /* 0x00000000003cb947 */ /* 0x000fea0003800000 */
[----:B-1---5:R-:W1:Y:S01]  /*10f0*/  LDC.64 R24, c[0x0][0x428] ;  /* 0x00010a00ff187b82 */ /* 0x022e620000000a00 */
[--C-:B0-----:R-:W-:Y:S01]  /*1100*/  FADD.FTZ R12, R3, -R34.reuse ;  /* 0x80000022030c7221 */ /* 0x101fe20000010000 */
[--C-:B------:R-:W-:Y:S01]  /*1110*/  FADD.FTZ R13, R17, -R34.reuse ;  /* 0x80000022110d7221 */ /* 0x100fe20000010000 */
        /* <DEDUP_REMOVED lines=10> */
[----:B-1----:R-:W-:-:S05]  /*11c0*/  IMAD.WIDE.U32 R24, R22, 0x10, R24 ;  /* 0x0000001016187825 */ /* 0x002fca00078e0018 */
[----:B------:R2:W-:Y:S02]  /*11d0*/  STG.E.128 desc[UR6][R24.64], R12 ;  /* 0x0000000c18007986 */ /* 0x0005e4000c101d06 */
.L_x_6643:
[----:B------:R-:W-:Y:S05]  /*11e0*/  BSYNC.RECONVERGENT B0 ;  /* 0x0000000000007941 */ /* 0x000fea0003800200 */
.L_x_6642:
[----:B012---:R-:W0:Y:S02]  /*11f0*/  LDC.64 R12, c[0x0][0x380] ;  /* 0x0000e000ff0c7b82 */ /* 0x007e240000000a00 */
[----:B0-----:R-:W-:-:S04]  /*1200*/  LEA R0, R12, R0, 0x2 ;  /* 0x000000000c007211 */ /* 0x001fc800078e10ff */
[----:B------:R-:W-:-:S13]  /*1210*/  ISETP.GE.AND P2, PT, R0, R13, PT ;  /* 0x0000000d0000720c */ /* 0x000fda0003f46270 */
[----:B------:R-:W-:Y:S05]  /*1220*/  @!P2 BRA `(.L_x_6644) ;  /* 0xfffffff000e4a947 */ /* 0x000fea000383ffff */
[----:B------:R-:W-:Y:S05]  /*1230*/  EXIT ;  /* 0x000000000000794d */ /* 0x000fea0003800000 */
.L_x_6639:
[----:B------:R-:W-:Y:S01]  /*1240*/  HFMA2 R15, -RZ, RZ, 0, 5.9604644775390625e-08 ;  /* 0x00000001ff0f7431 */ /* 0x000fe200000001ff */
[----:B------:R-:W-:Y:S01]  /*1250*/  BSSY B0, `(.L_x_6645) ;  /* 0x0000007000007945 */ /* 0x000fe20003800000 */
[----:B-----5:R-:W-:Y:S02]  /*1260*/  MOV R24, R14 ;  /* 0x0000000e00187202 */ /* 0x020fe40000000f00 */
[----:B------:R-:W-:Y:S02]  /*1270*/  MOV R13, 0x1f ;  /* 0x0000001f000d7802 */ /* 0x000fe40000000f00 */
[----:B------:R-:W-:-:S07]  /*1280*/  MOV R12, 0xffffffff ;  /* 0xffffffff000c7802 */ /* 0x000fce0000000f00 */
[----:B------:R-:W-:Y:S05]  /*1290*/  WARPSYNC.COLLECTIVE R12, `(.L_x_6646) ;  /* 0x000000000c087348 */ /* 0x000fea0003c00000 */
[----:B------:R0:W1:Y:S02]  /*12a0*/  SHFL.BFLY P6, R12, R24, R15, R13 ;  /* 0x0c00000f180c7389 */ /* 0x00006400000c000d */
[----:B01----:R-:W-:Y:S05]  /*12b0*/  ENDCOLLECTIVE ;  /* 0x000000000000791b */ /* 0x003fea0003800000 */
.L_x_6646:
[----:B------:R-:W-:Y:S05]  /*12c0*/  BSYNC B0 ;  /* 0x0000000000007941 */ /* 0x000fea0003800000 */
.L_x_6645:
        /* <DEDUP_REMOVED lines=8> */
.L_x_6647:
[----:B------:R-:W-:Y:S01]  /*1350*/  HFMA2 R15, -RZ, RZ, 0, 2.384185791015625e-07 ;  /* 0x00000004ff0f7431 */ /* 0x000fe200000001ff */
[----:B------:R-:W-:Y:S02]  /*1360*/  MOV R25, R12 ;  /* 0x0000000c00197202 */ /* 0x000fe40000000f00 */
[----:B------:R-:W-:-:S03]  /*1370*/  MOV R12, 0xffffffff ;  /* 0xffffffff000c7802 */ /* 0x000fc60000000f00 */
[----:B------:R-:W-:-:S05]  /*1380*/  FADD.FTZ R14, R14, R25 ;  /* 0x000000190e0e7221 */ /* 0x000fca0000010000 */
[----:B------:R-:W-:-:S07]  /*1390*/  MOV R24, R14 ;  /* 0x0000000e00187202 */ /* 0x000fce0000000f00 */
[----:B------:R-:W-:Y:S05]  /*13a0*/  WARPSYNC.COLLECTIVE R12, `(.L_x_6648) ;  /* 0x000000000c087348 */ /* 0x000fea0003c00000 */
[----:B------:R0:W1:Y:S02]  /*13b0*/  SHFL.BFLY P6, R12, R24, R15, R13 ;  /* 0x0c00000f180c7389 */ /* 0x00006400000c000d */
[----:B01----:R-:W-:Y:S05]  /*13c0*/  ENDCOLLECTIVE ;  /* 0x000000000000791b */ /* 0x003fea0003800000 */
.L_x_6648:
[----:B------:R-:W-:Y:S01]  /*13d0*/  HFMA2 R15, -RZ, RZ, 0, 4.76837158203125e-07 ;  /* 0x00000008ff0f7431 */ /* 0x000fe200000001ff */
[----:B------:R-:W-:Y:S02]  /*13e0*/  MOV R25, R12 ;  /* 0x0000000c00197202 */ /* 0x000fe40000000f00 */
[----:B------:R-:W-:-:S03]  /*13f0*/  MOV R12, 0xffffffff ;  /* 0xffffffff000c7802 */ /* 0x000fc60000000f00 */
[----:B------:R-:W-:-:S05]  /*1400*/  FADD.FTZ R14, R14, R25 ;  /* 0x000000190e0e7221 */ /* 0x000fca0000010000 */
[----:B------:R-:W-:-:S07]  /*1410*/  MOV R24, R14 ;  /* 0x0000000e00187202 */ /* 0x000fce0000000f00 */
[----:B------:R-:W-:Y:S05]  /*1420*/  WARPSYNC.COLLECTIVE R12, `(.L_x_6649) ;  /* 0x000000000c087348 */ /* 0x000fea0003c00000 */
[----:B------:R0:W1:Y:S02]  /*1430*/  SHFL.BFLY P6, R12, R24, R15, R13 ;  /* 0x0c00000f180c7389 */ /* 0x00006400000c000d */
[----:B01----:R-:W-:Y:S05]  /*1440*/  ENDCOLLECTIVE ;  /* 0x000000000000791b */ /* 0x003fea0003800000 */
.L_x_6649:
[----:B------:R-:W-:Y:S01]  /*1450*/  HFMA2 R15, -RZ, RZ, 0, 9.5367431640625e-07 ;  /* 0x00000010ff0f7431 */ /* 0x000fe200000001ff */
[----:B------:R-:W-:Y:S02]  /*1460*/  MOV R25, R12 ;  /* 0x0000000c00197202 */ /* 0x000fe40000000f00 */
[----:B------:R-:W-:-:S03]  /*1470*/  MOV R12, 0xffffffff ;  /* 0xffffffff000c7802 */ /* 0x000fc60000000f00 */
[----:B------:R-:W-:Y:S02]  /*1480*/  FADD.FTZ R14, R14, R25 ;  /* 0x000000190e0e7221 */ /* 0x000fe40000010000 */
[----:B------:R-:W0:Y:S03]  /*1490*/  LDC R25, c[0x0][0x400] ;  /* 0x00010000ff197b82 */ /* 0x000e260000000800 */
[----:B------:R-:W-:-:S07]  /*14a0*/  MOV R24, R14 ;  /* 0x0000000e00187202 */ /* 0x000fce0000000f00 */
[----:B0-----:R-:W-:Y:S05]  /*14b0*/  WARPSYNC.COLLECTIVE R12, `(.L_x_6650) ;  /* 0x000000000c087348 */ /* 0x001fea0003c00000 */
[----:B------:R1:W2:Y:S02]  /*14c0*/  SHFL.BFLY P6, R12, R24, R15, R13 ;  /* 0x0c00000f180c7389 */ /* 0x0002a400000c000d */
[----:B012---:R-:W-:Y:S05]  /*14d0*/  ENDCOLLECTIVE ;  /* 0x000000000000791b */ /* 0x007fea0003800000 */
.L_x_6650:
        /* <DEDUP_REMOVED lines=20> */
[----:B------:R-:W-:Y:S01]  /*1620*/  @P4 FFMA.FTZ R16, R13, R13, R12 ;  /* 0x0000000d0d104223 */ /* 0x000fe2000001000c */
[----:B------:R-:W-:Y:S02]  /*1630*/  MOV R12, 0xffffffff ;  /* 0xffffffff000c7802 */ /* 0x000fe40000000f00 */
[----:B------:R-:W-:Y:S02]  /*1640*/  MOV R13, 0x1f ;  /* 0x0000001f000d7802 */ /* 0x000fe40000000f00 */
[----:B------:R-:W-:-:S07]  /*1650*/  MOV R24, R16 ;  /* 0x0000001000187202 */ /* 0x000fce0000000f00 */
[----:B------:R-:W-:Y:S05]  /*1660*/  WARPSYNC.COLLECTIVE R12, `(.L_x_6651) ;  /* 0x000000000c087348 */ /* 0x000fea0003c00000 */
[----:B------:R0:W1:Y:S02]  /*1670*/  SHFL.BFLY P6, R12, R24, R15, R13 ;  /* 0x0c00000f180c7389 */ /* 0x00006400000c000d */
[----:B01----:R-:W-:Y:S05]  /*1680*/  ENDCOLLECTIVE ;  /* 0x000000000000791b */ /* 0x003fea0003800000 */
.L_x_6651:
[----:B------:R-:W-:Y:S01]  /*1690*/  HFMA2 R15, -RZ, RZ, 0, 1.1920928955078125e-07 ;  /* 0x00000002ff0f7431 */ /* 0x000fe200000001ff */
[----:B------:R-:W-:Y:S02]  /*16a0*/  MOV R34, R12 ;  /* 0x0000000c00227202 */ /* 0x000fe40000000f00 */
[----:B------:R-:W-:-:S03]  /*16b0*/  MOV R12, 0xffffffff ;  /* 0xffffffff000c7802 */ /* 0x000fc60000000f00 */
[----:B------:R-:W-:-:S05]  /*16c0*/  FADD.FTZ R16, R16, R34 ;  /* 0x0000002210107221 */ /* 0x000fca0000010000 */
[----:B------:R-:W-:-:S07]  /*16d0*/  MOV R24, R16 ;  /* 0x0000001000187202 */ /* 0x000fce0000000f00 */
[----:B------:R-:W-:Y:S05]  /*16e0*/  WARPSYNC.COLLECTIVE R12, `(.L_x_6652) ;  /* 0x000000000c087348 */ /* 0x000fea0003c00000 */
[----:B------:R0:W1:Y:S02]  /*16f0*/  SHFL.BFLY P6, R12, R24, R15, R13 ;  /* 0x0c00000f180c7389 */ /* 0x00006400000c000d */
[----:B01----:R-:W-:Y:S05]  /*1700*/  ENDCOLLECTIVE ;  /* 0x000000000000791b */ /* 0x003fea0003800000 */
.L_x_6652:
        /* <DEDUP_REMOVED lines=8> */
.L_x_6653:
        /* <DEDUP_REMOVED lines=8> */
.L_x_6654:
[----:B------:R-:W-:Y:S01]  /*1810*/  HFMA2 R15, -RZ, RZ, 0, 9.5367431640625e-07 ;  /* 0x00000010ff0f7431 */ /* 0x000fe200000001ff */
[----:B------:R-:W-:Y:S02]  /*1820*/  MOV R34, R12 ;  /* 0x0000000c00227202 */ /* 0x000fe40000000f00 */
[----:B------:R-:W-:-:S03]  /*1830*/  MOV R12, 0xffffffff ;  /* 0xffffffff000c7802 */ /* 0x000fc60000000f00 */
[----:B------:R-:W-:-:S05]  /*1840*/  FADD.FTZ R16, R16, R34 ;  /* 0x0000002210107221 */ /* 0x000fca0000010000 */
[----:B------:R-:W-:-:S07]  /*1850*/  MOV R24, R16 ;  /* 0x0000001000187202 */ /* 0x000fce0000000f00 */
[----:B------:R-:W-:Y:S05]  /*1860*/  WARPSYNC.COLLECTIVE R12, `(.L_x_6655) ;  /* 0x000000000c087348 */ /* 0x000fea0003c00000 */
[----:B------:R0:W1:Y:S02]  /*1870*/  SHFL.BFLY P6, R12, R24, R15, R13 ;  /* 0x0c00000f180c7389 */ /* 0x00006400000c000d */
[----:B01----:R-:W-:Y:S05]  /*1880*/  ENDCOLLECTIVE ;  /* 0x000000000000791b */ /* 0x003fea0003800000 */
.L_x_6655:
[----:B------:R-:W-:Y:S01]  /*1890*/  MOV R34, R12 ;  /* 0x0000000c00227202 */ /* 0x000fe20000000f00 */
[----:B------:R-:W-:Y:S06]  /*18a0*/  BRA `(.L_x_6656) ;  /* 0xfffffff400647947 */ /* 0x000fec000383ffff */
.L_x_6657:
        /* <DEDUP_REMOVED lines=13> */
.L_x_9163:


//--------------------- .text._ZN10layer_norm13ln_fwd_kernelINS_13Kernel_traitsI6__halfffffjLj256ELj1ELj4ELj1ELj16ENS_18Kernel_traits_baseILj256ES2_ffffjLj128EEEEELb0ELb0ELb0ELb1EEEvNS_9FwdParamsE --------------------------
	.section	.text._ZN10layer_norm13ln_fwd_kernelINS_13Kernel_traitsI6__halfffffjLj256ELj1ELj4ELj1ELj16ENS_18Kernel_traits_baseILj256ES2_ffffjLj128EEEEELb0ELb0ELb0ELb1EEEvNS_9FwdParamsE,"ax",@progbits
	.align	128
        .global         _ZN10layer_norm13ln_fwd_kernelINS_13Kernel_traitsI6__halfffffjLj256ELj1ELj4ELj1ELj16ENS_18Kernel_traits_baseILj256ES2_ffffjLj128EEEEELb0ELb0ELb0ELb1EEEvNS_9FwdParamsE
        .type           _ZN10layer_norm13ln_fwd_kernelINS_13Kernel_traitsI6__halfffffjLj256ELj1ELj4ELj1ELj16ENS_18Kernel_traits_baseILj256ES2_ffffjLj128EEEEELb0ELb0ELb0ELb1EEEvNS_9FwdParamsE,@function
        .size           _ZN10layer_norm13ln_fwd_kernelINS_13Kernel_traitsI6__halfffffjLj256ELj1ELj4ELj1ELj16ENS_18Kernel_traits_baseILj256ES2_ffffjLj128EEEEELb0ELb0ELb0ELb1EEEvNS_9FwdParamsE,(.L_x_9164 - _ZN10layer_norm13ln_fwd_kernelINS_13Kernel_traitsI6__halfffffjLj256ELj1ELj4ELj1ELj16ENS_18Kernel_traits_baseILj256ES2_ffffjLj128EEEEELb0ELb0ELb0ELb1EEEvNS_9FwdParamsE)
        .other          _ZN10layer_norm13ln_fwd_kernelINS_13Kernel_traitsI6__halfffffjLj256ELj1ELj4ELj1ELj16ENS_18Kernel_traits_baseILj256ES2_ffffjLj128EEEEELb0ELb0ELb0ELb1EEEvNS_9FwdParamsE,@"STO_CUDA_ENTRY STV_DEFAULT"
_ZN10layer_norm13ln_fwd_kernelINS_13Kernel_traitsI6__halfffffjLj256ELj1ELj4ELj1ELj16ENS_18Kernel_traits_baseILj256ES2_ffffjLj128EEEEELb0ELb0ELb0ELb1EEEvNS_9FwdParamsE:
.text._ZN10layer_norm13ln_fwd_kernelINS_13Kernel_traitsI6__halfffffjLj256ELj1ELj4ELj1ELj16ENS_18Kernel_traits_baseILj256ES2_ffffjLj128EEEEELb0ELb0ELb0ELb1EEEvNS_9FwdParamsE:
[----:B------:R-:W-:Y:S01]  /*0000*/  LDC R1, c[0x0][0x37c] ;  /* 0x0000df00ff017b82 */ /* 0x000fe20000000800 */
[----:B------:R-:W0:Y:S01]  /*0010*/  LDCU.64 UR4, c[0x0][0x438] ;  /* 0x00008700ff0477ac */ /* 0x000e220008000a00 */
[----:B------:R-:W1:Y:S06]  /*0020*/  S2R R31, SR_TID.X ;  /* 0x00000000001f7919 */ /* 0x000e6c0000002100 */
[----:B------:R-:W2:Y:S01]  /*0030*/  LDC.64 R4, c[0x0][0x3d0] ;  /* 0x0000f400ff047b82 */ /* 0x000ea20000000a00 */
[----:B------:R-:W3:Y:S01]  /*0040*/  LDCU.64 UR6, c[0x0][0x358] ;  /* 0x00006b00ff0677ac */ /* 0x000ee20008000a00 */
[----:B------:R-:W4:Y:S06]  /*0050*/  LDCU.64 UR8, c[0x0][0x3a0] ;  /* 0x00007400ff0877ac */ /* 0x000f2c0008000a00 */
[----:B------:R-:W4:Y:S01]  /*0060*/  LDC.64 R14, c[0x0][0x3e0] ;  /* 0x0000f800ff0e7b82 */ /* 0x000f220000000a00 */
[----:B0-----:R-:W-:-:S04]  /*0070*/  ISETP.NE.U32.AND P2, PT, RZ, UR4, PT ;  /* 0x00000004ff007c0c */ /* 0x001fc8000bf45070 */
[----:B------:R-:W-:Y:S02]  /*0080*/  ISETP.NE.AND.EX P2, PT, RZ, UR5, PT, P2 ;  /* 0x00000005ff007c0c */ /* 0x000fe4000bf45320 */
[----:B-1----:R-:W-:Y:S01]  /*0090*/  LOP3.LUT R32, R31, 0x1f, RZ, 0xc0, !PT ;  /* 0x0000001f1f207812 */ /* 0x002fe200078ec0ff */
[----:B------:R-:W0:Y:S01]  /*00a0*/  S2UR UR4, SR_CTAID.X ;  /* 0x00000000000479c3 */ /* 0x000e220000002500 */
[----:B------:R-:W1:Y:S03]  /*00b0*/  LDCU UR5, c[0x0][0x384] ;  /* 0x00007080ff0577ac */ /* 0x000e660008000800 */
[----:B--2---:R-:W-:-:S06]  /*00c0*/  IMAD.WIDE.U32 R4, R32, 0x8, R4 ;  /* 0x0000000820047825 */ /* 0x004fcc00078e0004 */
[----:B------:R-:W2:Y:S01]  /*00d0*/  @P2 LDC.64 R12, c[0x0][0x438] ;  /* 0x00010e00ff0c2b82 */ /* 0x000ea20000000a00 */
[----:B---3--:R-:W3:Y:S01]  /*00e0*/  LDG.E.64 R10, desc[UR6][R4.64] ;  /* 0x00000006040a7981 */ /* 0x008ee2000c1e1b00 */
[----:B------:R-:W-:Y:S02]  /*00f0*/  SHF.R.U32.HI R31, RZ, 0x5, R31 ;  /* 0x00000005ff1f7819 */ /* 0x000fe4000001161f */
[----:B----4-:R-:W-:Y:S01]  /*0100*/  LOP3.LUT P0, RZ, R14, UR8, RZ, 0xfc, !PT ;  /* 0x000000080eff7c12 */ /* 0x010fe2000f80fcff */
[----:B------:R3:W5:Y:S01]  /*0110*/  LDG.E.64 R8, desc[UR6][R4.64+0x100] ;  /* 0x0001000604087981 */ /* 0x000762000c1e1b00 */
[----:B--2---:R-:W-:-:S05]  /*0120*/  @P2 IMAD.WIDE.U32 R12, R32, 0x8, R12 ;  /* 0x00000008200c2825 */ /* 0x004fca00078e000c */
[----:B------:R2:W5:Y:S04]  /*0130*/  @P2 LDG.E.64 R2, desc[UR6][R12.64] ;  /* 0x000000060c022981 */ /* 0x000568000c1e1b00 */
[----:B------:R2:W5:Y:S01]  /*0140*/  @P2 LDG.E.64 R6, desc[UR6][R12.64+0x100] ;  /* 0x000100060c062981 */ /* 0x000562000c1e1b00 */
[----:B0-----:R-:W-:Y:S01]  /*0150*/  USHF.L.U32 UR4, UR4, 0x2, URZ ;  /* 0x0000000204047899 */ /* 0x001fe200080006ff */
[----:B------:R-:W-:-:S05]  /*0160*/  LOP3.LUT P0, RZ, R15, UR9, RZ, 0xfc, P0 ;  /* 0x000000090fff7c12 */ /* 0x000fca000800fcff */
[----:B------:R-:W-:-:S04]  /*0170*/  LOP3.LUT R31, R31, UR4, RZ, 0xfc, !PT ;  /* 0x000000041f1f7c12 */ /* 0x000fc8000f8efcff */
[----:B-1----:R-:W-:Y:S02]  /*0180*/  ISETP.GE.AND P1, PT, R31, UR5, PT ;  /* 0x000000051f007c0c */ /* 0x002fe4000bf26270 */
[-C--:B---3--:R-:W-:Y:S02]  /*0190*/  @P2 MOV R4, R10.reuse ;  /* 0x0000000a00042202 */ /* 0x088fe40000000f00 */
[-C--:B------:R-:W-:Y:S02]  /*01a0*/  @P2 MOV R5, R11.reuse ;  /* 0x0000000b00052202 */ /* 0x080fe40000000f00 */
[----:B------:R-:W-:Y:S02]  /*01b0*/  @!P2 MOV R4, R10 ;  /* 0x0000000a0004a202 */ /* 0x000fe40000000f00 */
[----:B------:R-:W-:-:S05]  /*01c0*/  @!P2 MOV R5, R11 ;  /* 0x0000000b0005a202 */ /* 0x000fca0000000f00 */
[----:B--2---:R-:W-:Y:S05]  /*01d0*/  @P1 EXIT ;  /* 0x000000000000194d */ /* 0x004fea0003800000 */
[----:B------:R-:W0:Y:S01]  /*01e0*/  LDCU.U8 UR4, c[0x0][0x410] ;  /* 0x00008200ff0477ac */ /* 0x000e220008000000 */
[----:B-----5:R-:W-:Y:S02]  /*01f0*/  @!P2 CS2R R2, SRZ ;  /* 0x000000000002a805 */ /* 0x020fe4000001ff00 */
[----:B------:R-:W-:Y:S02]  /*0200*/  @!P2 CS2R R6, SRZ ;  /* 0x000000000006a805 */ /* 0x000fe4000001ff00 */
[----:B------:R-:W-:Y:S01]  /*0210*/  MOV R30, R4 ;  /* 0x00000004001e7202 */ /* 0x000fe20000000f00 */
[----:B------:R-:W1:Y:S01]  /*0220*/  LDCU UR5, c[0x0][0x388] ;  /* 0x00007100ff0577ac */ /* 0x000e620008000800 */
[----:B------:R-:W-:Y:S02]  /*0230*/  MOV R12, R5 ;  /* 0x00000005000c7202 */ /* 0x000fe40000000f00 */
[--C-:B------:R-:W-:Y:S01]  /*0240*/  SHF.R.U64 R11, R4, 0x10, R5.reuse ;  /* 0x00000010040b7819 */ /* 0x100fe20000001205 */
[----:B------:R-:W-:Y:S01]  /*0250*/  HADD2.F32 R4, -RZ, R2.H0_H0 ;  /* 0x20000002ff047230 */ /* 0x000fe20000004100 */
[----:B------:R-:W-:Y:S01]  /*0260*/  SHF.R.U32.HI R10, RZ, 0x10, R5 ;  /* 0x00000010ff0a7819 */ /* 0x000fe20000011605 */
[----:B------:R-:W-:Y:S01]  /*0270*/  HADD2.F32 R0, -RZ, R7.H0_H0 ;  /* 0x20000007ff007230 */ /* 0x000fe20000004100 */
[----:B------:R-:W-:Y:S01]  /*0280*/  MOV R20, R8 ;  /* 0x0000000800147202 */ /* 0x000fe20000000f00 */
[----:B------:R-:W-:Y:S01]  /*0290*/  HADD2.F32 R30, -RZ, R30.H0_H0 ;  /* 0x2000001eff1e7230 */ /* 0x000fe20000004100 */
[----:B------:R-:W-:Y:S01]  /*02a0*/  MOV R21, R9 ;  /* 0x0000000900157202 */ /* 0x000fe20000000f00 */
[----:B------:R-:W-:Y:S01]  /*02b0*/  HADD2.F32 R5, -RZ, R12.H0_H0 ;  /* 0x2000000cff057230 */ /* 0x000fe20000004100 */
        /* <DEDUP_REMOVED lines=14> */
[----:B0-----:R-:W-:Y:S01]  /*03a0*/  ISETP.NE.AND P3, PT, RZ, UR4, PT ;  /* 0x00000004ff007c0c */ /* 0x001fe2000bf65270 */
[----:B------:R-:W-:Y:S01]  /*03b0*/  HADD2.F32 R23, -RZ, R23.H0_H0 ;  /* 0x20000017ff177230 */ /* 0x000fe20000004100 */
[----:B------:R-:W-:Y:S01]  /*03c0*/  ISETP.NE.AND.EX P1, PT, R15, RZ, PT, P1 ;  /* 0x000000ff0f00720c */ /* 0x000fe20003f25310 */
[----:B------:R-:W-:Y:S01]  /*03d0*/  HADD2.F32 R24, -RZ, R24.H0_H0 ;  /* 0x20000018ff187230 */ /* 0x000fe20000004100 */
[----:B------:R-:W0:Y:S01]  /*03e0*/  LDCU UR8, c[0x0][0x448] ;  /* 0x00008900ff0877ac */ /* 0x000e220008000800 */
[----:B------:R-:W-:-:S02]  /*03f0*/  HADD2.F32 R25, -RZ, R25.H0_H0 ;  /* 0x20000019ff197230 */ /* 0x000fc40000004100 */
[----:B------:R-:W-:Y:S01]  /*0400*/  HADD2.F32 R26, -RZ, R26.H0_H0 ;  /* 0x2000001aff1a7230 */ /* 0x000fe20000004100 */
[----:B------:R-:W2:Y:S01]  /*0410*/  LDCU.64 UR12, c[0x0][0x3e0] ;  /* 0x00007c00ff0c77ac */ /* 0x000ea20008000a00 */
[----:B------:R-:W-:Y:S01]  /*0420*/  HADD2.F32 R27, -RZ, R27.H0_H0 ;  /* 0x2000001bff1b7230 */ /* 0x000fe20000004100 */
[----:B-1----:R-:W3:Y:S06]  /*0430*/  LDCU.64 UR10, c[0x0][0x3a0] ;  /* 0x00007400ff0a77ac */ /* 0x002eec0008000a00 */
.L_x_6661:
[----:B---3--:R-:W-:Y:S01]  /*0440*/  ISETP.NE.U32.AND P2, PT, RZ, UR10, PT ;  /* 0x0000000aff007c0c */ /* 0x008fe2000bf45070 */
[----:B-1----:R-:W1:Y:S01]  /*0450*/  @P1 LDC.64 R14, c[0x0][0x3e0] ;  /* 0x0000f800ff0e1b82 */ /* 0x002e620000000a00 */
[----:B------:R-:W-:Y:S02]  /*0460*/  IMAD R12, R31, UR5, RZ ;  /* 0x000000051f0c7c24 */ /* 0x000fe4000f8e02ff */
[----:B------:R-:W-:Y:S01]  /*0470*/  HFMA2 R29, -RZ, RZ, 1.875, 0 ;  /* 0x3f800000ff1d7431 */ /* 0x000fe200000001ff */
[----:B------:R-:W-:Y:S02]  /*0480*/  ISETP.NE.AND.EX P2, PT, RZ, UR11, PT, P2 ;  /* 0x0000000bff007c0c */ /* 0x000fe4000bf45320 */
[----:B------:R-:W-:Y:S02]  /*0490*/  SHF.R.S32.HI R13, RZ, 0x1f, R12 ;  /* 0x0000001fff0d7819 */ /* 0x000fe4000001140c */
[----:B------:R-:W3:Y:S02]  /*04a0*/  LDC.64 R44, c[0x0][0x390] ;  /* 0x0000e400ff2c7b82 */ /* 0x000ee40000000a00 */
[----:B------:R-:W-:-:S04]  /*04b0*/  LEA.HI R13, R13, R12, RZ, 0x2 ;  /* 0x0000000c0d0d7211 */ /* 0x000fc800078f10ff */
[----:B------:R-:W-:-:S03]  /*04c0*/  LEA.HI.SX32 R36, R13, R32, 0x1e ;  /* 0x000000200d247211 */ /* 0x000fc600078ff2ff */
[----:B------:R-:W4:Y:S01]  /*04d0*/  @P2 LDC.64 R16, c[0x0][0x3a0] ;  /* 0x0000e800ff102b82 */ /* 0x000f220000000a00 */
[----:B-1----:R-:W-:-:S07]  /*04e0*/  @P1 IMAD.WIDE R14, R31, 0x4, R14 ;  /* 0x000000041f0e1825 */ /* 0x002fce00078e020e */
[----:B------:R-:W1:Y:S01]  /*04f0*/  @P0 LDC.64 R42, c[0x0][0x3a8] ;  /* 0x0000ea00ff2a0b82 */ /* 0x000e620000000a00 */
[----:B------:R-:W5:Y:S01]  /*0500*/  @P1 LDG.E R29, desc[UR6][R14.64] ;  /* 0x000000060e1d1981 */ /* 0x000f62000c1e1900 */
[----:B---3--:R-:W-:-:S06]  /*0510*/  IMAD.WIDE.U32 R12, R36, 0x10, R44 ;  /* 0x00000010240c7825 */ /* 0x008fcc00078e002c */
[----:B------:R-:W3:Y:S01]  /*0520*/  @P2 LDC.64 R40, c[0x0][0x3a0] ;  /* 0x0000e800ff282b82 */ /* 0x000ee20000000a00 */
[----:B------:R-:W5:Y:S01]  /*0530*/  LDG.E.128 R12, desc[UR6][R12.64] ;  /* 0x000000060c0c7981 */ /* 0x000f62000c1e1d00 */
[----:B----4-:R-:W-:-:S06]  /*0540*/  @P2 IMAD.WIDE.U32 R16, R36, 0x10, R16 ;  /* 0x0000001024102825 */ /* 0x010fcc00078e0010 */
[----:B------:R-:W5:Y:S01]  /*0550*/  @P2 LDG.E.128 R16, desc[UR6][R16.64] ;  /* 0x0000000610102981 */ /* 0x000f62000c1e1d00 */
[C---:B------:R-:W-:Y:S01]  /*0560*/  IADD3 R34, PT, PT, R36.reuse, 0x20, RZ ;  /* 0x0000002024227810 */ /* 0x040fe20007ffe0ff */
[----:B-1----:R-:W-:-:S04]  /*0570*/  @P0 IMAD.WIDE.U32 R42, R36, 0x10, R42 ;  /* 0x00000010242a0825 */ /* 0x002fc800078e002a */
[----:B------:R-:W-:-:S04]  /*0580*/  IMAD.WIDE.U32 R44, R34, 0x10, R44 ;  /* 0x00000010222c7825 */ /* 0x000fc800078e002c */
[-C--:B-----5:R-:W-:Y:S01]  /*0590*/  @P2 FFMA.FTZ R28, R12, R29.reuse, R16 ;  /* 0x0000001d0c1c2223 */ /* 0x0a0fe20000010010 */
[-C--:B------:R-:W-:Y:S01]  /*05a0*/  @P2 FFMA.FTZ R35, R13, R29.reuse, R17 ;  /* 0x0000001d0d232223 */ /* 0x080fe20000010011 */
[-C--:B------:R-:W-:Y:S01]  /*05b0*/  @P2 FFMA.FTZ R37, R14, R29.reuse, R18 ;  /* 0x0000001d0e252223 */ /* 0x080fe20000010012 */
[----:B------:R-:W-:Y:S01]  /*05c0*/  @P2 FFMA.FTZ R38, R15, R29, R19 ;  /* 0x0000001d0f262223 */ /* 0x000fe20000010013 */
[----:B---3--:R-:W-:Y:S01]  /*05d0*/  @P2 IMAD.WIDE.U32 R16, R34, 0x10, R40 ;  /* 0x0000001022102825 */ /* 0x008fe200078e0028 */
[----:B------:R-:W-:Y:S02]  /*05e0*/  @P2 MOV R8, R28 ;  /* 0x0000001c00082202 */ /* 0x000fe40000000f00 */
[----:B------:R-:W-:Y:S02]  /*05f0*/  @P2 MOV R9, R35 ;  /* 0x0000002300092202 */ /* 0x000fe40000000f00 */
[----:B------:R-:W-:Y:S02]  /*0600*/  @P2 MOV R10, R37 ;  /* 0x00000025000a2202 */ /* 0x000fe40000000f00 */
[----:B------:R-:W-:Y:S01]  /*0610*/  @P2 MOV R11, R38 ;  /* 0x00000026000b2202 */ /* 0x000fe20000000f00 */
[----:B------:R-:W-:Y:S06]  /*0620*/  @P2 BRA `(.L_x_6658) ;  /* 0x00000000003c2947 */ /* 0x000fec0003800000 */
[----:B--2---:R-:W-:-:S04]  /*0630*/  UISETP.NE.U32.AND UP0, UPT, UR12, URZ, UPT ;  /* 0x000000ff0c00728c */ /* 0x004fc8000bf05070 */
[----:B------:R-:W-:-:S06]  /*0640*/  UISETP.NE.AND.EX UP0, UPT, UR13, URZ, UPT, UP0 ;  /* 0x000000ff0d00728c */ /* 0x000fcc000bf05300 */
[----:B------:R-:W-:-:S13]  /*0650*/  PLOP3.LUT P1, PT, PT, PT, UP0, 0x80, 0x8 ;  /* 0x000000000008781c */ /* 0x000fda0003f2f008 */
[-C--:B------:R-:W-:Y:S01]  /*0660*/  @P1 FMUL.FTZ R8, R12, R29.reuse ;  /* 0x0000001d0c081220 */ /* 0x080fe20000410000 */
[-C--:B------:R-:W-:Y:S01]  /*0670*/  @P1 FMUL.FTZ R9, R13, R29.reuse ;  /* 0x0000001d0d091220 */ /* 0x080fe20000410000 */
[-C--:B------:R-:W-:Y:S01]  /*0680*/  @P1 FMUL.FTZ R10, R14, R29.reuse ;  /* 0x0000001d0e0a1220 */ /* 0x080fe20000410000 */
[-C--:B------:R-:W-:Y:S02]  /*0690*/  @P1 FMUL.FTZ R11, R15, R29.reuse ;  /* 0x0000001d0f0b1220 */ /* 0x080fe40000410000 */
[----:B------:R-:W-:Y:S01]  /*06a0*/  @P1 MOV R28, R8 ;  /* 0x00000008001c1202 */ /* 0x000fe20000000f00 */
[----:B------:R-:W-:Y:S01]  /*06b0*/  @!P1 FMUL.FTZ R28, R12, R29 ;  /* 0x0000001d0c1c9220 */ /* 0x000fe20000410000 */
[----:B------:R-:W-:Y:S01]  /*06c0*/  @P1 MOV R35, R9 ;  /* 0x0000000900231202 */ /* 0x000fe20000000f00 */
[-C--:B------:R-:W-:Y:S01]  /*06d0*/  @!P1 FMUL.FTZ R35, R13, R29.reuse ;  /* 0x0000001d0d239220 */ /* 0x080fe20000410000 */
[----:B------:R-:W-:Y:S01]  /*06e0*/  @P1 MOV R37, R10 ;  /* 0x0000000a00251202 */ /* 0x000fe20000000f00 */
[----:B------:R-:W-:Y:S01]  /*06f0*/  @!P1 FMUL.FTZ R37, R14, R29 ;  /* 0x0000001d0e259220 */ /* 0x000fe20000410000 */
[----:B------:R-:W-:Y:S01]  /*0700*/  @P1 MOV R38, R11 ;  /* 0x0000000b00261202 */ /* 0x000fe20000000f00 */
[----:B------:R-:W-:-:S07]  /*0710*/  @!P1 FMUL.FTZ R38, R15, R29 ;  /* 0x0000001d0f269220 */ /* 0x000fce0000410000 */
.L_x_6658:
[----:B------:R1:W-:Y:S01]  /*0720*/  @P0 STG.E.128 desc[UR6][R42.64], R8 ;  /* 0x000000082a000986 */ /* 0x0003e2000c101d06 */
[----:B------:R-:W3:Y:S03]  /*0730*/  @P0 LDC.64 R40, c[0x0][0x3a8] ;  /* 0x0000ea00ff280b82 */ /* 0x000ee60000000a00 */
[----:B------:R-:W4:Y:S04]  /*0740*/  LDG.E.128 R12, desc[UR6][R44.64] ;  /* 0x000000062c0c7981 */ /* 0x000f28000c1e1d00 */
[----:B------:R-:W4:Y:S02]  /*0750*/  @P2 LDG.E.128 R16, desc[UR6][R16.64] ;  /* 0x0000000610102981 */ /* 0x000f24000c1e1d00 */
[-C--:B----4-:R-:W-:Y:S01]  /*0760*/  @P2 FFMA.FTZ R16, R12, R29.reuse, R16 ;  /* 0x0000001d0c102223 */ /* 0x090fe20000010010 */
[-C--:B------:R-:W-:Y:S01]  /*0770*/  @P2 FFMA.FTZ R17, R13, R29.reuse, R17 ;  /* 0x0000001d0d112223 */ /* 0x080fe20000010011 */
[-C--:B------:R-:W-:Y:S01]  /*0780*/  @P2 FFMA.FTZ R18, R14, R29.reuse, R18 ;  /* 0x0000001d0e122223 */ /* 0x080fe20000010012 */
[----:B------:R-:W-:-:S02]  /*0790*/  @P2 FFMA.FTZ R19, R15, R29, R19 ;  /* 0x0000001d0f132223 */ /* 0x000fc40000010013 */
[----:B-1----:R-:W-:Y:S02]  /*07a0*/  @P2 MOV R8, R16 ;  /* 0x0000001000082202 */ /* 0x002fe40000000f00 */
[----:B------:R-:W-:Y:S02]  /*07b0*/  @P2 MOV R9, R17 ;  /* 0x0000001100092202 */ /* 0x000fe40000000f00 */
[----:B------:R-:W-:Y:S02]  /*07c0*/  @P2 MOV R10, R18 ;  /* 0x00000012000a2202 */ /* 0x000fe40000000f00 */
[----:B------:R-:W-:Y:S01]  /*07d0*/  @P2 MOV R11, R19 ;  /* 0x00000013000b2202 */ /* 0x000fe20000000f00 */
[----:B---3--:R-:W-:Y:S06]  /*07e0*/  @P2 BRA `(.L_x_6659) ;  /* 0x0000000000282947 */ /* 0x008fec0003800000 */
[----:B--2---:R-:W-:Y:S01]  /*07f0*/  ISETP.NE.U32.AND P2, PT, RZ, UR12, PT ;  /* 0x0000000cff007c0c */ /* 0x004fe2000bf45070 */
        /* <DEDUP_REMOVED lines=9> */
.L_x_6659:
[----:B------:R-:W-:Y:S01]  /*0890*/  FADD.FTZ R12, RZ, R28 ;  /* 0x0000001cff0c7221 */ /* 0x000fe20000010000 */
[----:B------:R-:W-:Y:S01]  /*08a0*/  @P0 IMAD.WIDE.U32 R40, R34, 0x10, R40 ;  /* 0x0000001022280825 */ /* 0x000fe200078e0028 */
[----:B------:R-:W-:Y:S01]  /*08b0*/  UMOV UR4, 0xffffffff ;  /* 0xffffffff00047882 */ /* 0x000fe20000000000 */
[----:B------:R-:W-:Y:S02]  /*08c0*/  ISETP.NE.AND P2, PT, R32, RZ, PT ;  /* 0x000000ff2000720c */ /* 0x000fe40003f45270 */
[----:B------:R-:W-:Y:S01]  /*08d0*/  FADD.FTZ R12, R12, R35 ;  /* 0x000000230c0c7221 */ /* 0x000fe20000010000 */
[----:B------:R1:W-:Y:S03]  /*08e0*/  @P0 STG.E.128 desc[UR6][R40.64], R8 ;  /* 0x0000000828000986 */ /* 0x0003e6000c101d06 */
[----:B------:R-:W-:-:S04]  /*08f0*/  FADD.FTZ R13, R12, R37 ;  /* 0x000000250c0d7221 */ /* 0x000fc80000010000 */
        /* <DEDUP_REMOVED lines=15> */
[----:B------:R-:W3:Y:S02]  /*09f0*/  SHFL.BFLY PT, R39, R42, 0x10, 0x1f ;  /* 0x0e001f002a277f89 */ /* 0x000ee400000e0000 */
[----:B---3--:R-:W-:-:S04]  /*0a00*/  FADD.FTZ R39, R42, R39 ;  /* 0x000000272a277221 */ /* 0x008fc80000010000 */
        /* <DEDUP_REMOVED lines=25> */
[----:B------:R1:W3:Y:S02]  /*0ba0*/  SHFL.BFLY PT, R41, R44, 0x10, 0x1f ;  /* 0x0e001f002c297f89 */ /* 0x0002e400000e0000 */
.L_x_6673:
[----:B------:R-:W4:Y:S01]  /*0bb0*/  @!P2 LDC.64 R12, c[0x0][0x3c0] ;  /* 0x0000f000ff0cab82 */ /* 0x000f220000000a00 */
[C---:B------:R-:W-:Y:S01]  /*0bc0*/  FMUL.FTZ R15, R39.reuse, R39 ;  /* 0x00000027270f7220 */ /* 0x040fe20000410000 */
[----:B---3--:R-:W-:Y:S01]  /*0bd0*/  FADD.FTZ R41, R44, R41 ;  /* 0x000000292c297221 */ /* 0x008fe20000010000 */
[----:B------:R-:W-:-:S03]  /*0be0*/  FSEL R29, R39, RZ, !P3 ;  /* 0x000000ff271d7208 */ /* 0x000fc60005800000 */
[----:B------:R-:W-:Y:S01]  /*0bf0*/  FSEL R15, R15, RZ, P3 ;  /* 0x000000ff0f0f7208 */ /* 0x000fe20001800000 */
[----:B0-----:R-:W-:Y:S01]  /*0c00*/  FFMA.FTZ R14, R41, R14, UR8 ;  /* 0x00000008290e7e23 */ /* 0x001fe2000801000e */
[----:B------:R-:W0:Y:S01]  /*0c10*/  LDC.64 R42, c[0x0][0x428] ;  /* 0x00010a00ff2a7b82 */ /* 0x000e220000000a00 */
[C---:B------:R-:W-:Y:S01]  /*0c20*/  FADD.FTZ R16, -R29.reuse, R16 ;  /* 0x000000101d107221 */ /* 0x040fe20000010100 */
[C---:B------:R-:W-:Y:S01]  /*0c30*/  FADD.FTZ R17, -R29.reuse, R17 ;  /* 0x000000111d117221 */ /* 0x040fe20000010100 */
[----:B------:R-:W-:Y:S01]  /*0c40*/  FADD.FTZ R33, R14, R15 ;  /* 0x0000000f0e217221 */ /* 0x000fe20000010000 */
[C---:B------:R-:W-:Y:S01]  /*0c50*/  FADD.FTZ R14, -R29.reuse, R37 ;  /* 0x000000251d0e7221 */ /* 0x040fe20000010100 */
[C---:B------:R-:W-:Y:S01]  /*0c60*/  FADD.FTZ R15, -R29.reuse, R38 ;  /* 0x000000261d0f7221 */ /* 0x040fe20000010100 */
[C---:B------:R-:W-:Y:S01]  /*0c70*/  FADD.FTZ R18, -R29.reuse, R18 ;  /* 0x000000121d127221 */ /* 0x040fe20000010100 */
[----:B------:R-:W-:Y:S01]  /*0c80*/  FADD.FTZ R19, -R29, R19 ;  /* 0x000000131d137221 */ /* 0x000fe20000010100 */
[----:B------:R-:W3:Y:S01]  /*0c90*/  @!P2 LDC.64 R40, c[0x0][0x3c8] ;  /* 0x0000f200ff28ab82 */ /* 0x000ee20000000a00 */
[----:B------:R-:W5:Y:S01]  /*0ca0*/  MUFU.RSQ R33, R33 ;  /* 0x0000002100217308 */ /* 0x000f620000001400 */
[----:B----4-:R-:W-:-:S05]  /*0cb0*/  @!P2 IMAD.WIDE R12, R31, 0x4, R12 ;  /* 0x000000041f0ca825 */ /* 0x010fca00078e020c */
[----:B------:R4:W-:Y:S01]  /*0cc0*/  @!P2 STG.E desc[UR6][R12.64], R39 ;  /* 0x000000270c00a986 */ /* 0x0009e2000c101906 */
[----:B0-----:R-:W-:-:S04]  /*0cd0*/  IMAD.WIDE.U32 R36, R36, 0x10, R42 ;  /* 0x0000001024247825 */ /* 0x001fc800078e002a */
[C---:B-----5:R-:W-:Y:S01]  /*0ce0*/  FMUL.FTZ R14, R33.reuse, R14 ;  /* 0x0000000e210e7220 */ /* 0x060fe20000410000 */
[C---:B------:R-:W-:Y:S01]  /*0cf0*/  FMUL.FTZ R15, R33.reuse, R15 ;  /* 0x0000000f210f7220 */ /* 0x040fe20000410000 */
[C---:B------:R-:W-:Y:S01]  /*0d00*/  FMUL.FTZ R16, R33.reuse, R16 ;  /* 0x0000001021107220 */ /* 0x040fe20000410000 */
[C---:B------:R-:W-:Y:S01]  /*0d10*/  FMUL.FTZ R17, R33.reuse, R17 ;  /* 0x0000001121117220 */ /* 0x040fe20000410000 */
[C---:B------:R-:W-:Y:S01]  /*0d20*/  FMUL.FTZ R18, R33.reuse, R18 ;  /* 0x0000001221127220 */ /* 0x040fe20000410000 */
[----:B------:R-:W-:Y:S01]  /*0d30*/  FMUL.FTZ R19, R33, R19 ;  /* 0x0000001321137220 */ /* 0x000fe20000410000 */
[C---:B----4-:R-:W-:Y:S01]  /*0d40*/  FADD.FTZ R12, -R29.reuse, R28 ;  /* 0x0000001c1d0c7221 */ /* 0x050fe20000010100 */
[----:B------:R-:W-:Y:S01]  /*0d50*/  FADD.FTZ R13, -R29, R35 ;  /* 0x000000231d0d7221 */ /* 0x000fe20000010100 */
[----:B---3--:R-:W-:Y:S01]  /*0d60*/  @!P2 IMAD.WIDE R38, R31, 0x4, R40 ;  /* 0x000000041f26a825 */ /* 0x008fe200078e0228 */
[----:B------:R-:W0:Y:S03]  /*0d70*/  LDC.64 R28, c[0x0][0x380] ;  /* 0x0000e000ff1c7b82 */ /* 0x000e260000000a00 */
[C---:B------:R-:W-:Y:S01]  /*0d80*/  FMUL.FTZ R12, R33.reuse, R12 ;  /* 0x0000000c210c7220 */ /* 0x040fe20000410000 */
[----:B------:R-:W-:Y:S01]  /*0d90*/  FMUL.FTZ R13, R33, R13 ;  /* 0x0000000d210d7220 */ /* 0x000fe20000410000 */
[----:B------:R-:W-:Y:S01]  /*0da0*/  FFMA.FTZ R14, R14, R5, R3 ;  /* 0x000000050e0e7223 */ /* 0x000fe20000010003 */
[----:B------:R-:W-:Y:S01]  /*0db0*/  FFMA.FTZ R15, R15, R7, R25 ;  /* 0x000000070f0f7223 */ /* 0x000fe20000010019 */
[----:B------:R-:W-:Y:S01]  /*0dc0*/  FFMA.FTZ R12, R12, R30, R4 ;  /* 0x0000001e0c0c7223 */ /* 0x000fe20000010004 */
[----:B------:R-:W-:Y:S01]  /*0dd0*/  FFMA.FTZ R13, R13, R6, R24 ;  /* 0x000000060d0d7223 */ /* 0x000fe20000010018 */
[----:B------:R-:W-:-:S04]  /*0de0*/  IMAD.WIDE.U32 R34, R34, 0x10, R42 ;  /* 0x0000001022227825 */ /* 0x000fc800078e002a */
[----:B------:R-:W-:Y:S01]  /*0df0*/  FFMA.FTZ R16, R16, R20, R2 ;  /* 0x0000001410107223 */ /* 0x000fe20000010002 */
[----:B------:R-:W-:Y:S01]  /*0e00*/  FFMA.FTZ R17, R17, R22, R26 ;  /* 0x0000001611117223 */ /* 0x000fe2000001001a */
[----:B------:R-:W-:Y:S01]  /*0e10*/  FFMA.FTZ R18, R18, R21, R0 ;  /* 0x0000001512127223 */ /* 0x000fe20000010000 */
[----:B------:R-:W-:Y:S01]  /*0e20*/  FFMA.FTZ R19, R19, R23, R27 ;  /* 0x0000001713137223 */ /* 0x000fe2000001001b */
[----:B------:R4:W-:Y:S04]  /*0e30*/  @!P2 STG.E desc[UR6][R38.64], R33 ;  /* 0x000000212600a986 */ /* 0x0009e8000c101906 */
[----:B------:R4:W-:Y:S04]  /*0e40*/  STG.E.128 desc[UR6][R36.64], R12 ;  /* 0x0000000c24007986 */ /* 0x0009e8000c101d06 */
[----:B------:R4:W-:Y:S01]  /*0e50*/  STG.E.128 desc[UR6][R34.64], R16 ;  /* 0x0000001022007986 */ /* 0x0009e2000c101d06 */
[----:B0-----:R-:W-:-:S04]  /*0e60*/  LEA R31, R28, R31, 0x2 ;  /* 0x0000001f1c1f7211 */ /* 0x001fc800078e10ff */
[----:B------:R-:W-:-:S13]  /*0e70*/  ISETP.GE.AND P2, PT, R31, R29, PT ;  /* 0x0000001d1f00720c */ /* 0x000fda0003f46270 */
[----:B----4-:R-:W-:Y:S05]  /*0e80*/  @!P2 BRA `(.L_x_6661) ;  /* 0xfffffff4006ca947 */ /* 0x010fea000383ffff */
[----:B--2---:R-:W-:Y:S05]  /*0e90*/  EXIT ;  /* 0x000000000000794d */ /* 0x004fea0003800000 */
.L_x_6660:
[----:B------:R-:W-:Y:S01]  /*0ea0*/  HFMA2 R15, -RZ, RZ, 0, 5.9604644775390625e-08 ;  /* 0x00000001ff0f7431 */ /* 0x000fe200000001ff */
[----:B------:R-:W-:Y:S01]  /*0eb0*/  BSSY B0, `(.L_x_6662) ;  /* 0x0000007000007945 */ /* 0x000fe20003800000 */
[----:B------:R-:W-:Y:S02]  /*0ec0*/  MOV R45, R12 ;  /* 0x0000000c002d7202 */ /* 0x000fe40000000f00 */
[----:B------:R-:W-:Y:S02]  /*0ed0*/  MOV R40, 0x1f ;  /* 0x0000001f00287802 */ /* 0x000fe40000000f00 */
[----:B------:R-:W-:-:S07]  /*0ee0*/  MOV R13, 0xffffffff ;  /* 0xffffffff000d7802 */ /* 0x000fce0000000f00 */
[----:B0-2---:R-:W-:Y:S05]  /*0ef0*/  WARPSYNC.COLLECTIVE R13, `(.L_x_6663) ;  /* 0x000000000d087348 */ /* 0x005fea0003c00000 */
[----:B------:R1:W3:Y:S02]  /*0f00*/  SHFL.BFLY P4, R43, R45, R15, R40 ;  /* 0x0c00000f2d2b7389 */ /* 0x0002e40000080028 */
[----:B0123--:R-:W-:Y:S05]  /*0f10*/  ENDCOLLECTIVE ;  /* 0x000000000000791b */ /* 0x00ffea0003800000 */
.L_x_6663:
[----:B------:R-:W-:Y:S05]  /*0f20*/  BSYNC B0 ;  /* 0x0000000000007941 */ /* 0x000fea0003800000 */
.L_x_6662:
[----:B------:R-:W-:Y:S01]  /*0f30*/  MOV R13, R43 ;  /* 0x0000002b000d7202 */ /* 0x000fe20000000f00 */
[----:B------:R-:W-:Y:S01]  /*0f40*/  HFMA2 R15, -RZ, RZ, 0, 1.1920928955078125e-07 ;  /* 0x00000002ff0f7431 */ /* 0x000fe200000001ff */
[----:B------:R-:W-:-:S03]  /*0f50*/  MOV R40, 0x1f ;  /* 0x0000001f00287802 */ /* 0x000fc60000000f00 */
[----:B------:R-:W-:Y:S01]  /*0f60*/  FADD.FTZ R29, R12, R13 ;  /* 0x0000000d0c1d7221 */ /* 0x000fe20000010000 */
[----:B------:R-:W-:-:S04]  /*0f70*/  MOV R13, 0xffffffff ;  /* 0xffffffff000d7802 */ /* 0x000fc80000000f00 */
[----:B------:R-:W-:-:S07]  /*0f80*/  MOV R45, R29 ;  /* 0x0000001d002d7202 */ /* 0x000fce0000000f00 */
[----:B------:R-:W-:Y:S05]  /*0f90*/  WARPSYNC.COLLECTIVE R13, `(.L_x_6664) ;  /* 0x000000000d087348 */ /* 0x000fea0003c00000 */
[----:B------:R0:W1:Y:S02]  /*0fa0*/  SHFL.BFLY P4, R43, R45, R15, R40 ;  /* 0x0c00000f2d2b7389 */ /* 0x0000640000080028 */
[----:B01----:R-:W-:Y:S05]  /*0fb0*/  ENDCOLLECTIVE ;  /* 0x000000000000791b */ /* 0x003fea0003800000 */
.L_x_6664:
[----:B------:R-:W-:Y:S01]  /*0fc0*/  HFMA2 R15, -RZ, RZ, 0, 2.384185791015625e-07 ;  /* 0x00000004ff0f7431 */ /* 0x000fe200000001ff */
[----:B------:R-:W-:-:S05]  /*0fd0*/  MOV R14, R43 ;  /* 0x0000002b000e7202 */ /* 0x000fca0000000f00 */
[----:B------:R-:W-:-:S05]  /*0fe0*/  FADD.FTZ R33, R29, R14 ;  /* 0x0000000e1d217221 */ /* 0x000fca0000010000 */
[----:B------:R-:W-:-:S07]  /*0ff0*/  MOV R45, R33 ;  /* 0x00000021002d7202 */ /* 0x000fce0000000f00 */
[----:B------:R-:W-:Y:S05]  /*1000*/  WARPSYNC.COLLECTIVE R13, `(.L_x_6665) ;  /* 0x000000000d087348 */ /* 0x000fea0003c00000 */
[----:B------:R0:W1:Y:S02]  /*1010*/  SHFL.BFLY P4, R43, R45, R15, R40 ;  /* 0x0c00000f2d2b7389 */ /* 0x0000640000080028 */
[----:B01----:R-:W-:Y:S05]  /*1020*/  ENDCOLLECTIVE ;  /* 0x000000000000791b */ /* 0x003fea0003800000 */
.L_x_6665:
[----:B------:R-:W-:Y:S01]  /*1030*/  HFMA2 R15, -RZ, RZ, 0, 4.76837158203125e-07 ;  /* 0x00000008ff0f7431 */ /* 0x000fe200000001ff */
[----:B------:R-:W-:-:S05]  /*1040*/  MOV R14, R43 ;  /* 0x0000002b000e7202 */ /* 0x000fca0000000f00 */
[----:B------:R-:W-:-:S05]  /*1050*/  FADD.FTZ R41, R33, R14 ;  /* 0x0000000e21297221 */ /* 0x000fca0000010000 */
[----:B------:R-:W-:-:S07]  /*1060*/  MOV R45, R41 ;  /* 0x00000029002d7202 */ /* 0x000fce0000000f00 */
[----:B------:R-:W-:Y:S05]  /*1070*/  WARPSYNC.COLLECTIVE R13, `(.L_x_6666) ;  /* 0x000000000d087348 */ /* 0x000fea0003c00000 */
[----:B------:R0:W1:Y:S02]  /*1080*/  SHFL.BFLY P4, R43, R45, R15, R40 ;  /* 0x0c00000f2d2b7389 */ /* 0x0000640000080028 */
[----:B01----:R-:W-:Y:S05]  /*1090*/  ENDCOLLECTIVE ;  /* 0x000000000000791b */ /* 0x003fea0003800000 */
.L_x_6666:
        /* <DEDUP_REMOVED lines=8> */
.L_x_6667:
        /* <DEDUP_REMOVED lines=25> */
.L_x_6668:
[----:B------:R-:W-:Y:S01]  /*12b0*/  HFMA2 R15, -RZ, RZ, 0, 1.1920928955078125e-07 ;  /* 0x00000002ff0f7431 */ /* 0x000fe200000001ff */
[----:B------:R-:W-:-:S05]  /*12c0*/  MOV R29, R43 ;  /* 0x0000002b001d7202 */ /* 0x000fca0000000f00 */
[----:B------:R-:W-:-:S05]  /*12d0*/  FADD.FTZ R29, R12, R29 ;  /* 0x0000001d0c1d7221 */ /* 0x000fca0000010000 */
[----:B------:R-:W-:-:S07]  /*12e0*/  MOV R45, R29 ;  /* 0x0000001d002d7202 */ /* 0x000fce0000000f00 */
[----:B------:R-:W-:Y:S05]  /*12f0*/  WARPSYNC.COLLECTIVE R13, `(.L_x_6669) ;  /* 0x000000000d087348 */ /* 0x000fea0003c00000 */
[----:B------:R0:W1:Y:S02]  /*1300*/  SHFL.BFLY P4, R43, R45, R15, R40 ;  /* 0x0c00000f2d2b7389 */ /* 0x0000640000080028 */
[----:B01----:R-:W-:Y:S05]  /*1310*/  ENDCOLLECTIVE ;  /* 0x000000000000791b */ /* 0x003fea0003800000 */
.L_x_6669:
[----:B------:R-:W-:Y:S01]  /*1320*/  HFMA2 R15, -RZ, RZ, 0, 2.384185791015625e-07 ;  /* 0x00000004ff0f7431 */ /* 0x000fe200000001ff */
[----:B------:R-:W-:-:S05]  /*1330*/  MOV R42, R43 ;  /* 0x0000002b002a7202 */ /* 0x000fca0000000f00 */
[----:B------:R-:W-:-:S05]  /*1340*/  FADD.FTZ R42, R29, R42 ;  /* 0x0000002a1d2a7221 */ /* 0x000fca0000010000 */
[----:B------:R-:W-:-:S07]  /*1350*/  MOV R45, R42 ;  /* 0x0000002a002d7202 */ /* 0x000fce0000000f00 */
[----:B------:R-:W-:Y:S05]  /*1360*/  WARPSYNC.COLLECTIVE R13, `(.L_x_6670) ;  /* 0x000000000d087348 */ /* 0x000fea0003c00000 */
[----:B------:R0:W1:Y:S02]  /*1370*/  SHFL.BFLY P4, R43, R45, R15, R40 ;  /* 0x0c00000f2d2b7389 */ /* 0x0000640000080028 */
[----:B01----:R-:W-:Y:S05]  /*1380*/  ENDCOLLECTIVE ;  /* 0x000000000000791b */ /* 0x003fea0003800000 */
.L_x_6670:
[----:B------:R-:W-:Y:S01]  /*1390*/  HFMA2 R15, -RZ, RZ, 0, 4.76837158203125e-07 ;  /* 0x00000008ff0f7431 */ /* 0x000fe200000001ff */
[----:B------:R-:W-:-:S05]  /*13a0*/  MOV R33, R43 ;  /* 0x0000002b00217202 */ /* 0x000fca0000000f00 */
[----:B------:R-:W-:-:S05]  /*13b0*/  FADD.FTZ R33, R42, R33 ;  /* 0x000000212a217221 */ /* 0x000fca0000010000 */
[----:B------:R-:W-:-:S07]  /*13c0*/  MOV R45, R33 ;  /* 0x00000021002d7202 */ /* 0x000fce0000000f00 */
[----:B------:R-:W-:Y:S05]  /*13d0*/  WARPSYNC.COLLECTIVE R13, `(.L_x_6671) ;  /* 0x000000000d087348 */ /* 0x000fea0003c00000 */
[----:B------:R0:W1:Y:S02]  /*13e0*/  SHFL.BFLY P4, R43, R45, R15, R40 ;  /* 0x0c00000f2d2b7389 */ /* 0x0000640000080028 */
[----:B01----:R-:W-:Y:S05]  /*13f0*/  ENDCOLLECTIVE ;  /* 0x000000000000791b */ /* 0x003fea0003800000 */
.L_x_6671:
[----:B------:R-:W-:Y:S01]  /*1400*/  HFMA2 R15, -RZ, RZ, 0, 9.5367431640625e-07 ;  /* 0x00000010ff0f7431 */ /* 0x000fe200000001ff */
[----:B------:R-:W-:-:S05]  /*1410*/  MOV R44, R43 ;  /* 0x0000002b002c7202 */ /* 0x000fca0000000f00 */
[----:B------:R-:W-:-:S05]  /*1420*/  FADD.FTZ R44, R33, R44 ;  /* 0x0000002c212c7221 */ /* 0x000fca0000010000 */
[----:B------:R-:W-:-:S07]  /*1430*/  MOV R45, R44 ;  /* 0x0000002c002d7202 */ /* 0x000fce0000000f00 */
[----:B------:R-:W-:Y:S05]  /*1440*/  WARPSYNC.COLLECTIVE R13, `(.L_x_6672) ;  /* 0x000000000d087348 */ /* 0x000fea0003c00000 */
[----:B------:R0:W1:Y:S02]  /*1450*/  SHFL.BFLY P4, R43, R45, R15, R40 ;  /* 0x0c00000f2d2b7389 */ /* 0x0000640000080028 */
[----:B01----:R-:W-:Y:S05]  /*1460*/  ENDCOLLECTIVE ;  /* 0x000000000000791b */ /* 0x003fea0003800000 */
.L_x_6672:
[----:B------:R-:W-:Y:S01]  /*1470*/  MOV R41, R43 ;  /* 0x0000002b00297202 */ /* 0x000fe20000000f00 */
[----:B------:R-:W-:Y:S06]  /*1480*/  BRA `(.L_x_6673) ;  /* 0xfffffff400c87947 */ /* 0x000fec000383ffff */
.L_x_6674:
        /* <DEDUP_REMOVED lines=15> */
.L_x_9164:


//--------------------- .text._ZN10layer_norm13ln_fwd_kernelINS_13Kernel_traitsI6__halfffffjLj256ELj1ELj4ELj1ELj16ENS_18Kernel_traits_baseILj256ES2_ffffjLj128EEEEELb0ELb0ELb1ELb0EEEvNS_9FwdParamsE --------------------------
	.section	.text._ZN10layer_norm13ln_fwd_kernelINS_13Kernel_traitsI6__halfffffjLj256ELj1ELj4ELj1ELj16ENS_18Kernel_traits_baseILj256ES2_ffffjLj128EEEEELb0ELb0ELb1ELb0EEEvNS_9FwdParamsE,"ax",@progbits
	.align	128
        .global         _ZN10layer_norm13ln_fwd_kernelINS_13Kernel_traitsI6__halfffffjLj256ELj1ELj4ELj1ELj16ENS_18Kernel_traits_baseILj256ES2_ffffjLj128EEEEELb0ELb0ELb1ELb0EEEvNS_9FwdParamsE
        .type           _ZN10layer_norm13ln_fwd_kernelINS_13Kernel_traitsI6__halfffffjLj256ELj1ELj4ELj1ELj16ENS_18Kernel_traits_baseILj256ES2_ffffjLj128EEEEELb0ELb0ELb1ELb0EEEvNS_9FwdParamsE,@function
        .size           _ZN10layer_norm13ln_fwd_kernelINS_13Kernel_traitsI6__halfffffjLj256ELj1ELj4ELj1ELj16ENS_18Kernel_traits_baseILj256ES2_ffffjLj128EEEEELb0ELb0ELb1ELb0EEEvNS_9FwdParamsE,(.L_x_9165 - _ZN10layer_norm13ln_fwd_kernelINS_13Kernel_traitsI6__halfffffjLj256ELj1ELj4ELj1ELj16ENS_18Kernel_traits_baseILj256ES2_ffffjLj128EEEEELb0ELb0ELb1ELb0EEEvNS_9FwdParamsE)
        .other          _ZN10layer_norm13ln_fwd_kernelINS_13Kernel_traitsI6__halfffffjLj256ELj1ELj4ELj1ELj16ENS_18Kernel_traits_baseILj256ES2_ffffjLj128EEEEELb0ELb0ELb1ELb0EEEvNS_9FwdParamsE,@"STO_CUDA_ENTRY STV_DEFAULT"
_ZN10layer_norm13ln_fwd_kernelINS_13Kernel_traitsI6__halfffffjLj256ELj1ELj4ELj1ELj16ENS_18Kernel_traits_baseILj256ES2_ffffjLj128EEEEELb0ELb0ELb1ELb0EEEvNS_9FwdParamsE:
.text._ZN10layer_norm13ln_fwd_kernelINS_13Kernel_traitsI6__halfffffjLj256ELj1ELj4ELj1ELj16ENS_18Kernel_traits_baseILj256ES2_ffffjLj128EEEEELb0ELb0ELb1ELb0EEEvNS_9FwdParamsE:
[----:B------:R-:W-:Y:S01]  /*0000*/  LDC R1, c[0x0][0x37c] ;  /* 0x0000df00ff017b82 */ /* 0x000fe20000000800 */
[----:B------:R-:W0:Y:S01]  /*0010*/  S2R R28, SR_TID.X ;  /* 0x00000000001c7919 */ /* 0x000e220000002100 */
[----:B------:R-:W1:Y:S06]  /*0020*/  LDCU.64 UR8, c[0x0][0x438] ;  /* 0x00008700ff0877ac */ /* 0x000e6c0008000a00 */
[----:B------:R-:W2:Y:S01]  /*0030*/  LDC R3, c[0x0][0x388] ;  /* 0x0000e200ff037b82 */ /* 0x000ea20000000800 */
[----:B------:R-:W-:Y:S01]  /*0040*/  BSSY.RECONVERGENT B0, `(.L_x_6675) ;  /* 0x000002f000007945 */ /* 0x000fe20003800200 */
[----:B------:R-:W3:Y:S06]  /*0050*/  LDCU.64 UR6, c[0x0][0x358] ;  /* 0x00006b00ff0677ac */ /* 0x000eec0008000a00 */
[----:B------:R-:W4:Y:S01]  /*0060*/  S2UR UR4, SR_CTAID.X ;  /* 0x00000000000479c3 */ /* 0x000f220000002500 */
[----:B-1----:R-:W-:-:S04]  /*0070*/  UISETP.NE.U32.AND UP0, UPT, UR8, URZ, UPT ;  /* 0x000000ff0800728c */ /* 0x002fc8000bf05070 */
[----:B------:R-:W-:Y:S01]  /*0080*/  UISETP.NE.AND.EX UP0, UPT, UR9, URZ, UPT, UP0 ;  /* 0x000000ff0900728c */ /* 0x000fe2000bf05300 */
[----:B--2---:R-:W-:-:S04]  /*0090*/  SHF.R.S32.HI R0, RZ, 0x1f, R3 ;  /* 0x0000001fff007819 */ /* 0x004fc80000011403 */
[----:B------:R-:W-:Y:S02]  /*00a0*/  LEA.HI R0, R0, R3, RZ, 0x2 ;  /* 0x0000000300007211 */ /* 0x000fe400078f10ff */
[----:B0-----:R-:W-:Y:S01]  /*00b0*/  LOP3.LUT R29, R28, 0x1f, RZ, 0xc, !PT ;  /* 0x0000001f1c1d7812 */ /* 0x001fe200078e0cff */
[----:B----4-:R-:W-:Y:S01]  /*00c0*/  USHF.L.U32 UR4, UR4, 0x2, URZ ;  /* 0x0000000204047899 */ /* 0x010fe200080006ff */
[----:B------:R-:W-:Y:S02]  /*00d0*/  SHF.R.U32.HI R26, RZ, 0x5, R28 ;  /* 0x00000005ff1a7819 */ /* 0x000fe4000001161c */
[----:B------:R-:W-:Y:S02]  /*00e0*/  LEA.HI.SX32 R29, R0, R29, 0x1e ;  /* 0x0000001d001d7211 */ /* 0x000fe400078ff2ff */
[----:B------:R-:W-:Y:S02]  /*00f0*/  LOP3.LUT R28, R28, 0x1f, RZ, 0xc0, !PT ;  /* 0x0000001f1c1c7812 */ /* 0x000fe400078ec0ff */
[----:B------:R-:W-:Y:S01]  /*0100*/  LOP3.LUT R26, R26, UR4, RZ, 0xfc, !PT ;  /* 0x000000041a1a7c12 */ /* 0x000fe2000f8efcff */
[----:B---3--:R-:W-:Y:S06]  /*0110*/  BRA.U !UP0, `(.L_x_6676) ;  /* 0x0000000108547547 */ /* 0x008fec000b800000 */
        /* <DEDUP_REMOVED lines=12> */
.L_x_6678:
[----:B------:R-:W-:Y:S05]  /*01e0*/  BSYNC.RECONVERGENT B1 ;  /* 0x0000000000017941 */ /* 0x000fea0003800200 */
.L_x_6677:
        /* <DEDUP_REMOVED lines=8> */
.L_x_6676:
        /* <DEDUP_REMOVED lines=12> */
.L_x_6679:
[----:B------:R-:W-:Y:S05]  /*0330*/  BSYNC.RECONVERGENT B0 ;  /* 0x0000000000007941 */ /* 0x000fea0003800200 */
.L_x_6675:
[----:B------:R-:W1:Y:S02]  /*0340*/  LDCU UR4, c[0x0][0x384] ;  /* 0x00007080ff0477ac */ /* 0x000e640008000800 */
[----:B-1----:R-:W-:-:S13]  /*0350*/  ISETP.GE.AND P0, PT, R26, UR4, PT ;  /* 0x000000041a007c0c */ /* 0x002fda000bf06270 */
[----:B------:R-:W-:Y:S05]  /*0360*/  @P0 EXIT ;  /* 0x000000000000094d */ /* 0x000fea0003800000 */
[----:B------:R-:W1:Y:S01]  /*0370*/  LDCU.U8 UR4, c[0x0][0x410] ;  /* 0x00008200ff0477ac */ /* 0x000e620008000000 */
[----:B-----5:R-:W-:Y:S01]  /*0380*/  MOV R32, R2 ;  /* 0x0000000200207202 */ /* 0x020fe20000000f00 */
[----:B------:R-:W-:Y:S01]  /*0390*/  HADD2.F32 R27, -RZ, R6.H0_H0 ;  /* 0x20000006ff1b7230 */ /* 0x000fe20000004100 */
[----:B------:R-:W-:Y:S01]  /*03a0*/  MOV R0, R3 ;  /* 0x0000000300007202 */ /* 0x000fe20000000f00 */
[----:B------:R-:W2:Y:S01]  /*03b0*/  LDCU UR5, c[0x0][0x40c] ;  /* 0x00008180ff0577ac */ /* 0x000ea20008000800 */
[--C-:B------:R-:W-:Y:S02]  /*03c0*/  SHF.R.U64 R38, R2, 0x10, R3.reuse ;  /* 0x0000001002267819 */ /* 0x100fe40000001203 */
[----:B------:R-:W-:Y:S01]  /*03d0*/  PRMT R32, R32, 0x5410, R0 ;  /* 0x0000541020207816 */ /* 0x000fe20000000000 */
[----:B------:R-:W3:Y:S01]  /*03e0*/  LDCU UR10, c[0x0][0x448] ;  /* 0x00008900ff0a77ac */ /* 0x000ee20008000800 */
[----:B------:R-:W-:Y:S02]  /*03f0*/  SHF.R.U32.HI R2, RZ, 0x10, R3 ;  /* 0x00000010ff027819 */ /* 0x000fe40000011603 */
[--C-:B------:R-:W-:Y:S01]  /*0400*/  SHF.R.U64 R39, R24, 0x10, R25.reuse ;  /* 0x0000001018277819 */ /* 0x100fe20000001219 */
[----:B------:R-:W4:Y:S01]  /*0410*/  LDCU.64 UR8, c[0x0][0x3a0] ;  /* 0x00007400ff0877ac */ /* 0x000f220008000a00 */
[----:B------:R-:W-:-:S02]  /*0420*/  SHF.R.U32.HI R0, RZ, 0x10, R25 ;  /* 0x00000010ff007819 */ /* 0x000fc40000011619 */
[----:B0-----:R-:W-:Y:S02]  /*0430*/  MOV R4, R8 ;  /* 0x0000000800047202 */ /* 0x001fe40000000f00 */
[----:B------:R-:W-:Y:S02]  /*0440*/  PRMT R38, R38, 0x5410, R2 ;  /* 0x0000541026267816 */ /* 0x000fe40000000002 */
[----:B------:R-:W-:Y:S02]  /*0450*/  PRMT R39, R39, 0x5410, R0 ;  /* 0x0000541027277816 */ /* 0x000fe40000000000 */
[----:B------:R-:W-:Y:S02]  /*0460*/  MOV R10, R9 ;  /* 0x00000009000a7202 */ /* 0x000fe40000000f00 */
[--C-:B------:R-:W-:Y:S02]  /*0470*/  SHF.R.U64 R5, R8, 0x10, R9.reuse ;  /* 0x0000001008057819 */ /* 0x100fe40000001209 */
[----:B------:R-:W-:-:S02]  /*0480*/  SHF.R.U32.HI R3, RZ, 0x10, R9 ;  /* 0x00000010ff037819 */ /* 0x000fc40000011609 */
[--C-:B------:R-:W-:Y:S01]  /*0490*/  SHF.R.U64 R2, R6, 0x10, R7.reuse ;  /* 0x0000001006027819 */ /* 0x100fe20000001207 */
[----:B------:R-:W-:Y:S01]  /*04a0*/  HADD2.F32 R6, -RZ, R4.H0_H0 ;  /* 0x20000004ff067230 */ /* 0x000fe20000004100 */
[----:B------:R-:W-:Y:S01]  /*04b0*/  SHF.R.U32.HI R0, RZ, 0x10, R7 ;  /* 0x00000010ff007819 */ /* 0x000fe20000011607 */
[----:B------:R-:W-:Y:S01]  /*04c0*/  HADD2.F32 R7, -RZ, R7.H0_H0 ;  /* 0x20000007ff077230 */ /* 0x000fe20000004100 */
[----:B-1----:R-:W-:Y:S01]  /*04d0*/  ISETP.NE.AND P1, PT, RZ, UR4, PT ;  /* 0x00000004ff007c0c */ /* 0x002fe2000bf25270 */
[----:B------:R-:W-:Y:S02]  /*04e0*/  HADD2.F32 R4, -RZ, R10.H0_H0 ;  /* 0x2000000aff047230 */ /* 0x000fe40000004100 */
[----:B------:R-:W-:Y:S02]  /*04f0*/  HADD2.F32 R5, -RZ, R5.H0_H0 ;  /* 0x20000005ff057230 */ /* 0x000fe40000004100 */
[----:B------:R-:W-:Y:S02]  /*0500*/  HADD2.F32 R3, -RZ, R3.H0_H0 ;  /* 0x20000003ff037230 */ /* 0x000fe40000004100 */
[----:B------:R-:W-:-:S02]  /*0510*/  HADD2.F32 R2, -RZ, R2.H0_H0 ;  /* 0x20000002ff027230 */ /* 0x000fc40000004100 */
[----:B--234-:R-:W-:-:S07]  /*0520*/  HADD2.F32 R0, -RZ, R0.H0_H0 ;  /* 0x20000000ff007230 */ /* 0x01cfce0000004100 */
.L_x_6689:
[----:B0-----:R-:W0:Y:S02]  /*0530*/  LDC.64 R20, c[0x0][0x3f0] ;  /* 0x0000fc00ff147b82 */ /* 0x001e240000000a00 */
[----:B0-----:R-:W-:-:S06]  /*0540*/  IMAD.WIDE R30, R26, 0x4, R20 ;  /* 0x000000041a1e7825 */ /* 0x001fcc00078e0214 */
[----:B------:R-:W0:Y:S01]  /*0550*/  LDC.64 R20, c[0x0][0x3f8] ;  /* 0x0000fe00ff147b82 */ /* 0x000e220000000a00 */
[----:B------:R-:W2:Y:S01]  /*0560*/  LDG.E R30, desc[UR6][R30.64] ;  /* 0x000000061e1e7981 */ /* 0x000ea2000c1e1900 */
[----:B0-----:R-:W-:-:S06]  /*0570*/  IMAD.WIDE R22, R26, 0x4, R20 ;  /* 0x000000041a167825 */ /* 0x001fcc00078e0214 */
[----:B------:R-:W0:Y:S01]  /*0580*/  LDC R21, c[0x0][0x388] ;  /* 0x0000e200ff157b82 */ /* 0x000e220000000800 */
[----:B------:R1:W5:Y:S01]  /*0590*/  LDG.E R20, desc[UR6][R22.64] ;  /* 0x0000000616147981 */ /* 0x000362000c1e1900 */
[C---:B------:R-:W-:Y:S01]  /*05a0*/  ISETP.GE.U32.AND P2, PT, R29.reuse, 0x20, PT ;  /* 0x000000201d00780c */ /* 0x040fe20003f46070 */
[----:B------:R-:W-:Y:S01]  /*05b0*/  BSSY.RECONVERGENT B0, `(.L_x_6680) ;  /* 0x0000029000007945 */ /* 0x000fe20003800200 */
[----:B------:R-:W-:Y:S02]  /*05c0*/  ISETP.GE.U32.AND P3, PT, R29, 0x40, PT ;  /* 0x000000401d00780c */ /* 0x000fe40003f66070 */
[----:B--2---:R-:W-:-:S13]  /*05d0*/  ISETP.GE.AND P4, PT, R30, 0x1, PT ;  /* 0x000000011e00780c */ /* 0x004fda0003f86270 */
[----:B------:R-:W-:-:S05]  /*05e0*/  @P4 IADD3 R34, PT, PT, R30, -0x1, RZ ;  /* 0xffffffff1e224810 */ /* 0x000fca0007ffe0ff */
[-C--:B0-----:R-:W-:Y:S02]  /*05f0*/  @P4 IMAD R33, R34, R21.reuse, RZ ;  /* 0x0000001522214224 */ /* 0x081fe400078e02ff */
[----:B------:R-:W-:-:S03]  /*0600*/  IMAD R34, R26, R21, RZ ;  /* 0x000000151a227224 */ /* 0x000fc600078e02ff */
[----:B------:R-:W-:Y:S02]  /*0610*/  @P4 SHF.R.S32.HI R36, RZ, 0x1f, R33 ;  /* 0x0000001fff244819 */ /* 0x000fe40000011421 */
[----:B------:R-:W-:Y:S02]  /*0620*/  SHF.R.S32.HI R31, RZ, 0x1f, R34 ;  /* 0x0000001fff1f7819 */ /* 0x000fe40000011422 */
[----:B------:R-:W-:Y:S01]  /*0630*/  @P4 LEA.HI R35, R36, R33, RZ, 0x2 ;  /* 0x0000002124234211 */ /* 0x000fe200078f10ff */
[----:B------:R-:W-:Y:S01]  /*0640*/  HFMA2 R33, -RZ, RZ, 0, 0 ;  /* 0x00000000ff217431 */ /* 0x000fe200000001ff */
[----:B------:R-:W-:Y:S02]  /*0650*/  LEA.HI R31, R31, R34, RZ, 0x2 ;  /* 0x000000221f1f7211 */ /* 0x000fe400078f10ff */
[-C--:B------:R-:W-:Y:S02]  /*0660*/  @P4 LEA.HI.SX32 R33, R35, R28.reuse, 0x1e ;  /* 0x0000001c23214211 */ /* 0x080fe400078ff2ff */
[----:B------:R-:W-:Y:S01]  /*0670*/  LEA.HI.SX32 R31, R31, R28, 0x1e ;  /* 0x0000001c1f1f7211 */ /* 0x000fe200078ff2ff */
[----:B-1----:R-:W-:Y:S06]  /*0680*/  @!P2 BRA `(.L_x_6681) ;  /* 0x00000000006ca947 */ /* 0x002fec0003800000 */
[----:B------:R-:W-:Y:S01]  /*0690*/  ISETP.NE.U32.AND P0, PT, RZ, UR8, PT ;  /* 0x00000008ff007c0c */ /* 0x000fe2000bf05070 */
[----:B------:R-:W0:Y:S03]  /*06a0*/  @P4 LDC.64 R14, c[0x0][0x390] ;  /* 0x0000e400ff0e4b82 */ /* 0x000e260000000a00 */
[----:B------:R-:W-:-:S05]  /*06b0*/  ISETP.NE.AND.EX P0, PT, RZ, UR9, PT, P0 ;  /* 0x00000009ff007c0c */ /* 0x000fca000bf05300 */
[----:B------:R-:W1:Y:S08]  /*06c0*/  LDC.64 R22, c[0x0][0x3a8] ;  /* 0x0000ea00ff167b82 */ /* 0x000e700000000a00 */
[----:B------:R-:W2:Y:S01]  /*06d0*/  @P0 LDC.64 R12, c[0x0][0x3a0] ;  /* 0x0000e800ff0c0b82 */ /* 0x000ea20000000a00 */
[----:B0-----:R-:W-:-:S05]  /*06e0*/  @P4 IMAD.WIDE.U32 R34, R33, 0x10, R14 ;  /* 0x0000001021224825 */ /* 0x001fca00078e000e */
[----:B------:R-:W3:Y:S01]  /*06f0*/  @P4 LDG.E.128 R8, desc[UR6][R34.64] ;  /* 0x0000000622084981 */ /* 0x000ee2000c1e1d00 */
[----:B--2---:R-:W-:-:S05]  /*0700*/  @P0 IMAD.WIDE.U32 R36, R31, 0x10, R12 ;  /* 0x000000101f240825 */ /* 0x004fca00078e000c */
[----:B------:R-:W2:Y:S01]  /*0710*/  @P0 LDG.E.128 R12, desc[UR6][R36.64] ;  /* 0x00000006240c0981 */ /* 0x000ea2000c1e1d00 */
[C---:B------:R-:W-:Y:S02]  /*0720*/  ISETP.GT.AND P6, PT, R30.reuse, RZ, P0 ;  /* 0x000000ff1e00720c */ /* 0x040fe400007c4270 */
[----:B------:R-:W-:Y:S01]  /*0730*/  ISETP.GT.AND P5, PT, R30, RZ, PT ;  /* 0x000000ff1e00720c */ /* 0x000fe20003fa4270 */
[----:B-1----:R-:W-:Y:S01]  /*0740*/  IMAD.WIDE.U32 R22, R31, 0x10, R22 ;  /* 0x000000101f167825 */ /* 0x002fe200078e0016 */
[----:B------:R-:W-:Y:S02]  /*0750*/  IADD3 R33, PT, PT, R33, 0x20, RZ ;  /* 0x0000002021217810 */ /* 0x000fe40007ffe0ff */
[----:B------:R-:W-:Y:S01]  /*0760*/  IADD3 R31, PT, PT, R31, 0x20, RZ ;  /* 0x000000201f1f7810 */ /* 0x000fe20007ffe0ff */
[----:B---3--:R-:W-:Y:S01]  /*0770*/  @!P0 FMUL.FTZ R40, R8, UR5 ;  /* 0x0000000508288c20 */ /* 0x008fe20008410000 */
[----:B------:R-:W-:Y:S01]  /*0780*/  @!P0 FMUL.FTZ R41, R9, UR5 ;  /* 0x0000000509298c20 */ /* 0x000fe20008410000 */
[----:B------:R-:W-:Y:S01]  /*0790*/  @!P0 FMUL.FTZ R42, R10, UR5 ;  /* 0x000000050a2a8c20 */ /* 0x000fe20008410000 */
[----:B------:R-:W-:-:S03]  /*07a0*/  @!P0 FMUL.FTZ R34, R11, UR5 ;  /* 0x000000050b228c20 */ /* 0x000fc60008410000 */
[----:B--2---:R-:W-:Y:S01]  /*07b0*/  @P6 FFMA.FTZ R12, R8, UR5, R12 ;  /* 0x00000005080c6c23 */ /* 0x004fe2000801000c */
[----:B------:R-:W-:Y:S01]  /*07c0*/  @P6 FFMA.FTZ R13, R9, UR5, R13 ;  /* 0x00000005090d6c23 */ /* 0x000fe2000801000d */
[----:B------:R-:W-:Y:S01]  /*07d0*/  @P6 FFMA.FTZ R14, R10, UR5, R14 ;  /* 0x000000050a0e6c23 */ /* 0x000fe2000801000e */
[----:B------:R-:W-:Y:S01]  /*07e0*/  @P6 FFMA.FTZ R15, R11, UR5, R15 ;  /* 0x000000050b0f6c23 */ /* 0x000fe2000801000f */
[----:B------:R-:W-:Y:S02]  /*07f0*/  @!P0 FSEL R12, R40, RZ, P5 ;  /* 0x000000ff280c8208 */ /* 0x000fe40002800000 */
[----:B------:R-:W-:Y:S02]  /*0800*/  @!P0 FSEL R13, R41, RZ, P5 ;  /* 0x000000ff290d8208 */ /* 0x000fe40002800000 */
[----:B------:R-:W-:Y:S02]  /*0810*/  @!P0 FSEL R14, R42, RZ, P5 ;  /* 0x000000ff2a0e8208 */ /* 0x000fe40002800000 */
[----:B------:R-:W-:-:S05]  /*0820*/  @!P0 FSEL R15, R34, RZ, P5 ;  /* 0x000000ff220f8208 */ /* 0x000fca0002800000 */
[----:B------:R0:W-:Y:S02]  /*0830*/  STG.E.128 desc[UR6][R22.64], R12 ;  /* 0x0000000c16007986 */ /* 0x0001e4000c101d06 */
.L_x_6681:
[----:B------:R-:W-:Y:S05]  /*0840*/  BSYNC.RECONVERGENT B0 ;  /* 0x0000000000007941 */ /* 0x000fea0003800200 */
.L_x_6680:
[----:B------:R-:W-:Y:S04]  /*0850*/  BSSY.RECONVERGENT B0, `(.L_x_6682) ;  /* 0x000001b000007945 */ /* 0x000fe80003800200 */
[----:B------:R-:W-:Y:S05]  /*0860*/  @!P3 BRA `(.L_x_6683) ;  /* 0x000000000064b947 */ /* 0x000fea0003800000 */
[----:B------:R-:W-:Y:S01]  /*0870*/  ISETP.NE.U32.AND P0, PT, RZ, UR8, PT ;  /* 0x00000008ff007c0c */ /* 0x000fe2000bf05070 */
[----:B------:R-:W1:Y:S03]  /*0880*/  @P4 LDC.64 R16, c[0x0][0x390] ;  /* 0x0000e400ff104b82 */ /* 0x000e660000000a00 */
[----:B------:R-:W-:-:S05]  /*0890*/  ISETP.NE.AND.EX P0, PT, RZ, UR9, PT, P0 ;  /* 0x00000009ff007c0c */ /* 0x000fca000bf05300 */
[----:B0-----:R-:W0:Y:S08]  /*08a0*/  LDC.64 R22, c[0x0][0x3a8] ;  /* 0x0000ea00ff167b82 */ /* 0x001e300000000a00 */
[----:B------:R-:W2:Y:S01]  /*08b0*/  @P0 LDC.64 R18, c[0x0][0x3a0] ;  /* 0x0000e800ff120b82 */ /* 0x000ea20000000a00 */
[----:B-1----:R-:W-:-:S05]  /*08c0*/  @P4 IMAD.WIDE.U32 R34, R33, 0x10, R16 ;  /* 0x0000001021224825 */ /* 0x002fca00078e0010 */
[----:B------:R-:W3:Y:S01]  /*08d0*/  @P4 LDG.E.128 R8, desc[UR6][R34.64] ;  /* 0x0000000622084981 */ /* 0x000ee2000c1e1d00 */
[----:B--2---:R-:W-:-:S05]  /*08e0*/  @P0 IMAD.WIDE.U32 R36, R31, 0x10, R18 ;  /* 0x000000101f240825 */ /* 0x004fca00078e0012 */
[----:B------:R-:W2:Y:S01]  /*08f0*/  @P0 LDG.E.128 R16, desc[UR6][R36.64] ;  /* 0x0000000624100981 */ /* 0x000ea2000c1e1d00 */
[C---:B------:R-:W-:Y:S01]  /*0900*/  ISETP.GT.AND P5, PT, R30.reuse, RZ, P0 ;  /* 0x000000ff1e00720c */ /* 0x040fe200007a4270 */
[----:B0-----:R-:W-:Y:S01]  /*0910*/  IMAD.WIDE.U32 R22, R31, 0x10, R22 ;  /* 0x000000101f167825 */ /* 0x001fe200078e0016 */
[----:B------:R-:W-:-:S03]  /*0920*/  ISETP.GT.AND P4, PT, R30, RZ, PT ;  /* 0x000000ff1e00720c */ /* 0x000fc60003f84270 */
[----:B---3--:R-:W-:Y:S01]  /*0930*/  @!P0 FMUL.FTZ R30, R8, UR5 ;  /* 0x00000005081e8c20 */ /* 0x008fe20008410000 */
[----:B------:R-:W-:Y:S01]  /*0940*/  @!P0 FMUL.FTZ R31, R9, UR5 ;  /* 0x00000005091f8c20 */ /* 0x000fe20008410000 */
[----:B------:R-:W-:Y:S01]  /*0950*/  @!P0 FMUL.FTZ R33, R10, UR5 ;  /* 0x000000050a218c20 */ /* 0x000fe20008410000 */
[----:B------:R-:W-:-:S05]  /*0960*/  @!P0 FMUL.FTZ R34, R11, UR5 ;  /* 0x000000050b228c20 */ /* 0x000fca0008410000 */
        /* <DEDUP_REMOVED lines=9> */
.L_x_6683:
[----:B------:R-:W-:Y:S05]  /*0a00*/  BSYNC.RECONVERGENT B0 ;  /* 0x0000000000007941 */ /* 0x000fea0003800200 */
.L_x_6682:
        /* <DEDUP_REMOVED lines=28> */
[--C-:B------:R-:W-:Y:S01]  /*0bd0*/  FADD.FTZ R30, R17, -R35.reuse ;  /* 0x80000023111e7221 */ /* 0x100fe20000010000 */
[----:B------:R-:W-:Y:S01]  /*0be0*/  FFMA.FTZ R22, R22, R22, RZ ;  /* 0x0000001616167223 */ /* 0x000fe200000100ff */
[----:B------:R-:W-:-:S03]  /*0bf0*/  FADD.FTZ R34, R18, -R35 ;  /* 0x8000002312227221 */ /* 0x000fc60000010000 */
[----:B------:R-:W-:Y:S01]  /*0c00*/  FFMA.FTZ R22, R23, R23, R22 ;  /* 0x0000001717167223 */ /* 0x000fe20000010016 */
[----:B------:R-:W-:-:S03]  /*0c10*/  FADD.FTZ R23, R15, -R35 ;  /* 0x800000230f177221 */ /* 0x000fc60000010000 */
[----:B------:R-:W-:-:S04]  /*0c20*/  FFMA.FTZ R22, R31, R31, R22 ;  /* 0x0000001f1f167223 */ /* 0x000fc80000010016 */
[----:B------:R-:W-:Y:S01]  /*0c30*/  FFMA.FTZ R22, R23, R23, R22 ;  /* 0x0000001717167223 */ /* 0x000fe20000010016 */
[----:B------:R-:W-:-:S04]  /*0c40*/  FADD.FTZ R23, R16, -R35 ;  /* 0x8000002310177221 */ /* 0x000fc80000010000 */
[----:B------:R-:W-:-:S05]  /*0c50*/  FSEL R22, R22, RZ, P2 ;  /* 0x000000ff16167208 */ /* 0x000fca0001000000 */
[----:B------:R-:W-:-:S04]  /*0c60*/  FFMA.FTZ R23, R23, R23, R22 ;  /* 0x0000001717177223 */ /* 0x000fc80000010016 */
[----:B------:R-:W-:Y:S01]  /*0c70*/  FFMA.FTZ R23, R30, R30, R23 ;  /* 0x0000001e1e177223 */ /* 0x000fe20000010017 */
[----:B------:R-:W-:-:S03]  /*0c80*/  FADD.FTZ R30, R19, -R35 ;  /* 0x80000023131e7221 */ /* 0x000fc60000010000 */
[----:B------:R-:W-:-:S04]  /*0c90*/  FFMA.FTZ R23, R34, R34, R23 ;  /* 0x0000002222177223 */ /* 0x000fc80000010017 */
        /* <DEDUP_REMOVED lines=10> */
.L_x_6701:
        /* <DEDUP_REMOVED lines=15> */
[----:B------:R-:W-:Y:S01]  /*0e30*/  IADD3 R20, PT, PT, R20, -0x1, RZ ;  /* 0xffffffff14147810 */ /* 0x000fe20007ffe0ff */
[----:B------:R-:W-:Y:S01]  /*0e40*/  BSSY.RECONVERGENT B1, `(.L_x_6687) ;  /* 0x000001f000017945 */ /* 0x000fe20003800200 */
[----:B-1----:R-:W-:-:S03]  /*0e50*/  FSEL R35, R35, RZ, !P1 ;  /* 0x000000ff23237208 */ /* 0x002fc60004800000 */
[----:B------:R-:W-:-:S05]  /*0e60*/  IMAD R20, R20, R21, RZ ;  /* 0x0000001514147224 */ /* 0x000fca00078e02ff */
[----:B------:R-:W-:-:S04]  /*0e70*/  SHF.R.S32.HI R21, RZ, 0x1f, R20 ;  /* 0x0000001fff157819 */ /* 0x000fc80000011414 */
[----:B------:R-:W-:-:S04]  /*0e80*/  LEA.HI R21, R21, R20, RZ, 0x2 ;  /* 0x0000001415157211 */ /* 0x000fc800078f10ff */
[----:B------:R-:W-:Y:S01]  /*0e90*/  LEA.HI.SX32 R37, R21, R28, 0x1e ;  /* 0x0000001c15257211 */ /* 0x000fe200078ff2ff */
[----:B------:R-:W-:Y:S06]  /*0ea0*/  @!P2 BRA `(.L_x_6688) ;  /* 0x000000000060a947 */ /* 0x000fec0003800000 */
[----:B------:R-:W1:Y:S01]  /*0eb0*/  LDC.64 R30, c[0x0][0x428] ;  /* 0x00010a00ff1e7b82 */ /* 0x000e620000000a00 */
[--C-:B------:R-:W-:Y:S01]  /*0ec0*/  FADD.FTZ R20, R12, -R35.reuse ;  /* 0x800000230c147221 */ /* 0x100fe20000010000 */
[--C-:B------:R-:W-:Y:S01]  /*0ed0*/  FADD.FTZ R22, R13, -R35.reuse ;  /* 0x800000230d167221 */ /* 0x100fe20000010000 */
[----:B------:R-:W-:Y:S02]  /*0ee0*/  HADD2.F32 R21, -RZ, R32.H0_H0 ;  /* 0x20000020ff157230 */ /* 0x000fe40000004100 */
[----:B------:R-:W-:Y:S01]  /*0ef0*/  FADD.FTZ R34, R14, -R35 ;  /* 0x800000230e227221 */ /* 0x000fe20000010000 */
[----:B------:R-:W-:Y:S02]  /*0f00*/  HADD2.F32 R23, -RZ, R24.H0_H0 ;  /* 0x20000018ff177230 */ /* 0x000fe40000004100 */
[C---:B------:R-:W-:Y:S01]  /*0f10*/  FMUL.FTZ R20, R33.reuse, R20 ;  /* 0x0000001421147220 */ /* 0x040fe20000410000 */
[----:B0-----:R-:W-:Y:S02]  /*0f20*/  HADD2.F32 R41, -RZ, R38.H0_H0 ;  /* 0x20000026ff297230 */ /* 0x001fe40000004100 */
[----:B------:R-:W-:Y:S01]  /*0f30*/  FMUL.FTZ R22, R33, R22 ;  /* 0x0000001621167220 */ /* 0x000fe20000410000 */
[----:B------:R-:W-:-:S02]  /*0f40*/  HADD2.F32 R43, -RZ, R39.H0_H0 ;  /* 0x20000027ff2b7230 */ /* 0x000fc40000004100 */
[----:B------:R-:W-:Y:S01]  /*0f50*/  FFMA.FTZ R20, R20, R21, R23 ;  /* 0x0000001514147223 */ /* 0x000fe20000010017 */
[----:B------:R-:W-:Y:S01]  /*0f60*/  FADD.FTZ R36, R15, -R35 ;  /* 0x800000230f247221 */ /* 0x000fe20000010000 */
[----:B------:R-:W-:Y:S02]  /*0f70*/  HADD2.F32 R23, -RZ, R25.H0_H0 ;  /* 0x20000019ff177230 */ /* 0x000fe40000004100 */
[C---:B------:R-:W-:Y:S01]  /*0f80*/  FMUL.FTZ R34, R33.reuse, R34 ;  /* 0x0000002221227220 */ /* 0x040fe20000410000 */
[----:B------:R-:W-:Y:S01]  /*0f90*/  FFMA.FTZ R21, R22, R41, R43 ;  /* 0x0000002916157223 */ /* 0x000fe2000001002b */
[----:B------:R-:W-:Y:S02]  /*0fa0*/  HADD2.F32 R22, -RZ, R32.H1_H1 ;  /* 0x30000020ff167230 */ /* 0x000fe40000004100 */
[----:B------:R-:W-:Y:S01]  /*0fb0*/  FMUL.FTZ R36, R33, R36 ;  /* 0x0000002421247220 */ /* 0x000fe20000410000 */
[----:B------:R-:W-:Y:S02]  /*0fc0*/  HADD2.F32 R41, -RZ, R38.H1_H1 ;  /* 0x30000026ff297230 */ /* 0x000fe40000004100 */
[----:B------:R-:W-:-:S02]  /*0fd0*/  HADD2.F32 R43, -RZ, R39.H1_H1 ;  /* 0x30000027ff2b7230 */ /* 0x000fc40000004100 */
[----:B------:R-:W-:-:S03]  /*0fe0*/  FFMA.FTZ R22, R34, R22, R23 ;  /* 0x0000001622167223 */ /* 0x000fc60000010017 */
[----:B------:R-:W-:Y:S01]  /*0ff0*/  FFMA.FTZ R23, R36, R41, R43 ;  /* 0x0000002924177223 */ /* 0x000fe2000001002b */
[C---:B-1----:R-:W-:Y:S01]  /*1000*/  IMAD.WIDE.U32 R30, R37.reuse, 0x10, R30 ;  /* 0x00000010251e7825 */ /* 0x042fe200078e001e */
[----:B------:R-:W-:-:S04]  /*1010*/  IADD3 R37, PT, PT, R37, 0x20, RZ ;  /* 0x0000002025257810 */ /* 0x000fc80007ffe0ff */
[----:B------:R1:W-:Y:S03]  /*1020*/  STG.E.128 desc[UR6][R30.64], R20 ;  /* 0x000000141e007986 */ /* 0x0003e6000c101d06 */
.L_x_6688:
[----:B------:R-:W-:Y:S05]  /*1030*/  BSYNC.RECONVERGENT B1 ;  /* 0x0000000000017941 */ /* 0x000fea0003800200 */
.L_x_6687:
[----:B------:R-:W-:Y:S05]  /*1040*/  @!P3 BRA `(.L_x_6686) ;  /* 0x00000000003cb947 */ /* 0x000fea0003800000 */
[----:B-1----:R-:W1:Y:S01]  /*1050*/  LDC.64 R30, c[0x0][0x428] ;  /* 0x00010a00ff1e7b82 */ /* 0x002e620000000a00 */
[--C-:B------:R-:W-:Y:S01]  /*1060*/  FADD.FTZ R22, R17, -R35.reuse ;  /* 0x8000002311167221 */ /* 0x100fe20000010000 */
        /* <DEDUP_REMOVED lines=13> */
.L_x_6686:
[----:B------:R-:W-:Y:S05]  /*1140*/  BSYNC.RECONVERGENT B0 ;  /* 0x0000000000007941 */ /* 0x000fea0003800200 */
.L_x_6685:
[----:B-12---:R-:W1:Y:S02]  /*1150*/  LDC.64 R20, c[0x0][0x380] ;  /* 0x0000e000ff147b82 */ /* 0x006e640000000a00 */
[----:B-1----:R-:W-:-:S04]  /*1160*/  LEA R26, R20, R26, 0x2 ;  /* 0x0000001a141a7211 */ /* 0x002fc800078e10ff */
[----:B------:R-:W-:-:S13]  /*1170*/  ISETP.GE.AND P0, PT, R26, R21, PT ;  /* 0x000000151a00720c */ /* 0x000fda0003f06270 */
[----:B------:R-:W-:Y:S05]  /*1180*/  @!P0 BRA `(.L_x_6689) ;  /* 0xfffffff000e88947 */ /* 0x000fea000383ffff */
[----:B------:R-:W-:Y:S05]  /*1190*/  EXIT ;  /* 0x000000000000794d */ /* 0x000fea0003800000 */
.L_x_6684:
        /* <DEDUP_REMOVED lines=8> */
.L_x_6691:
[----:B------:R-:W-:Y:S05]  /*1220*/  BSYNC B0 ;  /* 0x0000000000007941 */ /* 0x000fea0003800000 */
.L_x_6690:
        /* <DEDUP_REMOVED lines=8> */
.L_x_6692:
[----:B------:R-:W-:Y:S02]  /*12b0*/  HFMA2 R31, -RZ, RZ, 0, 2.384185791015625e-07 ;  /* 0x00000004ff1f7431 */ /* 0x000fe400000001ff */
[----:B------:R-:W-:-:S05]  /*12c0*/  FADD.FTZ R37, R36, R34 ;  /* 0x0000002224257221 */ /* 0x000fca0000010000 */
[----:B------:R-:W-:-:S07]  /*12d0*/  MOV R36, R37 ;  /* 0x0000002500247202 */ /* 0x000fce0000000f00 */
[----:B------:R-:W-:Y:S05]  /*12e0*/  WARPSYNC.COLLECTIVE R23, `(.L_x_6693) ;  /* 0x0000000017087348 */ /* 0x000fea0003c00000 */
[----:B------:R0:W1:Y:S02]  /*12f0*/  SHFL.BFLY P5, R34, R36, R31, R30 ;  /* 0x0c00001f24227389 */ /* 0x00006400000a001e */
[----:B01----:R-:W-:Y:S05]  /*1300*/  ENDCOLLECTIVE ;  /* 0x000000000000791b */ /* 0x003fea0003800000 */
.L_x_6693:
[----:B------:R-:W-:Y:S02]  /*1310*/  HFMA2 R31, -RZ, RZ, 0, 4.76837158203125e-07 ;  /* 0x00000008ff1f7431 */ /* 0x000fe400000001ff */
[----:B------:R-:W-:-:S05]  /*1320*/  FADD.FTZ R40, R37, R34 ;  /* 0x0000002225287221 */ /* 0x000fca0000010000 */
[----:B------:R-:W-:-:S07]  /*1330*/  MOV R36, R40 ;  /* 0x0000002800247202 */ /* 0x000fce0000000f00 */
[----:B------:R-:W-:Y:S05]  /*1340*/  WARPSYNC.COLLECTIVE R23, `(.L_x_6694) ;  /* 0x0000000017087348 */ /* 0x000fea0003c00000 */
[----:B------:R0:W1:Y:S02]  /*1350*/  SHFL.BFLY P5, R34, R36, R31, R30 ;  /* 0x0c00001f24227389 */ /* 0x00006400000a001e */
[----:B01----:R-:W-:Y:S05]  /*1360*/  ENDCOLLECTIVE ;  /* 0x000000000000791b */ /* 0x003fea0003800000 */
.L_x_6694:
[----:B------:R-:W-:Y:S02]  /*1370*/  HFMA2 R31, -RZ, RZ, 0, 9.5367431640625e-07 ;  /* 0x00000010ff1f7431 */ /* 0x000fe400000001ff */
[----:B------:R-:W-:-:S05]  /*1380*/  FADD.FTZ R41, R40, R34 ;  /* 0x0000002228297221 */ /* 0x000fca0000010000 */
[----:B------:R-:W-:-:S07]  /*1390*/  MOV R36, R41 ;  /* 0x0000002900247202 */ /* 0x000fce0000000f00 */
[----:B------:R-:W-:Y:S05]  /*13a0*/  WARPSYNC.COLLECTIVE R23, `(.L_x_6695) ;  /* 0x0000000017087348 */ /* 0x000fea0003c00000 */
[----:B------:R0:W1:Y:S02]  /*13b0*/  SHFL.BFLY P5, R34, R36, R31, R30 ;  /* 0x0c00001f24227389 */ /* 0x00006400000a001e */
[----:B01----:R-:W-:Y:S05]  /*13c0*/  ENDCOLLECTIVE ;  /* 0x000000000000791b */ /* 0x003fea0003800000 */
.L_x_6695:
        /* <DEDUP_REMOVED lines=13> */
[----:B------:R-:W-:-:S05]  /*14a0*/  FSEL R22, R22, RZ, P2 ;  /* 0x000000ff16167208 */ /* 0x000fca0001000000 */
[----:B------:R-:W-:-:S04]  /*14b0*/  FFMA.FTZ R23, R23, R23, R22 ;  /* 0x0000001717177223 */ /* 0x000fc80000010016 */
        /* <DEDUP_REMOVED lines=11> */
.L_x_6696:
[----:B------:R-:W-:Y:S02]  /*1570*/  HFMA2 R31, -RZ, RZ, 0, 1.1920928955078125e-07 ;  /* 0x00000002ff1f7431 */ /* 0x000fe400000001ff */
[----:B------:R-:W-:-:S07]  /*1580*/  FADD.FTZ R36, R22, R34 ;  /* 0x0000002216247221 */ /* 0x000fce0000010000 */
[----:B------:R-:W-:Y:S05]  /*1590*/  WARPSYNC.COLLECTIVE R23, `(.L_x_6697) ;  /* 0x0000000017087348 */ /* 0x000fea0003c00000 */
[----:B------:R0:W1:Y:S02]  /*15a0*/  SHFL.BFLY P5, R34, R36, R31, R30 ;  /* 0x0c00001f24227389 */ /* 0x00006400000a001e */
[----:B01----:R-:W-:Y:S05]  /*15b0*/  ENDCOLLECTIVE ;  /* 0x000000000000791b */ /* 0x003fea0003800000 */
.L_x_6697:
[----:B------:R-:W-:Y:S02]  /*15c0*/  HFMA2 R31, -RZ, RZ, 0, 2.384185791015625e-07 ;  /* 0x00000004ff1f7431 */ /* 0x000fe400000001ff */
[----:B------:R-:W-:-:S05]  /*15d0*/  FADD.FTZ R37, R36, R34 ;  /* 0x0000002224257221 */ /* 0x000fca0000010000 */
[----:B------:R-:W-:-:S07]  /*15e0*/  MOV R36, R37 ;  /* 0x0000002500247202 */ /* 0x000fce0000000f00 */
[----:B------:R-:W-:Y:S05]  /*15f0*/  WARPSYNC.COLLECTIVE R23, `(.L_x_6698) ;  /* 0x0000000017087348 */ /* 0x000fea0003c00000 */
[----:B------:R0:W1:Y:S02]  /*1600*/  SHFL.BFLY P5, R34, R36, R31, R30 ;  /* 0x0c00001f24227389 */ /* 0x00006400000a001e */
[----:B01----:R-:W-:Y:S05]  /*1610*/  ENDCOLLECTIVE ;  /* 0x000000000000791b */ /* 0x003fea0003800000 */
.L_x_6698:
[----:B------:R-:W-:Y:S02]  /*1620*/  HFMA2 R31, -RZ, RZ, 0, 4.76837158203125e-07 ;  /* 0x00000008ff1f7431 */ /* 0x000fe400000001ff */
[----:B------:R-:W-:-:S05]  /*1630*/  FADD.FTZ R40, R37, R34 ;  /* 0x0000002225287221 */ /* 0x000fca0000010000 */
[----:B------:R-:W-:-:S07]  /*1640*/  MOV R36, R40 ;  /* 0x0000002800247202 */ /* 0x000fce0000000f00 */
[----:B------:R-:W-:Y:S05]  /*1650*/  WARPSYNC.COLLECTIVE R23, `(.L_x_6699) ;  /* 0x0000000017087348 */ /* 0x000fea0003c00000 */
[----:B------:R0:W1:Y:S02]  /*1660*/  SHFL.BFLY P5, R34, R36, R31, R30 ;  /* 0x0c00001f24227389 */ /* 0x00006400000a001e */
[----:B01----:R-:W-:Y:S05]  /*1670*/  ENDCOLLECTIVE ;  /* 0x000000000000791b */ /* 0x003fea0003800000 */
.L_x_6699:
[----:B------:R-:W-:Y:S02]  /*1680*/  HFMA2 R31, -RZ, RZ, 0, 9.5367431640625e-07 ;  /* 0x00000010ff1f7431 */ /* 0x000fe400000001ff */
[----:B------:R-:W-:-:S05]  /*1690*/  FADD.FTZ R41, R40, R34 ;  /* 0x0000002228297221 */ /* 0x000fca0000010000 */
[----:B------:R-:W-:-:S07]  /*16a0*/  MOV R36, R41 ;  /* 0x0000002900247202 */ /* 0x000fce0000000f00 */
[----:B------:R-:W-:Y:S05]  /*16b0*/  WARPSYNC.COLLECTIVE R23, `(.L_x_6700) ;  /* 0x0000000017087348 */ /* 0x000fea0003c00000 */
[----:B------:R0:W1:Y:S02]  /*16c0*/  SHFL.BFLY P5, R34, R36, R31, R30 ;  /* 0x0c00001f24227389 */ /* 0x00006400000a001e */
[----:B01----:R-:W-:Y:S05]  /*16d0*/  ENDCOLLECTIVE ;  /* 0x000000000000791b */ /* 0x003fea0003800000 */
.L_x_6700:
[----:B------:R-:W-:Y:S05]  /*16e0*/  BRA `(.L_x_6701) ;  /* 0xfffffff400947947 */ /* 0x000fea000383ffff */
.L_x_6702:
        /* <DEDUP_REMOVED lines=9> */
.L_x_9165:


//--------------------- .text._ZN10layer_norm13ln_fwd_kernelINS_13Kernel_traitsI6__halfffffjLj256ELj1ELj4ELj1ELj16ENS_18Kernel_traits_baseILj256ES2_ffffjLj128EEEEELb0ELb0ELb1ELb1EEEvNS_9FwdParamsE --------------------------
	.section	.text._ZN10layer_norm13ln_fwd_kernelINS_13Kernel_traitsI6__halfffffjLj256ELj1ELj4ELj1ELj16ENS_18Kernel_traits_baseILj256ES2_ffffjLj128EEEEELb0ELb0ELb1ELb1EEEvNS_9FwdParamsE,"ax",@progbits
	.align	128
        .global         _ZN10layer_norm13ln_fwd_kernelINS_13Kernel_traitsI6__halfffffjLj256ELj1ELj4ELj1ELj16ENS_18Kernel_traits_baseILj256ES2_ffffjLj128EEEEELb0ELb0ELb1ELb1EEEvNS_9FwdParamsE
        .type           _ZN10layer_norm13ln_fwd_kernelINS_13Kernel_traitsI6__halfffffjLj256ELj1ELj4ELj1ELj16ENS_18Kernel_traits_baseILj256ES2_ffffjLj128EEEEELb0ELb0ELb1ELb1EEEvNS_9FwdParamsE,@function
        .size           _ZN10layer_norm13ln_fwd_kernelINS_13Kernel_traitsI6__halfffffjLj256ELj1ELj4ELj1ELj16ENS_18Kernel_traits_baseILj256ES2_ffffjLj128EEEEELb0ELb0ELb1ELb1EEEvNS_9FwdParamsE,(.L_x_9166 - _ZN10layer_norm13ln_fwd_kernelINS_13Kernel_traitsI6__halfffffjLj256ELj1ELj4ELj1ELj16ENS_18Kernel_traits_baseILj256ES2_ffffjLj128EEEEELb0ELb0ELb1ELb1EEEvNS_9FwdParamsE)
        .other          _ZN10layer_norm13ln_fwd_kernelINS_13Kernel_traitsI6__halfffffjLj256ELj1ELj4ELj1ELj16ENS_18Kernel_traits_baseILj256ES2_ffffjLj128EEEEELb0ELb0ELb1ELb1EEEvNS_9FwdParamsE,@"STO_CUDA_ENTRY STV_DEFAULT"
_ZN10layer_norm13ln_fwd_kernelINS_13Kernel_traitsI6__halfffffjLj256ELj1ELj4ELj1ELj16ENS_18Kernel_traits_baseILj256ES2_ffffjLj128EEEEELb0ELb0ELb1ELb1EEEvNS_9FwdParamsE:
.text._ZN10layer_norm13ln_fwd_kernelINS_13Kernel_traitsI6__halfffffjLj256ELj1ELj4ELj1ELj16ENS_18Kernel_traits_baseILj256ES2_ffffjLj128EEEEELb0ELb0ELb1ELb1EEEvNS_9FwdParamsE:
[----:B------:R-:W-:Y:S01]  /*0000*/  LDC R1, c[0x0][0x37c] ;  /* 0x0000df00ff017b82 */ /* 0x000fe20000000800 */
[----:B------:R-:W0:Y:S01]  /*0010*/  LDCU.64 UR4, c[0x0][0x438] ;  /* 0x00008700ff0477ac */ /* 0x000e220008000a00 */
[----:B------:R-:W1:Y:S06]  /*0020*/  S2R R0, SR_TID.X ;  /* 0x0000000000007919 */ /* 0x000e6c0000002100 */
[----:B------:R-:W2:Y:S01]  /*0030*/  LDC.64 R6, c[0x0][0x3d0] ;  /* 0x0000f400ff067b82 */ /* 0x000ea20000000a00 */
[----:B------:R-:W3:Y:S01]  /*0040*/  LDCU.64 UR6, c[0x0][0x358] ;  /* 0x00006b00ff0677ac */ /* 0x000ee20008000a00 */
[----:B0-----:R-:W-:-:S04]  /*0050*/  ISETP.NE.U32.AND P0, PT, RZ, UR4, PT ;  /* 0x00000004ff007c0c */ /* 0x001fc8000bf05070 */
[----:B------:R-:W-:Y:S02]  /*0060*/  ISETP.NE.AND.EX P0, PT, RZ, UR5, PT, P0 ;  /* 0x00000005ff007c0c */ /* 0x000fe4000bf05300 */
[----:B-1----:R-:W-:Y:S01]  /*0070*/  LOP3.LUT R10, R0, 0x1f, RZ, 0xc0, !PT ;  /* 0x0000001f000a7812 */ /* 0x002fe200078ec0ff */
[----:B------:R-:W0:Y:S01]  /*0080*/  S2UR UR4, SR_CTAID.X ;  /* 0x00000000000479c3 */ /* 0x000e220000002500 */
[----:B------:R-:W1:Y:S03]  /*0090*/  LDCU UR5, c[0x0][0x384] ;  /* 0x00007080ff0577ac */ /* 0x000e660008000800 */
[----:B--2---:R-:W-:-:S06]  /*00a0*/  IMAD.WIDE.U32 R6, R10, 0x8, R6 ;  /* 0x000000080a067825 */ /* 0x004fcc00078e0006 */
[----:B------:R-:W2:Y:S01]  /*00b0*/  @P0 LDC.64 R12, c[0x0][0x438] ;  /* 0x00010e00ff0c0b82 */ /* 0x000ea20000000a00 */
[----:B---3--:R3:W5:Y:S04]  /*00c0*/  LDG.E.64 R4, desc[UR6][R6.64] ;  /* 0x0000000606047981 */ /* 0x008768000c1e1b00 */
[----:B------:R-:W5:Y:S01]  /*00d0*/  LDG.E.64 R6, desc[UR6][R6.64+0x100] ;  /* 0x0001000606067981 */ /* 0x000f62000c1e1b00 */
[----:B--2---:R-:W-:-:S05]  /*00e0*/  @P0 IMAD.WIDE.U32 R12, R10, 0x8, R12 ;  /* 0x000000080a0c0825 */ /* 0x004fca00078e000c */
[----:B------:R3:W5:Y:S04]  /*00f0*/  @P0 LDG.E.64 R8, desc[UR6][R12.64] ;  /* 0x000000060c080981 */ /* 0x000768000c1e1b00 */
[----:B------:R3:W5:Y:S01]  /*0100*/  @P0 LDG.E.64 R2, desc[UR6][R12.64+0x100] ;  /* 0x000100060c020981 */ /* 0x000762000c1e1b00 */
[----:B0-----:R-:W-:Y:S01]  /*0110*/  USHF.L.U32 UR4, UR4, 0x2, URZ ;  /* 0x0000000204047899 */ /* 0x001fe200080006ff */
[----:B------:R-:W-:-:S05]  /*0120*/  SHF.R.U32.HI R0, RZ, 0x5, R0 ;  /* 0x00000005ff007819 */ /* 0x000fca0000011600 */
[----:B------:R-:W-:-:S04]  /*0130*/  LOP3.LUT R0, R0, UR4, RZ, 0xfc, !PT ;  /* 0x0000000400007c12 */ /* 0x000fc8000f8efcff */
[----:B-1----:R-:W-:-:S13]  /*0140*/  ISETP.GE.AND P1, PT, R0, UR5, PT ;  /* 0x0000000500007c0c */ /* 0x002fda000bf26270 */
[----:B---3--:R-:W-:Y:S05]  /*0150*/  @P1 EXIT ;  /* 0x000000000000194d */ /* 0x008fea0003800000 */
[----:B------:R-:W0:Y:S01]  /*0160*/  LDCU.U8 UR4, c[0x0][0x410] ;  /* 0x00008200ff0477ac */ /* 0x000e220008000000 */
[----:B-----5:R-:W-:Y:S02]  /*0170*/  MOV R32, R4 ;  /* 0x0000000400207202 */ /* 0x020fe40000000f00 */
[----:B------:R-:W-:Y:S02]  /*0180*/  @!P0 CS2R R8, SRZ ;  /* 0x0000000000088805 */ /* 0x000fe4000001ff00 */
[----:B------:R-:W-:Y:S02]  /*0190*/  MOV R11, R5 ;  /* 0x00000005000b7202 */ /* 0x000fe40000000f00 */
[----:B------:R-:W-:Y:S02]  /*01a0*/  @!P0 CS2R R2, SRZ ;  /* 0x0000000000028805 */ /* 0x000fe4000001ff00 */
[--C-:B------:R-:W-:Y:S01]  /*01b0*/  SHF.R.U64 R25, R4, 0x10, R5.reuse ;  /* 0x0000001004197819 */ /* 0x100fe20000001205 */
[----:B------:R-:W1:Y:S01]  /*01c0*/  LDCU UR5, c[0x0][0x448] ;  /* 0x00008900ff0577ac */ /* 0x000e620008000800 */
[----:B------:R-:W-:-:S02]  /*01d0*/  SHF.R.U32.HI R5, RZ, 0x10, R5 ;  /* 0x00000010ff057819 */ /* 0x000fc40000011605 */
[----:B------:R-:W-:Y:S01]  /*01e0*/  MOV R24, R6 ;  /* 0x0000000600187202 */ /* 0x000fe20000000f00 */
[----:B------:R-:W2:Y:S01]  /*01f0*/  LDCU.64 UR8, c[0x0][0x3a0] ;  /* 0x00007400ff0877ac */ /* 0x000ea20008000a00 */
[----:B------:R-:W-:Y:S02]  /*0200*/  MOV R4, R7 ;  /* 0x0000000700047202 */ /* 0x000fe40000000f00 */
[----:B------:R-:W-:Y:S02]  /*0210*/  SHF.R.U64 R21, R6, 0x10, R7 ;  /* 0x0000001006157819 */ /* 0x000fe40000001207 */
[----:B------:R-:W-:Y:S02]  /*0220*/  PRMT R32, R11, 0x5410, R32 ;  /* 0x000054100b207816 */ /* 0x000fe40000000020 */
[----:B------:R-:W-:Y:S02]  /*0230*/  PRMT R25, R5, 0x5410, R25 ;  /* 0x0000541005197816 */ /* 0x000fe40000000019 */
[----:B------:R-:W-:-:S02]  /*0240*/  PRMT R24, R4, 0x5410, R24 ;  /* 0x0000541004187816 */ /* 0x000fc40000000018 */
[----:B------:R-:W-:Y:S02]  /*0250*/  SHF.R.U32.HI R6, RZ, 0x10, R7 ;  /* 0x00000010ff067819 */ /* 0x000fe40000011607 */
[--C-:B------:R-:W-:Y:S02]  /*0260*/  SHF.R.U64 R11, R8, 0x10, R9.reuse ;  /* 0x00000010080b7819 */ /* 0x100fe40000001209 */
[----:B------:R-:W-:Y:S02]  /*0270*/  SHF.R.U32.HI R4, RZ, 0x10, R9 ;  /* 0x00000010ff047819 */ /* 0x000fe40000011609 */
[--C-:B------:R-:W-:Y:S02]  /*0280*/  SHF.R.U64 R20, R2, 0x10, R3.reuse ;  /* 0x0000001002147819 */ /* 0x100fe40000001203 */
[----:B------:R-:W-:Y:S02]  /*0290*/  SHF.R.U32.HI R5, RZ, 0x10, R3 ;  /* 0x00000010ff057819 */ /* 0x000fe40000011603 */
[----:B------:R-:W-:-:S02]  /*02a0*/  PRMT R21, R6, 0x5410, R21 ;  /* 0x0000541006157816 */ /* 0x000fc40000000015 */
[----:B0-----:R-:W-:Y:S02]  /*02b0*/  ISETP.NE.AND P3, PT, RZ, UR4, PT ;  /* 0x00000004ff007c0c */ /* 0x001fe4000bf65270 */
[----:B------:R-:W-:Y:S02]  /*02c0*/  PRMT R11, R11, 0x5410, R4 ;  /* 0x000054100b0b7816 */ /* 0x000fe40000000004 */
[----:B-12---:R-:W-:-:S09]  /*02d0*/  PRMT R20, R20, 0x5410, R5 ;  /* 0x0000541014147816 */ /* 0x006fd20000000005 */
.L_x_6706:
[----:B------:R-:W0:Y:S01]  /*02e0*/  LDC.64 R12, c[0x0][0x3f0] ;  /* 0x0000fc00ff0c7b82 */ /* 0x000e220000000a00 */
[----:B------:R-:W-:-:S07]  /*02f0*/  ISETP.NE.U32.AND P1, PT, RZ, UR8, PT ;  /* 0x00000008ff007c0c */ /* 0x000fce000bf25070 */
[----:B------:R-:W1:Y:S01]  /*0300*/  LDC R23, c[0x0][0x388] ;  /* 0x0000e200ff177b82 */ /* 0x000e620000000800 */
[----:B------:R-:W-:-:S07]  /*0310*/  HFMA2 R36, -RZ, RZ, 0, 0 ;  /* 0x00000000ff247431 */ /* 0x000fce00000001ff */
[----:B------:R-:W2:Y:S01]  /*0320*/  LDC R26, c[0x0][0x40c] ;  /* 0x00010300ff1a7b82 */ /* 0x000ea20000000800 */
[----:B0-----:R-:W-:Y:S01]  /*0330*/  IMAD.WIDE R16, R0, 0x4, R12 ;  /* 0x0000000400107825 */ /* 0x001fe200078e020c */
[----:B------:R-:W-:-:S06]  /*0340*/  PLOP3.LUT P6, PT, PT, PT, PT, 0x8, 0x80 ;  /* 0x000000000080781c */ /* 0x000fcc0003fce170 */
[----:B------:R-:W0:Y:S01]  /*0350*/  LDC.64 R28, c[0x0][0x3f8] ;  /* 0x0000fe00ff1c7b82 */ /* 0x000e220000000a00 */
[----:B------:R-:W3:Y:S01]  /*0360*/  LDG.E R16, desc[UR6][R16.64] ;  /* 0x0000000610107981 */ /* 0x000ee2000c1e1900 */
[----:B------:R-:W-:Y:S01]  /*0370*/  ISETP.NE.AND.EX P1, PT, RZ, UR9, PT, P1 ;  /* 0x00000009ff007c0c */ /* 0x000fe2000bf25310 */
[----:B-1----:R-:W-:Y:S01]  /*0380*/  IMAD R14, R0, R23, RZ ;  /* 0x00000017000e7224 */ /* 0x002fe200078e02ff */
[----:B------:R-:W-:-:S04]  /*0390*/  PLOP3.LUT P5, PT, PT, PT, PT, 0x8, 0x80 ;  /* 0x000000000080781c */ /* 0x000fc80003fae170 */
[----:B------:R-:W1:Y:S01]  /*03a0*/  LDC.64 R30, c[0x0][0x3a8] ;  /* 0x0000ea00ff1e7b82 */ /* 0x000e620000000a00 */
[----:B------:R-:W-:-:S04]  /*03b0*/  SHF.R.S32.HI R15, RZ, 0x1f, R14 ;  /* 0x0000001fff0f7819 */ /* 0x000fc8000001140e */
[----:B------:R-:W-:-:S03]  /*03c0*/  LEA.HI R15, R15, R14, RZ, 0x2 ;  /* 0x0000000e0f0f7211 */ /* 0x000fc600078f10ff */
[----:B------:R-:W4:Y:S08]  /*03d0*/  @P1 LDC.64 R12, c[0x0][0x3a0] ;  /* 0x0000e800ff0c1b82 */ /* 0x000f300000000a00 */
[----:B------:R-:W2:Y:S01]  /*03e0*/  @P1 LDC.64 R34, c[0x0][0x3a0] ;  /* 0x0000e800ff221b82 */ /* 0x000ea20000000a00 */
[----:B---3--:R-:W-:-:S13]  /*03f0*/  ISETP.GE.AND P4, PT, R16, 0x1, PT ;  /* 0x000000011000780c */ /* 0x008fda0003f86270 */
[----:B------:R-:W3:Y:S01]  /*0400*/  @P4 LDC.64 R18, c[0x0][0x390] ;  /* 0x0000e400ff124b82 */ /* 0x000ee20000000a00 */
[----:B------:R-:W-:-:S05]  /*0410*/  @P4 IADD3 R22, PT, PT, R16, -0x1, RZ ;  /* 0xffffffff10164810 */ /* 0x000fca0007ffe0ff */
[----:B------:R-:W-:-:S05]  /*0420*/  @P4 IMAD R22, R22, R23, RZ ;  /* 0x0000001716164224 */ /* 0x000fca00078e02ff */
[----:B------:R-:W-:-:S04]  /*0430*/  @P4 SHF.R.S32.HI R17, RZ, 0x1f, R22 ;  /* 0x0000001fff114819 */ /* 0x000fc80000011416 */
[----:B------:R-:W-:Y:S02]  /*0440*/  @P4 LEA.HI R27, R17, R22, RZ, 0x2 ;  /* 0x00000016111b4211 */ /* 0x000fe400078f10ff */
[-C--:B------:R-:W-:Y:S02]  /*0450*/  LEA.HI.SX32 R17, R15, R10.reuse, 0x1e ;  /* 0x0000000a0f117211 */ /* 0x080fe400078ff2ff */
[----:B------:R-:W-:-:S03]  /*0460*/  @P4 LEA.HI.SX32 R36, R27, R10, 0x1e ;  /* 0x0000000a1b244211 */ /* 0x000fc600078ff2ff */
[----:B----4-:R-:W-:-:S04]  /*0470*/  @P1 IMAD.WIDE.U32 R12, R17, 0x10, R12 ;  /* 0x00000010110c1825 */ /* 0x010fc800078e000c */
[----:B---3--:R-:W-:Y:S02]  /*0480*/  @P4 IMAD.WIDE.U32 R18, R36, 0x10, R18 ;  /* 0x0000001024124825 */ /* 0x008fe400078e0012 */
[----:B------:R-:W3:Y:S04]  /*0490*/  @P1 LDG.E.128 R12, desc[UR6][R12.64] ;  /* 0x000000060c0c1981 */ /* 0x000ee8000c1e1d00 */
[----:B------:R4:W3:Y:S01]  /*04a0*/  @P4 LDG.E.128 R4, desc[UR6][R18.64] ;  /* 0x0000000612044981 */ /* 0x0008e2000c1e1d00 */
[----:B------:R-:W-:Y:S01]  /*04b0*/  ISETP.GT.AND P2, PT, R16, RZ, PT ;  /* 0x000000ff1000720c */ /* 0x000fe20003f44270 */
[----:B0-----:R-:W-:-:S03]  /*04c0*/  IMAD.WIDE R28, R0, 0x4, R28 ;  /* 0x00000004001c7825 */ /* 0x001fc600078e021c */
[----:B------:R-:W-:Y:S02]  /*04d0*/  @P1 PLOP3.LUT P0, PT, P2, PT, PT, 0x80, 0x8 ;  /* 0x000000000008181c */ /* 0x000fe4000170f070 */
[----:B------:R-:W-:Y:S01]  /*04e0*/  @P4 IADD3 R36, PT, PT, R36, 0x20, RZ ;  /* 0x0000002024244810 */ /* 0x000fe20007ffe0ff */
[----:B------:R0:W5:Y:S01]  /*04f0*/  LDG.E R22, desc[UR6][R28.64] ;  /* 0x000000061c167981 */ /* 0x000162000c1e1900 */
[----:B------:R-:W-:Y:S01]  /*0500*/  @P1 PLOP3.LUT P6, PT, P0, PT, PT, 0x80, 0x8 ;  /* 0x000000000008181c */ /* 0x000fe200007cf070 */
[----:B----4-:R-:W4:Y:S01]  /*0510*/  @P4 LDC.64 R18, c[0x0][0x390] ;  /* 0x0000e400ff124b82 */ /* 0x010f220000000a00 */
[----:B------:R-:W-:Y:S02]  /*0520*/  @P1 PLOP3.LUT P5, PT, P0, PT, PT, 0x80, 0x8 ;  /* 0x000000000008181c */ /* 0x000fe400007af070 */
[----:B0-----:R-:W-:Y:S01]  /*0530*/  IADD3 R28, PT, PT, R17, 0x20, RZ ;  /* 0x00000020111c7810 */ /* 0x001fe20007ffe0ff */
[----:B----4-:R-:W-:-:S04]  /*0540*/  @P4 IMAD.WIDE.U32 R36, R36, 0x10, R18 ;  /* 0x0000001024244825 */ /* 0x010fc800078e0012 */
[----:B--2---:R-:W-:-:S04]  /*0550*/  @P1 IMAD.WIDE.U32 R34, R28, 0x10, R34 ;  /* 0x000000101c221825 */ /* 0x004fc800078e0022 */
[CC--:B---3--:R-:W-:Y:S01]  /*0560*/  @P6 FFMA.FTZ R12, R4.reuse, R26.reuse, R12 ;  /* 0x0000001a040c6223 */ /* 0x0c8fe2000001000c */
[----:B------:R-:W-:Y:S01]  /*0570*/  PLOP3.LUT P6, PT, PT, PT, PT, 0x8, 0x80 ;  /* 0x000000000080781c */ /* 0x000fe20003fce170 */
[CC--:B------:R-:W-:Y:S01]  /*0580*/  @P5 FFMA.FTZ R13, R5.reuse, R26.reuse, R13 ;  /* 0x0000001a050d5223 */ /* 0x0c0fe2000001000d */
[----:B------:R-:W-:Y:S02]  /*0590*/  PLOP3.LUT P5, PT, PT, PT, PT, 0x8, 0x80 ;  /* 0x000000000080781c */ /* 0x000fe40003fae170 */
[----:B------:R-:W-:Y:S02]  /*05a0*/  @P1 PLOP3.LUT P6, PT, P0, PT, PT, 0x80, 0x8 ;  /* 0x000000000008181c */ /* 0x000fe400007cf070 */
[----:B------:R-:W-:Y:S01]  /*05b0*/  @P1 PLOP3.LUT P5, PT, P0, PT, PT, 0x80, 0x8 ;  /* 0x000000000008181c */ /* 0x000fe200007af070 */
[-C--:B------:R-:W-:Y:S01]  /*05c0*/  @!P1 FMUL.FTZ R16, R4, R26.reuse ;  /* 0x0000001a04109220 */ /* 0x080fe20000410000 */
[----:B------:R-:W-:Y:S01]  /*05d0*/  @!P1 PLOP3.LUT P0, PT, P2, PT, PT, 0x80, 0x8 ;  /* 0x000000000008981c */ /* 0x000fe2000170f070 */
[----:B------:R-:W-:-:S03]  /*05e0*/  @!P1 FMUL.FTZ R18, R5, R26 ;  /* 0x0000001a05129220 */ /* 0x000fc60000410000 */
[----:B------:R-:W-:Y:S01]  /*05f0*/  @!P1 FSEL R12, R16, RZ, P0 ;  /* 0x000000ff100c9208 */ /* 0x000fe20000000000 */
[-C--:B------:R-:W-:Y:S01]  /*0600*/  @!P1 FMUL.FTZ R16, R6, R26.reuse ;  /* 0x0000001a06109220 */ /* 0x080fe20000410000 */
[----:B------:R-:W-:Y:S01]  /*0610*/  @!P1 FSEL R13, R18, RZ, P0 ;  /* 0x000000ff120d9208 */ /* 0x000fe20000000000 */
[CC--:B------:R-:W-:Y:S02]  /*0620*/  @!P1 FMUL.FTZ R18, R7.reuse, R26.reuse ;  /* 0x0000001a07129220 */ /* 0x0c0fe40000410000 */
[-C--:B------:R-:W-:Y:S01]  /*0630*/  @P6 FFMA.FTZ R14, R6, R26.reuse, R14 ;  /* 0x0000001a060e6223 */ /* 0x080fe2000001000e */
[----:B------:R-:W-:Y:S01]  /*0640*/  @!P1 FSEL R14, R16, RZ, P0 ;  /* 0x000000ff100e9208 */ /* 0x000fe20000000000 */
[----:B------:R-:W-:Y:S01]  /*0650*/  @P5 FFMA.FTZ R15, R7, R26, R15 ;  /* 0x0000001a070f5223 */ /* 0x000fe2000001000f */
[----:B------:R-:W-:Y:S01]  /*0660*/  @!P1 FSEL R15, R18, RZ, P0 ;  /* 0x000000ff120f9208 */ /* 0x000fe20000000000 */
[----:B-1----:R-:W-:-:S05]  /*0670*/  IMAD.WIDE.U32 R16, R17, 0x10, R30 ;  /* 0x0000001011107825 */ /* 0x002fca00078e001e */
[----:B------:R0:W-:Y:S04]  /*0680*/  STG.E.128 desc[UR6][R16.64], R12 ;  /* 0x0000000c10007986 */ /* 0x0001e8000c101d06 */
[----:B------:R-:W2:Y:S04]  /*0690*/  @P4 LDG.E.128 R4, desc[UR6][R36.64] ;  /* 0x0000000624044981 */ /* 0x000ea8000c1e1d00 */
[----:B0-----:R-:W3:Y:S01]  /*06a0*/  @P1 LDG.E.128 R16, desc[UR6][R34.64] ;  /* 0x0000000622101981 */ /* 0x001ee2000c1e1d00 */
[----:B------:R-:W-:Y:S02]  /*06b0*/  PLOP3.LUT P2, PT, PT, PT, PT, 0x8, 0x80 ;  /* 0x000000000080781c */ /* 0x000fe40003f4e170 */
[----:B------:R-:W-:-:S02]  /*06c0*/  @P1 PLOP3.LUT P2, PT, P0, PT, PT, 0x80, 0x8 ;  /* 0x000000000008181c */ /* 0x000fc4000074f070 */
[----:B------:R-:W-:Y:S02]  /*06d0*/  PLOP3.LUT P4, PT, PT, PT, PT, 0x8, 0x80 ;  /* 0x000000000080781c */ /* 0x000fe40003f8e170 */
[----:B------:R-:W-:Y:S02]  /*06e0*/  PLOP3.LUT P5, PT, PT, PT, PT, 0x8, 0x80 ;  /* 0x000000000080781c */ /* 0x000fe40003fae170 */
[----:B------:R-:W-:Y:S02]  /*06f0*/  PLOP3.LUT P6, PT, PT, PT, PT, 0x8, 0x80 ;  /* 0x000000000080781c */ /* 0x000fe40003fce170 */
[----:B------:R-:W-:Y:S02]  /*0700*/  @P1 PLOP3.LUT P4, PT, P0, PT, PT, 0x80, 0x8 ;  /* 0x000000000008181c */ /* 0x000fe4000078f070 */
[----:B------:R-:W-:Y:S02]  /*0710*/  @P1 PLOP3.LUT P5, PT, P0, PT, PT, 0x80, 0x8 ;  /* 0x000000000008181c */ /* 0x000fe400007af070 */
[----:B------:R-:W-:Y:S01]  /*0720*/  @P1 PLOP3.LUT P6, PT, P0, PT, PT, 0x80, 0x8 ;  /* 0x000000000008181c */ /* 0x000fe200007cf070 */
[----:B------:R-:W-:-:S04]  /*0730*/  IMAD.WIDE.U32 R30, R28, 0x10, R30 ;  /* 0x000000101c1e7825 */ /* 0x000fc800078e001e */
[----:B------:R-:W-:Y:S01]  /*0740*/  FADD.FTZ R28, RZ, R12 ;  /* 0x0000000cff1c7221 */ /* 0x000fe20000010000 */
[----:B------:R-:W-:Y:S01]  /*0750*/  UMOV UR4, 0xffffffff ;  /* 0xffffffff00047882 */ /* 0x000fe20000000000 */
[CC--:B--2---:R-:W-:Y:S01]  /*0760*/  @!P1 FMUL.FTZ R27, R4.reuse, R26.reuse ;  /* 0x0000001a041b9220 */ /* 0x0c4fe20000410000 */
[-C--:B------:R-:W-:Y:S01]  /*0770*/  @!P1 FMUL.FTZ R29, R5, R26.reuse ;  /* 0x0000001a051d9220 */ /* 0x080fe20000410000 */
[----:B---3--:R-:W-:-:S03]  /*0780*/  @P2 FFMA.FTZ R16, R4, R26, R16 ;  /* 0x0000001a04102223 */ /* 0x008fc60000010010 */
[----:B------:R-:W-:Y:S01]  /*0790*/  @!P1 FSEL R16, R27, RZ, P0 ;  /* 0x000000ff1b109208 */ /* 0x000fe20000000000 */
[-C--:B------:R-:W-:Y:S01]  /*07a0*/  @P4 FFMA.FTZ R17, R5, R26.reuse, R17 ;  /* 0x0000001a05114223 */ /* 0x080fe20000010011 */
[CC--:B------:R-:W-:Y:S01]  /*07b0*/  @P5 FFMA.FTZ R18, R6.reuse, R26.reuse, R18 ;  /* 0x0000001a06125223 */ /* 0x0c0fe20000010012 */
[CC--:B------:R-:W-:Y:S01]  /*07c0*/  @P6 FFMA.FTZ R19, R7.reuse, R26.reuse, R19 ;  /* 0x0000001a07136223 */ /* 0x0c0fe20000010013 */
[-C--:B------:R-:W-:Y:S01]  /*07d0*/  @!P1 FMUL.FTZ R27, R6, R26.reuse ;  /* 0x0000001a061b9220 */ /* 0x080fe20000410000 */
[----:B------:R-:W-:Y:S01]  /*07e0*/  @!P1 FMUL.FTZ R26, R7, R26 ;  /* 0x0000001a071a9220 */ /* 0x000fe20000410000 */
[----:B------:R-:W-:Y:S01]  /*07f0*/  @!P1 FSEL R17, R29, RZ, P0 ;  /* 0x000000ff1d119208 */ /* 0x000fe20000000000 */
[----:B------:R-:W-:Y:S02]  /*0800*/  FADD.FTZ R29, R28, R13 ;  /* 0x0000000d1c1d7221 */ /* 0x000fe40000010000 */
[----:B------:R-:W-:Y:S02]  /*0810*/  @!P1 FSEL R18, R27, RZ, P0 ;  /* 0x000000ff1b129208 */ /* 0x000fe40000000000 */
[----:B------:R-:W-:Y:S01]  /*0820*/  @!P1 FSEL R19, R26, RZ, P0 ;  /* 0x000000ff1a139208 */ /* 0x000fe20000000000 */
[----:B------:R-:W-:-:S04]  /*0830*/  FADD.FTZ R26, R29, R14 ;  /* 0x0000000e1d1a7221 */ /* 0x000fc80000010000 */
[----:B------:R0:W-:Y:S01]  /*0840*/  STG.E.128 desc[UR6][R30.64], R16 ;  /* 0x000000101e007986 */ /* 0x0001e2000c101d06 */
        /* <DEDUP_REMOVED lines=21> */
[C---:B------:R-:W-:Y:S02]  /*09a0*/  FADD.FTZ R37, -R27.reuse, R19 ;  /* 0x000000131b257221 */ /* 0x040fe40000010100 */
[----:B------:R-:W-:Y:S01]  /*09b0*/  FFMA.FTZ R30, R28, R28, RZ ;  /* 0x0000001c1c1e7223 */ /* 0x000fe200000100ff */
        /* <DEDUP_REMOVED lines=21> */
.L_x_6718:
[----:B-1----:R-:W-:Y:S01]  /*0b10*/  FADD.FTZ R35, R31, R35 ;  /* 0x000000231f237221 */ /* 0x002fe20000010000 */
[----:B------:R-:W-:Y:S01]  /*0b20*/  FMUL.FTZ R30, R27, R27 ;  /* 0x0000001b1b1e7220 */ /* 0x000fe20000410000 */
[----:B------:R-:W1:Y:S01]  /*0b30*/  @!P0 LDC.64 R28, c[0x0][0x3c0] ;  /* 0x0000f000ff1c8b82 */ /* 0x000e620000000a00 */
[----:B------:R-:W-:Y:S01]  /*0b40*/  BSSY.RECONVERGENT B0, `(.L_x_6704) ;  /* 0x0000040000007945 */ /* 0x000fe20003800200 */
[----:B------:R-:W-:Y:S02]  /*0b50*/  FFMA.FTZ R26, R35, R26, UR5 ;  /* 0x00000005231a7e23 */ /* 0x000fe4000801001a */
[----:B0-----:R-:W-:-:S04]  /*0b60*/  FSEL R31, R30, RZ, P3 ;  /* 0x000000ff1e1f7208 */ /* 0x001fc80001800000 */
[----:B------:R-:W0:Y:S01]  /*0b70*/  @!P0 LDC.64 R34, c[0x0][0x3c8] ;  /* 0x0000f200ff228b82 */ /* 0x000e220000000a00 */
[----:B------:R-:W-:-:S06]  /*0b80*/  FADD.FTZ R26, R26, R31 ;  /* 0x0000001f1a1a7221 */ /* 0x000fcc0000010000 */
[----:B------:R-:W2:Y:S01]  /*0b90*/  MUFU.RSQ R26, R26 ;  /* 0x0000001a001a7308 */ /* 0x000ea20000001400 */
[----:B-1----:R-:W-:-:S05]  /*0ba0*/  @!P0 IMAD.WIDE R28, R0, 0x4, R28 ;  /* 0x00000004001c8825 */ /* 0x002fca00078e021c */
[----:B------:R1:W-:Y:S01]  /*0bb0*/  @!P0 STG.E desc[UR6][R28.64], R27 ;  /* 0x0000001b1c008986 */ /* 0x0003e2000c101906 */
[----:B0-----:R-:W-:-:S05]  /*0bc0*/  @!P0 IMAD.WIDE R34, R0, 0x4, R34 ;  /* 0x0000000400228825 */ /* 0x001fca00078e0222 */
[----:B--2---:R1:W-:Y:S01]  /*0bd0*/  @!P0 STG.E desc[UR6][R34.64], R26 ;  /* 0x0000001a22008986 */ /* 0x0043e2000c101906 */
[----:B-----5:R-:W-:-:S13]  /*0be0*/  ISETP.GE.AND P0, PT, R22, 0x1, PT ;  /* 0x000000011600780c */ /* 0x020fda0003f06270 */
[----:B-1----:R-:W-:Y:S05]  /*0bf0*/  @!P0 BRA `(.L_x_6705) ;  /* 0x0000000000d08947 */ /* 0x002fea0003800000 */
[----:B------:R-:W-:Y:S01]  /*0c00*/  FSEL R27, R27, RZ, !P3 ;  /* 0x000000ff1b1b7208 */ /* 0x000fe20005800000 */
[----:B------:R-:W-:Y:S01]  /*0c10*/  HADD2.F32 R29, -RZ, R8.H0_H0 ;  /* 0x20000008ff1d7230 */ /* 0x000fe20000004100 */
[----:B------:R-:W-:Y:S01]  /*0c20*/  IADD3 R28, PT, PT, R22, -0x1, RZ ;  /* 0xffffffff161c7810 */ /* 0x000fe20007ffe0ff */
[--C-:B------:R-:W-:Y:S02]  /*0c30*/  HADD2.F32 R30, -RZ, R25.reuse.H0_H0 ;  /* 0x20000019ff1e7230 */ /* 0x100fe40000004100 */
[C---:B------:R-:W-:Y:S01]  /*0c40*/  FADD.FTZ R31, -R27.reuse, R12 ;  /* 0x0000000c1b1f7221 */ /* 0x040fe20000010100 */
[----:B------:R-:W-:Y:S02]  /*0c50*/  HADD2.F32 R12, -RZ, R32.H1_H1 ;  /* 0x30000020ff0c7230 */ /* 0x000fe40000004100 */
[----:B------:R-:W-:Y:S01]  /*0c60*/  FADD.FTZ R13, -R27, R13 ;  /* 0x0000000d1b0d7221 */ /* 0x000fe20000010100 */
[----:B------:R-:W-:Y:S02]  /*0c70*/  IMAD R28, R28, R23, RZ ;  /* 0x000000171c1c7224 */ /* 0x000fe400078e02ff */
[----:B------:R-:W-:Y:S01]  /*0c80*/  FMUL.FTZ R22, R26, R31 ;  /* 0x0000001f1a167220 */ /* 0x000fe20000410000 */
[----:B------:R-:W-:-:S02]  /*0c90*/  HADD2.F32 R23, -RZ, R25.H1_H1 ;  /* 0x30000019ff177230 */ /* 0x000fc40000004100 */
[----:B------:R-:W-:Y:S01]  /*0ca0*/  FMUL.FTZ R13, R26, R13 ;  /* 0x0000000d1a0d7220 */ /* 0x000fe20000410000 */
[C---:B------:R-:W-:Y:S01]  /*0cb0*/  FADD.FTZ R33, -R27.reuse, R14 ;  /* 0x0000000e1b217221 */ /* 0x040fe20000010100 */
[----:B------:R-:W-:Y:S01]  /*0cc0*/  FFMA.FTZ R12, R22, R12, R29 ;  /* 0x0000000c160c7223 */ /* 0x000fe2000001001d */
[----:B------:R-:W-:Y:S02]  /*0cd0*/  HADD2.F32 R22, -RZ, R11.H0_H0 ;  /* 0x2000000bff167230 */ /* 0x000fe40000004100 */
[----:B------:R-:W-:Y:S01]  /*0ce0*/  FADD.FTZ R31, -R27, R15 ;  /* 0x0000000f1b1f7221 */ /* 0x000fe20000010100 */
[----:B------:R-:W-:Y:S02]  /*0cf0*/  HADD2.F32 R29, -RZ, R32.H0_H0 ;  /* 0x20000020ff1d7230 */ /* 0x000fe40000004100 */
[----:B------:R-:W-:Y:S01]  /*0d00*/  FMUL.FTZ R33, R26, R33 ;  /* 0x000000211a217220 */ /* 0x000fe20000410000 */
[----:B------:R-:W-:Y:S02]  /*0d10*/  HADD2.F32 R14, -RZ, R9.H0_H0 ;  /* 0x20000009ff0e7230 */ /* 0x000fe40000004100 */
[----:B------:R-:W-:Y:S01]  /*0d20*/  FFMA.FTZ R13, R13, R23, R22 ;  /* 0x000000170d0d7223 */ /* 0x000fe20000010016 */
[----:B------:R-:W-:Y:S01]  /*0d30*/  FADD.FTZ R17, -R27, R17 ;  /* 0x000000111b117221 */ /* 0x000fe20000010100 */
[----:B------:R-:W0:Y:S01]  /*0d40*/  LDC.64 R22, c[0x0][0x428] ;  /* 0x00010a00ff167b82 */ /* 0x000e220000000a00 */
[----:B------:R-:W-:-:S02]  /*0d50*/  HADD2.F32 R15, -RZ, R11.H1_H1 ;  /* 0x3000000bff0f7230 */ /* 0x000fc40000004100 */
[----:B------:R-:W-:Y:S01]  /*0d60*/  FFMA.FTZ R14, R33, R29, R14 ;  /* 0x0000001d210e7223 */ /* 0x000fe2000001000e */
[C---:B------:R-:W-:Y:S01]  /*0d70*/  FADD.FTZ R29, -R27.reuse, R16 ;  /* 0x000000101b1d7221 */ /* 0x040fe20000010100 */
[----:B------:R-:W-:Y:S01]  /*0d80*/  SHF.R.S32.HI R33, RZ, 0x1f, R28 ;  /* 0x0000001fff217819 */ /* 0x000fe2000001141c */
[C---:B------:R-:W-:Y:S01]  /*0d90*/  FMUL.FTZ R16, R26.reuse, R31 ;  /* 0x0000001f1a107220 */ /* 0x040fe20000410000 */
[C---:B------:R-:W-:Y:S01]  /*0da0*/  FADD.FTZ R31, -R27.reuse, R18 ;  /* 0x000000121b1f7221 */ /* 0x040fe20000010100 */
[----:B------:R-:W-:Y:S01]  /*0db0*/  FADD.FTZ R27, -R27, R19 ;  /* 0x000000131b1b7221 */ /* 0x000fe20000010100 */
[C---:B------:R-:W-:Y:S01]  /*0dc0*/  FMUL.FTZ R35, R26.reuse, R29 ;  /* 0x0000001d1a237220 */ /* 0x040fe20000410000 */
[----:B------:R-:W-:Y:S01]  /*0dd0*/  LEA.HI R19, R33, R28, RZ, 0x2 ;  /* 0x0000001c21137211 */ /* 0x000fe200078f10ff */
[----:B------:R-:W-:Y:S02]  /*0de0*/  HADD2.F32 R18, -RZ, R21.H1_H1 ;  /* 0x30000015ff127230 */ /* 0x000fe40000004100 */
[----:B------:R-:W-:Y:S01]  /*0df0*/  FMUL.FTZ R28, R26, R17 ;  /* 0x000000111a1c7220 */ /* 0x000fe20000410000 */
[----:B------:R-:W-:Y:S01]  /*0e00*/  HADD2.F32 R29, -RZ, R20.H0_H0 ;  /* 0x20000014ff1d7230 */ /* 0x000fe20000004100 */
[----:B------:R-:W-:Y:S01]  /*0e10*/  LEA.HI.SX32 R19, R19, R10, 0x1e ;  /* 0x0000000a13137211 */ /* 0x000fe200078ff2ff */
[----:B------:R-:W-:Y:S01]  /*0e20*/  FFMA.FTZ R15, R16, R30, R15 ;  /* 0x0000001e100f7223 */ /* 0x000fe2000001000f */
[----:B------:R-:W-:-:S02]  /*0e30*/  HADD2.F32 R30, -RZ, R24.H0_H0 ;  /* 0x20000018ff1e7230 */ /* 0x000fc40000004100 */
[----:B------:R-:W-:Y:S01]  /*0e40*/  FMUL.FTZ R31, R26, R31 ;  /* 0x0000001f1a1f7220 */ /* 0x000fe20000410000 */
[----:B------:R-:W-:Y:S01]  /*0e50*/  FFMA.FTZ R17, R28, R18, R29 ;  /* 0x000000121c117223 */ /* 0x000fe2000001001d */
[----:B------:R-:W-:Y:S02]  /*0e60*/  HADD2.F32 R18, -RZ, R3.H0_H0 ;  /* 0x20000003ff127230 */ /* 0x000fe40000004100 */
[----:B------:R-:W-:Y:S01]  /*0e70*/  FMUL.FTZ R27, R26, R27 ;  /* 0x0000001b1a1b7220 */ /* 0x000fe20000410000 */
[----:B------:R-:W-:Y:S01]  /*0e80*/  HADD2.F32 R33, -RZ, R24.H1_H1 ;  /* 0x30000018ff217230 */ /* 0x000fe20000004100 */
[----:B------:R-:W-:Y:S01]  /*0e90*/  IADD3 R29, PT, PT, R19, 0x20, RZ ;  /* 0x00000020131d7810 */ /* 0x000fe20007ffe0ff */
[----:B------:R-:W-:Y:S02]  /*0ea0*/  HADD2.F32 R16, -RZ, R2.H0_H0 ;  /* 0x20000002ff107230 */ /* 0x000fe40000004100 */
[----:B------:R-:W-:Y:S01]  /*0eb0*/  FFMA.FTZ R18, R31, R30, R18 ;  /* 0x0000001e1f127223 */ /* 0x000fe20000010012 */
[----:B------:R-:W-:-:S02]  /*0ec0*/  HADD2.F32 R26, -RZ, R21.H0_H0 ;  /* 0x20000015ff1a7230 */ /* 0x000fc40000004100 */
[----:B------:R-:W-:Y:S02]  /*0ed0*/  HADD2.F32 R28, -RZ, R20.H1_H1 ;  /* 0x30000014ff1c7230 */ /* 0x000fe40000004100 */
[----:B------:R-:W-:Y:S01]  /*0ee0*/  FFMA.FTZ R16, R35, R33, R16 ;  /* 0x0000002123107223 */ /* 0x000fe20000010010 */
[----:B0-----:R-:W-:-:S04]  /*0ef0*/  IMAD.WIDE.U32 R30, R19, 0x10, R22 ;  /* 0x00000010131e7825 */ /* 0x001fc800078e0016 */
[----:B------:R-:W-:Y:S01]  /*0f00*/  FFMA.FTZ R19, R27, R26, R28 ;  /* 0x0000001a1b137223 */ /* 0x000fe2000001001c */
[----:B------:R-:W-:Y:S01]  /*0f10*/  IMAD.WIDE.U32 R22, R29, 0x10, R22 ;  /* 0x000000101d167825 */ /* 0x000fe200078e0016 */
[----:B------:R0:W-:Y:S04]  /*0f20*/  STG.E.128 desc[UR6][R30.64], R12 ;  /* 0x0000000c1e007986 */ /* 0x0001e8000c101d06 */
[----:B------:R0:W-:Y:S02]  /*0f30*/  STG.E.128 desc[UR6][R22.64], R16 ;  /* 0x0000001016007986 */ /* 0x0001e4000c101d06 */
.L_x_6705:
[----:B------:R-:W-:Y:S05]  /*0f40*/  BSYNC.RECONVERGENT B0 ;  /* 0x0000000000007941 */ /* 0x000fea0003800200 */
.L_x_6704:
[----:B0-----:R-:W0:Y:S02]  /*0f50*/  LDC.64 R12, c[0x0][0x380] ;  /* 0x0000e000ff0c7b82 */ /* 0x001e240000000a00 */
[----:B0-----:R-:W-:-:S04]  /*0f60*/  LEA R0, R12, R0, 0x2 ;  /* 0x000000000c007211 */ /* 0x001fc800078e10ff */
[----:B------:R-:W-:-:S13]  /*0f70*/  ISETP.GE.AND P0, PT, R0, R13, PT ;  /* 0x0000000d0000720c */ /* 0x000fda0003f06270 */
[----:B------:R-:W-:Y:S05]  /*0f80*/  @!P0 BRA `(.L_x_6706) ;  /* 0xfffffff000d48947 */ /* 0x000fea000383ffff */
[----:B------:R-:W-:Y:S05]  /*0f90*/  EXIT ;  /* 0x000000000000794d */ /* 0x000fea0003800000 */
.L_x_6703:
[----:B------:R-:W-:Y:S01]  /*0fa0*/  BSSY B0, `(.L_x_6707) ;  /* 0x0000007000007945 */ /* 0x000fe20003800000 */
[----:B------:R-:W-:Y:S02]  /*0fb0*/  MOV R30, 0x1 ;  /* 0x00000001001e7802 */ /* 0x000fe40000000f00 */
[----:B------:R-:W-:Y:S02]  /*0fc0*/  MOV R29, 0x1f ;  /* 0x0000001f001d7802 */ /* 0x000fe40000000f00 */
[----:B------:R-:W-:-:S07]  /*0fd0*/  MOV R28, 0xffffffff ;  /* 0xffffffff001c7802 */ /* 0x000fce0000000f00 */
[----:B-----5:R-:W-:Y:S05]  /*0fe0*/  WARPSYNC.COLLECTIVE R28, `(.L_x_6708) ;  /* 0x000000001c087348 */ /* 0x020fea0003c00000 */
[----:B------:R0:W1:Y:S02]  /*0ff0*/  SHFL.BFLY P1, R35, R37, R30, R29 ;  /* 0x0c00001e25237389 */ /* 0x000064000002001d */
[----:B01---5:R-:W-:Y:S05]  /*1000*/  ENDCOLLECTIVE ;  /* 0x000000000000791b */ /* 0x023fea0003800000 */
.L_x_6708:
[----:B------:R-:W-:Y:S05]  /*1010*/  BSYNC B0 ;  /* 0x0000000000007941 */ /* 0x000fea0003800000 */
.L_x_6707:
        /* <DEDUP_REMOVED lines=8> */
.L_x_6709:
[----:B------:R-:W-:Y:S02]  /*10a0*/  HFMA2 R30, -RZ, RZ, 0, 2.384185791015625e-07 ;  /* 0x00000004ff1e7431 */ /* 0x000fe400000001ff */
[----:B------:R-:W-:-:S05]  /*10b0*/  FADD.FTZ R33, R37, R35 ;  /* 0x0000002325217221 */ /* 0x000fca0000010000 */
[----:B------:R-:W-:-:S07]  /*10c0*/  MOV R37, R33 ;  /* 0x0000002100257202 */ /* 0x000fce0000000f00 */
[----:B------:R-:W-:Y:S05]  /*10d0*/  WARPSYNC.COLLECTIVE R28, `(.L_x_6710) ;  /* 0x000000001c087348 */ /* 0x000fea0003c00000 */
[----:B------:R0:W1:Y:S02]  /*10e0*/  SHFL.BFLY P1, R35, R37, R30, R29 ;  /* 0x0c00001e25237389 */ /* 0x000064000002001d */
[----:B01----:R-:W-:Y:S05]  /*10f0*/  ENDCOLLECTIVE ;  /* 0x000000000000791b */ /* 0x003fea0003800000 */
.L_x_6710:
[----:B------:R-:W-:Y:S02]  /*1100*/  HFMA2 R30, -RZ, RZ, 0, 4.76837158203125e-07 ;  /* 0x00000008ff1e7431 */ /* 0x000fe400000001ff */
[----:B------:R-:W-:-:S05]  /*1110*/  FADD.FTZ R34, R33, R35 ;  /* 0x0000002321227221 */ /* 0x000fca0000010000 */
[----:B------:R-:W-:-:S07]  /*1120*/  MOV R37, R34 ;  /* 0x0000002200257202 */ /* 0x000fce0000000f00 */
[----:B------:R-:W-:Y:S05]  /*1130*/  WARPSYNC.COLLECTIVE R28, `(.L_x_6711) ;  /* 0x000000001c087348 */ /* 0x000fea0003c00000 */
[----:B------:R0:W1:Y:S02]  /*1140*/  SHFL.BFLY P1, R35, R37, R30, R29 ;  /* 0x0c00001e25237389 */ /* 0x000064000002001d */
[----:B01----:R-:W-:Y:S05]  /*1150*/  ENDCOLLECTIVE ;  /* 0x000000000000791b */ /* 0x003fea0003800000 */
.L_x_6711:
[----:B------:R-:W-:Y:S02]  /*1160*/  HFMA2 R30, -RZ, RZ, 0, 9.5367431640625e-07 ;  /* 0x00000010ff1e7431 */ /* 0x000fe400000001ff */
[----:B------:R-:W-:-:S05]  /*1170*/  FADD.FTZ R31, R34, R35 ;  /* 0x00000023221f7221 */ /* 0x000fca0000010000 */
[----:B------:R-:W-:-:S07]  /*1180*/  MOV R37, R31 ;  /* 0x0000001f00257202 */ /* 0x000fce0000000f00 */
[----:B------:R-:W-:Y:S05]  /*1190*/  WARPSYNC.COLLECTIVE R28, `(.L_x_6712) ;  /* 0x000000001c087348 */ /* 0x000fea0003c00000 */
[----:B------:R0:W1:Y:S02]  /*11a0*/  SHFL.BFLY P1, R35, R37, R30, R29 ;  /* 0x0c00001e25237389 */ /* 0x000064000002001d */
[----:B01----:R-:W-:Y:S05]  /*11b0*/  ENDCOLLECTIVE ;  /* 0x000000000000791b */ /* 0x003fea0003800000 */
.L_x_6712:
        /* <DEDUP_REMOVED lines=23> */
.L_x_6713:
[----:B------:R-:W-:Y:S02]  /*1330*/  HFMA2 R30, -RZ, RZ, 0, 1.1920928955078125e-07 ;  /* 0x00000002ff1e7431 */ /* 0x000fe400000001ff */
[----:B------:R-:W-:-:S05]  /*1340*/  FADD.FTZ R36, R37, R35 ;  /* 0x0000002325247221 */ /* 0x000fca0000010000 */
[----:B------:R-:W-:-:S07]  /*1350*/  MOV R37, R36 ;  /* 0x0000002400257202 */ /* 0x000fce0000000f00 */
[----:B------:R-:W-:Y:S05]  /*1360*/  WARPSYNC.COLLECTIVE R28, `(.L_x_6714) ;  /* 0x000000001c087348 */ /* 0x000fea0003c00000 */
[----:B------:R0:W1:Y:S02]  /*1370*/  SHFL.BFLY P1, R35, R37, R30, R29 ;  /* 0x0c00001e25237389 */ /* 0x000064000002001d */
[----:B01----:R-:W-:Y:S05]  /*1380*/  ENDCOLLECTIVE ;  /* 0x000000000000791b */ /* 0x003fea0003800000 */
.L_x_6714:
[----:B------:R-:W-:Y:S02]  /*1390*/  HFMA2 R30, -RZ, RZ, 0, 2.384185791015625e-07 ;  /* 0x00000004ff1e7431 */ /* 0x000fe400000001ff */
[----:B------:R-:W-:-:S05]  /*13a0*/  FADD.FTZ R34, R36, R35 ;  /* 0x0000002324227221 */ /* 0x000fca0000010000 */
[----:B------:R-:W-:-:S07]  /*13b0*/  MOV R37, R34 ;  /* 0x0000002200257202 */ /* 0x000fce0000000f00 */
[----:B------:R-:W-:Y:S05]  /*13c0*/  WARPSYNC.COLLECTIVE R28, `(.L_x_6715) ;  /* 0x000000001c087348 */ /* 0x000fea0003c00000 */
[----:B------:R0:W1:Y:S02]  /*13d0*/  SHFL.BFLY P1, R35, R37, R30, R29 ;  /* 0x0c00001e25237389 */ /* 0x000064000002001d */
[----:B01----:R-:W-:Y:S05]  /*13e0*/  ENDCOLLECTIVE ;  /* 0x000000000000791b */ /* 0x003fea0003800000 */
.L_x_6715:
[----:B------:R-:W-:Y:S02]  /*13f0*/  HFMA2 R30, -RZ, RZ, 0, 4.76837158203125e-07 ;  /* 0x00000008ff1e7431 */ /* 0x000fe400000001ff */
[----:B------:R-:W-:-:S05]  /*1400*/  FADD.FTZ R33, R34, R35 ;  /* 0x0000002322217221 */ /* 0x000fca0000010000 */
[----:B------:R-:W-:-:S07]  /*1410*/  MOV R37, R33 ;  /* 0x0000002100257202 */ /* 0x000fce0000000f00 */
[----:B------:R-:W-:Y:S05]  /*1420*/  WARPSYNC.COLLECTIVE R28, `(.L_x_6716) ;  /* 0x000000001c087348 */ /* 0x000fea0003c00000 */
[----:B------:R0:W1:Y:S02]  /*1430*/  SHFL.BFLY P1, R35, R37, R30, R29 ;  /* 0x0c00001e25237389 */ /* 0x000064000002001d */
[----:B01----:R-:W-:Y:S05]  /*1440*/  ENDCOLLECTIVE ;  /* 0x000000000000791b */ /* 0x003fea0003800000 */
.L_x_6716:
[----:B------:R-:W-:Y:S02]  /*1450*/  HFMA2 R30, -RZ, RZ, 0, 9.5367431640625e-07 ;  /* 0x00000010ff1e7431 */ /* 0x000fe400000001ff */
[----:B------:R-:W-:-:S05]  /*1460*/  FADD.FTZ R31, R33, R35 ;  /* 0x00000023211f7221 */ /* 0x000fca0000010000 */
[----:B------:R-:W-:-:S07]  /*1470*/  MOV R37, R31 ;  /* 0x0000001f00257202 */ /* 0x000fce0000000f00 */
[----:B------:R-:W-:Y:S05]  /*1480*/  WARPSYNC.COLLECTIVE R28, `(.L_x_6717) ;  /* 0x000000001c087348 */ /* 0x000fea0003c00000 */
[----:B------:R0:W1:Y:S02]  /*1490*/  SHFL.BFLY P1, R35, R37, R30, R29 ;  /* 0x0c00001e25237389 */ /* 0x000064000002001d */
[----:B01----:R-:W-:Y:S05]  /*14a0*/  ENDCOLLECTIVE ;  /* 0x000000000000791b */ /* 0x003fea0003800000 */
.L_x_6717:
[----:B------:R-:W-:Y:S05]  /*14b0*/  BRA `(.L_x_6718) ;  /* 0xfffffff400947947 */ /* 0x000fea000383ffff */
.L_x_6719:
        /* <DEDUP_REMOVED lines=12> */
.L_x_9166:


//--------------------- .text._ZN10layer_norm13ln_fwd_kernelINS_13Kernel_traitsI6__halfffffjLj256ELj1ELj4ELj1ELj16ENS_18Kernel_traits_baseILj256ES2_ffffjLj128EEEEELb0ELb1ELb0ELb0EEEvNS_9FwdParamsE --------------------------
	.section	.text._ZN10layer_norm13ln_fwd_kernelINS_13Kernel_traitsI6__halfffffjLj256ELj1ELj4ELj1ELj16ENS_18Kernel_traits_baseILj256ES2_ffffjLj128EEEEELb0ELb1ELb0ELb0EEEvNS_9FwdParamsE,"ax",@progbits
	.align	128
        .global         _ZN10layer_norm13ln_fwd_kernelINS_13Kernel_traitsI6__halfffffjLj256ELj1ELj4ELj1ELj16ENS_18Kernel_traits_baseILj256ES2_ffffjLj128EEEEELb0ELb1ELb0ELb0EEEvNS_9FwdParamsE
        .type           _ZN10layer_norm13ln_fwd_kernelINS_13Kernel_traitsI6__halfffffjLj256ELj1ELj4ELj1ELj16ENS_18Kernel_traits_baseILj256ES2_ffffjLj128EEEEELb0ELb1ELb0ELb0EEEvNS_9FwdParamsE,@function
        .size           _ZN10layer_norm13ln_fwd_kernelINS_13Kernel_traitsI6__halfffffjLj256ELj1ELj4ELj1ELj16ENS_18Kernel_traits_baseILj256ES2_ffffjLj128EEEEELb0ELb1ELb0ELb0EEEvNS_9FwdParamsE,(.L_x_9167 - _ZN10layer_norm13ln_fwd_kernelINS_13Kernel_traitsI6__halfffffjLj256ELj1ELj4ELj1ELj16ENS_18Kernel_traits_baseILj256ES2_ffffjLj128EEEEELb0ELb1ELb0ELb0EEEvNS_9FwdParamsE)
        .other          _ZN10layer_norm13ln_fwd_kernelINS_13Kernel_traitsI6__halfffffjLj256ELj1ELj4ELj1ELj16ENS_18Kernel_traits_baseILj256ES2_ffffjLj128EEEEELb0ELb1ELb0ELb0EEEvNS_9FwdParamsE,@"STO_CUDA_ENTRY STV_DEFAULT"
_ZN10layer_norm13ln_fwd_kernelINS_13Kernel_traitsI6__halfffffjLj256ELj1ELj4ELj1ELj16ENS_18Kernel_traits_baseILj256ES2_ffffjLj128EEEEELb0ELb1ELb0ELb0EEEvNS_9FwdParamsE:
.text._ZN10layer_norm13ln_fwd_kernelINS_13Kernel_traitsI6__halfffffjLj256ELj1ELj4ELj1ELj16ENS_18Kernel_traits_baseILj256ES2_ffffjLj128EEEEELb0ELb1ELb0ELb0EEEvNS_9FwdParamsE:
[----:B------:R-:W-:Y:S01]  /*0000*/  LDC R1, c[0x0][0x37c] ;  /* 0x0000df00ff017b82 */ /* 0x000fe20000000800 */
[----:B------:R-:W0:Y:S07]  /*0010*/  S2R R20, SR_TID.X ;  /* 0x0000000000147919 */ /* 0x000e2e0000002100 */
[----:B------:R-:W1:Y:S01]  /*0020*/  LDC R3, c[0x0][0x388] ;  /* 0x0000e200ff037b82 */ /* 0x000e620000000800 */
[----:B------:R-:W2:Y:S01]  /*0030*/  LDCU.64 UR8, c[0x0][0x438] ;  /* 0x00008700ff0877ac */ /* 0x000ea20008000a00 */
[----:B------:R-:W-:Y:S01]  /*0040*/  BSSY.RECONVERGENT B0, `(.L_x_6720) ;  /* 0x000003b000007945 */ /* 0x000fe20003800200 */
[----:B------:R-:W3:Y:S05]  /*0050*/  LDCU.64 UR6, c[0x0][0x358] ;  /* 0x00006b00ff0677ac */ /* 0x000eea0008000a00 */
[----:B------:R-:W4:Y:S01]  /*0060*/  S2UR UR4, SR_CTAID.X ;  /* 0x00000000000479c3 */ /* 0x000f220000002500 */
        /* <DEDUP_REMOVED lines=17> */
[----:B------:R-:W1:Y:S08]  /*0180*/  LDC.64 R8, c[0x0][0x3e8] ;  /* 0x0000fa00ff087b82 */ /* 0x000e700000000a00 */
[----:B------:R-:W2:Y:S01]  /*0190*/  LDC.64 R2, c[0x0][0x438] ;  /* 0x00010e00ff027b82 */ /* 0x000ea20000000a00 */
[----:B0-----:R-:W-:-:S06]  /*01a0*/  IMAD.WIDE.U32 R6, R20, 0x8, R6 ;  /* 0x0000000814067825 */ /* 0x001fcc00078e0006 */
[----:B------:R-:W5:Y:S01]  /*01b0*/  LDG.E.64 R6, desc[UR6][R6.64] ;  /* 0x0000000606067981 */ /* 0x000f62000c1e1b00 */
[----:B-1----:R-:W-:-:S06]  /*01c0*/  IMAD.WIDE.U32 R8, R20, 0x8, R8 ;  /* 0x0000000814087825 */ /* 0x002fcc00078e0008 */
[----:B------:R-:W5:Y:S01]  /*01d0*/  LDG.E.64 R8, desc[UR6][R8.64] ;  /* 0x0000000608087981 */ /* 0x000f62000c1e1b00 */
[----:B--2---:R-:W-:-:S06]  /*01e0*/  IMAD.WIDE.U32 R2, R20, 0x8, R2 ;  /* 0x0000000814027825 */ /* 0x004fcc00078e0002 */
[----:B------:R-:W5:Y:S01]  /*01f0*/  LD.E.64 R2, desc[UR6][R2.64] ;  /* 0x0000000602027980 */ /* 0x000f62000c101b00 */
[----:B------:R-:W-:-:S07]  /*0200*/  LOP3.LUT R15, R20, 0x20, RZ, 0xfc, !PT ;  /* 0x00000020140f7812 */ /* 0x000fce00078efcff */
.L_x_6723:
[----:B------:R-:W-:Y:S05]  /*0210*/  BSYNC.RECONVERGENT B1 ;  /* 0x0000000000017941 */ /* 0x000fea0003800200 */
.L_x_6722:
        /* <DEDUP_REMOVED lines=10> */
[----:B------:R-:W-:Y:S05]  /*02c0*/  BRA `(.L_x_6724) ;  /* 0x0000000000487947 */ /* 0x000fea0003800000 */
.L_x_6721:
[C---:B------:R-:W-:Y:S02]  /*02d0*/  ISETP.GE.U32.AND P1, PT, R0.reuse, 0x40, PT ;  /* 0x000000400000780c */ /* 0x040fe40003f26070 */
[----:B------:R-:W-:Y:S02]  /*02e0*/  ISETP.GE.U32.AND P0, PT, R0, 0x20, PT ;  /* 0x000000200000780c */ /* 0x000fe40003f06070 */
[----:B------:R-:W-:-:S09]  /*02f0*/  MOV R21, R20 ;  /* 0x0000001400157202 */ /* 0x000fd20000000f00 */
[----:B------:R-:W0:Y:S02]  /*0300*/  @P1 LDC.64 R14, c[0x0][0x3d0] ;  /* 0x0000f400ff0e1b82 */ /* 0x000e240000000a00 */
[----:B------:R-:W-:-:S06]  /*0310*/  @P0 LOP3.LUT R21, R20, 0x20, RZ, 0xfc, !PT ;  /* 0x0000002014150812 */ /* 0x000fcc00078efcff */
[----:B------:R-:W1:Y:S08]  /*0320*/  @P1 LDC.64 R16, c[0x0][0x3e8] ;  /* 0x0000fa00ff101b82 */ /* 0x000e700000000a00 */
[----:B------:R-:W2:Y:S08]  /*0330*/  @P0 LDC.64 R18, c[0x0][0x3d0] ;  /* 0x0000f400ff120b82 */ /* 0x000eb00000000a00 */
[----:B------:R-:W3:Y:S01]  /*0340*/  @P0 LDC.64 R22, c[0x0][0x3e8] ;  /* 0x0000fa00ff160b82 */ /* 0x000ee20000000a00 */
[----:B0-----:R-:W-:-:S05]  /*0350*/  @P1 IMAD.WIDE.U32 R14, R21, 0x8, R14 ;  /* 0x00000008150e1825 */ /* 0x001fca00078e000e */
[----:B------:R0:W5:Y:S01]  /*0360*/  @P1 LDG.E.64 R10, desc[UR6][R14.64] ;  /* 0x000000060e0a1981 */ /* 0x000162000c1e1b00 */
[----:B-1----:R-:W-:-:S05]  /*0370*/  @P1 IMAD.WIDE.U32 R16, R21, 0x8, R16 ;  /* 0x0000000815101825 */ /* 0x002fca00078e0010 */
[----:B------:R0:W5:Y:S01]  /*0380*/  @P1 LDG.E.64 R12, desc[UR6][R16.64] ;  /* 0x00000006100c1981 */ /* 0x000162000c1e1b00 */
[----:B--2---:R-:W-:-:S05]  /*0390*/  @P0 IMAD.WIDE.U32 R18, R20, 0x8, R18 ;  /* 0x0000000814120825 */ /* 0x004fca00078e0012 */
[----:B------:R0:W5:Y:S01]  /*03a0*/  @P0 LDG.E.64 R6, desc[UR6][R18.64] ;  /* 0x0000000612060981 */ /* 0x000162000c1e1b00 */
[----:B---3--:R-:W-:-:S05]  /*03b0*/  @P0 IMAD.WIDE.U32 R22, R20, 0x8, R22 ;  /* 0x0000000814160825 */ /* 0x008fca00078e0016 */
[----:B------:R0:W5:Y:S01]  /*03c0*/  @P0 LDG.E.64 R8, desc[UR6][R22.64] ;  /* 0x0000000616080981 */ /* 0x000162000c1e1b00 */
[----:B------:R-:W-:Y:S02]  /*03d0*/  @P0 CS2R R2, SRZ ;  /* 0x0000000000020805 */ /* 0x000fe4000001ff00 */
[----:B------:R-:W-:-:S07]  /*03e0*/  @P1 CS2R R4, SRZ ;  /* 0x0000000000041805 */ /* 0x000fce000001ff00 */
.L_x_6724:
[----:B------:R-:W-:Y:S05]  /*03f0*/  BSYNC.RECONVERGENT B0 ;  /* 0x0000000000007941 */ /* 0x000fea0003800200 */
.L_x_6720:
[----:B------:R-:W1:Y:S02]  /*0400*/  LDCU UR4, c[0x0][0x384] ;  /* 0x00007080ff0477ac */ /* 0x000e640008000800 */
[----:B-1----:R-:W-:-:S13]  /*0410*/  ISETP.GE.AND P0, PT, R29, UR4, PT ;  /* 0x000000041d007c0c */ /* 0x002fda000bf06270 */
[----:B------:R-:W-:Y:S05]  /*0420*/  @P0 EXIT ;  /* 0x000000000000094d */ /* 0x000fea0003800000 */
[----:B------:R-:W1:Y:S01]  /*0430*/  LDCU.64 UR8, c[0x0][0x3e0] ;  /* 0x00007c00ff0877ac */ /* 0x000e620008000a00 */
[----:B-----5:R-:W-:Y:S01]  /*0440*/  SHF.R.U64 R31, R6, 0x10, R7 ;  /* 0x00000010061f7819 */ /* 0x020fe20000001207 */
[----:B------:R-:W-:Y:S01]  /*0450*/  HADD2.F32 R21, -RZ, R4.H0_H0 ;  /* 0x20000004ff157230 */ /* 0x000fe20000004100 */
[----:B------:R-:W-:Y:S01]  /*0460*/  MOV R43, R8 ;  /* 0x00000008002b7202 */ /* 0x000fe20000000f00 */
[----:B------:R-:W2:Y:S01]  /*0470*/  LDCU.U8 UR4, c[0x0][0x410] ;  /* 0x00008200ff0477ac */ /* 0x000ea20008000000 */
[--C-:B------:R-:W-:Y:S01]  /*0480*/  SHF.R.U64 R37, R8, 0x10, R9.reuse ;  /* 0x0000001008257819 */ /* 0x100fe20000001209 */
[----:B0-----:R-:W-:Y:S01]  /*0490*/  HADD2.F32 R22, -RZ, R5.H0_H0 ;  /* 0x20000005ff167230 */ /* 0x001fe20000004100 */
[----:B------:R-:W-:Y:S01]  /*04a0*/  MOV R14, R9 ;  /* 0x00000009000e7202 */ /* 0x000fe20000000f00 */
[----:B------:R-:W0:Y:S01]  /*04b0*/  LDCU UR12, c[0x0][0x388] ;  /* 0x00007100ff0c77ac */ /* 0x000e220008000800 */
[----:B------:R-:W-:Y:S02]  /*04c0*/  SHF.R.U32.HI R15, RZ, 0x10, R9 ;  /* 0x00000010ff0f7819 */ /* 0x000fe40000011609 */
[----:B------:R-:W-:Y:S01]  /*04d0*/  MOV R35, R12 ;  /* 0x0000000c00237202 */ /* 0x000fe20000000f00 */
[----:B------:R-:W3:Y:S01]  /*04e0*/  LDCU UR5, c[0x0][0x448] ;  /* 0x00008900ff0577ac */ /* 0x000ee20008000800 */
[----:B------:R-:W-:-:S02]  /*04f0*/  SHF.R.U64 R33, R12, 0x10, R13 ;  /* 0x000000100c217819 */ /* 0x000fc4000000120d */
[----:B------:R-:W-:Y:S01]  /*0500*/  MOV R32, R6 ;  /* 0x0000000600207202 */ /* 0x000fe20000000f00 */
[----:B------:R-:W4:Y:S01]  /*0510*/  LDCU.64 UR10, c[0x0][0x3a0] ;  /* 0x00007400ff0a77ac */ /* 0x000f220008000a00 */
[----:B------:R-:W-:Y:S02]  /*0520*/  MOV R8, R7 ;  /* 0x0000000700087202 */ /* 0x000fe40000000f00 */
[----:B------:R-:W-:Y:S02]  /*0530*/  SHF.R.U32.HI R30, RZ, 0x10, R7 ;  /* 0x00000010ff1e7819 */ /* 0x000fe40000011607 */
[----:B------:R-:W-:Y:S02]  /*0540*/  MOV R24, R10 ;  /* 0x0000000a00187202 */ /* 0x000fe40000000f00 */
[----:B------:R-:W-:Y:S02]  /*0550*/  MOV R23, R11 ;  /* 0x0000000b00177202 */ /* 0x000fe40000000f00 */
        /* <DEDUP_REMOVED lines=8> */
[----:B------:R-:W-:Y:S01]  /*05e0*/  MOV R9, R13 ;  /* 0x0000000d00097202 */ /* 0x000fe20000000f00 */
[----:B------:R-:W-:Y:S01]  /*05f0*/  HADD2.F32 R28, -RZ, R28.H0_H0 ;  /* 0x2000001cff1c7230 */ /* 0x000fe20000004100 */
[----:B------:R-:W-:Y:S01]  /*0600*/  SHF.R.U32.HI R12, RZ, 0x10, R13 ;  /* 0x00000010ff0c7819 */ /* 0x000fe2000001160d */
[----:B------:R-:W-:Y:S01]  /*0610*/  HADD2.F32 R27, -RZ, R27.H0_H0 ;  /* 0x2000001bff1b7230 */ /* 0x000fe20000004100 */
[----:B------:R-:W-:-:S02]  /*0620*/  PRMT R31, R31, 0x5410, R31 ;  /* 0x000054101f1f7816 */ /* 0x000fc4000000001f */
[--C-:B------:R-:W-:Y:S02]  /*0630*/  SHF.R.U64 R6, R2, 0x10, R3.reuse ;  /* 0x0000001002067819 */ /* 0x100fe40000001203 */
[----:B------:R-:W-:Y:S02]  /*0640*/  SHF.R.U32.HI R7, RZ, 0x10, R3 ;  /* 0x00000010ff077819 */ /* 0x000fe40000011603 */
[----:B-1----:R-:W-:Y:S02]  /*0650*/  ISETP.NE.U32.AND P0, PT, RZ, UR8, PT ;  /* 0x00000008ff007c0c */ /* 0x002fe4000bf05070 */
[----:B------:R-:W-:Y:S02]  /*0660*/  PRMT R43, R14, 0x5410, R43 ;  /* 0x000054100e2b7816 */ /* 0x000fe4000000002b */
[----:B------:R-:W-:Y:S02]  /*0670*/  PRMT R37, R15, 0x5410, R37 ;  /* 0x000054100f257816 */ /* 0x000fe40000000025 */
[----:B------:R-:W-:-:S02]  /*0680*/  PRMT R35, R9, 0x5410, R35 ;  /* 0x0000541009237816 */ /* 0x000fc40000000023 */
[----:B------:R-:W-:Y:S02]  /*0690*/  PRMT R33, R12, 0x5410, R33 ;  /* 0x000054100c217816 */ /* 0x000fe40000000021 */
[----:B------:R-:W-:Y:S02]  /*06a0*/  PRMT R32, R8, 0x5410, R32 ;  /* 0x0000541008207816 */ /* 0x000fe40000000020 */
[----:B------:R-:W-:Y:S02]  /*06b0*/  PRMT R30, R30, 0x5410, R6 ;  /* 0x000054101e1e7816 */ /* 0x000fe40000000006 */
[----:B------:R-:W-:Y:S02]  /*06c0*/  PRMT R31, R7, 0x7610, R31 ;  /* 0x00007610071f7816 */ /* 0x000fe4000000001f */
[----:B------:R-:W-:Y:S02]  /*06d0*/  ISETP.NE.AND.EX P0, PT, RZ, UR9, PT, P0 ;  /* 0x00000009ff007c0c */ /* 0x000fe4000bf05300 */
[----:B0-234-:R-:W-:-:S13]  /*06e0*/  ISETP.NE.AND P3, PT, RZ, UR4, PT ;  /* 0x00000004ff007c0c */ /* 0x01dfda000bf65270 */
.L_x_6737:
[----:B------:R-:W0:Y:S01]  /*06f0*/  @P0 LDC.64 R16, c[0x0][0x3e0] ;  /* 0x0000f800ff100b82 */ /* 0x000e220000000a00 */
[----:B------:R-:W-:Y:S02]  /*0700*/  HFMA2 R36, -RZ, RZ, 1.875, 0 ;  /* 0x3f800000ff247431 */ /* 0x000fe400000001ff */
[----:B0-----:R-:W-:-:S05]  /*0710*/  @P0 IMAD.WIDE R18, R29, 0x4, R16 ;  /* 0x000000041d120825 */ /* 0x001fca00078e0210 */
[----:B------:R0:W5:Y:S01]  /*0720*/  @P0 LDG.E R36, desc[UR6][R18.64] ;  /* 0x0000000612240981 */ /* 0x000162000c1e1900 */
[----:B------:R-:W-:Y:S01]  /*0730*/  IMAD R16, R29, UR12, RZ ;  /* 0x0000000c1d107c24 */ /* 0x000fe2000f8e02ff */
[----:B------:R-:W-:Y:S01]  /*0740*/  ISETP.GE.U32.AND P2, PT, R0, 0x20, PT ;  /* 0x000000200000780c */ /* 0x000fe20003f46070 */
[----:B------:R-:W-:Y:S03]  /*0750*/  BSSY.RECONVERGENT B0, `(.L_x_6725) ;  /* 0x000002b000007945 */ /* 0x000fe60003800200 */
[----:B------:R-:W-:-:S04]  /*0760*/  SHF.R.S32.HI R17, RZ, 0x1f, R16 ;  /* 0x0000001fff117819 */ /* 0x000fc80000011410 */
[----:B------:R-:W-:-:S04]  /*0770*/  LEA.HI R17, R17, R16, RZ, 0x2 ;  /* 0x0000001011117211 */ /* 0x000fc800078f10ff */
[----:B------:R-:W-:-:S04]  /*0780*/  LEA.HI.SX32 R34, R17, R20, 0x1e ;  /* 0x0000001411227211 */ /* 0x000fc800078ff2ff */
[----:B------:R-:W-:Y:S01]  /*0790*/  MOV R16, R34 ;  /* 0x0000002200107202 */ /* 0x000fe20000000f00 */
[----:B0-----:R-:W-:Y:S06]  /*07a0*/  @!P2 BRA `(.L_x_6726) ;  /* 0x000000000094a947 */ /* 0x001fec0003800000 */
[----:B------:R-:W-:Y:S01]  /*07b0*/  ISETP.NE.U32.AND P1, PT, RZ, UR10, PT ;  /* 0x0000000aff007c0c */ /* 0x000fe2000bf25070 */
[----:B------:R-:W0:Y:S03]  /*07c0*/  LDC.64 R16, c[0x0][0x390] ;  /* 0x0000e400ff107b82 */ /* 0x000e260000000a00 */
[----:B------:R-:W-:-:S05]  /*07d0*/  ISETP.NE.AND.EX P1, PT, RZ, UR11, PT, P1 ;  /* 0x0000000bff007c0c */ /* 0x000fca000bf25310 */
[----:B------:R-:W1:Y:S08]  /*07e0*/  LDC.64 R44, c[0x0][0x3a8] ;  /* 0x0000ea00ff2c7b82 */ /* 0x000e700000000a00 */
[----:B------:R-:W2:Y:S01]  /*07f0*/  @P1 LDC.64 R40, c[0x0][0x3a0] ;  /* 0x0000e800ff281b82 */ /* 0x000ea20000000a00 */
[----:B0-----:R-:W-:-:S06]  /*0800*/  IMAD.WIDE.U32 R16, R34, 0x10, R16 ;  /* 0x0000001022107825 */ /* 0x001fcc00078e0010 */
[----:B------:R-:W3:Y:S01]  /*0810*/  LDG.E.128 R16, desc[UR6][R16.64] ;  /* 0x0000000610107981 */ /* 0x000ee2000c1e1d00 */
[----:B--2---:R-:W-:-:S05]  /*0820*/  @P1 IMAD.WIDE.U32 R40, R34, 0x10, R40 ;  /* 0x0000001022281825 */ /* 0x004fca00078e0028 */
[----:B------:R0:W2:Y:S01]  /*0830*/  @P1 LDG.E.128 R4, desc[UR6][R40.64] ;  /* 0x0000000628041981 */ /* 0x0000a2000c1e1d00 */
[----:B------:R-:W-:Y:S02]  /*0840*/  @P1 HADD2.F32 R9, -RZ, R43.H1_H1 ;  /* 0x3000002bff091230 */ /* 0x000fe40000004100 */
[----:B------:R-:W-:Y:S02]  /*0850*/  @P1 HADD2.F32 R10, -RZ, R37.H1_H1 ;  /* 0x30000025ff0a1230 */ /* 0x000fe40000004100 */
[----:B-1----:R-:W-:-:S04]  /*0860*/  IMAD.WIDE.U32 R44, R34, 0x10, R44 ;  /* 0x00000010222c7825 */ /* 0x002fc800078e002c */
[-C--:B---3-5:R-:W-:Y:S01]  /*0870*/  @P1 FMUL.FTZ R11, R16, R36.reuse ;  /* 0x00000024100b1220 */ /* 0x0a8fe20000410000 */
[-C--:B------:R-:W-:Y:S01]  /*0880*/  @P1 FMUL.FTZ R38, R17, R36.reuse ;  /* 0x0000002411261220 */ /* 0x080fe20000410000 */
[-C--:B------:R-:W-:Y:S01]  /*0890*/  @P1 FMUL.FTZ R39, R18, R36.reuse ;  /* 0x0000002412271220 */ /* 0x080fe20000410000 */
[----:B0-----:R-:W-:Y:S01]  /*08a0*/  @P1 FMUL.FTZ R40, R19, R36 ;  /* 0x0000002413281220 */ /* 0x001fe20000410000 */
[----:B--2---:R-:W-:Y:S01]  /*08b0*/  @P1 FFMA.FTZ R8, R11, R9, R4 ;  /* 0x000000090b081223 */ /* 0x004fe20000010004 */
[----:B------:R-:W-:Y:S02]  /*08c0*/  @P1 HADD2.F32 R11, -RZ, R43.H0_H0 ;  /* 0x2000002bff0b1230 */ /* 0x000fe40000004100 */
[----:B------:R-:W-:Y:S01]  /*08d0*/  @P1 FFMA.FTZ R9, R38, R10, R5 ;  /* 0x0000000a26091223 */ /* 0x000fe20000010005 */
[----:B------:R-:W-:Y:S02]  /*08e0*/  @P1 HADD2.F32 R38, -RZ, R37.H0_H0 ;  /* 0x20000025ff261230 */ /* 0x000fe40000004100 */
[----:B------:R-:W-:-:S03]  /*08f0*/  @P1 FFMA.FTZ R10, R39, R11, R6 ;  /* 0x0000000b270a1223 */ /* 0x000fc60000010006 */
[----:B------:R-:W-:Y:S01]  /*0900*/  @P1 FFMA.FTZ R11, R40, R38, R7 ;  /* 0x00000026280b1223 */ /* 0x000fe20000010007 */
[----:B------:R-:W-:Y:S06]  /*0910*/  @P1 BRA `(.L_x_6727) ;  /* 0x0000000000301947 */ /* 0x000fec0003800000 */
[-C--:B------:R-:W-:Y:S01]  /*0920*/  FMUL.FTZ R9, R17, R36.reuse ;  /* 0x0000002411097220 */ /* 0x080fe20000410000 */
[-C--:B------:R-:W-:Y:S01]  /*0930*/  FMUL.FTZ R10, R18, R36.reuse ;  /* 0x00000024120a7220 */ /* 0x080fe20000410000 */
[-C--:B------:R-:W-:Y:S01]  /*0940*/  FMUL.FTZ R8, R16, R36.reuse ;  /* 0x0000002410087220 */ /* 0x080fe20000410000 */
[----:B------:R-:W-:Y:S02]  /*0950*/  HADD2.F32 R39, -RZ, R43.H1_H1 ;  /* 0x3000002bff277230 */ /* 0x000fe40000004100 */
[----:B------:R-:W-:Y:S01]  /*0960*/  FMUL.FTZ R16, R19, R36 ;  /* 0x0000002413107220 */ /* 0x000fe20000410000 */
[----:B------:R-:W-:Y:S02]  /*0970*/  HADD2.F32 R18, -RZ, R37.H1_H1 ;  /* 0x30000025ff127230 */ /* 0x000fe40000004100 */
[----:B------:R-:W-:Y:S02]  /*0980*/  HADD2.F32 R17, -RZ, R43.H0_H0 ;  /* 0x2000002bff117230 */ /* 0x000fe40000004100 */
[----:B------:R-:W-:Y:S01]  /*0990*/  FMUL.FTZ R8, R8, R39 ;  /* 0x0000002708087220 */ /* 0x000fe20000410000 */
[----:B------:R-:W-:-:S02]  /*09a0*/  HADD2.F32 R11, -RZ, R37.H0_H0 ;  /* 0x20000025ff0b7230 */ /* 0x000fc40000004100 */
[----:B------:R-:W-:Y:S01]  /*09b0*/  FMUL.FTZ R9, R9, R18 ;  /* 0x0000001209097220 */ /* 0x000fe20000410000 */
[----:B------:R-:W-:Y:S02]  /*09c0*/  FMUL.FTZ R10, R10, R17 ;  /* 0x000000110a0a7220 */ /* 0x000fe40000410000 */
[----:B------:R-:W-:-:S07]  /*09d0*/  FMUL.FTZ R11, R16, R11 ;  /* 0x0000000b100b7220 */ /* 0x000fce0000410000 */
.L_x_6727:
[----:B------:R0:W-:Y:S01]  /*09e0*/  STG.E.128 desc[UR6][R44.64], R8 ;  /* 0x000000082c007986 */ /* 0x0001e2000c101d06 */
[----:B------:R-:W-:-:S07]  /*09f0*/  IADD3 R16, PT, PT, R34, 0x20, RZ ;  /* 0x0000002022107810 */ /* 0x000fce0007ffe0ff */
.L_x_6726:
[----:B------:R-:W-:Y:S05]  /*0a00*/  BSYNC.RECONVERGENT B0 ;  /* 0x0000000000007941 */ /* 0x000fea0003800200 */
.L_x_6725:
[----:B------:R-:W-:Y:S01]  /*0a10*/  ISETP.GE.U32.AND P4, PT, R0, 0x40, PT ;  /* 0x000000400000780c */ /* 0x000fe20003f86070 */
[----:B------:R-:W-:-:S12]  /*0a20*/  BSSY.RECONVERGENT B0, `(.L_x_6728) ;  /* 0x0000027000007945 */ /* 0x000fd80003800200 */
[----:B------:R-:W-:Y:S05]  /*0a30*/  @!P4 BRA `(.L_x_6729) ;  /* 0x000000000094c947 */ /* 0x000fea0003800000 */
[----:B------:R-:W-:Y:S01]  /*0a40*/  ISETP.NE.U32.AND P1, PT, RZ, UR10, PT ;  /* 0x0000000aff007c0c */ /* 0x000fe2000bf25070 */
[----:B------:R-:W1:Y:S03]  /*0a50*/  LDC.64 R12, c[0x0][0x390] ;  /* 0x0000e400ff0c7b82 */ /* 0x000e660000000a00 */
[----:B------:R-:W-:-:S13]  /*0a60*/  ISETP.NE.AND.EX P1, PT, RZ, UR11, PT, P1 ;  /* 0x0000000bff007c0c */ /* 0x000fda000bf25310 */
[----:B------:R-:W2:Y:S01]  /*0a70*/  @P1 LDC.64 R18, c[0x0][0x3a0] ;  /* 0x0000e800ff121b82 */ /* 0x000ea20000000a00 */
[----:B-1----:R-:W-:-:S06]  /*0a80*/  IMAD.WIDE.U32 R12, R16, 0x10, R12 ;  /* 0x00000010100c7825 */ /* 0x002fcc00078e000c */
[----:B------:R-:W5:Y:S01]  /*0a90*/  LDG.E.128 R12, desc[UR6][R12.64] ;  /* 0x000000060c0c7981 */ /* 0x000f62000c1e1d00 */
[----:B--2---:R-:W-:-:S05]  /*0aa0*/  @P1 IMAD.WIDE.U32 R18, R16, 0x10, R18 ;  /* 0x0000001010121825 */ /* 0x004fca00078e0012 */
[----:B------:R1:W5:Y:S01]  /*0ab0*/  @P1 LDG.E.128 R4, desc[UR6][R18.64] ;  /* 0x0000000612041981 */ /* 0x000362000c1e1d00 */
[----:B------:R-:W-:Y:S05]  /*0ac0*/  @!P1 BRA `(.L_x_6730) ;  /* 0x0000000000349947 */ /* 0x000fea0003800000 */
[-C--:B-1---5:R-:W-:Y:S01]  /*0ad0*/  FMUL.FTZ R19, R12, R36.reuse ;  /* 0x000000240c137220 */ /* 0x0a2fe20000410000 */
[-C--:B------:R-:W-:Y:S01]  /*0ae0*/  FMUL.FTZ R38, R13, R36.reuse ;  /* 0x000000240d267220 */ /* 0x080fe20000410000 */
[-C--:B------:R-:W-:Y:S01]  /*0af0*/  FMUL.FTZ R17, R14, R36.reuse ;  /* 0x000000240e117220 */ /* 0x080fe20000410000 */
[----:B------:R-:W-:Y:S02]  /*0b00*/  HADD2.F32 R12, -RZ, R35.H1_H1 ;  /* 0x30000023ff0c7230 */ /* 0x000fe40000004100 */
[----:B------:R-:W-:Y:S01]  /*0b10*/  FMUL.FTZ R36, R15, R36 ;  /* 0x000000240f247220 */ /* 0x000fe20000410000 */
[----:B------:R-:W-:Y:S02]  /*0b20*/  HADD2.F32 R13, -RZ, R33.H1_H1 ;  /* 0x30000021ff0d7230 */ /* 0x000fe40000004100 */
[----:B------:R-:W-:Y:S02]  /*0b30*/  HADD2.F32 R14, -RZ, R35.H0_H0 ;  /* 0x20000023ff0e7230 */ /* 0x000fe40000004100 */
[----:B------:R-:W-:Y:S01]  /*0b40*/  FFMA.FTZ R12, R19, R12, R4 ;  /* 0x0000000c130c7223 */ /* 0x000fe20000010004 */
[----:B------:R-:W-:-:S02]  /*0b50*/  HADD2.F32 R18, -RZ, R33.H0_H0 ;  /* 0x20000021ff127230 */ /* 0x000fc40000004100 */
[----:B------:R-:W-:Y:S01]  /*0b60*/  FFMA.FTZ R13, R38, R13, R5 ;  /* 0x0000000d260d7223 */ /* 0x000fe20000010005 */
[----:B------:R-:W-:Y:S02]  /*0b70*/  FFMA.FTZ R14, R17, R14, R6 ;  /* 0x0000000e110e7223 */ /* 0x000fe40000010006 */
[----:B------:R-:W-:Y:S01]  /*0b80*/  FFMA.FTZ R15, R36, R18, R7 ;  /* 0x00000012240f7223 */ /* 0x000fe20000010007 */
[----:B------:R-:W-:Y:S06]  /*0b90*/  BRA `(.L_x_6731) ;  /* 0x0000000000307947 */ /* 0x000fec0003800000 */
.L_x_6730:
[-C--:B-1---5:R-:W-:Y:S01]  /*0ba0*/  FMUL.FTZ R19, R14, R36.reuse ;  /* 0x000000240e137220 */ /* 0x0a2fe20000410000 */
        /* <DEDUP_REMOVED lines=11> */
.L_x_6731:
[----:B------:R-:W1:Y:S02]  /*0c60*/  LDC.64 R18, c[0x0][0x3a8] ;  /* 0x0000ea00ff127b82 */ /* 0x000e640000000a00 */
[----:B-1----:R-:W-:-:S05]  /*0c70*/  IMAD.WIDE.U32 R18, R16, 0x10, R18 ;  /* 0x0000001010127825 */ /* 0x002fca00078e0012 */
[----:B------:R1:W-:Y:S02]  /*0c80*/  STG.E.128 desc[UR6][R18.64], R12 ;  /* 0x0000000c12007986 */ /* 0x0003e4000c101d06 */
.L_x_6729:
[----:B------:R-:W-:Y:S05]  /*0c90*/  BSYNC.RECONVERGENT B0 ;  /* 0x0000000000007941 */ /* 0x000fea0003800200 */
.L_x_6728:
[----:B------:R-:W-:Y:S01]  /*0ca0*/  FADD.FTZ R16, RZ, R8 ;  /* 0x00000008ff107221 */ /* 0x000fe20000010000 */
[----:B------:R-:W-:Y:S01]  /*0cb0*/  ISETP.GT.U32.AND P1, PT, R0, 0x3f, PT ;  /* 0x0000003f0000780c */ /* 0x000fe20003f24070 */
[----:B------:R-:W-:Y:S01]  /*0cc0*/  UMOV UR4, 0xffffffff ;  /* 0xffffffff00047882 */ /* 0x000fe20000000000 */
[----:B------:R-:W-:Y:S01]  /*0cd0*/  ISETP.NE.AND P5, PT, R20, RZ, PT ;  /* 0x000000ff1400720c */ /* 0x000fe20003fa5270 */
[----:B------:R-:W-:-:S04]  /*0ce0*/  FADD.FTZ R17, R9, R16 ;  /* 0x0000001009117221 */ /* 0x000fc80000010000 */
[----:B------:R-:W-:-:S04]  /*0cf0*/  FADD.FTZ R16, R10, R17 ;  /* 0x000000110a107221 */ /* 0x000fc80000010000 */
[----:B------:R-:W-:-:S05]  /*0d00*/  FADD.FTZ R16, R11, R16 ;  /* 0x000000100b107221 */ /* 0x000fca0000010000 */
[----:B0-----:R-:W-:-:S05]  /*0d10*/  FSEL R45, R16, RZ, P2 ;  /* 0x000000ff102d7208 */ /* 0x001fca0001000000 */
[----:B------:R-:W-:-:S04]  /*0d20*/  FADD.FTZ R16, R12, R45 ;  /* 0x0000002d0c107221 */ /* 0x000fc80000010000 */
[----:B------:R-:W-:-:S04]  /*0d30*/  FADD.FTZ R17, R13, R16 ;  /* 0x000000100d117221 */ /* 0x000fc80000010000 */
[----:B------:R-:W-:-:S04]  /*0d40*/  FADD.FTZ R16, R14, R17 ;  /* 0x000000110e107221 */ /* 0x000fc80000010000 */
[----:B------:R-:W-:Y:S01]  /*0d50*/  @P1 FADD.FTZ R45, R15, R16 ;  /* 0x000000100f2d1221 */ /* 0x000fe20000010000 */
        /* <DEDUP_REMOVED lines=13> */
[--C-:B-1----:R-:W-:Y:S01]  /*0e30*/  FADD.FTZ R18, R8, -R16.reuse ;  /* 0x8000001008127221 */ /* 0x102fe20000010000 */
[--C-:B------:R-:W-:Y:S01]  /*0e40*/  FADD.FTZ R19, R9, -R16.reuse ;  /* 0x8000001009137221 */ /* 0x100fe20000010000 */
[--C-:B------:R-:W-:Y:S02]  /*0e50*/  FADD.FTZ R39, R13, -R16.reuse ;  /* 0x800000100d277221 */ /* 0x100fe40000010000 */
[----:B-----5:R-:W-:Y:S01]  /*0e60*/  FFMA.FTZ R36, R18, R18, RZ ;  /* 0x0000001212247223 */ /* 0x020fe200000100ff */
[----:B------:R-:W-:-:S03]  /*0e70*/  FADD.FTZ R18, R10, -R16 ;  /* 0x800000100a127221 */ /* 0x000fc60000010000 */
[----:B------:R-:W-:Y:S01]  /*0e80*/  FFMA.FTZ R45, R19, R19, R36 ;  /* 0x00000013132d7223 */ /* 0x000fe20000010024 */
[----:B------:R-:W-:-:S03]  /*0e90*/  FADD.FTZ R19, R11, -R16 ;  /* 0x800000100b137221 */ /* 0x000fc60000010000 */
[----:B------:R-:W-:-:S04]  /*0ea0*/  FFMA.FTZ R18, R18, R18, R45 ;  /* 0x0000001212127223 */ /* 0x000fc8000001002d */
[----:B------:R-:W-:Y:S01]  /*0eb0*/  FFMA.FTZ R18, R19, R19, R18 ;  /* 0x0000001313127223 */ /* 0x000fe20000010012 */
[----:B------:R-:W-:-:S04]  /*0ec0*/  FADD.FTZ R19, R12, -R16 ;  /* 0x800000100c137221 */ /* 0x000fc80000010000 */
[----:B------:R-:W-:Y:S01]  /*0ed0*/  FSEL R44, R18, RZ, P2 ;  /* 0x000000ff122c7208 */ /* 0x000fe20001000000 */
[----:B------:R-:W-:-:S04]  /*0ee0*/  FADD.FTZ R18, R14, -R16 ;  /* 0x800000100e127221 */ /* 0x000fc80000010000 */
[----:B------:R-:W-:Y:S01]  /*0ef0*/  FFMA.FTZ R36, R19, R19, R44 ;  /* 0x0000001313247223 */ /* 0x000fe2000001002c */
[----:B------:R-:W-:-:S03]  /*0f00*/  FADD.FTZ R19, R15, -R16 ;  /* 0x800000100f137221 */ /* 0x000fc60000010000 */
[----:B------:R-:W-:-:S04]  /*0f10*/  FFMA.FTZ R39, R39, R39, R36 ;  /* 0x0000002727277223 */ /* 0x000fc80000010024 */
        /* <DEDUP_REMOVED lines=11> */
.L_x_6749:
[----:B01----:R-:W-:Y:S01]  /*0fd0*/  FADD.FTZ R42, R42, R38 ;  /* 0x000000262a2a7221 */ /* 0x003fe20000010000 */
[----:B------:R-:W-:Y:S01]  /*0fe0*/  FMUL.FTZ R18, R16, R16 ;  /* 0x0000001010127220 */ /* 0x000fe20000410000 */
[----:B------:R-:W0:Y:S01]  /*0ff0*/  @!P5 LDC.64 R40, c[0x0][0x3c0] ;  /* 0x0000f000ff28db82 */ /* 0x000e220000000a00 */
[----:B------:R-:W-:Y:S01]  /*1000*/  BSSY.RECONVERGENT B0, `(.L_x_6733) ;  /* 0x0000024000007945 */ /* 0x000fe20003800200 */
[----:B------:R-:W-:Y:S01]  /*1010*/  FFMA.FTZ R42, R42, R17, UR5 ;  /* 0x000000052a2a7e23 */ /* 0x000fe20008010011 */
[----:B------:R-:W-:Y:S02]  /*1020*/  FSEL R36, R16, RZ, !P3 ;  /* 0x000000ff10247208 */ /* 0x000fe40005800000 */
[----:B------:R-:W-:-:S03]  /*1030*/  FSEL R17, R18, RZ, P3 ;  /* 0x000000ff12117208 */ /* 0x000fc60001800000 */
[----:B------:R-:W1:Y:S02]  /*1040*/  @!P5 LDC.64 R44, c[0x0][0x3c8] ;  /* 0x0000f200ff2cdb82 */ /* 0x000e640000000a00 */
[----:B------:R-:W-:-:S04]  /*1050*/  FADD.FTZ R17, R42, R17 ;  /* 0x000000112a117221 */ /* 0x000fc80000010000 */
[----:B------:R-:W2:Y:S01]  /*1060*/  MUFU.RSQ R38, R17 ;  /* 0x0000001100267308 */ /* 0x000ea20000001400 */
[----:B0-----:R-:W-:-:S05]  /*1070*/  @!P5 IMAD.WIDE R40, R29, 0x4, R40 ;  /* 0x000000041d28d825 */ /* 0x001fca00078e0228 */
[----:B------:R0:W-:Y:S01]  /*1080*/  @!P5 STG.E desc[UR6][R40.64], R16 ;  /* 0x000000102800d986 */ /* 0x0001e2000c101906 */
[----:B-1----:R-:W-:-:S05]  /*1090*/  @!P5 IMAD.WIDE R44, R29, 0x4, R44 ;  /* 0x000000041d2cd825 */ /* 0x002fca00078e022c */
[----:B--2---:R0:W-:Y:S01]  /*10a0*/  @!P5 STG.E desc[UR6][R44.64], R38 ;  /* 0x000000262c00d986 */ /* 0x0041e2000c101906 */
[----:B------:R-:W-:Y:S05]  /*10b0*/  @!P2 BRA `(.L_x_6734) ;  /* 0x000000000060a947 */ /* 0x000fea0003800000 */
[--C-:B------:R-:W-:Y:S01]  /*10c0*/  FADD.FTZ R19, R8, -R36.reuse ;  /* 0x8000002408137221 */ /* 0x100fe20000010000 */
[----:B------:R-:W-:Y:S02]  /*10d0*/  HADD2.F32 R17, -RZ, R32.H1_H1 ;  /* 0x30000020ff117230 */ /* 0x000fe40000004100 */
[----:B------:R-:W-:Y:S01]  /*10e0*/  FADD.FTZ R39, R9, -R36 ;  /* 0x8000002409277221 */ /* 0x000fe20000010000 */
[----:B0-----:R-:W-:Y:S02]  /*10f0*/  HADD2.F32 R16, -RZ, R2.H0_H0 ;  /* 0x20000002ff107230 */ /* 0x001fe40000004100 */
[C---:B------:R-:W-:Y:S01]  /*1100*/  FMUL.FTZ R19, R38.reuse, R19 ;  /* 0x0000001326137220 */ /* 0x040fe20000410000 */
[----:B------:R-:W-:Y:S02]  /*1110*/  HADD2.F32 R18, -RZ, R30.H1_H1 ;  /* 0x3000001eff127230 */ /* 0x000fe40000004100 */
[----:B------:R-:W-:Y:S01]  /*1120*/  FMUL.FTZ R39, R38, R39 ;  /* 0x0000002726277220 */ /* 0x000fe20000410000 */
[----:B------:R-:W-:-:S02]  /*1130*/  HADD2.F32 R42, -RZ, R31.H0_H0 ;  /* 0x2000001fff2a7230 */ /* 0x000fc40000004100 */
[----:B------:R-:W-:Y:S01]  /*1140*/  FFMA.FTZ R16, R19, R17, R16 ;  /* 0x0000001113107223 */ /* 0x000fe20000010010 */
[----:B------:R-:W-:Y:S02]  /*1150*/  HADD2.F32 R17, -RZ, R31.H1_H1 ;  /* 0x3000001fff117230 */ /* 0x000fe40000004100 */
[----:B------:R-:W-:-:S03]  /*1160*/  FADD.FTZ R19, R10, -R36 ;  /* 0x800000240a137221 */ /* 0x000fc60000010000 */
[----:B------:R-:W-:Y:S01]  /*1170*/  FFMA.FTZ R17, R39, R17, R18 ;  /* 0x0000001127117223 */ /* 0x000fe20000010012 */
[----:B------:R-:W-:Y:S02]  /*1180*/  HADD2.F32 R18, -RZ, R32.H0_H0 ;  /* 0x20000020ff127230 */ /* 0x000fe40000004100 */
[----:B------:R-:W-:Y:S01]  /*1190*/  FMUL.FTZ R40, R38, R19 ;  /* 0x0000001326287220 */ /* 0x000fe20000410000 */
[----:B------:R-:W-:Y:S02]  /*11a0*/  HADD2.F32 R39, -RZ, R3.H0_H0 ;  /* 0x20000003ff277230 */ /* 0x000fe40000004100 */
[----:B------:R-:W-:-:S03]  /*11b0*/  FADD.FTZ R19, R11, -R36 ;  /* 0x800000240b137221 */ /* 0x000fc60000010000 */
[----:B------:R-:W-:Y:S01]  /*11c0*/  FFMA.FTZ R18, R40, R18, R39 ;  /* 0x0000001228127223 */ /* 0x000fe20000010027 */
[----:B------:R-:W-:Y:S02]  /*11d0*/  HADD2.F32 R40, -RZ, R30.H0_H0 ;  /* 0x2000001eff287230 */ /* 0x000fe40000004100 */
[----:B------:R-:W-:-:S04]  /*11e0*/  FMUL.FTZ R19, R38, R19 ;  /* 0x0000001326137220 */ /* 0x000fc80000410000 */
[----:B------:R-:W-:Y:S02]  /*11f0*/  FFMA.FTZ R19, R19, R40, R42 ;  /* 0x0000002813137223 */ /* 0x000fe4000001002a */
[----:B------:R-:W0:Y:S02]  /*1200*/  LDC.64 R40, c[0x0][0x428] ;  /* 0x00010a00ff287b82 */ /* 0x000e240000000a00 */
[C---:B0-----:R-:W-:Y:S01]  /*1210*/  IMAD.WIDE.U32 R40, R34.reuse, 0x10, R40 ;  /* 0x0000001022287825 */ /* 0x041fe200078e0028 */
[----:B------:R-:W-:-:S04]  /*1220*/  IADD3 R34, PT, PT, R34, 0x20, RZ ;  /* 0x0000002022227810 */ /* 0x000fc80007ffe0ff */
[----:B------:R1:W-:Y:S03]  /*1230*/  STG.E.128 desc[UR6][R40.64], R16 ;  /* 0x0000001028007986 */ /* 0x0003e6000c101d06 */
.L_x_6734:
[----:B------:R-:W-:Y:S05]  /*1240*/  BSYNC.RECONVERGENT B0 ;  /* 0x0000000000007941 */ /* 0x000fea0003800200 */
.L_x_6733:
[----:B------:R-:W-:Y:S04]  /*1250*/  BSSY.RECONVERGENT B0, `(.L_x_6735) ;  /* 0x0000011000007945 */ /* 0x000fe80003800200 */
[----:B------:R-:W-:Y:S05]  /*1260*/  @!P4 BRA `(.L_x_6736) ;  /* 0x00000000003cc947 */ /* 0x000fea0003800000 */
[----:B0-----:R-:W0:Y:S01]  /*1270*/  LDC.64 R44, c[0x0][0x428] ;  /* 0x00010a00ff2c7b82 */ /* 0x001e220000000a00 */
[--C-:B-1----:R-:W-:Y:S01]  /*1280*/  FADD.FTZ R41, R12, -R36.reuse ;  /* 0x800000240c297221 */ /* 0x102fe20000010000 */
        /* <DEDUP_REMOVED lines=11> */
[----:B0-----:R-:W-:-:S05]  /*1340*/  IMAD.WIDE.U32 R44, R34, 0x10, R44 ;  /* 0x00000010222c7825 */ /* 0x001fca00078e002c */
[----:B------:R2:W-:Y:S02]  /*1350*/  STG.E.128 desc[UR6][R44.64], R16 ;  /* 0x000000102c007986 */ /* 0x0005e4000c101d06 */
.L_x_6736:
[----:B------:R-:W-:Y:S05]  /*1360*/  BSYNC.RECONVERGENT B0 ;  /* 0x0000000000007941 */ /* 0x000fea0003800200 */
.L_x_6735:
[----:B012---:R-:W0:Y:S02]  /*1370*/  LDC.64 R16, c[0x0][0x380] ;  /* 0x0000e000ff107b82 */ /* 0x007e240000000a00 */
[----:B0-----:R-:W-:-:S04]  /*1380*/  LEA R29, R16, R29, 0x2 ;  /* 0x0000001d101d7211 */ /* 0x001fc800078e10ff */
[----:B------:R-:W-:-:S13]  /*1390*/  ISETP.GE.AND P1, PT, R29, R17, PT ;  /* 0x000000111d00720c */ /* 0x000fda0003f26270 */
[----:B------:R-:W-:Y:S05]  /*13a0*/  @!P1 BRA `(.L_x_6737) ;  /* 0xfffffff000d09947 */ /* 0x000fea000383ffff */
[----:B------:R-:W-:Y:S05]  /*13b0*/  EXIT ;  /* 0x000000000000794d */ /* 0x000fea0003800000 */
.L_x_6732:
[----:B-----5:R-:W-:Y:S01]  /*13c0*/  HFMA2 R36, -RZ, RZ, 0, 5.9604644775390625e-08 ;  /* 0x00000001ff247431 */ /* 0x020fe200000001ff */
[----:B------:R-:W-:Y:S01]  /*13d0*/  BSSY B0, `(.L_x_6738) ;  /* 0x0000006000007945 */ /* 0x000fe20003800000 */
[----:B-1----:R-:W-:Y:S02]  /*13e0*/  MOV R19, 0x1f ;  /* 0x0000001f00137802 */ /* 0x002fe40000000f00 */
[----:B------:R-:W-:-:S07]  /*13f0*/  MOV R18, 0xffffffff ;  /* 0xffffffff00127802 */ /* 0x000fce0000000f00 */
[----:B------:R-:W-:Y:S05]  /*1400*/  WARPSYNC.COLLECTIVE R18, `(.L_x_6739) ;  /* 0x0000000012087348 */ /* 0x000fea0003c00000 */
[----:B------:R0:W1:Y:S02]  /*1410*/  SHFL.BFLY P6, R38, R45, R36, R19 ;  /* 0x0c0000242d267389 */ /* 0x00006400000c0013 */
[----:B01----:R-:W-:Y:S05]  /*1420*/  ENDCOLLECTIVE ;  /* 0x000000000000791b */ /* 0x003fea0003800000 */
.L_x_6739:
[----:B------:R-:W-:Y:S05]  /*1430*/  BSYNC B0 ;  /* 0x0000000000007941 */ /* 0x000fea0003800000 */
.L_x_6738:
        /* <DEDUP_REMOVED lines=8> */
.L_x_6740:
[----:B------:R-:W-:Y:S02]  /*14c0*/  HFMA2 R36, -RZ, RZ, 0, 2.384185791015625e-07 ;  /* 0x00000004ff247431 */ /* 0x000fe400000001ff */
[----:B------:R-:W-:-:S05]  /*14d0*/  FADD.FTZ R40, R45, R38 ;  /* 0x000000262d287221 */ /* 0x000fca0000010000 */
[----:B------:R-:W-:-:S07]  /*14e0*/  MOV R45, R40 ;  /* 0x00000028002d7202 */ /* 0x000fce0000000f00 */
[----:B------:R-:W-:Y:S05]  /*14f0*/  WARPSYNC.COLLECTIVE R18, `(.L_x_6741) ;  /* 0x0000000012087348 */ /* 0x000fea0003c00000 */
[----:B------:R0:W1:Y:S02]  /*1500*/  SHFL.BFLY P6, R38, R45, R36, R19 ;  /* 0x0c0000242d267389 */ /* 0x00006400000c0013 */
[----:B01----:R-:W-:Y:S05]  /*1510*/  ENDCOLLECTIVE ;  /* 0x000000000000791b */ /* 0x003fea0003800000 */
.L_x_6741:
[----:B------:R-:W-:Y:S02]  /*1520*/  HFMA2 R36, -RZ, RZ, 0, 4.76837158203125e-07 ;  /* 0x00000008ff247431 */ /* 0x000fe400000001ff */
[----:B------:R-:W-:-:S05]  /*1530*/  FADD.FTZ R41, R40, R38 ;  /* 0x0000002628297221 */ /* 0x000fca0000010000 */
[----:B------:R-:W-:-:S07]  /*1540*/  MOV R45, R41 ;  /* 0x00000029002d7202 */ /* 0x000fce0000000f00 */
[----:B------:R-:W-:Y:S05]  /*1550*/  WARPSYNC.COLLECTIVE R18, `(.L_x_6742) ;  /* 0x0000000012087348 */ /* 0x000fea0003c00000 */
[----:B------:R0:W1:Y:S02]  /*1560*/  SHFL.BFLY P6, R38, R45, R36, R19 ;  /* 0x0c0000242d267389 */ /* 0x00006400000c0013 */
[----:B01----:R-:W-:Y:S05]  /*1570*/  ENDCOLLECTIVE ;  /* 0x000000000000791b */ /* 0x003fea0003800000 */
.L_x_6742:
[----:B------:R-:W-:Y:S02]  /*1580*/  HFMA2 R36, -RZ, RZ, 0, 9.5367431640625e-07 ;  /* 0x00000010ff247431 */ /* 0x000fe400000001ff */
[----:B------:R-:W-:-:S05]  /*1590*/  FADD.FTZ R39, R41, R38 ;  /* 0x0000002629277221 */ /* 0x000fca0000010000 */
[----:B------:R-:W-:-:S07]  /*15a0*/  MOV R45, R39 ;  /* 0x00000027002d7202 */ /* 0x000fce0000000f00 */
[----:B------:R-:W-:Y:S05]  /*15b0*/  WARPSYNC.COLLECTIVE R18, `(.L_x_6743) ;  /* 0x0000000012087348 */ /* 0x000fea0003c00000 */
[----:B------:R0:W1:Y:S02]  /*15c0*/  SHFL.BFLY P6, R38, R45, R36, R19 ;  /* 0x0c0000242d267389 */ /* 0x00006400000c0013 */
[----:B01----:R-:W-:Y:S05]  /*15d0*/  ENDCOLLECTIVE ;  /* 0x000000000000791b */ /* 0x003fea0003800000 */
.L_x_6743:
        /* <DEDUP_REMOVED lines=26> */
.L_x_6744:
[----:B------:R-:W-:Y:S02]  /*1780*/  HFMA2 R36, -RZ, RZ, 0, 1.1920928955078125e-07 ;  /* 0x00000002ff247431 */ /* 0x000fe400000001ff */
[----:B------:R-:W-:-:S05]  /*1790*/  FADD.FTZ R39, R44, R38 ;  /* 0x000000262c277221 */ /* 0x000fca0000010000 */
[----:B------:R-:W-:-:S07]  /*17a0*/  MOV R45, R39 ;  /* 0x00000027002d7202 */ /* 0x000fce0000000f00 */
[----:B------:R-:W-:Y:S05]  /*17b0*/  WARPSYNC.COLLECTIVE R18, `(.L_x_6745) ;  /* 0x0000000012087348 */ /* 0x000fea0003c00000 */
[----:B------:R0:W1:Y:S02]  /*17c0*/  SHFL.BFLY P6, R38, R45, R36, R19 ;  /* 0x0c0000242d267389 */ /* 0x00006400000c0013 */
[----:B01----:R-:W-:Y:S05]  /*17d0*/  ENDCOLLECTIVE ;  /* 0x000000000000791b */ /* 0x003fea0003800000 */
.L_x_6745:
[----:B------:R-:W-:Y:S02]  /*17e0*/  HFMA2 R36, -RZ, RZ, 0, 2.384185791015625e-07 ;  /* 0x00000004ff247431 */ /* 0x000fe400000001ff */
[----:B------:R-:W-:-:S05]  /*17f0*/  FADD.FTZ R40, R39, R38 ;  /* 0x0000002627287221 */ /* 0x000fca0000010000 */
[----:B------:R-:W-:-:S07]  /*1800*/  MOV R45, R40 ;  /* 0x00000028002d7202 */ /* 0x000fce0000000f00 */
[----:B------:R-:W-:Y:S05]  /*1810*/  WARPSYNC.COLLECTIVE R18, `(.L_x_6746) ;  /* 0x0000000012087348 */ /* 0x000fea0003c00000 */
[----:B------:R0:W1:Y:S02]  /*1820*/  SHFL.BFLY P6, R38, R45, R36, R19 ;  /* 0x0c0000242d267389 */ /* 0x00006400000c0013 */
[----:B01----:R-:W-:Y:S05]  /*1830*/  ENDCOLLECTIVE ;  /* 0x000000000000791b */ /* 0x003fea0003800000 */
.L_x_6746:
[----:B------:R-:W-:Y:S02]  /*1840*/  HFMA2 R36, -RZ, RZ, 0, 4.76837158203125e-07 ;  /* 0x00000008ff247431 */ /* 0x000fe400000001ff */
[----:B------:R-:W-:-:S05]  /*1850*/  FADD.FTZ R41, R40, R38 ;  /* 0x0000002628297221 */ /* 0x000fca0000010000 */
[----:B------:R-:W-:-:S07]  /*1860*/  MOV R45, R41 ;  /* 0x00000029002d7202 */ /* 0x000fce0000000f00 */
[----:B------:R-:W-:Y:S05]  /*1870*/  WARPSYNC.COLLECTIVE R18, `(.L_x_6747) ;  /* 0x0000000012087348 */ /* 0x000fea0003c00000 */
[----:B------:R0:W1:Y:S02]  /*1880*/  SHFL.BFLY P6, R38, R45, R36, R19 ;  /* 0x0c0000242d267389 */ /* 0x00006400000c0013 */
[----:B01----:R-:W-:Y:S05]  /*1890*/  ENDCOLLECTIVE ;  /* 0x000000000000791b */ /* 0x003fea0003800000 */
.L_x_6747:
[----:B------:R-:W-:Y:S02]  /*18a0*/  HFMA2 R36, -RZ, RZ, 0, 9.5367431640625e-07 ;  /* 0x00000010ff247431 */ /* 0x000fe400000001ff */
[----:B------:R-:W-:-:S05]  /*18b0*/  FADD.FTZ R42, R41, R38 ;  /* 0x00000026292a7221 */ /* 0x000fca0000010000 */
[----:B------:R-:W-:-:S07]  /*18c0*/  MOV R45, R42 ;  /* 0x0000002a002d7202 */ /* 0x000fce0000000f00 */
[----:B------:R-:W-:Y:S05]  /*18d0*/  WARPSYNC.COLLECTIVE R18, `(.L_x_6748) ;  /* 0x0000000012087348 */ /* 0x000fea0003c00000 */
[----:B------:R0:W1:Y:S02]  /*18e0*/  SHFL.BFLY P6, R38, R45, R36, R19 ;  /* 0x0c0000242d267389 */ /* 0x00006400000c0013 */
[----:B01----:R-:W-:Y:S05]  /*18f0*/  ENDCOLLECTIVE ;  /* 0x000000000000791b */ /* 0x003fea0003800000 */
.L_x_6748:
[----:B------:R-:W-:Y:S05]  /*1900*/  BRA `(.L_x_6749) ;  /* 0xfffffff400b07947 */ /* 0x000fea000383ffff */
.L_x_6750:
        /* <DEDUP_REMOVED lines=15> */
.L_x_9167:


//--------------------- .text._ZN10layer_norm13ln_fwd_kernelINS_13Kernel_traitsI6__halfffffjLj256ELj1ELj4ELj1ELj16ENS_18Kernel_traits_baseILj256ES2_ffffjLj128EEEEELb0ELb1ELb0ELb1EEEvNS_9FwdParamsE --------------------------
	.section	.text._ZN10layer_norm13ln_fwd_kernelINS_13Kernel_traitsI6__halfffffjLj256ELj1ELj4ELj1ELj16ENS_18Kernel_traits_baseILj256ES2_ffffjLj128EEEEELb0ELb1ELb0ELb1EEEvNS_9FwdParamsE,"ax",@progbits
	.align	128
        .global         _ZN10layer_norm13ln_fwd_kernelINS_13Kernel_traitsI6__halfffffjLj256ELj1ELj4ELj1ELj16ENS_18Kernel_traits_baseILj256ES2_ffffjLj128EEEEELb0ELb1ELb0ELb1EEEvNS_9FwdParamsE
        .type           _ZN10layer_norm13ln_fwd_kernelINS_13Kernel_traitsI6__halfffffjLj256ELj1ELj4ELj1ELj16ENS_18Kernel_traits_baseILj256ES2_ffffjLj128EEEEELb0ELb1ELb0ELb1EEEvNS_9FwdParamsE,@function
        .size           _ZN10layer_norm13ln_fwd_kernelINS_13Kernel_traitsI6__halfffffjLj256ELj1ELj4ELj1ELj16ENS_18Kernel_traits_baseILj256ES2_ffffjLj128EEEEELb0ELb1ELb0ELb1EEEvNS_9FwdParamsE,(.L_x_9168 - _ZN10layer_norm13ln_fwd_kernelINS_13Kernel_traitsI6__halfffffjLj256ELj1ELj4ELj1ELj16ENS_18Kernel_traits_baseILj256ES2_ffffjLj128EEEEELb0ELb1ELb0ELb1EEEvNS_9FwdParamsE)
        .other          _ZN10layer_norm13ln_fwd_kernelINS_13Kernel_traitsI6__halfffffjLj256ELj1ELj4ELj1ELj16ENS_18Kernel_traits_baseILj256ES2_ffffjLj128EEEEELb0ELb1ELb0ELb1EEEvNS_9FwdParamsE,@"STO_CUDA_ENTRY STV_DEFAULT"
_ZN10layer_norm13ln_fwd_kernelINS_13Kernel_traitsI6__halfffffjLj256ELj1ELj4ELj1ELj16ENS_18Kernel_traits_baseILj256ES2_ffffjLj128EEEEELb0ELb1ELb0ELb1EEEvNS_9FwdParamsE:
.text._ZN10layer_norm13ln_fwd_kernelINS_13Kernel_traitsI6__halfffffjLj256ELj1ELj4ELj1ELj16ENS_18Kernel_traits_baseILj256ES2_ffffjLj128EEEEELb0ELb1ELb0ELb1EEEvNS_9FwdParamsE:
[----:B------:R-:W-:Y:S01]  /*0000*/  LDC R1, c[0x0][0x37c] ;  /* 0x0000df00ff017b82 */ /* 0x000fe20000000800 */
[----:B------:R-:W0:Y:S01]  /*0010*/  LDCU.64 UR4, c[0x0][0x438] ;  /* 0x00008700ff0477ac */ /* 0x000e220008000a00 */
[----:B------:R-:W1:Y:S06]  /*0020*/  S2R R31, SR_TID.X ;  /* 0x00000000001f7919 */ /* 0x000e6c0000002100 */
[----:B------:R-:W2:Y:S01]  /*0030*/  LDC.64 R4, c[0x0][0x3d0] ;  /* 0x0000f400ff047b82 */ /* 0x000ea20000000a00 */
[----:B------:R-:W3:Y:S07]  /*0040*/  LDCU.64 UR6, c[0x0][0x358] ;  /* 0x00006b00ff0677ac */ /* 0x000eee0008000a00 */
        /* <DEDUP_REMOVED lines=8> */
[----:B---3--:R-:W3:Y:S04]  /*00d0*/  LDG.E.64 R18, desc[UR6][R4.64+0x100] ;  /* 0x0001000604127981 */ /* 0x008ee8000c1e1b00 */
[----:B------:R-:W5:Y:S01]  /*00e0*/  LDG.E.64 R12, desc[UR6][R4.64] ;  /* 0x00000006040c7981 */ /* 0x000f62000c1e1b00 */
[----:B------:R-:W-:Y:S01]  /*00f0*/  SHF.R.U32.HI R31, RZ, 0x5, R31 ;  /* 0x00000005ff1f7819 */ /* 0x000fe2000001161f */
[----:B----4-:R-:W-:-:S05]  /*0100*/  IMAD.WIDE.U32 R10, R32, 0x8, R10 ;  /* 0x00000008200a7825 */ /* 0x010fca00078e000a */
[----:B------:R-:W5:Y:S01]  /*0110*/  LDG.E.64 R14, desc[UR6][R10.64] ;  /* 0x000000060a0e7981 */ /* 0x000f62000c1e1b00 */
[----:B0-----:R-:W-:-:S03]  /*0120*/  USHF.L.U32 UR4, UR4, 0x2, URZ ;  /* 0x0000000204047899 */ /* 0x001fc600080006ff */
[----:B------:R3:W5:Y:S01]  /*0130*/  LDG.E.64 R16, desc[UR6][R10.64+0x100] ;  /* 0x000100060a107981 */ /* 0x000762000c1e1b00 */
[----:B--2---:R-:W-:-:S05]  /*0140*/  @P0 IMAD.WIDE.U32 R8, R32, 0x8, R8 ;  /* 0x0000000820080825 */ /* 0x004fca00078e0008 */
[----:B------:R0:W5:Y:S04]  /*0150*/  @P0 LDG.E.64 R2, desc[UR6][R8.64] ;  /* 0x0000000608020981 */ /* 0x000168000c1e1b00 */
[----:B------:R0:W5:Y:S01]  /*0160*/  @P0 LDG.E.64 R6, desc[UR6][R8.64+0x100] ;  /* 0x0001000608060981 */ /* 0x000162000c1e1b00 */
[----:B------:R-:W-:-:S04]  /*0170*/  LOP3.LUT R31, R31, UR4, RZ, 0xfc, !PT ;  /* 0x000000041f1f7c12 */ /* 0x000fc8000f8efcff */
[----:B-1----:R-:W-:Y:S02]  /*0180*/  ISETP.GE.AND P1, PT, R31, UR5, PT ;  /* 0x000000051f007c0c */ /* 0x002fe4000bf26270 */
[----:B---3--:R-:W-:Y:S02]  /*0190*/  @P0 MOV R10, R18 ;  /* 0x00000012000a0202 */ /* 0x008fe40000000f00 */
[----:B------:R-:W-:-:S09]  /*01a0*/  @P0 MOV R11, R19 ;  /* 0x00000013000b0202 */ /* 0x000fd20000000f00 */
[----:B0-----:R-:W-:Y:S05]  /*01b0*/  @P1 EXIT ;  /* 0x000000000000194d */ /* 0x001fea0003800000 */
[----:B------:R-:W0:Y:S01]  /*01c0*/  LDCU.64 UR4, c[0x0][0x3e0] ;  /* 0x00007c00ff0477ac */ /* 0x000e220008000a00 */
[----:B-----5:R-:W-:Y:S02]  /*01d0*/  MOV R0, R12 ;  /* 0x0000000c00007202 */ /* 0x020fe40000000f00 */
[----:B------:R-:W-:Y:S02]  /*01e0*/  @!P0 CS2R R2, SRZ ;  /* 0x0000000000028805 */ /* 0x000fe4000001ff00 */
[----:B------:R-:W-:Y:S02]  /*01f0*/  @!P0 MOV R10, R18 ;  /* 0x00000012000a8202 */ /* 0x000fe40000000f00 */
[----:B------:R-:W-:Y:S02]  /*0200*/  @!P0 CS2R R6, SRZ ;  /* 0x0000000000068805 */ /* 0x000fe4000001ff00 */
[----:B------:R-:W-:Y:S01]  /*0210*/  PRMT R30, R0, 0x7610, R30 ;  /* 0x00007610001e7816 */ /* 0x000fe2000000001e */
[----:B------:R-:W1:Y:S01]  /*0220*/  LDCU.U8 UR8, c[0x0][0x410] ;  /* 0x00008200ff0877ac */ /* 0x000e620008000000 */
[----:B------:R-:W-:-:S02]  /*0230*/  MOV R0, R13 ;  /* 0x0000000d00007202 */ /* 0x000fc40000000f00 */
[----:B------:R-:W-:Y:S02]  /*0240*/  MOV R4, R14 ;  /* 0x0000000e00047202 */ /* 0x000fe40000000f00 */
[----:B------:R-:W-:Y:S02]  /*0250*/  MOV R8, R15 ;  /* 0x0000000f00087202 */ /* 0x000fe40000000f00 */
[----:B------:R-:W-:Y:S02]  /*0260*/  MOV R9, R10 ;  /* 0x0000000a00097202 */ /* 0x000fe40000000f00 */
[----:B------:R-:W-:Y:S02]  /*0270*/  @!P0 MOV R11, R19 ;  /* 0x00000013000b8202 */ /* 0x000fe40000000f00 */
[----:B------:R-:W-:Y:S01]  /*0280*/  PRMT R5, R0, 0x7610, R5 ;  /* 0x0000761000057816 */ /* 0x000fe20000000005 */
[----:B0-----:R-:W-:Y:S01]  /*0290*/  UISETP.NE.U32.AND UP0, UPT, UR4, URZ, UPT ;  /* 0x000000ff0400728c */ /* 0x001fe2000bf05070 */
[----:B------:R-:W-:-:S02]  /*02a0*/  PRMT R37, R8, 0x5410, R4 ;  /* 0x0000541008257816 */ /* 0x000fc40000000004 */
[----:B------:R-:W-:Y:S01]  /*02b0*/  PRMT R24, R9, 0x7610, R24 ;  /* 0x0000761009187816 */ /* 0x000fe20000000018 */
[----:B------:R-:W-:Y:S01]  /*02c0*/  UISETP.NE.AND.EX UP0, UPT, UR5, URZ, UPT, UP0 ;  /* 0x000000ff0500728c */ /* 0x000fe2000bf05300 */
[----:B------:R-:W-:Y:S02]  /*02d0*/  MOV R0, R11 ;  /* 0x0000000b00007202 */ /* 0x000fe40000000f00 */
[----:B------:R-:W-:Y:S02]  /*02e0*/  MOV R4, R16 ;  /* 0x0000001000047202 */ /* 0x000fe40000000f00 */
[----:B------:R-:W-:Y:S02]  /*02f0*/  MOV R9, R17 ;  /* 0x0000001100097202 */ /* 0x000fe40000000f00 */
[----:B------:R-:W-:Y:S02]  /*0300*/  PRMT R8, R0, 0x7610, R8 ;  /* 0x0000761000087816 */ /* 0x000fe40000000008 */
[----:B------:R-:W-:Y:S01]  /*0310*/  PRMT R33, R9, 0x5410, R4 ;  /* 0x0000541009217816 */ /* 0x000fe20000000004 */
[----:B-1----:R-:W-:Y:S06]  /*0320*/  BRA.U UP0, `(.L_x_6751) ;  /* 0x0000000900c47547 */ /* 0x002fec000b800000 */
[----:B------:R-:W0:Y:S01]  /*0330*/  LDCU.64 UR4, c[0x0][0x3a0] ;  /* 0x00007400ff0477ac */ /* 0x000e220008000a00 */
[----:B------:R-:W-:Y:S01]  /*0340*/  SHF.R.U64 R44, R14, 0x10, R15 ;  /* 0x000000100e2c7819 */ /* 0x000fe2000000120f */
[----:B------:R-:W-:Y:S01]  /*0350*/  HADD2.F32 R40, -RZ, R2.H0_H0 ;  /* 0x20000002ff287230 */ /* 0x000fe20000004100 */
[----:B------:R-:W-:Y:S01]  /*0360*/  SHF.R.U64 R45, R16, 0x10, R17 ;  /* 0x00000010102d7819 */ /* 0x000fe20000001211 */
        /* <DEDUP_REMOVED lines=17> */
[----:B------:R-:W-:Y:S01]  /*0480*/  SHF.R.U32.HI R14, RZ, 0x10, R15 ;  /* 0x00000010ff0e7819 */ /* 0x000fe2000001160f */
[----:B------:R-:W-:Y:S01]  /*0490*/  HADD2.F32 R3, -RZ, R4.H0_H0 ;  /* 0x20000004ff037230 */ /* 0x000fe20000004100 */
[----:B------:R-:W-:Y:S01]  /*04a0*/  SHF.R.U32.HI R16, RZ, 0x10, R17 ;  /* 0x00000010ff107819 */ /* 0x000fe20000011611 */
[----:B------:R-:W-:Y:S01]  /*04b0*/  HADD2.F32 R20, -RZ, R20.H0_H0 ;  /* 0x20000014ff147230 */ /* 0x000fe20000004100 */
[----:B0-----:R-:W-:Y:S01]  /*04c0*/  ISETP.NE.U32.AND P0, PT, RZ, UR4, PT ;  /* 0x00000004ff007c0c */ /* 0x001fe2000bf05070 */
[----:B------:R-:W-:Y:S01]  /*04d0*/  HADD2.F32 R38, -RZ, R38.H0_H0 ;  /* 0x20000026ff267230 */ /* 0x000fe20000004100 */
[----:B------:R-:W-:Y:S01]  /*04e0*/  PRMT R44, R44, 0x5410, R14 ;  /* 0x000054102c2c7816 */ /* 0x000fe2000000000e */
[----:B------:R-:W-:Y:S01]  /*04f0*/  HADD2.F32 R25, -RZ, R25.H0_H0 ;  /* 0x20000019ff197230 */ /* 0x000fe20000004100 */
[----:B------:R-:W-:Y:S01]  /*0500*/  PRMT R45, R45, 0x5410, R16 ;  /* 0x000054102d2d7816 */ /* 0x000fe20000000010 */
[----:B------:R-:W-:Y:S01]  /*0510*/  HADD2.F32 R21, -RZ, R21.H0_H0 ;  /* 0x20000015ff157230 */ /* 0x000fe20000004100 */
[----:B------:R-:W-:Y:S01]  /*0520*/  ISETP.NE.AND.EX P0, PT, RZ, UR5, PT, P0 ;  /* 0x00000005ff007c0c */ /* 0x000fe2000bf05300 */
[----:B------:R-:W-:Y:S01]  /*0530*/  HADD2.F32 R22, -RZ, R22.H0_H0 ;  /* 0x20000016ff167230 */ /* 0x000fe20000004100 */
[----:B------:R-:W0:Y:S01]  /*0540*/  LDCU UR9, c[0x0][0x388] ;  /* 0x00007100ff0977ac */ /* 0x000e220008000800 */
[----:B------:R-:W1:Y:S10]  /*0550*/  LDCU UR4, c[0x0][0x448] ;  /* 0x00008900ff0477ac */ /* 0x000e740008000800 */
.L_x_6753:
[----:B------:R-:W2:Y:S01]  /*0560*/  LDC.64 R18, c[0x0][0x390] ;  /* 0x0000e400ff127b82 */ /* 0x000ea20000000a00 */
[----:B0-----:R-:W-:-:S05]  /*0570*/  IMAD R10, R31, UR9, RZ ;  /* 0x000000091f0a7c24 */ /* 0x001fca000f8e02ff */
[----:B------:R-:W-:Y:S02]  /*0580*/  SHF.R.S32.HI R11, RZ, 0x1f, R10 ;  /* 0x0000001fff0b7819 */ /* 0x000fe4000001140a */
[----:B------:R-:W0:Y:S02]  /*0590*/  @P0 LDC.64 R8, c[0x0][0x3a0] ;  /* 0x0000e800ff080b82 */ /* 0x000e240000000a00 */
[----:B------:R-:W-:-:S04]  /*05a0*/  LEA.HI R11, R11, R10, RZ, 0x2 ;  /* 0x0000000a0b0b7211 */ /* 0x000fc800078f10ff */
[----:B------:R-:W-:Y:S02]  /*05b0*/  LEA.HI.SX32 R42, R11, R32, 0x1e ;  /* 0x000000200b2a7211 */ /* 0x000fe400078ff2ff */
[----:B------:R-:W3:Y:S03]  /*05c0*/  LDC.64 R28, c[0x0][0x3a8] ;  /* 0x0000ea00ff1c7b82 */ /* 0x000ee60000000a00 */
[----:B--2---:R-:W-:-:S05]  /*05d0*/  IMAD.WIDE.U32 R12, R42, 0x10, R18 ;  /* 0x000000102a0c7825 */ /* 0x004fca00078e0012 */
[----:B------:R-:W2:Y:S01]  /*05e0*/  @P0 LDC.64 R16, c[0x0][0x3a0] ;  /* 0x0000e800ff100b82 */ /* 0x000ea20000000a00 */
[----:B------:R-:W4:Y:S01]  /*05f0*/  LDG.E.128 R12, desc[UR6][R12.64] ;  /* 0x000000060c0c7981 */ /* 0x000f22000c1e1d00 */
[----:B0-----:R-:W-:-:S05]  /*0600*/  @P0 IMAD.WIDE.U32 R8, R42, 0x10, R8 ;  /* 0x000000102a080825 */ /* 0x001fca00078e0008 */
[----:B------:R-:W4:Y:S01]  /*0610*/  @P0 LDG.E.128 R4, desc[UR6][R8.64] ;  /* 0x0000000608040981 */ /* 0x000f22000c1e1d00 */
[----:B------:R-:W-:Y:S02]  /*0620*/  HADD2.F32 R11, -RZ, R37.H1_H1 ;  /* 0x30000025ff0b7230 */ /* 0x000fe40000004100 */
[--C-:B------:R-:W-:Y:S02]  /*0630*/  HADD2.F32 R10, -RZ, R44.reuse.H0_H0 ;  /* 0x2000002cff0a7230 */ /* 0x100fe40000004100 */
[----:B------:R-:W-:Y:S01]  /*0640*/  HADD2.F32 R34, -RZ, R44.H1_H1 ;  /* 0x3000002cff227230 */ /* 0x000fe20000004100 */
[----:B------:R-:W-:-:S05]  /*0650*/  IADD3 R43, PT, PT, R42, 0x20, RZ ;  /* 0x000000202a2b7810 */ /* 0x000fca0007ffe0ff */
[----:B------:R-:W-:-:S04]  /*0660*/  IMAD.WIDE.U32 R18, R43, 0x10, R18 ;  /* 0x000000102b127825 */ /* 0x000fc800078e0012 */
[----:B--2---:R-:W-:-:S04]  /*0670*/  @P0 IMAD.WIDE.U32 R16, R43, 0x10, R16 ;  /* 0x000000102b100825 */ /* 0x004fc800078e0010 */
[CC--:B----4-:R-:W-:Y:S01]  /*0680*/  @P0 FFMA.FTZ R8, R12.reuse, R11.reuse, R4 ;  /* 0x0000000b0c080223 */ /* 0x0d0fe20000010004 */
[----:B------:R-:W-:Y:S01]  /*0690*/  @!P0 FMUL.FTZ R8, R12, R11 ;  /* 0x0000000b0c088220 */ /* 0x000fe20000410000 */
[----:B------:R-:W-:Y:S02]  /*06a0*/  HADD2.F32 R11, -RZ, R37.H0_H0 ;  /* 0x20000025ff0b7230 */ /* 0x000fe40000004100 */
[CC--:B------:R-:W-:Y:S01]  /*06b0*/  @P0 FFMA.FTZ R9, R13.reuse, R10.reuse, R5 ;  /* 0x0000000a0d090223 */ /* 0x0c0fe20000010005 */
[----:B------:R-:W-:Y:S02]  /*06c0*/  @!P0 FMUL.FTZ R9, R13, R10 ;  /* 0x0000000a0d098220 */ /* 0x000fe40000410000 */
[CC--:B------:R-:W-:Y:S01]  /*06d0*/  @P0 FFMA.FTZ R10, R14.reuse, R11.reuse, R6 ;  /* 0x0000000b0e0a0223 */ /* 0x0c0fe20000010006 */
[----:B------:R-:W-:Y:S01]  /*06e0*/  @!P0 FMUL.FTZ R10, R14, R11 ;  /* 0x0000000b0e0a8220 */ /* 0x000fe20000410000 */
[CC--:B------:R-:W-:Y:S01]  /*06f0*/  @P0 FFMA.FTZ R11, R15.reuse, R34.reuse, R7 ;  /* 0x000000220f0b0223 */ /* 0x0c0fe20000010007 */
[----:B------:R-:W-:Y:S01]  /*0700*/  @!P0 FMUL.FTZ R11, R15, R34 ;  /* 0x000000220f0b8220 */ /* 0x000fe20000410000 */
[----:B---3--:R-:W-:-:S05]  /*0710*/  IMAD.WIDE.U32 R12, R42, 0x10, R28 ;  /* 0x000000102a0c7825 */ /* 0x008fca00078e001c */
[----:B------:R0:W-:Y:S04]  /*0720*/  STG.E.128 desc[UR6][R12.64], R8 ;  /* 0x000000080c007986 */ /* 0x0001e8000c101d06 */
[----:B------:R-:W0:Y:S04]  /*0730*/  @P0 LDG.E.128 R4, desc[UR6][R16.64] ;  /* 0x0000000610040981 */ /* 0x000e28000c1e1d00 */
[----:B------:R-:W0:Y:S01]  /*0740*/  LDG.E.128 R16, desc[UR6][R18.64] ;  /* 0x0000000612107981 */ /* 0x000e22000c1e1d00 */
[----:B------:R-:W-:Y:S02]  /*0750*/  HADD2.F32 R15, -RZ, R33.H1_H1 ;  /* 0x30000021ff0f7230 */ /* 0x000fe40000004100 */
[----:B------:R-:W-:-:S02]  /*0760*/  HADD2.F32 R14, -RZ, R45.H0_H0 ;  /* 0x2000002dff0e7230 */ /* 0x000fc40000004100 */
[----:B------:R-:W-:Y:S02]  /*0770*/  HADD2.F32 R34, -RZ, R45.H1_H1 ;  /* 0x3000002dff227230 */ /* 0x000fe40000004100 */
[----:B------:R-:W-:Y:S01]  /*0780*/  IMAD.WIDE.U32 R28, R43, 0x10, R28 ;  /* 0x000000102b1c7825 */ /* 0x000fe200078e001c */
[----:B------:R-:W-:Y:S01]  /*0790*/  UMOV UR5, 0xffffffff ;  /* 0xffffffff00057882 */ /* 0x000fe20000000000 */
[----:B------:R-:W-:Y:S02]  /*07a0*/  ISETP.NE.AND P1, PT, R32, RZ, PT ;  /* 0x000000ff2000720c */ /* 0x000fe40003f25270 */
[CC--:B0-----:R-:W-:Y:S01]  /*07b0*/  @P0 FFMA.FTZ R12, R16.reuse, R15.reuse, R4 ;  /* 0x0000000f100c0223 */ /* 0x0c1fe20000010004 */
[----:B------:R-:W-:Y:S01]  /*07c0*/  @!P0 FMUL.FTZ R12, R16, R15 ;  /* 0x0000000f100c8220 */ /* 0x000fe20000410000 */
[----:B------:R-:W-:Y:S02]  /*07d0*/  HADD2.F32 R15, -RZ, R33.H0_H0 ;  /* 0x20000021ff0f7230 */ /* 0x000fe40000004100 */
[CC--:B------:R-:W-:Y:S01]  /*07e0*/  @P0 FFMA.FTZ R13, R17.reuse, R14.reuse, R5 ;  /* 0x0000000e110d0223 */ /* 0x0c0fe20000010005 */
[----:B------:R-:W-:Y:S01]  /*07f0*/  @!P0 FMUL.FTZ R13, R17, R14 ;  /* 0x0000000e110d8220 */ /* 0x000fe20000410000 */
[----:B------:R-:W-:Y:S01]  /*0800*/  FADD.FTZ R16, RZ, R8 ;  /* 0x00000008ff107221 */ /* 0x000fe20000010000 */
[CC--:B------:R-:W-:Y:S01]  /*0810*/  @P0 FFMA.FTZ R14, R18.reuse, R15.reuse, R6 ;  /* 0x0000000f120e0223 */ /* 0x0c0fe20000010006 */
[----:B------:R-:W-:Y:S01]  /*0820*/  @!P0 FMUL.FTZ R14, R18, R15 ;  /* 0x0000000f120e8220 */ /* 0x000fe20000410000 */
[CC--:B------:R-:W-:Y:S01]  /*0830*/  @P0 FFMA.FTZ R15, R19.reuse, R34.reuse, R7 ;  /* 0x00000022130f0223 */ /* 0x0c0fe20000010007 */
[----:B------:R-:W-:Y:S01]  /*0840*/  @!P0 FMUL.FTZ R15, R19, R34 ;  /* 0x00000022130f8220 */ /* 0x000fe20000410000 */
        /* <DEDUP_REMOVED lines=46> */
.L_x_6770:
[----:B------:R-:W-:Y:S01]  /*0b30*/  ISETP.NE.AND P3, PT, R32, RZ, PT ;  /* 0x000000ff2000720c */ /* 0x000fe20003f65270 */
[----:B--2---:R-:W-:Y:S01]  /*0b40*/  FADD.FTZ R19, R18, R36 ;  /* 0x0000002412137221 */ /* 0x004fe20000010000 */
[----:B0-----:R-:W-:Y:S01]  /*0b50*/  FMUL.FTZ R18, R17, R17 ;  /* 0x0000001111127220 */ /* 0x001fe20000410000 */
[----:B------:R-:W-:Y:S01]  /*0b60*/  ISETP.NE.AND P2, PT, RZ, UR8, PT ;  /* 0x00000008ff007c0c */ /* 0x000fe2000bf45270 */
[----:B------:R-:W0:Y:S01]  /*0b70*/  @!P1 LDC.64 R28, c[0x0][0x3c0] ;  /* 0x0000f000ff1c9b82 */ /* 0x000e220000000a00 */
[----:B-1----:R-:W-:Y:S02]  /*0b80*/  FFMA.FTZ R16, R19, R16, UR4 ;  /* 0x0000000413107e23 */ /* 0x002fe40008010010 */
        /* <DEDUP_REMOVED lines=8> */
[----:B0-----:R-:W-:-:S05]  /*0c10*/  FSEL R17, R17, RZ, !P2 ;  /* 0x000000ff11117208 */ /* 0x001fca0005000000 */
[C---:B------:R-:W-:Y:S01]  /*0c20*/  FADD.FTZ R8, -R17.reuse, R8 ;  /* 0x0000000811087221 */ /* 0x040fe20000010100 */
[C---:B------:R-:W-:Y:S01]  /*0c30*/  FADD.FTZ R9, -R17.reuse, R9 ;  /* 0x0000000911097221 */ /* 0x040fe20000010100 */
[C---:B------:R-:W-:Y:S01]  /*0c40*/  FADD.FTZ R10, -R17.reuse, R10 ;  /* 0x0000000a110a7221 */ /* 0x040fe20000010100 */
[C---:B------:R-:W-:Y:S01]  /*0c50*/  FADD.FTZ R11, -R17.reuse, R11 ;  /* 0x0000000b110b7221 */ /* 0x040fe20000010100 */
[C---:B------:R-:W-:Y:S01]  /*0c60*/  FADD.FTZ R12, -R17.reuse, R12 ;  /* 0x0000000c110c7221 */ /* 0x040fe20000010100 */
[----:B-1----:R-:W0:Y:S01]  /*0c70*/  LDC.64 R18, c[0x0][0x428] ;  /* 0x00010a00ff127b82 */ /* 0x002e220000000a00 */
        /* <DEDUP_REMOVED lines=12> */
[----:B------:R-:W1:Y:S01]  /*0d40*/  LDC.64 R16, c[0x0][0x380] ;  /* 0x0000e000ff107b82 */ /* 0x000e620000000a00 */
[----:B------:R-:W-:Y:S01]  /*0d50*/  FFMA.FTZ R9, R9, R39, R38 ;  /* 0x0000002709097223 */ /* 0x000fe20000010026 */
[----:B------:R-:W-:Y:S01]  /*0d60*/  FFMA.FTZ R10, R10, R30, R27 ;  /* 0x0000001e0a0a7223 */ /* 0x000fe2000001001b */
[----:B------:R-:W-:Y:S01]  /*0d70*/  FFMA.FTZ R11, R11, R26, R25 ;  /* 0x0000001a0b0b7223 */ /* 0x000fe20000010019 */
[----:B------:R-:W-:Y:S01]  /*0d80*/  FFMA.FTZ R12, R12, R24, R23 ;  /* 0x000000180c0c7223 */ /* 0x000fe20000010017 */
[----:B------:R-:W-:Y:S01]  /*0d90*/  FFMA.FTZ R13, R13, R3, R21 ;  /* 0x000000030d0d7223 */ /* 0x000fe20000010015 */
[----:B------:R-:W-:Y:S01]  /*0da0*/  FFMA.FTZ R14, R14, R2, R0 ;  /* 0x000000020e0e7223 */ /* 0x000fe20000010000 */
[----:B------:R-:W-:Y:S01]  /*0db0*/  FFMA.FTZ R15, R15, R20, R22 ;  /* 0x000000140f0f7223 */ /* 0x000fe20000010016 */
[----:B0-----:R-:W-:-:S04]  /*0dc0*/  IMAD.WIDE.U32 R28, R42, 0x10, R18 ;  /* 0x000000102a1c7825 */ /* 0x001fc800078e0012 */
[----:B------:R-:W-:Y:S01]  /*0dd0*/  IMAD.WIDE.U32 R18, R43, 0x10, R18 ;  /* 0x000000102b127825 */ /* 0x000fe200078e0012 */
[----:B------:R2:W-:Y:S04]  /*0de0*/  STG.E.128 desc[UR6][R28.64], R8 ;  /* 0x000000081c007986 */ /* 0x0005e8000c101d06 */
[----:B------:R2:W-:Y:S01]  /*0df0*/  STG.E.128 desc[UR6][R18.64], R12 ;  /* 0x0000000c12007986 */ /* 0x0005e2000c101d06 */
[----:B-1----:R-:W-:-:S04]  /*0e00*/  LEA R31, R16, R31, 0x2 ;  /* 0x0000001f101f7211 */ /* 0x002fc800078e10ff */
[----:B------:R-:W-:-:S13]  /*0e10*/  ISETP.GE.AND P1, PT, R31, R17, PT ;  /* 0x000000111f00720c */ /* 0x000fda0003f26270 */
[----:B--2---:R-:W-:Y:S05]  /*0e20*/  @!P1 BRA `(.L_x_6753) ;  /* 0xfffffff400cc9947 */ /* 0x004fea000383ffff */
[----:B------:R-:W-:Y:S05]  /*0e30*/  EXIT ;  /* 0x000000000000794d */ /* 0x000fea0003800000 */
.L_x_6751:
        /* <DEDUP_REMOVED lines=35> */
.L_x_6758:
[----:B--2---:R-:W2:Y:S01]  /*1070*/  LDC.64 R28, c[0x0][0x3e0] ;  /* 0x0000f800ff1c7b82 */ /* 0x004ea20000000a00 */
[----:B0-----:R-:W-:-:S05]  /*1080*/  IMAD R10, R31, UR9, RZ ;  /* 0x000000091f0a7c24 */ /* 0x001fca000f8e02ff */
[----:B------:R-:W-:Y:S02]  /*1090*/  SHF.R.S32.HI R11, RZ, 0x1f, R10 ;  /* 0x0000001fff0b7819 */ /* 0x000fe4000001140a */
[----:B------:R-:W0:Y:S02]  /*10a0*/  LDC.64 R16, c[0x0][0x390] ;  /* 0x0000e400ff107b82 */ /* 0x000e240000000a00 */
[----:B------:R-:W-:-:S04]  /*10b0*/  LEA.HI R11, R11, R10, RZ, 0x2 ;  /* 0x0000000a0b0b7211 */ /* 0x000fc800078f10ff */
[----:B------:R-:W-:Y:S02]  /*10c0*/  LEA.HI.SX32 R38, R11, R32, 0x1e ;  /* 0x000000200b267211 */ /* 0x000fe400078ff2ff */
[----:B------:R-:W3:Y:S01]  /*10d0*/  @P0 LDC.64 R8, c[0x0][0x3a0] ;  /* 0x0000e800ff080b82 */ /* 0x000ee20000000a00 */
[----:B--2---:R-:W-:-:S07]  /*10e0*/  IMAD.WIDE R28, R31, 0x4, R28 ;  /* 0x000000041f1c7825 */ /* 0x004fce00078e021c */
[----:B------:R-:W2:Y:S01]  /*10f0*/  @P0 LDC.64 R44, c[0x0][0x3a0] ;  /* 0x0000e800ff2c0b82 */ /* 0x000ea20000000a00 */
[----:B------:R4:W5:Y:S01]  /*1100*/  LDG.E R28, desc[UR6][R28.64] ;  /* 0x000000061c1c7981 */ /* 0x000962000c1e1900 */
[----:B0-----:R-:W-:-:S06]  /*1110*/  IMAD.WIDE.U32 R16, R38, 0x10, R16 ;  /* 0x0000001026107825 */ /* 0x001fcc00078e0010 */
[----:B------:R-:W5:Y:S01]  /*1120*/  LDG.E.128 R16, desc[UR6][R16.64] ;  /* 0x0000000610107981 */ /* 0x000f62000c1e1d00 */
[----:B---3--:R-:W-:-:S05]  /*1130*/  @P0 IMAD.WIDE.U32 R8, R38, 0x10, R8 ;  /* 0x0000001026080825 */ /* 0x008fca00078e0008 */
[----:B------:R-:W3:Y:S01]  /*1140*/  @P0 LDG.E.128 R12, desc[UR6][R8.64] ;  /* 0x00000006080c0981 */ /* 0x000ee2000c1e1d00 */
[----:B------:R-:W-:Y:S02]  /*1150*/  @P0 HADD2.F32 R35, -RZ, R37.H1_H1 ;  /* 0x30000025ff230230 */ /* 0x000fe40000004100 */
[--C-:B------:R-:W-:Y:S02]  /*1160*/  @P0 HADD2.F32 R34, -RZ, R43.reuse.H1_H1 ;  /* 0x3000002bff220230 */ /* 0x100fe40000004100 */
[----:B----4-:R-:W-:Y:S02]  /*1170*/  @P0 HADD2.F32 R29, -RZ, R43.H0_H0 ;  /* 0x2000002bff1d0230 */ /* 0x010fe40000004100 */
[C---:B-----5:R-:W-:Y:S01]  /*1180*/  @P0 FMUL.FTZ R11, R28.reuse, R16 ;  /* 0x000000101c0b0220 */ /* 0x060fe20000410000 */
[----:B------:R-:W-:-:S03]  /*1190*/  @P0 FMUL.FTZ R10, R28, R17 ;  /* 0x000000111c0a0220 */ /* 0x000fc60000410000 */
[----:B---3--:R-:W-:Y:S01]  /*11a0*/  @P0 FFMA.FTZ R8, R35, R11, R12 ;  /* 0x0000000b23080223 */ /* 0x008fe2000001000c */
[----:B------:R-:W-:Y:S02]  /*11b0*/  @P0 HADD2.F32 R11, -RZ, R37.H0_H0 ;  /* 0x20000025ff0b0230 */ /* 0x000fe40000004100 */
[----:B------:R-:W-:Y:S01]  /*11c0*/  @P0 FFMA.FTZ R9, R10, R34, R13 ;  /* 0x000000220a090223 */ /* 0x000fe2000001000d */
[C---:B------:R-:W-:Y:S01]  /*11d0*/  @P0 FMUL.FTZ R10, R28.reuse, R18 ;  /* 0x000000121c0a0220 */ /* 0x040fe20000410000 */
[----:B------:R-:W-:-:S03]  /*11e0*/  @P0 FMUL.FTZ R34, R28, R19 ;  /* 0x000000131c220220 */ /* 0x000fc60000410000 */
[----:B------:R-:W-:Y:S01]  /*11f0*/  @P0 FFMA.FTZ R10, R11, R10, R14 ;  /* 0x0000000a0b0a0223 */ /* 0x000fe2000001000e */
[----:B------:R-:W-:Y:S02]  /*1200*/  @P0 FFMA.FTZ R11, R34, R29, R15 ;  /* 0x0000001d220b0223 */ /* 0x000fe4000001000f */
[----:B------:R-:W0:Y:S01]  /*1210*/  LDC.64 R34, c[0x0][0x3a8] ;  /* 0x0000ea00ff227b82 */ /* 0x000e220000000a00 */
[----:B--2---:R-:W-:Y:S05]  /*1220*/  @P0 BRA `(.L_x_6754) ;  /* 0x0000000000300947 */ /* 0x004fea0003800000 */
[----:B------:R-:W-:Y:S02]  /*1230*/  HADD2.F32 R8, -RZ, R37.H1_H1 ;  /* 0x30000025ff087230 */ /* 0x000fe40000004100 */
[C---:B------:R-:W-:Y:S01]  /*1240*/  FMUL.FTZ R16, R28.reuse, R16 ;  /* 0x000000101c107220 */ /* 0x040fe20000410000 */
[C---:B------:R-:W-:Y:S01]  /*1250*/  FMUL.FTZ R9, R28.reuse, R17 ;  /* 0x000000111c097220 */ /* 0x040fe20000410000 */
[----:B------:R-:W-:Y:S01]  /*1260*/  FMUL.FTZ R10, R28, R18 ;  /* 0x000000121c0a7220 */ /* 0x000fe20000410000 */
[----:B------:R-:W-:Y:S02]  /*1270*/  HADD2.F32 R18, -RZ, R43.H1_H1 ;  /* 0x3000002bff127230 */ /* 0x000fe40000004100 */
[----:B------:R-:W-:Y:S01]  /*1280*/  FMUL.FTZ R8, R8, R16 ;  /* 0x0000001008087220 */ /* 0x000fe20000410000 */
[----:B------:R-:W-:Y:S02]  /*1290*/  HADD2.F32 R17, -RZ, R37.H0_H0 ;  /* 0x20000025ff117230 */ /* 0x000fe40000004100 */
[----:B------:R-:W-:Y:S01]  /*12a0*/  FMUL.FTZ R11, R28, R19 ;  /* 0x000000131c0b7220 */ /* 0x000fe20000410000 */
[----:B------:R-:W-:-:S02]  /*12b0*/  HADD2.F32 R16, -RZ, R43.H0_H0 ;  /* 0x2000002bff107230 */ /* 0x000fc40000004100 */
[----:B------:R-:W-:Y:S01]  /*12c0*/  FMUL.FTZ R9, R9, R18 ;  /* 0x0000001209097220 */ /* 0x000fe20000410000 */
[----:B------:R-:W-:Y:S02]  /*12d0*/  FMUL.FTZ R10, R17, R10 ;  /* 0x0000000a110a7220 */ /* 0x000fe40000410000 */
[----:B------:R-:W-:-:S07]  /*12e0*/  FMUL.FTZ R11, R11, R16 ;  /* 0x000000100b0b7220 */ /* 0x000fce0000410000 */
.L_x_6754:
[----:B------:R-:W2:Y:S01]  /*12f0*/  LDC.64 R16, c[0x0][0x390] ;  /* 0x0000e400ff107b82 */ /* 0x000ea20000000a00 */
[C---:B------:R-:W-:Y:S01]  /*1300*/  IADD3 R39, PT, PT, R38.reuse, 0x20, RZ ;  /* 0x0000002026277810 */ /* 0x040fe20007ffe0ff */
[----:B0-----:R-:W-:-:S04]  /*1310*/  IMAD.WIDE.U32 R18, R38, 0x10, R34 ;  /* 0x0000001026127825 */ /* 0x001fc800078e0022 */
[C---:B------:R-:W-:Y:S01]  /*1320*/  @P0 IMAD.WIDE.U32 R44, R39.reuse, 0x10, R44 ;  /* 0x00000010272c0825 */ /* 0x040fe200078e002c */
[----:B------:R0:W-:Y:S04]  /*1330*/  STG.E.128 desc[UR6][R18.64], R8 ;  /* 0x0000000812007986 */ /* 0x0001e8000c101d06 */
[----:B------:R3:W5:Y:S01]  /*1340*/  @P0 LDG.E.128 R12, desc[UR6][R44.64] ;  /* 0x000000062c0c0981 */ /* 0x000762000c1e1d00 */
[----:B--2---:R-:W-:-:S06]  /*1350*/  IMAD.WIDE.U32 R16, R39, 0x10, R16 ;  /* 0x0000001027107825 */ /* 0x004fcc00078e0010 */
[----:B0-----:R-:W5:Y:S01]  /*1360*/  LDG.E.128 R16, desc[UR6][R16.64] ;  /* 0x0000000610107981 */ /* 0x001f62000c1e1d00 */
[----:B---3--:R-:W-:Y:S05]  /*1370*/  @!P0 BRA `(.L_x_6755) ;  /* 0x0000000000348947 */ /* 0x008fea0003800000 */
[--C-:B------:R-:W-:Y:S02]  /*1380*/  HADD2.F32 R29, -RZ, R33.reuse.H1_H1 ;  /* 0x30000021ff1d7230 */ /* 0x100fe40000004100 */
[C---:B-----5:R-:W-:Y:S01]  /*1390*/  FMUL.FTZ R16, R28.reuse, R16 ;  /* 0x000000101c107220 */ /* 0x060fe20000410000 */
[C---:B------:R-:W-:Y:S01]  /*13a0*/  FMUL.FTZ R17, R28.reuse, R17 ;  /* 0x000000111c117220 */ /* 0x040fe20000410000 */
[C---:B------:R-:W-:Y:S01]  /*13b0*/  FMUL.FTZ R18, R28.reuse, R18 ;  /* 0x000000121c127220 */ /* 0x040fe20000410000 */
[----:B------:R-:W-:Y:S01]  /*13c0*/  FMUL.FTZ R19, R28, R19 ;  /* 0x000000131c137220 */ /* 0x000fe20000410000 */
[----:B------:R-:W-:Y:S01]  /*13d0*/  FFMA.FTZ R16, R29, R16, R12 ;  /* 0x000000101d107223 */ /* 0x000fe2000001000c */
[--C-:B------:R-:W-:Y:S02]  /*13e0*/  HADD2.F32 R36, -RZ, R40.reuse.H1_H1 ;  /* 0x30000028ff247230 */ /* 0x100fe40000004100 */
[----:B------:R-:W-:Y:S02]  /*13f0*/  HADD2.F32 R29, -RZ, R33.H0_H0 ;  /* 0x20000021ff1d7230 */ /* 0x000fe40000004100 */
[----:B------:R-:W-:-:S02]  /*1400*/  HADD2.F32 R28, -RZ, R40.H0_H0 ;  /* 0x20000028ff1c7230 */ /* 0x000fc40000004100 */
[----:B------:R-:W-:Y:S01]  /*1410*/  FFMA.FTZ R17, R17, R36, R13 ;  /* 0x0000002411117223 */ /* 0x000fe2000001000d */
[----:B------:R-:W-:Y:S02]  /*1420*/  FFMA.FTZ R18, R29, R18, R14 ;  /* 0x000000121d127223 */ /* 0x000fe4000001000e */
[----:B------:R-:W-:Y:S01]  /*1430*/  FFMA.FTZ R19, R19, R28, R15 ;  /* 0x0000001c13137223 */ /* 0x000fe2000001000f */
[----:B------:R-:W-:Y:S06]  /*1440*/  BRA `(.L_x_6756) ;  /* 0x0000000000307947 */ /* 0x000fec0003800000 */
.L_x_6755:
[--C-:B------:R-:W-:Y:S02]  /*1450*/  HADD2.F32 R29, -RZ, R33.reuse.H1_H1 ;  /* 0x30000021ff1d7230 */ /* 0x100fe40000004100 */
[C---:B-----5:R-:W-:Y:S01]  /*1460*/  FMUL.FTZ R16, R28.reuse, R16 ;  /* 0x000000101c107220 */ /* 0x060fe20000410000 */
[C---:B------:R-:W-:Y:S01]  /*1470*/  FMUL.FTZ R17, R28.reuse, R17 ;  /* 0x000000111c117220 */ /* 0x040fe20000410000 */
[C---:B------:R-:W-:Y:S01]  /*1480*/  FMUL.FTZ R18, R28.reuse, R18 ;  /* 0x000000121c127220 */ /* 0x040fe20000410000 */
[----:B------:R-:W-:Y:S01]  /*1490*/  FMUL.FTZ R19, R28, R19 ;  /* 0x000000131c137220 */ /* 0x000fe20000410000 */
[----:B------:R-:W-:Y:S01]  /*14a0*/  FMUL.FTZ R16, R29, R16 ;  /* 0x000000101d107220 */ /* 0x000fe20000410000 */
[--C-:B------:R-:W-:Y:S02]  /*14b0*/  HADD2.F32 R36, -RZ, R40.reuse.H1_H1 ;  /* 0x30000028ff247230 */ /* 0x100fe40000004100 */
[----:B------:R-:W-:Y:S02]  /*14c0*/  HADD2.F32 R29, -RZ, R33.H0_H0 ;  /* 0x20000021ff1d7230 */ /* 0x000fe40000004100 */
[----:B------:R-:W-:-:S02]  /*14d0*/  HADD2.F32 R28, -RZ, R40.H0_H0 ;  /* 0x20000028ff1c7230 */ /* 0x000fc40000004100 */
[----:B------:R-:W-:Y:S01]  /*14e0*/  FMUL.FTZ R17, R17, R36 ;  /* 0x0000002411117220 */ /* 0x000fe20000410000 */
[----:B------:R-:W-:Y:S02]  /*14f0*/  FMUL.FTZ R18, R29, R18 ;  /* 0x000000121d127220 */ /* 0x000fe40000410000 */
[----:B------:R-:W-:-:S07]  /*1500*/  FMUL.FTZ R19, R19, R28 ;  /* 0x0000001c13137220 */ /* 0x000fce0000410000 */
.L_x_6756:
[----:B------:R-:W-:Y:S01]  /*1510*/  FADD.FTZ R28, RZ, R8 ;  /* 0x00000008ff1c7221 */ /* 0x000fe20000010000 */
[----:B------:R-:W-:Y:S01]  /*1520*/  IMAD.WIDE.U32 R34, R39, 0x10, R34 ;  /* 0x0000001027227825 */ /* 0x000fe200078e0022 */
[----:B------:R-:W-:Y:S01]  /*1530*/  UMOV UR5, 0xffffffff ;  /* 0xffffffff00057882 */ /* 0x000fe20000000000 */
[----:B------:R-:W-:Y:S02]  /*1540*/  ISETP.NE.AND P1, PT, R32, RZ, PT ;  /* 0x000000ff2000720c */ /* 0x000fe40003f25270 */
        /* <DEDUP_REMOVED lines=46> */
.L_x_6782:
[----:B--2---:R-:W-:Y:S01]  /*1830*/  FADD.FTZ R35, R28, R36 ;  /* 0x000000241c237221 */ /* 0x004fe20000010000 */
[----:B------:R-:W-:Y:S01]  /*1840*/  FMUL.FTZ R29, R41, R41 ;  /* 0x00000029291d7220 */ /* 0x000fe20000410000 */
[----:B------:R-:W-:Y:S01]  /*1850*/  ISETP.NE.AND P2, PT, RZ, UR8, PT ;  /* 0x00000008ff007c0c */ /* 0x000fe2000bf45270 */
[----:B------:R-:W2:Y:S01]  /*1860*/  @!P1 LDC.64 R44, c[0x0][0x3c0] ;  /* 0x0000f000ff2c9b82 */ /* 0x000ea20000000a00 */
[----:B01----:R-:W-:Y:S02]  /*1870*/  FFMA.FTZ R28, R35, R42, UR4 ;  /* 0x00000004231c7e23 */ /* 0x003fe4000801002a */
[----:B------:R-:W-:-:S05]  /*1880*/  FSEL R29, R29, RZ, P2 ;  /* 0x000000ff1d1d7208 */ /* 0x000fca0001000000 */
[----:B------:R-:W0:Y:S01]  /*1890*/  @!P1 LDC.64 R34, c[0x0][0x3c8] ;  /* 0x0000f200ff229b82 */ /* 0x000e220000000a00 */
[----:B------:R-:W-:Y:S01]  /*18a0*/  FADD.FTZ R28, R28, R29 ;  /* 0x0000001d1c1c7221 */ /* 0x000fe20000010000 */
[----:B------:R-:W-:-:S05]  /*18b0*/  FSEL R29, R41, RZ, !P2 ;  /* 0x000000ff291d7208 */ /* 0x000fca0005000000 */
[----:B------:R-:W1:Y:S01]  /*18c0*/  MUFU.RSQ R28, R28 ;  /* 0x0000001c001c7308 */ /* 0x000e620000001400 */
        /* <DEDUP_REMOVED lines=8> */
[----:B--2---:R-:W-:-:S05]  /*1950*/  @!P1 IMAD.WIDE R44, R31, 0x4, R44 ;  /* 0x000000041f2c9825 */ /* 0x004fca00078e022c */
[----:B------:R-:W-:Y:S01]  /*1960*/  @!P1 STG.E desc[UR6][R44.64], R41 ;  /* 0x000000292c009986 */ /* 0x000fe2000c101906 */
[----:B0-----:R-:W-:-:S04]  /*1970*/  @!P1 IMAD.WIDE R34, R31, 0x4, R34 ;  /* 0x000000041f229825 */ /* 0x001fc800078e0222 */
[C---:B-1----:R-:W-:Y:S01]  /*1980*/  FMUL.FTZ R8, R28.reuse, R8 ;  /* 0x000000081c087220 */ /* 0x042fe20000410000 */
[C---:B------:R-:W-:Y:S01]  /*1990*/  FMUL.FTZ R9, R28.reuse, R9 ;  /* 0x000000091c097220 */ /* 0x040fe20000410000 */
[C---:B------:R-:W-:Y:S01]  /*19a0*/  FMUL.FTZ R10, R28.reuse, R10 ;  /* 0x0000000a1c0a7220 */ /* 0x040fe20000410000 */
[C---:B------:R-:W-:Y:S01]  /*19b0*/  FMUL.FTZ R11, R28.reuse, R11 ;  /* 0x0000000b1c0b7220 */ /* 0x040fe20000410000 */
[----:B------:R0:W-:Y:S01]  /*19c0*/  @!P1 STG.E desc[UR6][R34.64], R28 ;  /* 0x0000001c22009986 */ /* 0x0001e2000c101906 */
        /* <DEDUP_REMOVED lines=11> */
[----:B0-----:R-:W0:Y:S01]  /*1a80*/  LDC.64 R34, c[0x0][0x428] ;  /* 0x00010a00ff227b82 */ /* 0x001e220000000a00 */
[----:B------:R-:W-:-:S07]  /*1a90*/  FFMA.FTZ R19, R19, R23, R27 ;  /* 0x0000001713137223 */ /* 0x000fce000001001b */
[----:B------:R-:W1:Y:S01]  /*1aa0*/  LDC.64 R28, c[0x0][0x380] ;  /* 0x0000e000ff1c7b82 */ /* 0x000e620000000a00 */
[----:B0-----:R-:W-:-:S04]  /*1ab0*/  IMAD.WIDE.U32 R44, R38, 0x10, R34 ;  /* 0x00000010262c7825 */ /* 0x001fc800078e0022 */
[----:B------:R-:W-:Y:S01]  /*1ac0*/  IMAD.WIDE.U32 R34, R39, 0x10, R34 ;  /* 0x0000001027227825 */ /* 0x000fe200078e0022 */
[----:B------:R2:W-:Y:S01]  /*1ad0*/  STG.E.128 desc[UR6][R44.64], R8 ;  /* 0x000000082c007986 */ /* 0x0005e2000c101d06 */
[----:B-1----:R-:W-:-:S03]  /*1ae0*/  LEA R31, R28, R31, 0x2 ;  /* 0x0000001f1c1f7211 */ /* 0x002fc600078e10ff */
[----:B------:R2:W-:Y:S01]  /*1af0*/  STG.E.128 desc[UR6][R34.64], R16 ;  /* 0x0000001022007986 */ /* 0x0005e2000c101d06 */
[----:B------:R-:W-:-:S13]  /*1b00*/  ISETP.GE.AND P1, PT, R31, R29, PT ;  /* 0x0000001d1f00720c */ /* 0x000fda0003f26270 */
[----:B------:R-:W-:Y:S05]  /*1b10*/  @!P1 BRA `(.L_x_6758) ;  /* 0xfffffff400549947 */ /* 0x000fea000383ffff */
[----:B------:R-:W-:Y:S05]  /*1b20*/  EXIT ;  /* 0x000000000000794d */ /* 0x000fea0003800000 */
.L_x_6752:
        /* <DEDUP_REMOVED lines=8> */
.L_x_6760:
[----:B------:R-:W-:Y:S05]  /*1bb0*/  BSYNC B0 ;  /* 0x0000000000007941 */ /* 0x000fea0003800000 */
.L_x_6759:
        /* <DEDUP_REMOVED lines=8> */
.L_x_6761:
[----:B------:R-:W-:Y:S02]  /*1c40*/  HFMA2 R29, -RZ, RZ, 0, 2.384185791015625e-07 ;  /* 0x00000004ff1d7431 */ /* 0x000fe400000001ff */
[----:B------:R-:W-:-:S05]  /*1c50*/  FADD.FTZ R19, R28, R36 ;  /* 0x000000241c137221 */ /* 0x000fca0000010000 */
[----:B------:R-:W-:-:S07]  /*1c60*/  MOV R28, R19 ;  /* 0x00000013001c7202 */ /* 0x000fce0000000f00 */
[----:B------:R-:W-:Y:S05]  /*1c70*/  WARPSYNC.COLLECTIVE R35, `(.L_x_6762) ;  /* 0x0000000023087348 */ /* 0x000fea0003c00000 */
[----:B------:R0:W1:Y:S02]  /*1c80*/  SHFL.BFLY P2, R36, R28, R29, R34 ;  /* 0x0c00001d1c247389 */ /* 0x0000640000040022 */
[----:B01----:R-:W-:Y:S05]  /*1c90*/  ENDCOLLECTIVE ;  /* 0x000000000000791b */ /* 0x003fea0003800000 */
.L_x_6762:
[----:B------:R-:W-:Y:S02]  /*1ca0*/  HFMA2 R29, -RZ, RZ, 0, 4.76837158203125e-07 ;  /* 0x00000008ff1d7431 */ /* 0x000fe400000001ff */
[----:B------:R-:W-:-:S05]  /*1cb0*/  FADD.FTZ R19, R19, R36 ;  /* 0x0000002413137221 */ /* 0x000fca0000010000 */
[----:B------:R-:W-:-:S07]  /*1cc0*/  MOV R28, R19 ;  /* 0x00000013001c7202 */ /* 0x000fce0000000f00 */
[----:B------:R-:W-:Y:S05]  /*1cd0*/  WARPSYNC.COLLECTIVE R35, `(.L_x_6763) ;  /* 0x0000000023087348 */ /* 0x000fea0003c00000 */
[----:B------:R0:W1:Y:S02]  /*1ce0*/  SHFL.BFLY P2, R36, R28, R29, R34 ;  /* 0x0c00001d1c247389 */ /* 0x0000640000040022 */
[----:B01----:R-:W-:Y:S05]  /*1cf0*/  ENDCOLLECTIVE ;  /* 0x000000000000791b */ /* 0x003fea0003800000 */
.L_x_6763:
[----:B------:R-:W-:Y:S02]  /*1d00*/  HFMA2 R29, -RZ, RZ, 0, 9.5367431640625e-07 ;  /* 0x00000010ff1d7431 */ /* 0x000fe400000001ff */
[----:B------:R-:W-:-:S05]  /*1d10*/  FADD.FTZ R17, R19, R36 ;  /* 0x0000002413117221 */ /* 0x000fca0000010000 */
[----:B------:R-:W-:-:S07]  /*1d20*/  MOV R28, R17 ;  /* 0x00000011001c7202 */ /* 0x000fce0000000f00 */
[----:B------:R-:W-:Y:S05]  /*1d30*/  WARPSYNC.COLLECTIVE R35, `(.L_x_6764) ;  /* 0x0000000023087348 */ /* 0x000fea0003c00000 */
[----:B------:R0:W1:Y:S02]  /*1d40*/  SHFL.BFLY P2, R36, R28, R29, R34 ;  /* 0x0c00001d1c247389 */ /* 0x0000640000040022 */
[----:B01----:R-:W-:Y:S05]  /*1d50*/  ENDCOLLECTIVE ;  /* 0x000000000000791b */ /* 0x003fea0003800000 */
.L_x_6764:
[----:B------:R-:W-:Y:S02]  /*1d60*/  HFMA2 R29, -RZ, RZ, 0, 5.9604644775390625e-08 ;  /* 0x00000001ff1d7431 */ /* 0x000fe400000001ff */
        /* <DEDUP_REMOVED lines=22> */
.L_x_6765:
[----:B------:R-:W-:Y:S02]  /*1ed0*/  HFMA2 R29, -RZ, RZ, 0, 1.1920928955078125e-07 ;  /* 0x00000002ff1d7431 */ /* 0x000fe400000001ff */
[----:B------:R-:W-:-:S05]  /*1ee0*/  FADD.FTZ R18, R18, R36 ;  /* 0x0000002412127221 */ /* 0x000fca0000010000 */
[----:B------:R-:W-:-:S07]  /*1ef0*/  MOV R28, R18 ;  /* 0x00000012001c7202 */ /* 0x000fce0000000f00 */
[----:B------:R-:W-:Y:S05]  /*1f00*/  WARPSYNC.COLLECTIVE R35, `(.L_x_6766) ;  /* 0x0000000023087348 */ /* 0x000fea0003c00000 */
[----:B------:R0:W1:Y:S02]  /*1f10*/  SHFL.BFLY P2, R36, R28, R29, R34 ;  /* 0x0c00001d1c247389 */ /* 0x0000640000040022 */
[----:B01----:R-:W-:Y:S05]  /*1f20*/  ENDCOLLECTIVE ;  /* 0x000000000000791b */ /* 0x003fea0003800000 */
.L_x_6766:
[----:B------:R-:W-:Y:S02]  /*1f30*/  HFMA2 R29, -RZ, RZ, 0, 2.384185791015625e-07 ;  /* 0x00000004ff1d7431 */ /* 0x000fe400000001ff */
[----:B------:R-:W-:-:S05]  /*1f40*/  FADD.FTZ R18, R18, R36 ;  /* 0x0000002412127221 */ /* 0x000fca0000010000 */
[----:B------:R-:W-:-:S07]  /*1f50*/  MOV R28, R18 ;  /* 0x00000012001c7202 */ /* 0x000fce0000000f00 */
[----:B------:R-:W-:Y:S05]  /*1f60*/  WARPSYNC.COLLECTIVE R35, `(.L_x_6767) ;  /* 0x0000000023087348 */ /* 0x000fea0003c00000 */
[----:B------:R0:W1:Y:S02]  /*1f70*/  SHFL.BFLY P2, R36, R28, R29, R34 ;  /* 0x0c00001d1c247389 */ /* 0x0000640000040022 */
[----:B01----:R-:W-:Y:S05]  /*1f80*/  ENDCOLLECTIVE ;  /* 0x000000000000791b */ /* 0x003fea0003800000 */
.L_x_6767:
[----:B------:R-:W-:Y:S02]  /*1f90*/  HFMA2 R29, -RZ, RZ, 0, 4.76837158203125e-07 ;  /* 0x00000008ff1d7431 */ /* 0x000fe400000001ff */
[----:B------:R-:W-:-:S05]  /*1fa0*/  FADD.FTZ R18, R18, R36 ;  /* 0x0000002412127221 */ /* 0x000fca0000010000 */
[----:B------:R-:W-:-:S07]  /*1fb0*/  MOV R28, R18 ;  /* 0x00000012001c7202 */ /* 0x000fce0000000f00 */
[----:B------:R-:W-:Y:S05]  /*1fc0*/  WARPSYNC.COLLECTIVE R35, `(.L_x_6768) ;  /* 0x0000000023087348 */ /* 0x000fea0003c00000 */
[----:B------:R0:W1:Y:S02]  /*1fd0*/  SHFL.BFLY P2, R36, R28, R29, R34 ;  /* 0x0c00001d1c247389 */ /* 0x0000640000040022 */
[----:B01----:R-:W-:Y:S05]  /*1fe0*/  ENDCOLLECTIVE ;  /* 0x000000000000791b */ /* 0x003fea0003800000 */
.L_x_6768:
[----:B------:R-:W-:Y:S02]  /*1ff0*/  HFMA2 R29, -RZ, RZ, 0, 9.5367431640625e-07 ;  /* 0x00000010ff1d7431 */ /* 0x000fe400000001ff */
[----:B------:R-:W-:-:S05]  /*2000*/  FADD.FTZ R18, R18, R36 ;  /* 0x0000002412127221 */ /* 0x000fca0000010000 */
[----:B------:R-:W-:-:S07]  /*2010*/  MOV R28, R18 ;  /* 0x00000012001c7202 */ /* 0x000fce0000000f00 */
[----:B------:R-:W-:Y:S05]  /*2020*/  WARPSYNC.COLLECTIVE R35, `(.L_x_6769) ;  /* 0x0000000023087348 */ /* 0x000fea0003c00000 */
[----:B------:R0:W1:Y:S02]  /*2030*/  SHFL.BFLY P2, R36, R28, R29, R34 ;  /* 0x0c00001d1c247389 */ /* 0x0000640000040022 */
[----:B01----:R-:W-:Y:S05]  /*2040*/  ENDCOLLECTIVE ;  /* 0x000000000000791b */ /* 0x003fea0003800000 */
.L_x_6769:
[----:B------:R-:W-:Y:S05]  /*2050*/  BRA `(.L_x_6770) ;  /* 0xffffffe800b47947 */ /* 0x000fea000383ffff */
.L_x_6757:
[----:B------:R-:W-:Y:S01]  /*2060*/  HFMA2 R34, -RZ, RZ, 0, 1.847743988037109375e-06 ;  /* 0x0000001fff227431 */ /* 0x000fe200000001ff */
[----:B------:R-:W-:Y:S01]  /*2070*/  BSSY B0, `(.L_x_6771) ;  /* 0x0000006000007945 */ /* 0x000fe20003800000 */
[----:B------:R-:W-:Y:S02]  /*2080*/  MOV R29, 0x1 ;  /* 0x00000001001d7802 */ /* 0x000fe40000000f00 */
[----:B------:R-:W-:-:S07]  /*2090*/  MOV R35, 0xffffffff ;  /* 0xffffffff00237802 */ /* 0x000fce0000000f00 */
[----:B-1----:R-:W-:Y:S05]  /*20a0*/  WARPSYNC.COLLECTIVE R35, `(.L_x_6772) ;  /* 0x0000000023087348 */ /* 0x002fea0003c00000 */
[----:B------:R0:W2:Y:S02]  /*20b0*/  SHFL.BFLY P2, R36, R28, R29, R34 ;  /* 0x0c00001d1c247389 */ /* 0x0000a40000040022 */
[----:B012---:R-:W-:Y:S05]  /*20c0*/  ENDCOLLECTIVE ;  /* 0x000000000000791b */ /* 0x007fea0003800000 */
.L_x_6772:
[----:B------:R-:W-:Y:S05]  /*20d0*/  BSYNC B0 ;  /* 0x0000000000007941 */ /* 0x000fea0003800000 */
.L_x_6771:
        /* <DEDUP_REMOVED lines=9> */
.L_x_6773:
[----:B------:R-:W-:Y:S02]  /*2170*/  HFMA2 R29, -RZ, RZ, 0, 2.384185791015625e-07 ;  /* 0x00000004ff1d7431 */ /* 0x000fe400000001ff */
[----:B------:R-:W-:-:S05]  /*2180*/  FADD.FTZ R45, R44, R36 ;  /* 0x000000242c2d7221 */ /* 0x000fca0000010000 */
[----:B------:R-:W-:-:S07]  /*2190*/  MOV R28, R45 ;  /* 0x0000002d001c7202 */ /* 0x000fce0000000f00 */
[----:B------:R-:W-:Y:S05]  /*21a0*/  WARPSYNC.COLLECTIVE R35, `(.L_x_6774) ;  /* 0x0000000023087348 */ /* 0x000fea0003c00000 */
[----:B------:R0:W1:Y:S02]  /*21b0*/  SHFL.BFLY P2, R36, R28, R29, R34 ;  /* 0x0c00001d1c247389 */ /* 0x0000640000040022 */
[----:B01----:R-:W-:Y:S05]  /*21c0*/  ENDCOLLECTIVE ;  /* 0x000000000000791b */ /* 0x003fea0003800000 */
.L_x_6774:
[----:B------:R-:W-:Y:S02]  /*21d0*/  HFMA2 R29, -RZ, RZ, 0, 4.76837158203125e-07 ;  /* 0x00000008ff1d7431 */ /* 0x000fe400000001ff */
[----:B------:R-:W-:-:S05]  /*21e0*/  FADD.FTZ R45, R45, R36 ;  /* 0x000000242d2d7221 */ /* 0x000fca0000010000 */
[----:B------:R-:W-:-:S07]  /*21f0*/  MOV R28, R45 ;  /* 0x0000002d001c7202 */ /* 0x000fce0000000f00 */
[----:B------:R-:W-:Y:S05]  /*2200*/  WARPSYNC.COLLECTIVE R35, `(.L_x_6775) ;  /* 0x0000000023087348 */ /* 0x000fea0003c00000 */
[----:B------:R0:W1:Y:S02]  /*2210*/  SHFL.BFLY P2, R36, R28, R29, R34 ;  /* 0x0c00001d1c247389 */ /* 0x0000640000040022 */
[----:B01----:R-:W-:Y:S05]  /*2220*/  ENDCOLLECTIVE ;  /* 0x000000000000791b */ /* 0x003fea0003800000 */
.L_x_6775:
[----:B------:R-:W-:Y:S01]  /*2230*/  MOV R29, 0x10 ;  /* 0x00000010001d7802 */ /* 0x000fe20000000f00 */
[----:B------:R-:W-:-:S07]  /*2240*/  FADD.FTZ R28, R45, R36 ;  /* 0x000000242d1c7221 */ /* 0x000fce0000010000 */
[----:B------:R-:W-:Y:S05]  /*2250*/  WARPSYNC.COLLECTIVE R35, `(.L_x_6776) ;  /* 0x0000000023087348 */ /* 0x000fea0003c00000 */
[----:B------:R0:W1:Y:S02]  /*2260*/  SHFL.BFLY P2, R36, R28, R29, R34 ;  /* 0x0c00001d1c247389 */ /* 0x0000640000040022 */
[----:B01----:R-:W-:Y:S05]  /*2270*/  ENDCOLLECTIVE ;  /* 0x000000000000791b */ /* 0x003fea0003800000 */
.L_x_6776:
        /* <DEDUP_REMOVED lines=22> */
.L_x_6777:
[----:B------:R-:W-:Y:S01]  /*23e0*/  MOV R29, 0x2 ;  /* 0x00000002001d7802 */ /* 0x000fe20000000f00 */
[----:B------:R-:W-:-:S07]  /*23f0*/  FADD.FTZ R28, R28, R36 ;  /* 0x000000241c1c7221 */ /* 0x000fce0000010000 */
[----:B------:R-:W-:Y:S05]  /*2400*/  WARPSYNC.COLLECTIVE R35, `(.L_x_6778) ;  /* 0x0000000023087348 */ /* 0x000fea0003c00000 */
[----:B------:R0:W1:Y:S02]  /*2410*/  SHFL.BFLY P2, R36, R28, R29, R34 ;  /* 0x0c00001d1c247389 */ /* 0x0000640000040022 */
[----:B01----:R-:W-:Y:S05]  /*2420*/  ENDCOLLECTIVE ;  /* 0x000000000000791b */ /* 0x003fea0003800000 */
.L_x_6778:
[----:B------:R-:W-:Y:S02]  /*2430*/  HFMA2 R29, -RZ, RZ, 0, 2.384185791015625e-07 ;  /* 0x00000004ff1d7431 */ /* 0x000fe400000001ff */
[----:B------:R-:W-:-:S07]  /*2440*/  FADD.FTZ R28, R28, R36 ;  /* 0x000000241c1c7221 */ /* 0x000fce0000010000 */
[----:B------:R-:W-:Y:S05]  /*2450*/  WARPSYNC.COLLECTIVE R35, `(.L_x_6779) ;  /* 0x0000000023087348 */ /* 0x000fea0003c00000 */
[----:B------:R0:W1:Y:S02]  /*2460*/  SHFL.BFLY P2, R36, R28, R29, R34 ;  /* 0x0c00001d1c247389 */ /* 0x0000640000040022 */
[----:B01----:R-:W-:Y:S05]  /*2470*/  ENDCOLLECTIVE ;  /* 0x000000000000791b */ /* 0x003fea0003800000 */
.L_x_6779:
[----:B------:R-:W-:Y:S01]  /*2480*/  MOV R29, 0x8 ;  /* 0x00000008001d7802 */ /* 0x000fe20000000f00 */
[----:B------:R-:W-:-:S07]  /*2490*/  FADD.FTZ R28, R28, R36 ;  /* 0x000000241c1c7221 */ /* 0x000fce0000010000 */
[----:B------:R-:W-:Y:S05]  /*24a0*/  WARPSYNC.COLLECTIVE R35, `(.L_x_6780) ;  /* 0x0000000023087348 */ /* 0x000fea0003c00000 */
[----:B------:R0:W1:Y:S02]  /*24b0*/  SHFL.BFLY P2, R36, R28, R29, R34 ;  /* 0x0c00001d1c247389 */ /* 0x0000640000040022 */
[----:B01----:R-:W-:Y:S05]  /*24c0*/  ENDCOLLECTIVE ;  /* 0x000000000000791b */ /* 0x003fea0003800000 */
.L_x_6780:
[----:B------:R-:W-:Y:S02]  /*24d0*/  HFMA2 R29, -RZ, RZ, 0, 9.5367431640625e-07 ;  /* 0x00000010ff1d7431 */ /* 0x000fe400000001ff */
[----:B------:R-:W-:-:S07]  /*24e0*/  FADD.FTZ R28, R28, R36 ;  /* 0x000000241c1c7221 */ /* 0x000fce0000010000 */
[----:B------:R-:W-:Y:S05]  /*24f0*/  WARPSYNC.COLLECTIVE R35, `(.L_x_6781) ;  /* 0x0000000023087348 */ /* 0x000fea0003c00000 */
[----:B------:R0:W1:Y:S02]  /*2500*/  SHFL.BFLY P2, R36, R28, R29, R34 ;  /* 0x0c00001d1c247389 */ /* 0x0000640000040022 */
[----:B01----:R-:W-:Y:S05]  /*2510*/  ENDCOLLECTIVE ;  /* 0x000000000000791b */ /* 0x003fea0003800000 */
.L_x_6781:
[----:B------:R-:W-:Y:S05]  /*2520*/  BRA `(.L_x_6782) ;  /* 0xfffffff000c07947 */ /* 0x000fea000383ffff */
.L_x_6783:
        /* <DEDUP_REMOVED lines=13> */
.L_x_9168:


//--------------------- .text._ZN10layer_norm13ln_fwd_kernelINS_13Kernel_traitsI6__halfffffjLj256ELj1ELj4ELj1ELj16ENS_18Kernel_traits_baseILj256ES2_ffffjLj128EEEEELb0ELb1ELb1ELb0EEEvNS_9FwdParamsE --------------------------
	.section	.text._ZN10layer_norm13ln_fwd_kernelINS_13Kernel_traitsI6__halfffffjLj256ELj1ELj4ELj1ELj16ENS_18Kernel_traits_baseILj256ES2_ffffjLj128EEEEELb0ELb1ELb1ELb0EEEvNS_9FwdParamsE,"ax",@progbits
	.align	128
        .global         _ZN10layer_norm13ln_fwd_kernelINS_13Kernel_traitsI6__halfffffjLj256ELj1ELj4ELj1ELj16ENS_18Kernel_traits_baseILj256ES2_ffffjLj128EEEEELb0ELb1ELb1ELb0EEEvNS_9FwdParamsE
        .type           _ZN10layer_norm13ln_fwd_kernelINS_13Kernel_traitsI6__halfffffjLj256ELj1ELj4ELj1ELj16ENS_18Kernel_traits_baseILj256ES2_ffffjLj128EEEEELb0ELb1ELb1ELb0EEEvNS_9FwdParamsE,@function
        .size           _ZN10layer_norm13ln_fwd_kernelINS_13Kernel_traitsI6__halfffffjLj256ELj1ELj4ELj1ELj16ENS_18Kernel_traits_baseILj256ES2_ffffjLj128EEEEELb0ELb1ELb1ELb0EEEvNS_9FwdParamsE,(.L_x_9169 - _ZN10layer_norm13ln_fwd_kernelINS_13Kernel_traitsI6__halfffffjLj256ELj1ELj4ELj1ELj16ENS_18Kernel_traits_baseILj256ES2_ffffjLj128EEEEELb0ELb1ELb1ELb0EEEvNS_9FwdParamsE)
        .other          _ZN10layer_norm13ln_fwd_kernelINS_13Kernel_traitsI6__halfffffjLj256ELj1ELj4ELj1ELj16ENS_18Kernel_traits_baseILj256ES2_ffffjLj128EEEEELb0ELb1ELb1ELb0EEEvNS_9FwdParamsE,@"STO_CUDA_ENTRY STV_DEFAULT"
_ZN10layer_norm13ln_fwd_kernelINS_13Kernel_traitsI6__halfffffjLj256ELj1ELj4ELj1ELj16ENS_18Kernel_traits_baseILj256ES2_ffffjLj128EEEEELb0ELb1ELb1ELb0EEEvNS_9FwdParamsE:
.text._ZN10layer_norm13ln_fwd_kernelINS_13Kernel_traitsI6__halfffffjLj256ELj1ELj4ELj1ELj16ENS_18Kernel_traits_baseILj256ES2_ffffjLj128EEEEELb0ELb1ELb1ELb0EEEvNS_9FwdParamsE:
        /* <DEDUP_REMOVED lines=33> */
.L_x_6787:
[----:B------:R-:W-:Y:S05]  /*0210*/  BSYNC.RECONVERGENT B1 ;  /* 0x0000000000017941 */ /* 0x000fea0003800200 */
.L_x_6786:
        /* <DEDUP_REMOVED lines=11> */
.L_x_6785:
        /* <DEDUP_REMOVED lines=18> */
.L_x_6788:
[----:B------:R-:W-:Y:S05]  /*03f0*/  BSYNC.RECONVERGENT B0 ;  /* 0x0000000000007941 */ /* 0x000fea0003800200 */
.L_x_6784:
[----:B------:R-:W1:Y:S02]  /*0400*/  LDCU UR4, c[0x0][0x384] ;  /* 0x00007080ff0477ac */ /* 0x000e640008000800 */
[----:B-1----:R-:W-:-:S13]  /*0410*/  ISETP.GE.AND P0, PT, R26, UR4, PT ;  /* 0x000000041a007c0c */ /* 0x002fda000bf06270 */
[----:B------:R-:W-:Y:S05]  /*0420*/  @P0 EXIT ;  /* 0x000000000000094d */ /* 0x000fea0003800000 */
[----:B------:R-:W1:Y:S01]  /*0430*/  LDCU.U8 UR4, c[0x0][0x410] ;  /* 0x00008200ff0477ac */ /* 0x000e620008000000 */
[----:B0----5:R-:W-:Y:S01]  /*0440*/  MOV R10, R5 ;  /* 0x00000005000a7202 */ /* 0x021fe20000000f00 */
[----:B------:R-:W-:Y:S01]  /*0450*/  HADD2.F32 R27, -RZ, R45.H0_H0 ;  /* 0x2000002dff1b7230 */ /* 0x000fe20000004100 */
[--C-:B------:R-:W-:Y:S01]  /*0460*/  SHF.R.U64 R37, R4, 0x10, R5.reuse ;  /* 0x0000001004257819 */ /* 0x100fe20000001205 */
[----:B------:R-:W0:Y:S01]  /*0470*/  LDCU UR10, c[0x0][0x40c] ;  /* 0x00008180ff0a77ac */ /* 0x000e220008000800 */
[----:B------:R-:W-:Y:S02]  /*0480*/  SHF.R.U32.HI R5, RZ, 0x10, R5 ;  /* 0x00000010ff057819 */ /* 0x000fe40000011605 */
[----:B------:R-:W-:Y:S01]  /*0490*/  MOV R36, R8 ;  /* 0x0000000800247202 */ /* 0x000fe20000000f00 */
[----:B------:R-:W2:Y:S01]  /*04a0*/  LDCU UR5, c[0x0][0x448] ;  /* 0x00008900ff0577ac */ /* 0x000ea20008000800 */
[----:B------:R-:W-:Y:S02]  /*04b0*/  MOV R38, R4 ;  /* 0x0000000400267202 */ /* 0x000fe40000000f00 */
[----:B------:R-:W-:Y:S01]  /*04c0*/  MOV R4, R6 ;  /* 0x0000000600047202 */ /* 0x000fe20000000f00 */
[----:B------:R-:W3:Y:S01]  /*04d0*/  LDCU.64 UR8, c[0x0][0x3a0] ;  /* 0x00007400ff0877ac */ /* 0x000ee20008000a00 */
[----:B------:R-:W-:-:S02]  /*04e0*/  MOV R28, R7 ;  /* 0x00000007001c7202 */ /* 0x000fc40000000f00 */
[--C-:B------:R-:W-:Y:S02]  /*04f0*/  SHF.R.U64 R43, R6, 0x10, R7.reuse ;  /* 0x00000010062b7819 */ /* 0x100fe40000001207 */
[----:B------:R-:W-:Y:S01]  /*0500*/  SHF.R.U32.HI R29, RZ, 0x10, R7 ;  /* 0x00000010ff1d7819 */ /* 0x000fe20000011607 */
[----:B------:R-:W-:Y:S01]  /*0510*/  HADD2.F32 R28, -RZ, R28.H0_H0 ;  /* 0x2000001cff1c7230 */ /* 0x000fe20000004100 */
[----:B------:R-:W-:Y:S01]  /*0520*/  PRMT R37, R5, 0x5410, R37 ;  /* 0x0000541005257816 */ /* 0x000fe20000000025 */
[----:B------:R-:W-:Y:S01]  /*0530*/  HADD2.F32 R43, -RZ, R43.H0_H0 ;  /* 0x2000002bff2b7230 */ /* 0x000fe20000004100 */
[--C-:B------:R-:W-:Y:S01]  /*0540*/  SHF.R.U64 R42, R44, 0x10, R45.reuse ;  /* 0x000000102c2a7819 */ /* 0x100fe2000000122d */
[----:B------:R-:W-:Y:S01]  /*0550*/  HADD2.F32 R44, -RZ, R44.H0_H0 ;  /* 0x2000002cff2c7230 */ /* 0x000fe20000004100 */
[----:B------:R-:W-:Y:S01]  /*0560*/  SHF.R.U32.HI R30, RZ, 0x10, R45 ;  /* 0x00000010ff1e7819 */ /* 0x000fe2000001162d */
[----:B------:R-:W-:Y:S01]  /*0570*/  HADD2.F32 R45, -RZ, R4.H0_H0 ;  /* 0x20000004ff2d7230 */ /* 0x000fe20000004100 */
[----:B------:R-:W-:Y:S01]  /*0580*/  MOV R34, R9 ;  /* 0x0000000900227202 */ /* 0x000fe20000000f00 */
[----:B------:R-:W-:Y:S01]  /*0590*/  HADD2.F32 R29, -RZ, R29.H0_H0 ;  /* 0x2000001dff1d7230 */ /* 0x000fe20000004100 */
[--C-:B------:R-:W-:Y:S01]  /*05a0*/  SHF.R.U64 R8, R8, 0x10, R9.reuse ;  /* 0x0000001008087819 */ /* 0x100fe20000001209 */
[----:B------:R-:W-:Y:S01]  /*05b0*/  HADD2.F32 R42, -RZ, R42.H0_H0 ;  /* 0x2000002aff2a7230 */ /* 0x000fe20000004100 */
[----:B------:R-:W-:Y:S01]  /*05c0*/  SHF.R.U32.HI R35, RZ, 0x10, R9 ;  /* 0x00000010ff237819 */ /* 0x000fe20000011609 */
[----:B------:R-:W-:Y:S01]  /*05d0*/  HADD2.F32 R30, -RZ, R30.H0_H0 ;  /* 0x2000001eff1e7230 */ /* 0x000fe20000004100 */
[----:B------:R-:W-:-:S02]  /*05e0*/  PRMT R36, R36, 0x5410, R36 ;  /* 0x0000541024247816 */ /* 0x000fc40000000024 */
[----:B------:R-:W-:Y:S02]  /*05f0*/  MOV R5, R2 ;  /* 0x0000000200057202 */ /* 0x000fe40000000f00 */
[----:B------:R-:W-:Y:S02]  /*0600*/  MOV R6, R3 ;  /* 0x0000000300067202 */ /* 0x000fe40000000f00 */
[----:B------:R-:W-:Y:S02]  /*0610*/  PRMT R38, R10, 0x5410, R38 ;  /* 0x000054100a267816 */ /* 0x000fe40000000026 */
[----:B------:R-:W-:Y:S02]  /*0620*/  PRMT R34, R34, 0x5410, R8 ;  /* 0x0000541022227816 */ /* 0x000fe40000000008 */
[----:B------:R-:W-:Y:S02]  /*0630*/  PRMT R35, R35, 0x5410, R5 ;  /* 0x0000541023237816 */ /* 0x000fe40000000005 */
[----:B------:R-:W-:-:S02]  /*0640*/  PRMT R36, R6, 0x7610, R36 ;  /* 0x0000761006247816 */ /* 0x000fc40000000024 */
[----:B0123--:R-:W-:-:S13]  /*0650*/  ISETP.NE.AND P3, PT, RZ, UR4, PT ;  /* 0x00000004ff007c0c */ /* 0x00ffda000bf65270 */
.L_x_6806:
[----:B------:R-:W0:Y:S08]  /*0660*/  LDC.64 R22, c[0x0][0x3f0] ;  /* 0x0000fc00ff167b82 */ /* 0x000e300000000a00 */
[----:B------:R-:W1:Y:S08]  /*0670*/  LDC.64 R32, c[0x0][0x3f8] ;  /* 0x0000fe00ff207b82 */ /* 0x000e700000000a00 */
[----:B------:R-:W2:Y:S01]  /*0680*/  LDC R21, c[0x0][0x388] ;  /* 0x0000e200ff157b82 */ /* 0x000ea20000000800 */
[----:B0-----:R-:W-:-:S06]  /*0690*/  IMAD.WIDE R22, R26, 0x4, R22 ;  /* 0x000000041a167825 */ /* 0x001fcc00078e0216 */
[----:B------:R-:W3:Y:S01]  /*06a0*/  LDG.E R22, desc[UR6][R22.64] ;  /* 0x0000000616167981 */ /* 0x000ee2000c1e1900 */
[----:B-1----:R-:W-:-:S06]  /*06b0*/  IMAD.WIDE R32, R26, 0x4, R32 ;  /* 0x000000041a207825 */ /* 0x002fcc00078e0220 */
[----:B------:R0:W5:Y:S01]  /*06c0*/  LDG.E R32, desc[UR6][R32.64] ;  /* 0x0000000620207981 */ /* 0x000162000c1e1900 */
[----:B------:R-:W-:Y:S01]  /*06d0*/  ISETP.GE.U32.AND P2, PT, R0, 0x20, PT ;  /* 0x000000200000780c */ /* 0x000fe20003f46070 */
[----:B------:R-:W-:Y:S01]  /*06e0*/  BSSY.RECONVERGENT B0, `(.L_x_6789) ;  /* 0x000004b000007945 */ /* 0x000fe20003800200 */
[----:B------:R-:W1:Y:S02]  /*06f0*/  S2R R39, SR_TID.X ;  /* 0x0000000000277919 */ /* 0x000e640000002100 */
[----:B-1----:R-:W-:Y:S02]  /*0700*/  LOP3.LUT R39, R39, 0x1f, RZ, 0xc0, !PT ;  /* 0x0000001f27277812 */ /* 0x002fe400078ec0ff */
[----:B---3--:R-:W-:-:S13]  /*0710*/  ISETP.GE.AND P4, PT, R22, 0x1, PT ;  /* 0x000000011600780c */ /* 0x008fda0003f86270 */
[----:B------:R-:W-:-:S05]  /*0720*/  @P4 IADD3 R20, PT, PT, R22, -0x1, RZ ;  /* 0xffffffff16144810 */ /* 0x000fca0007ffe0ff */
[-C--:B--2---:R-:W-:Y:S02]  /*0730*/  @P4 IMAD R23, R20, R21.reuse, RZ ;  /* 0x0000001514174224 */ /* 0x084fe400078e02ff */
        /* <DEDUP_REMOVED lines=8> */
[----:B0-----:R-:W-:Y:S06]  /*07c0*/  @!P2 BRA `(.L_x_6790) ;  /* 0x0000000000f0a947 */ /* 0x001fec0003800000 */
[----:B------:R-:W-:Y:S04]  /*07d0*/  BSSY.RECONVERGENT B1, `(.L_x_6791) ;  /* 0x0000005000017945 */ /* 0x000fe80003800200 */
[----:B------:R-:W-:Y:S05]  /*07e0*/  @!P4 BRA `(.L_x_6792) ;  /* 0x00000000000cc947 */ /* 0x000fea0003800000 */
[----:B------:R-:W0:Y:S02]  /*07f0*/  LDC.64 R4, c[0x0][0x390] ;  /* 0x0000e400ff047b82 */ /* 0x000e240000000a00 */
[----:B0-----:R-:W-:-:S06]  /*0800*/  IMAD.WIDE.U32 R4, R31, 0x10, R4 ;  /* 0x000000101f047825 */ /* 0x001fcc00078e0004 */
[----:B------:R-:W5:Y:S02]  /*0810*/  LDG.E.128 R4, desc[UR6][R4.64] ;  /* 0x0000000604047981 */ /* 0x000f64000c1e1d00 */
.L_x_6792:
[----:B------:R-:W-:Y:S05]  /*0820*/  BSYNC.RECONVERGENT B1 ;  /* 0x0000000000017941 */ /* 0x000fea0003800200 */
.L_x_6791:
[----:B------:R-:W-:Y:S01]  /*0830*/  UISETP.NE.U32.AND UP0, UPT, UR8, URZ, UPT ;  /* 0x000000ff0800728c */ /* 0x000fe2000bf05070 */
[----:B------:R-:W-:Y:S03]  /*0840*/  BSSY.RECONVERGENT B1, `(.L_x_6793) ;  /* 0x000002f000017945 */ /* 0x000fe60003800200 */
[----:B------:R-:W-:-:S09]  /*0850*/  UISETP.NE.AND.EX UP0, UPT, UR9, URZ, UPT, UP0 ;  /* 0x000000ff0900728c */ /* 0x000fd2000bf05300 */
[----:B------:R-:W-:Y:S05]  /*0860*/  BRA.U !UP0, `(.L_x_6794) ;  /* 0x0000000108647547 */ /* 0x000fea000b800000 */
[----:B------:R-:W0:Y:S02]  /*0870*/  LDC.64 R8, c[0x0][0x3a0] ;  /* 0x0000e800ff087b82 */ /* 0x000e240000000a00 */
[----:B0-----:R-:W-:-:S06]  /*0880*/  IMAD.WIDE.U32 R8, R23, 0x10, R8 ;  /* 0x0000001017087825 */ /* 0x001fcc00078e0008 */
[----:B------:R-:W2:Y:S01]  /*0890*/  LDG.E.128 R8, desc[UR6][R8.64] ;  /* 0x0000000608087981 */ /* 0x000ea2000c1e1d00 */
[----:B------:R-:W-:-:S13]  /*08a0*/  ISETP.GT.AND P0, PT, R22, RZ, PT ;  /* 0x000000ff1600720c */ /* 0x000fda0003f04270 */
[----:B------:R-:W0:Y:S01]  /*08b0*/  @P0 LDC R40, c[0x0][0x40c] ;  /* 0x00010300ff280b82 */ /* 0x000e220000000800 */
[--C-:B------:R-:W-:Y:S02]  /*08c0*/  @P0 HADD2.F32 R15, -RZ, R38.reuse.H0_H0 ;  /* 0x20000026ff0f0230 */ /* 0x100fe40000004100 */
[----:B------:R-:W-:Y:S02]  /*08d0*/  @P0 HADD2.F32 R39, -RZ, R38.H1_H1 ;  /* 0x30000026ff270230 */ /* 0x000fe40000004100 */
[----:B------:R-:W-:-:S03]  /*08e0*/  @P0 HADD2.F32 R21, -RZ, R37.H1_H1 ;  /* 0x30000025ff150230 */ /* 0x000fc60000004100 */
[----:B------:R-:W1:Y:S08]  /*08f0*/  @P0 LDC R33, c[0x0][0x40c] ;  /* 0x00010300ff210b82 */ /* 0x000e700000000800 */
[----:B------:R-:W3:Y:S01]  /*0900*/  @P0 LDC R20, c[0x0][0x40c] ;  /* 0x00010300ff140b82 */ /* 0x000ee20000000800 */
[----:B0----5:R-:W-:Y:S01]  /*0910*/  @P0 FMUL.FTZ R40, R6, R40 ;  /* 0x0000002806280220 */ /* 0x021fe20000410000 */
[----:B-1----:R-:W-:Y:S01]  /*0920*/  @P0 FMUL.FTZ R33, R4, R33 ;  /* 0x0000002104210220 */ /* 0x002fe20000410000 */
[----:B---3--:R-:W-:Y:S01]  /*0930*/  @P0 FMUL.FTZ R20, R5, R20 ;  /* 0x0000001405140220 */ /* 0x008fe20000410000 */
[----:B--2---:R-:W-:Y:S01]  /*0940*/  MOV R14, R10 ;  /* 0x0000000a000e7202 */ /* 0x004fe20000000f00 */
[----:B------:R-:W-:Y:S01]  /*0950*/  @P0 FFMA.FTZ R14, R40, R15, R10 ;  /* 0x0000000f280e0223 */ /* 0x000fe2000001000a */
[----:B------:R-:W-:Y:S01]  /*0960*/  @!P0 MOV R12, R8 ;  /* 0x00000008000c8202 */ /* 0x000fe20000000f00 */
[----:B------:R-:W-:Y:S01]  /*0970*/  @P0 FFMA.FTZ R12, R33, R39, R8 ;  /* 0x00000027210c0223 */ /* 0x000fe20000010008 */
[----:B------:R-:W-:Y:S01]  /*0980*/  MOV R13, R9 ;  /* 0x00000009000d7202 */ /* 0x000fe20000000f00 */
[----:B------:R-:W-:Y:S01]  /*0990*/  @P0 FFMA.FTZ R13, R20, R21, R9 ;  /* 0x00000015140d0223 */ /* 0x000fe20000010009 */
[----:B------:R-:W-:Y:S01]  /*09a0*/  MOV R15, R11 ;  /* 0x0000000b000f7202 */ /* 0x000fe20000000f00 */
[----:B------:R-:W-:Y:S06]  /*09b0*/  @!P0 BRA `(.L_x_6795) ;  /* 0x00000000005c8947 */ /* 0x000fec0003800000 */
[----:B------:R-:W-:Y:S02]  /*09c0*/  HADD2.F32 R15, -RZ, R37.H0_H0 ;  /* 0x20000025ff0f7230 */ /* 0x000fe40000004100 */
[----:B------:R-:W-:-:S04]  /*09d0*/  FMUL.FTZ R20, R7, UR10 ;  /* 0x0000000a07147c20 */ /* 0x000fc80008410000 */
[----:B------:R-:W-:Y:S01]  /*09e0*/  FFMA.FTZ R15, R20, R15, R11 ;  /* 0x0000000f140f7223 */ /* 0x000fe2000001000b */
[----:B------:R-:W-:Y:S06]  /*09f0*/  BRA `(.L_x_6795) ;  /* 0x00000000004c7947 */ /* 0x000fec0003800000 */
.L_x_6794:
[----:B------:R-:W0:Y:S01]  /*0a00*/  @P4 LDC R14, c[0x0][0x40c] ;  /* 0x00010300ff0e4b82 */ /* 0x000e220000000800 */
[--C-:B------:R-:W-:Y:S02]  /*0a10*/  @P4 HADD2.F32 R13, -RZ, R38.reuse.H1_H1 ;  /* 0x30000026ff0d4230 */ /* 0x100fe40000004100 */
[----:B------:R-:W-:Y:S02]  /*0a20*/  HFMA2 R12, -RZ, RZ, 0, 0 ;  /* 0x00000000ff0c7431 */ /* 0x000fe400000001ff */
[--C-:B------:R-:W-:Y:S02]  /*0a30*/  @P4 HADD2.F32 R40, -RZ, R37.reuse.H1_H1 ;  /* 0x30000025ff284230 */ /* 0x100fe40000004100 */
[----:B------:R-:W-:Y:S02]  /*0a40*/  @P4 HADD2.F32 R33, -RZ, R38.H0_H0 ;  /* 0x20000026ff214230 */ /* 0x000fe40000004100 */
[----:B------:R-:W-:Y:S01]  /*0a50*/  @P4 HADD2.F32 R20, -RZ, R37.H0_H0 ;  /* 0x20000025ff144230 */ /* 0x000fe20000004100 */
[----:B------:R-:W1:Y:S08]  /*0a60*/  @P4 LDC R39, c[0x0][0x40c] ;  /* 0x00010300ff274b82 */ /* 0x000e700000000800 */
[----:B------:R-:W2:Y:S08]  /*0a70*/  @P4 LDC R21, c[0x0][0x40c] ;  /* 0x00010300ff154b82 */ /* 0x000eb00000000800 */
[----:B------:R-:W3:Y:S01]  /*0a80*/  @P4 LDC R41, c[0x0][0x40c] ;  /* 0x00010300ff294b82 */ /* 0x000ee20000000800 */
[----:B0----5:R-:W-:-:S04]  /*0a90*/  @P4 FMUL.FTZ R14, R4, R14 ;  /* 0x0000000e040e4220 */ /* 0x021fc80000410000 */
[----:B------:R-:W-:Y:S01]  /*0aa0*/  @P4 FMUL.FTZ R12, R14, R13 ;  /* 0x0000000d0e0c4220 */ /* 0x000fe20000410000 */
[----:B------:R-:W-:Y:S02]  /*0ab0*/  CS2R R14, SRZ ;  /* 0x00000000000e7805 */ /* 0x000fe4000001ff00 */
[----:B------:R-:W-:Y:S01]  /*0ac0*/  MOV R13, RZ ;  /* 0x000000ff000d7202 */ /* 0x000fe20000000f00 */
[----:B-1----:R-:W-:-:S04]  /*0ad0*/  @P4 FMUL.FTZ R39, R5, R39 ;  /* 0x0000002705274220 */ /* 0x002fc80000410000 */
[----:B------:R-:W-:Y:S01]  /*0ae0*/  @P4 FMUL.FTZ R13, R39, R40 ;  /* 0x00000028270d4220 */ /* 0x000fe20000410000 */
[----:B--2---:R-:W-:-:S04]  /*0af0*/  @P4 FMUL.FTZ R21, R6, R21 ;  /* 0x0000001506154220 */ /* 0x004fc80000410000 */
[----:B------:R-:W-:Y:S01]  /*0b00*/  @P4 FMUL.FTZ R14, R21, R33 ;  /* 0x00000021150e4220 */ /* 0x000fe20000410000 */
[----:B---3--:R-:W-:-:S04]  /*0b10*/  @P4 FMUL.FTZ R41, R7, R41 ;  /* 0x0000002907294220 */ /* 0x008fc80000410000 */
[----:B------:R-:W-:-:S07]  /*0b20*/  @P4 FMUL.FTZ R15, R41, R20 ;  /* 0x00000014290f4220 */ /* 0x000fce0000410000 */
.L_x_6795:
[----:B------:R-:W-:Y:S05]  /*0b30*/  BSYNC.RECONVERGENT B1 ;  /* 0x0000000000017941 */ /* 0x000fea0003800200 */
.L_x_6793:
[----:B------:R-:W0:Y:S01]  /*0b40*/  LDC.64 R20, c[0x0][0x3a8] ;  /* 0x0000ea00ff147b82 */ /* 0x000e220000000a00 */
[----:B------:R-:W-:Y:S01]  /*0b50*/  IADD3 R31, PT, PT, R31, 0x20, RZ ;  /* 0x000000201f1f7810 */ /* 0x000fe20007ffe0ff */
[C---:B0-----:R-:W-:Y:S01]  /*0b60*/  IMAD.WIDE.U32 R20, R23.reuse, 0x10, R20 ;  /* 0x0000001017147825 */ /* 0x041fe200078e0014 */
[----:B------:R-:W-:-:S04]  /*0b70*/  IADD3 R23, PT, PT, R23, 0x20, RZ ;  /* 0x0000002017177810 */ /* 0x000fc80007ffe0ff */
[----:B------:R0:W-:Y:S03]  /*0b80*/  STG.E.128 desc[UR6][R20.64], R12 ;  /* 0x0000000c14007986 */ /* 0x0001e6000c101d06 */
.L_x_6790:
[----:B------:R-:W-:Y:S05]  /*0b90*/  BSYNC.RECONVERGENT B0 ;  /* 0x0000000000007941 */ /* 0x000fea0003800200 */
.L_x_6789:
[----:B------:R-:W-:Y:S01]  /*0ba0*/  ISETP.GE.U32.AND P1, PT, R0, 0x40, PT ;  /* 0x000000400000780c */ /* 0x000fe20003f26070 */
[----:B------:R-:W-:-:S12]  /*0bb0*/  BSSY.RECONVERGENT B0, `(.L_x_6796) ;  /* 0x0000039000007945 */ /* 0x000fd80003800200 */
[----:B------:R-:W-:Y:S05]  /*0bc0*/  @!P1 BRA `(.L_x_6797) ;  /* 0x0000000000dc9947 */ /* 0x000fea0003800000 */
[----:B------:R-:W-:Y:S01]  /*0bd0*/  ISETP.NE.U32.AND P0, PT, RZ, UR8, PT ;  /* 0x00000008ff007c0c */ /* 0x000fe2000bf05070 */
[----:B------:R-:W1:Y:S03]  /*0be0*/  @P4 LDC.64 R18, c[0x0][0x390] ;  /* 0x0000e400ff124b82 */ /* 0x000e660000000a00 */
[----:B------:R-:W-:-:S13]  /*0bf0*/  ISETP.NE.AND.EX P0, PT, RZ, UR9, PT, P0 ;  /* 0x00000009ff007c0c */ /* 0x000fda000bf05300 */
[----:B------:R-:W2:Y:S01]  /*0c00*/  @P0 LDC.64 R16, c[0x0][0x3a0] ;  /* 0x0000e800ff100b82 */ /* 0x000ea20000000a00 */
[----:B-1----:R-:W-:-:S05]  /*0c10*/  @P4 IMAD.WIDE.U32 R18, R31, 0x10, R18 ;  /* 0x000000101f124825 */ /* 0x002fca00078e0012 */
[----:B------:R1:W5:Y:S01]  /*0c20*/  @P4 LDG.E.128 R4, desc[UR6][R18.64] ;  /* 0x0000000612044981 */ /* 0x000362000c1e1d00 */
[----:B--2---:R-:W-:-:S05]  /*0c30*/  @P0 IMAD.WIDE.U32 R16, R23, 0x10, R16 ;  /* 0x0000001017100825 */ /* 0x004fca00078e0010 */
[----:B------:R1:W5:Y:S01]  /*0c40*/  @P0 LDG.E.128 R8, desc[UR6][R16.64] ;  /* 0x0000000610080981 */ /* 0x000362000c1e1d00 */
[----:B------:R-:W-:Y:S04]  /*0c50*/  BSSY.RECONVERGENT B1, `(.L_x_6798) ;  /* 0x000002b000017945 */ /* 0x000fe80003800200 */
[----:B------:R-:W-:Y:S05]  /*0c60*/  @!P0 BRA `(.L_x_6799) ;  /* 0x0000000000588947 */ /* 0x000fea0003800000 */
[----:B------:R-:W-:Y:S02]  /*0c70*/  ISETP.GT.AND P0, PT, R22, RZ, PT ;  /* 0x000000ff1600720c */ /* 0x000fe40003f04270 */
[----:B-1---5:R-:W-:Y:S02]  /*0c80*/  MOV R16, R8 ;  /* 0x0000000800107202 */ /* 0x022fe40000000f00 */
[----:B------:R-:W-:Y:S02]  /*0c90*/  MOV R17, R9 ;  /* 0x0000000900117202 */ /* 0x000fe40000000f00 */
[----:B------:R-:W-:-:S07]  /*0ca0*/  MOV R18, R10 ;  /* 0x0000000a00127202 */ /* 0x000fce0000000f00 */
[----:B------:R-:W1:Y:S01]  /*0cb0*/  @P0 LDC R22, c[0x0][0x40c] ;  /* 0x00010300ff160b82 */ /* 0x000e620000000800 */
[----:B------:R-:W-:Y:S02]  /*0cc0*/  @P0 HADD2.F32 R19, -RZ, R36.H1_H1 ;  /* 0x30000024ff130230 */ /* 0x000fe40000004100 */
[--C-:B0-----:R-:W-:Y:S02]  /*0cd0*/  @P0 HADD2.F32 R21, -RZ, R34.reuse.H1_H1 ;  /* 0x30000022ff150230 */ /* 0x101fe40000004100 */
[----:B------:R-:W-:-:S03]  /*0ce0*/  @P0 HADD2.F32 R20, -RZ, R34.H0_H0 ;  /* 0x20000022ff140230 */ /* 0x000fc60000004100 */
[----:B------:R-:W0:Y:S08]  /*0cf0*/  @P0 LDC R33, c[0x0][0x40c] ;  /* 0x00010300ff210b82 */ /* 0x000e300000000800 */
[----:B------:R-:W2:Y:S01]  /*0d00*/  @P0 LDC R31, c[0x0][0x40c] ;  /* 0x00010300ff1f0b82 */ /* 0x000ea20000000800 */
[----:B-1----:R-:W-:-:S04]  /*0d10*/  @P0 FMUL.FTZ R22, R4, R22 ;  /* 0x0000001604160220 */ /* 0x002fc80000410000 */
[----:B------:R-:W-:Y:S01]  /*0d20*/  @P0 FFMA.FTZ R16, R22, R19, R8 ;  /* 0x0000001316100223 */ /* 0x000fe20000010008 */
[----:B------:R-:W-:Y:S01]  /*0d30*/  MOV R19, R11 ;  /* 0x0000000b00137202 */ /* 0x000fe20000000f00 */
[----:B0-----:R-:W-:-:S04]  /*0d40*/  @P0 FMUL.FTZ R33, R5, R33 ;  /* 0x0000002105210220 */ /* 0x001fc80000410000 */
[----:B------:R-:W-:Y:S01]  /*0d50*/  @P0 FFMA.FTZ R17, R33, R21, R9 ;  /* 0x0000001521110223 */ /* 0x000fe20000010009 */
[----:B--2---:R-:W-:-:S04]  /*0d60*/  @P0 FMUL.FTZ R31, R6, R31 ;  /* 0x0000001f061f0220 */ /* 0x004fc80000410000 */
[----:B------:R-:W-:Y:S01]  /*0d70*/  @P0 FFMA.FTZ R18, R31, R20, R10 ;  /* 0x000000141f120223 */ /* 0x000fe2000001000a */
[----:B------:R-:W-:Y:S06]  /*0d80*/  @!P0 BRA `(.L_x_6800) ;  /* 0x00000000005c8947 */ /* 0x000fec0003800000 */
[----:B------:R-:W-:Y:S02]  /*0d90*/  HADD2.F32 R20, -RZ, R35.H0_H0 ;  /* 0x20000023ff147230 */ /* 0x000fe40000004100 */
[----:B------:R-:W-:-:S04]  /*0da0*/  FMUL.FTZ R22, R7, UR10 ;  /* 0x0000000a07167c20 */ /* 0x000fc80008410000 */
[----:B------:R-:W-:Y:S01]  /*0db0*/  FFMA.FTZ R19, R22, R20, R11 ;  /* 0x0000001416137223 */ /* 0x000fe2000001000b */
[----:B------:R-:W-:Y:S06]  /*0dc0*/  BRA `(.L_x_6800) ;  /* 0x00000000004c7947 */ /* 0x000fec0003800000 */
.L_x_6799:
[----:B-1----:R-:W1:Y:S01]  /*0dd0*/  @P4 LDC R17, c[0x0][0x40c] ;  /* 0x00010300ff114b82 */ /* 0x002e620000000800 */
[----:B------:R-:W-:Y:S02]  /*0de0*/  @P4 HADD2.F32 R18, -RZ, R36.H1_H1 ;  /* 0x30000024ff124230 */ /* 0x000fe40000004100 */
[----:B------:R-:W-:Y:S02]  /*0df0*/  HFMA2 R16, -RZ, RZ, 0, 0 ;  /* 0x00000000ff107431 */ /* 0x000fe400000001ff */
[--C-:B0-----:R-:W-:Y:S02]  /*0e00*/  @P4 HADD2.F32 R20, -RZ, R34.reuse.H1_H1 ;  /* 0x30000022ff144230 */ /* 0x101fe40000004100 */
[----:B------:R-:W-:Y:S02]  /*0e10*/  @P4 HADD2.F32 R22, -RZ, R34.H0_H0 ;  /* 0x20000022ff164230 */ /* 0x000fe40000004100 */
[----:B------:R-:W-:Y:S01]  /*0e20*/  @P4 HADD2.F32 R21, -RZ, R35.H0_H0 ;  /* 0x20000023ff154230 */ /* 0x000fe20000004100 */
[----:B------:R-:W0:Y:S08]  /*0e30*/  @P4 LDC R31, c[0x0][0x40c] ;  /* 0x00010300ff1f4b82 */ /* 0x000e300000000800 */
[----:B------:R-:W2:Y:S08]  /*0e40*/  @P4 LDC R39, c[0x0][0x40c] ;  /* 0x00010300ff274b82 */ /* 0x000eb00000000800 */
[----:B------:R-:W3:Y:S01]  /*0e50*/  @P4 LDC R33, c[0x0][0x40c] ;  /* 0x00010300ff214b82 */ /* 0x000ee20000000800 */
[----:B-1---5:R-:W-:-:S04]  /*0e60*/  @P4 FMUL.FTZ R17, R4, R17 ;  /* 0x0000001104114220 */ /* 0x022fc80000410000 */
[----:B------:R-:W-:Y:S01]  /*0e70*/  @P4 FMUL.FTZ R16, R17, R18 ;  /* 0x0000001211104220 */ /* 0x000fe20000410000 */
[----:B------:R-:W-:Y:S02]  /*0e80*/  CS2R R18, SRZ ;  /* 0x0000000000127805 */ /* 0x000fe4000001ff00 */
[----:B------:R-:W-:Y:S01]  /*0e90*/  MOV R17, RZ ;  /* 0x000000ff00117202 */ /* 0x000fe20000000f00 */
[----:B0-----:R-:W-:-:S04]  /*0ea0*/  @P4 FMUL.FTZ R31, R5, R31 ;  /* 0x0000001f051f4220 */ /* 0x001fc80000410000 */
[----:B------:R-:W-:Y:S01]  /*0eb0*/  @P4 FMUL.FTZ R17, R31, R20 ;  /* 0x000000141f114220 */ /* 0x000fe20000410000 */
[----:B--2---:R-:W-:-:S04]  /*0ec0*/  @P4 FMUL.FTZ R39, R6, R39 ;  /* 0x0000002706274220 */ /* 0x004fc80000410000 */
[----:B------:R-:W-:Y:S01]  /*0ed0*/  @P4 FMUL.FTZ R18, R39, R22 ;  /* 0x0000001627124220 */ /* 0x000fe20000410000 */
[----:B---3--:R-:W-:-:S04]  /*0ee0*/  @P4 FMUL.FTZ R33, R7, R33 ;  /* 0x0000002107214220 */ /* 0x008fc80000410000 */
[----:B------:R-:W-:-:S07]  /*0ef0*/  @P4 FMUL.FTZ R19, R33, R21 ;  /* 0x0000001521134220 */ /* 0x000fce0000410000 */
.L_x_6800:
[----:B------:R-:W-:Y:S05]  /*0f00*/  BSYNC.RECONVERGENT B1 ;  /* 0x0000000000017941 */ /* 0x000fea0003800200 */
.L_x_6798:
[----:B------:R-:W0:Y:S02]  /*0f10*/  LDC.64 R20, c[0x0][0x3a8] ;  /* 0x0000ea00ff147b82 */ /* 0x000e240000000a00 */
[----:B0-----:R-:W-:-:S05]  /*0f20*/  IMAD.WIDE.U32 R20, R23, 0x10, R20 ;  /* 0x0000001017147825 */ /* 0x001fca00078e0014 */
[----:B------:R1:W-:Y:S02]  /*0f30*/  STG.E.128 desc[UR6][R20.64], R16 ;  /* 0x0000001014007986 */ /* 0x0003e4000c101d06 */
.L_x_6797:
[----:B------:R-:W-:Y:S05]  /*0f40*/  BSYNC.RECONVERGENT B0 ;  /* 0x0000000000007941 */ /* 0x000fea0003800200 */
.L_x_6796:
[----:B------:R-:W2:Y:S01]  /*0f50*/  S2R R41, SR_TID.X ;  /* 0x0000000000297919 */ /* 0x000ea20000002100 */
[----:B01----:R-:W-:Y:S01]  /*0f60*/  FADD.FTZ R20, RZ, R12 ;  /* 0x0000000cff147221 */ /* 0x003fe20000010000 */
[----:B------:R-:W-:Y:S01]  /*0f70*/  ISETP.GT.U32.AND P0, PT, R0, 0x3f, PT ;  /* 0x0000003f0000780c */ /* 0x000fe20003f04070 */
[----:B------:R-:W-:Y:S02]  /*0f80*/  UMOV UR4, 0xffffffff ;  /* 0xffffffff00047882 */ /* 0x000fe40000000000 */
[----:B------:R-:W-:-:S04]  /*0f90*/  FADD.FTZ R21, R13, R20 ;  /* 0x000000140d157221 */ /* 0x000fc80000010000 */
[----:B------:R-:W-:-:S04]  /*0fa0*/  FADD.FTZ R20, R14, R21 ;  /* 0x000000150e147221 */ /* 0x000fc80000010000 */
[----:B------:R-:W-:-:S05]  /*0fb0*/  FADD.FTZ R20, R15, R20 ;  /* 0x000000140f147221 */ /* 0x000fca0000010000 */
[----:B------:R-:W-:-:S05]  /*0fc0*/  FSEL R23, R20, RZ, P2 ;  /* 0x000000ff14177208 */ /* 0x000fca0001000000 */
[----:B------:R-:W-:-:S04]  /*0fd0*/  FADD.FTZ R20, R16, R23 ;  /* 0x0000001710147221 */ /* 0x000fc80000010000 */
[----:B------:R-:W-:-:S04]  /*0fe0*/  FADD.FTZ R21, R17, R20 ;  /* 0x0000001411157221 */ /* 0x000fc80000010000 */
[----:B------:R-:W-:Y:S01]  /*0ff0*/  FADD.FTZ R20, R18, R21 ;  /* 0x0000001512147221 */ /* 0x000fe20000010000 */
[----:B--2---:R-:W-:-:S03]  /*1000*/  LOP3.LUT R41, R41, 0x1f, RZ, 0xc0, !PT ;  /* 0x0000001f29297812 */ /* 0x004fc600078ec0ff */
[----:B------:R-:W-:Y:S01]  /*1010*/  @P0 FADD.FTZ R23, R19, R20 ;  /* 0x0000001413170221 */ /* 0x000fe20000010000 */
[----:B------:R-:W-:Y:S01]  /*1020*/  ISETP.NE.AND P4, PT, R41, RZ, PT ;  /* 0x000000ff2900720c */ /* 0x000fe20003f85270 */
[----:B------:R-:W-:-:S12]  /*1030*/  BRA.DIV UR4, `(.L_x_6801) ;  /* 0x0000000604c47947 */ /* 0x000fd8000b800000 */
        /* <DEDUP_REMOVED lines=21> */
[----:B------:R-:W-:-:S04]  /*1190*/  FADD.FTZ R21, R17, -R33 ;  /* 0x8000002111157221 */ /* 0x000fc80000010000 */
[----:B------:R-:W-:Y:S01]  /*11a0*/  FSEL R23, R22, RZ, P2 ;  /* 0x000000ff16177208 */ /* 0x000fe20001000000 */
[----:B------:R-:W-:-:S04]  /*11b0*/  FADD.FTZ R22, R16, -R33 ;  /* 0x8000002110167221 */ /* 0x000fc80000010000 */
        /* <DEDUP_REMOVED lines=14> */
.L_x_6818:
[----:B------:R-:W-:Y:S01]  /*12a0*/  FMUL.FTZ R39, R33, R33 ;  /* 0x0000002121277220 */ /* 0x000fe20000410000 */
[----:B01----:R-:W-:Y:S01]  /*12b0*/  FADD.FTZ R31, R31, R20 ;  /* 0x000000141f1f7221 */ /* 0x003fe20000010000 */
[----:B------:R-:W0:Y:S01]  /*12c0*/  @!P4 LDC.64 R22, c[0x0][0x3c0] ;  /* 0x0000f000ff16cb82 */ /* 0x000e220000000a00 */
[----:B-----5:R-:W-:Y:S01]  /*12d0*/  ISETP.GE.AND P0, PT, R32, 0x1, PT ;  /* 0x000000012000780c */ /* 0x020fe20003f06270 */
[----:B------:R-:W-:Y:S01]  /*12e0*/  BSSY.RECONVERGENT B0, `(.L_x_6802) ;  /* 0x0000041000007945 */ /* 0x000fe20003800200 */
[----:B------:R-:W-:Y:S01]  /*12f0*/  FSEL R39, R39, RZ, P3 ;  /* 0x000000ff27277208 */ /* 0x000fe20001800000 */
[----:B------:R-:W-:-:S04]  /*1300*/  FFMA.FTZ R31, R31, R40, UR5 ;  /* 0x000000051f1f7e23 */ /* 0x000fc80008010028 */
        /* <DEDUP_REMOVED lines=8> */
[----:B------:R-:W1:Y:S01]  /*1390*/  LDC R40, c[0x0][0x388] ;  /* 0x0000e200ff287b82 */ /* 0x000e620000000800 */
[----:B------:R-:W-:Y:S01]  /*13a0*/  IADD3 R32, PT, PT, R32, -0x1, RZ ;  /* 0xffffffff20207810 */ /* 0x000fe20007ffe0ff */
[----:B------:R-:W-:Y:S01]  /*13b0*/  BSSY.RECONVERGENT B1, `(.L_x_6804) ;  /* 0x0000023000017945 */ /* 0x000fe20003800200 */
[----:B------:R-:W-:-:S03]  /*13c0*/  FSEL R39, R33, RZ, !P3 ;  /* 0x000000ff21277208 */ /* 0x000fc60005800000 */
[----:B-1----:R-:W-:-:S05]  /*13d0*/  IMAD R32, R32, R40, RZ ;  /* 0x0000002820207224 */ /* 0x002fca00078e02ff */
[----:B0-----:R-:W-:-:S04]  /*13e0*/  SHF.R.S32.HI R21, RZ, 0x1f, R32 ;  /* 0x0000001fff157819 */ /* 0x001fc80000011420 */
[----:B------:R-:W-:-:S04]  /*13f0*/  LEA.HI R21, R21, R32, RZ, 0x2 ;  /* 0x0000002015157211 */ /* 0x000fc800078f10ff */
[----:B------:R-:W-:Y:S01]  /*1400*/  LEA.HI.SX32 R40, R21, R41, 0x1e ;  /* 0x0000002915287211 */ /* 0x000fe200078ff2ff */
[----:B------:R-:W-:Y:S06]  /*1410*/  @!P2 BRA `(.L_x_6805) ;  /* 0x000000000070a947 */ /* 0x000fec0003800000 */
[----:B------:R-:W-:Y:S01]  /*1420*/  SHF.R.U64 R32, R2, 0x10, R3 ;  /* 0x0000001002207819 */ /* 0x000fe20000001203 */
[----:B------:R-:W-:Y:S01]  /*1430*/  FADD.FTZ R21, R13, -R39 ;  /* 0x800000270d157221 */ /* 0x000fe20000010000 */
[----:B------:R-:W-:Y:S01]  /*1440*/  SHF.R.U64 R33, R24, 0x10, R25 ;  /* 0x0000001018217819 */ /* 0x000fe20000001219 */
[----:B------:R-:W-:Y:S01]  /*1450*/  FADD.FTZ R22, R15, -R39 ;  /* 0x800000270f167221 */ /* 0x000fe20000010000 */
[----:B------:R-:W-:Y:S01]  /*1460*/  SHF.R.U32.HI R23, RZ, 0x10, R3 ;  /* 0x00000010ff177819 */ /* 0x000fe20000011603 */
[----:B------:R-:W-:Y:S01]  /*1470*/  HADD2.F32 R32, -RZ, R32.H0_H0 ;  /* 0x20000020ff207230 */ /* 0x000fe20000004100 */
[----:B------:R-:W-:Y:S01]  /*1480*/  SHF.R.U32.HI R20, RZ, 0x10, R25 ;  /* 0x00000010ff147819 */ /* 0x000fe20000011619 */
[----:B------:R-:W-:Y:S02]  /*1490*/  HADD2.F32 R33, -RZ, R33.H0_H0 ;  /* 0x20000021ff217230 */ /* 0x000fe40000004100 */
[----:B------:R-:W-:Y:S01]  /*14a0*/  FMUL.FTZ R21, R31, R21 ;  /* 0x000000151f157220 */ /* 0x000fe20000410000 */
[----:B------:R-:W-:-:S02]  /*14b0*/  HADD2.F32 R23, -RZ, R23.H0_H0 ;  /* 0x20000017ff177230 */ /* 0x000fc40000004100 */
[----:B------:R-:W-:Y:S01]  /*14c0*/  FMUL.FTZ R22, R31, R22 ;  /* 0x000000161f167220 */ /* 0x000fe20000410000 */
[----:B------:R-:W-:Y:S02]  /*14d0*/  HADD2.F32 R20, -RZ, R20.H0_H0 ;  /* 0x20000014ff147230 */ /* 0x000fe40000004100 */
[----:B------:R-:W-:Y:S01]  /*14e0*/  FFMA.FTZ R21, R21, R32, R33 ;  /* 0x0000002015157223 */ /* 0x000fe20000010021 */
[--C-:B------:R-:W-:Y:S01]  /*14f0*/  FADD.FTZ R32, R12, -R39.reuse ;  /* 0x800000270c207221 */ /* 0x100fe20000010000 */
[----:B------:R-:W-:Y:S02]  /*1500*/  HADD2.F32 R33, -RZ, R35.H1_H1 ;  /* 0x30000023ff217230 */ /* 0x000fe40000004100 */
[----:B------:R-:W-:Y:S01]  /*1510*/  FFMA.FTZ R23, R22, R23, R20 ;  /* 0x0000001716177223 */ /* 0x000fe20000010014 */
[----:B------:R-:W-:Y:S02]  /*1520*/  HADD2.F32 R20, -RZ, R24.H0_H0 ;  /* 0x20000018ff147230 */ /* 0x000fe40000004100 */
[----:B------:R-:W-:Y:S01]  /*1530*/  FMUL.FTZ R32, R31, R32 ;  /* 0x000000201f207220 */ /* 0x000fe20000410000 */
[----:B------:R-:W-:-:S03]  /*1540*/  FADD.FTZ R22, R14, -R39 ;  /* 0x800000270e167221 */ /* 0x000fc60000010000 */
[----:B------:R-:W-:Y:S01]  /*1550*/  FFMA.FTZ R20, R32, R33, R20 ;  /* 0x0000002120147223 */ /* 0x000fe20000010014 */
[----:B------:R-:W-:Y:S02]  /*1560*/  HADD2.F32 R32, -RZ, R36.H0_H0 ;  /* 0x20000024ff207230 */ /* 0x000fe40000004100 */
[----:B------:R-:W-:Y:S01]  /*1570*/  FMUL.FTZ R22, R31, R22 ;  /* 0x000000161f167220 */ /* 0x000fe20000410000 */
[----:B------:R-:W-:-:S05]  /*1580*/  HADD2.F32 R33, -RZ, R25.H0_H0 ;  /* 0x20000019ff217230 */ /* 0x000fca0000004100 */
[----:B------:R-:W-:Y:S02]  /*1590*/  FFMA.FTZ R22, R22, R32, R33 ;  /* 0x0000002016167223 */ /* 0x000fe40000010021 */
[----:B------:R-:W0:Y:S02]  /*15a0*/  LDC.64 R32, c[0x0][0x428] ;  /* 0x00010a00ff207b82 */ /* 0x000e240000000a00 */
[C---:B0-----:R-:W-:Y:S01]  /*15b0*/  IMAD.WIDE.U32 R32, R40.reuse, 0x10, R32 ;  /* 0x0000001028207825 */ /* 0x041fe200078e0020 */
[----:B------:R-:W-:-:S04]  /*15c0*/  IADD3 R40, PT, PT, R40, 0x20, RZ ;  /* 0x0000002028287810 */ /* 0x000fc80007ffe0ff */
[----:B------:R0:W-:Y:S03]  /*15d0*/  STG.E.128 desc[UR6][R32.64], R20 ;  /* 0x0000001420007986 */ /* 0x0001e6000c101d06 */
.L_x_6805:
[----:B------:R-:W-:Y:S05]  /*15e0*/  BSYNC.RECONVERGENT B1 ;  /* 0x0000000000017941 */ /* 0x000fea0003800200 */
.L_x_6804:
[----:B------:R-:W-:Y:S05]  /*15f0*/  @!P1 BRA `(.L_x_6803) ;  /* 0x00000000003c9947 */ /* 0x000fea0003800000 */
[----:B0-----:R-:W0:Y:S01]  /*1600*/  LDC.64 R32, c[0x0][0x428] ;  /* 0x00010a00ff207b82 */ /* 0x001e220000000a00 */
        /* <DEDUP_REMOVED lines=14> */
.L_x_6803:
[----:B------:R-:W-:Y:S05]  /*16f0*/  BSYNC.RECONVERGENT B0 ;  /* 0x0000000000007941 */ /* 0x000fea0003800200 */
.L_x_6802:
[----:B01----:R-:W0:Y:S02]  /*1700*/  LDC.64 R20, c[0x0][0x380] ;  /* 0x0000e000ff147b82 */ /* 0x003e240000000a00 */
[----:B0-----:R-:W-:-:S04]  /*1710*/  LEA R26, R20, R26, 0x2 ;  /* 0x0000001a141a7211 */ /* 0x001fc800078e10ff */
[----:B------:R-:W-:-:S13]  /*1720*/  ISETP.GE.AND P0, PT, R26, R21, PT ;  /* 0x000000151a00720c */ /* 0x000fda0003f06270 */
[----:B------:R-:W-:Y:S05]  /*1730*/  @!P0 BRA `(.L_x_6806) ;  /* 0xffffffec00c88947 */ /* 0x000fea000383ffff */
[----:B------:R-:W-:Y:S05]  /*1740*/  EXIT ;  /* 0x000000000000794d */ /* 0x000fea0003800000 */
.L_x_6801:
        /* <DEDUP_REMOVED lines=8> */
.L_x_6808:
[----:B------:R-:W-:Y:S05]  /*17d0*/  BSYNC B0 ;  /* 0x0000000000007941 */ /* 0x000fea0003800000 */
.L_x_6807:
        /* <DEDUP_REMOVED lines=8> */
.L_x_6809:
        /* <DEDUP_REMOVED lines=8> */
.L_x_6810:
        /* <DEDUP_REMOVED lines=8> */
.L_x_6811:
        /* <DEDUP_REMOVED lines=9> */
.L_x_6812:
        /* <DEDUP_REMOVED lines=12> */
[----:B------:R-:W-:Y:S01]  /*1ab0*/  FSEL R23, R20, RZ, P2 ;  /* 0x000000ff14177208 */ /* 0x000fe20001000000 */
[----:B------:R-:W-:-:S04]  /*1ac0*/  FADD.FTZ R20, R16, -R33 ;  /* 0x8000002110147221 */ /* 0x000fc80000010000 */
        /* <DEDUP_REMOVED lines=12> */
.L_x_6813:
[----:B------:R-:W-:Y:S02]  /*1b90*/  HFMA2 R22, -RZ, RZ, 0, 1.1920928955078125e-07 ;  /* 0x00000002ff167431 */ /* 0x000fe400000001ff */
[----:B------:R-:W-:Y:S01]  /*1ba0*/  FADD.FTZ R23, R23, R20 ;  /* 0x0000001417177221 */ /* 0x000fe20000010000 */
[----:B------:R-:W-:-:S04]  /*1bb0*/  MOV R20, 0xffffffff ;  /* 0xffffffff00147802 */ /* 0x000fc80000000f00 */
[----:B------:R-:W-:-:S07]  /*1bc0*/  MOV R39, R23 ;  /* 0x0000001700277202 */ /* 0x000fce0000000f00 */
[----:B------:R-:W-:Y:S05]  /*1bd0*/  WARPSYNC.COLLECTIVE R20, `(.L_x_6814) ;  /* 0x0000000014087348 */ /* 0x000fea0003c00000 */
[----:B------:R0:W1:Y:S02]  /*1be0*/  SHFL.BFLY P5, R20, R39, R22, R21 ;  /* 0x0c00001627147389 */ /* 0x00006400000a0015 */
[----:B01----:R-:W-:Y:S05]  /*1bf0*/  ENDCOLLECTIVE ;  /* 0x000000000000791b */ /* 0x003fea0003800000 */
.L_x_6814:
[----:B------:R-:W-:Y:S02]  /*1c00*/  HFMA2 R22, -RZ, RZ, 0, 2.384185791015625e-07 ;  /* 0x00000004ff167431 */ /* 0x000fe400000001ff */
[----:B------:R-:W-:Y:S01]  /*1c10*/  FADD.FTZ R23, R23, R20 ;  /* 0x0000001417177221 */ /* 0x000fe20000010000 */
[----:B------:R-:W-:-:S04]  /*1c20*/  MOV R20, 0xffffffff ;  /* 0xffffffff00147802 */ /* 0x000fc80000000f00 */
[----:B------:R-:W-:-:S07]  /*1c30*/  MOV R39, R23 ;  /* 0x0000001700277202 */ /* 0x000fce0000000f00 */
[----:B------:R-:W-:Y:S05]  /*1c40*/  WARPSYNC.COLLECTIVE R20, `(.L_x_6815) ;  /* 0x0000000014087348 */ /* 0x000fea0003c00000 */
[----:B------:R0:W1:Y:S02]  /*1c50*/  SHFL.BFLY P5, R20, R39, R22, R21 ;  /* 0x0c00001627147389 */ /* 0x00006400000a0015 */
[----:B01----:R-:W-:Y:S05]  /*1c60*/  ENDCOLLECTIVE ;  /* 0x000000000000791b */ /* 0x003fea0003800000 */
.L_x_6815:
[----:B------:R-:W-:Y:S02]  /*1c70*/  HFMA2 R22, -RZ, RZ, 0, 4.76837158203125e-07 ;  /* 0x00000008ff167431 */ /* 0x000fe400000001ff */
[----:B------:R-:W-:Y:S01]  /*1c80*/  FADD.FTZ R23, R23, R20 ;  /* 0x0000001417177221 */ /* 0x000fe20000010000 */
[----:B------:R-:W-:-:S04]  /*1c90*/  MOV R20, 0xffffffff ;  /* 0xffffffff00147802 */ /* 0x000fc80000000f00 */
[----:B------:R-:W-:-:S07]  /*1ca0*/  MOV R39, R23 ;  /* 0x0000001700277202 */ /* 0x000fce0000000f00 */
[----:B------:R-:W-:Y:S05]  /*1cb0*/  WARPSYNC.COLLECTIVE R20, `(.L_x_6816) ;  /* 0x0000000014087348 */ /* 0x000fea0003c00000 */
[----:B------:R0:W1:Y:S02]  /*1cc0*/  SHFL.BFLY P5, R20, R39, R22, R21 ;  /* 0x0c00001627147389 */ /* 0x00006400000a0015 */
[----:B01----:R-:W-:Y:S05]  /*1cd0*/  ENDCOLLECTIVE ;  /* 0x000000000000791b */ /* 0x003fea0003800000 */
.L_x_6816:
        /* <DEDUP_REMOVED lines=8> */
.L_x_6817:
[----:B------:R-:W-:Y:S05]  /*1d60*/  BRA `(.L_x_6818) ;  /* 0xfffffff4004c7947 */ /* 0x000fea000383ffff */
.L_x_6819:
        /* <DEDUP_REMOVED lines=9> */
.L_x_9169:


//--------------------- .text._ZN10layer_norm13ln_fwd_kernelINS_13Kernel_traitsI6__halfffffjLj256ELj1ELj4ELj1ELj16ENS_18Kernel_traits_baseILj256ES2_ffffjLj128EEEEELb0ELb1ELb1ELb1EEEvNS_9FwdParamsE --------------------------
	.section	.text._ZN10layer_norm13ln_fwd_kernelINS_13Kernel_traitsI6__halfffffjLj256ELj1ELj4ELj1ELj16ENS_18Kernel_traits_baseILj256ES2_ffffjLj128EEEEELb0ELb1ELb1ELb1EEEvNS_9FwdParamsE,"ax",@progbits
	.align	128
        .global         _ZN10layer_norm13ln_fwd_kernelINS_13Kernel_traitsI6__halfffffjLj256ELj1ELj4ELj1ELj16ENS_18Kernel_traits_baseILj256ES2_ffffjLj128EEEEELb0ELb1ELb1ELb1EEEvNS_9FwdParamsE
        .type           _ZN10layer_norm13ln_fwd_kernelINS_13Kernel_traitsI6__halfffffjLj256ELj1ELj4ELj1ELj16ENS_18Kernel_traits_baseILj256ES2_ffffjLj128EEEEELb0ELb1ELb1ELb1EEEvNS_9FwdParamsE,@function
        .size           _ZN10layer_norm13ln_fwd_kernelINS_13Kernel_traitsI6__halfffffjLj256ELj1ELj4ELj1ELj16ENS_18Kernel_traits_baseILj256ES2_ffffjLj128EEEEELb0ELb1ELb1ELb1EEEvNS_9FwdParamsE,(.L_x_9170 - _ZN10layer_norm13ln_fwd_kernelINS_13Kernel_traitsI6__halfffffjLj256ELj1ELj4ELj1ELj16ENS_18Kernel_traits_baseILj256ES2_ffffjLj128EEEEELb0ELb1ELb1ELb1EEEvNS_9FwdParamsE)
        .other          _ZN10layer_norm13ln_fwd_kernelINS_13Kernel_traitsI6__halfffffjLj256ELj1ELj4ELj1ELj16ENS_18Kernel_traits_baseILj256ES2_ffffjLj128EEEEELb0ELb1ELb1ELb1EEEvNS_9FwdParamsE,@"STO_CUDA_ENTRY STV_DEFAULT"
_ZN10layer_norm13ln_fwd_kernelINS_13Kernel_traitsI6__halfffffjLj256ELj1ELj4ELj1ELj16ENS_18Kernel_traits_baseILj256ES2_ffffjLj128EEEEELb0ELb1ELb1ELb1EEEvNS_9FwdParamsE:
.text._ZN10layer_norm13ln_fwd_kernelINS_13Kernel_traitsI6__halfffffjLj256ELj1ELj4ELj1ELj16ENS_18Kernel_traits_baseILj256ES2_ffffjLj128EEEEELb0ELb1ELb1ELb1EEEvNS_9FwdParamsE:
        /* <DEDUP_REMOVED lines=13> */
[----:B----4-:R-:W-:Y:S01]  /*00d0*/  IMAD.WIDE.U32 R4, R24, 0x8, R4 ;  /* 0x0000000818047825 */ /* 0x010fe200078e0004 */
[----:B---3--:R-:W3:Y:S04]  /*00e0*/  LDG.E.64 R14, desc[UR6][R8.64] ;  /* 0x00000006080e7981 */ /* 0x008ee8000c1e1b00 */
[----:B------:R-:W5:Y:S01]  /*00f0*/  LDG.E.64 R6, desc[UR6][R4.64] ;  /* 0x0000000604067981 */ /* 0x000f62000c1e1b00 */
[----:B------:R-:W-:-:S03]  /*0100*/  SHF.R.U32.HI R0, RZ, 0x5, R0 ;  /* 0x00000005ff007819 */ /* 0x000fc60000011600 */
[----:B------:R3:W5:Y:S04]  /*0110*/  LDG.E.64 R10, desc[UR6][R8.64+0x100] ;  /* 0x00010006080a7981 */ /* 0x000768000c1e1b00 */
[----:B------:R-:W5:Y:S01]  /*0120*/  LDG.E.64 R4, desc[UR6][R4.64+0x100] ;  /* 0x0001000604047981 */ /* 0x000f62000c1e1b00 */
[----:B--2---:R-:W-:-:S05]  /*0130*/  @P0 IMAD.WIDE.U32 R12, R24, 0x8, R12 ;  /* 0x00000008180c0825 */ /* 0x004fca00078e000c */
[----:B------:R2:W5:Y:S04]  /*0140*/  @P0 LDG.E.64 R20, desc[UR6][R12.64] ;  /* 0x000000060c140981 */ /* 0x000568000c1e1b00 */
[----:B------:R2:W5:Y:S01]  /*0150*/  @P0 LDG.E.64 R2, desc[UR6][R12.64+0x100] ;  /* 0x000100060c020981 */ /* 0x000562000c1e1b00 */
[----:B0-----:R-:W-:-:S06]  /*0160*/  USHF.L.U32 UR4, UR4, 0x2, URZ ;  /* 0x0000000204047899 */ /* 0x001fcc00080006ff */
        /* <DEDUP_REMOVED lines=8> */
[----:B-----5:R-:W-:Y:S02]  /*01f0*/  MOV R31, R4 ;  /* 0x00000004001f7202 */ /* 0x020fe40000000f00 */
[----:B------:R-:W-:Y:S02]  /*0200*/  @!P0 CS2R R20, SRZ ;  /* 0x0000000000148805 */ /* 0x000fe4000001ff00 */
[--C-:B------:R-:W-:Y:S02]  /*0210*/  SHF.R.U64 R38, R4, 0x10, R5.reuse ;  /* 0x0000001004267819 */ /* 0x100fe40000001205 */
[----:B------:R-:W-:Y:S02]  /*0220*/  @!P0 CS2R R2, SRZ ;  /* 0x0000000000028805 */ /* 0x000fe4000001ff00 */
[----:B------:R-:W-:Y:S01]  /*0230*/  SHF.R.U32.HI R4, RZ, 0x10, R5 ;  /* 0x00000010ff047819 */ /* 0x000fe20000011605 */
[----:B------:R-:W1:Y:S01]  /*0240*/  LDCU UR10, c[0x0][0x40c] ;  /* 0x00008180ff0a77ac */ /* 0x000e620008000800 */
[----:B------:R-:W-:-:S02]  /*0250*/  MOV R25, R8 ;  /* 0x0000000800197202 */ /* 0x000fc40000000f00 */
[----:B------:R-:W-:Y:S01]  /*0260*/  SHF.R.U64 R26, R8, 0x10, R9 ;  /* 0x00000010081a7819 */ /* 0x000fe20000001209 */
[----:B------:R-:W2:Y:S01]  /*0270*/  LDCU UR5, c[0x0][0x448] ;  /* 0x00008900ff0577ac */ /* 0x000ea20008000800 */
[----:B------:R-:W-:Y:S02]  /*0280*/  MOV R29, R6 ;  /* 0x00000006001d7202 */ /* 0x000fe40000000f00 */
[----:B------:R-:W-:Y:S01]  /*0290*/  SHF.R.U64 R30, R6, 0x10, R7 ;  /* 0x00000010061e7819 */ /* 0x000fe20000001207 */
[----:B------:R-:W3:Y:S01]  /*02a0*/  LDCU.64 UR8, c[0x0][0x3a0] ;  /* 0x00007400ff0877ac */ /* 0x000ee20008000a00 */
[----:B------:R-:W-:Y:S02]  /*02b0*/  MOV R12, R9 ;  /* 0x00000009000c7202 */ /* 0x000fe40000000f00 */
[----:B------:R-:W-:Y:S02]  /*02c0*/  SHF.R.U32.HI R13, RZ, 0x10, R9 ;  /* 0x00000010ff0d7819 */ /* 0x000fe40000011609 */
[----:B------:R-:W-:-:S02]  /*02d0*/  MOV R27, R10 ;  /* 0x0000000a001b7202 */ /* 0x000fc40000000f00 */
[--C-:B------:R-:W-:Y:S02]  /*02e0*/  SHF.R.U64 R28, R10, 0x10, R11.reuse ;  /* 0x000000100a1c7819 */ /* 0x100fe4000000120b */
[----:B------:R-:W-:Y:S02]  /*02f0*/  MOV R8, R7 ;  /* 0x0000000700087202 */ /* 0x000fe40000000f00 */
[----:B------:R-:W-:Y:S02]  /*0300*/  MOV R6, R5 ;  /* 0x0000000500067202 */ /* 0x000fe40000000f00 */
[----:B------:R-:W-:Y:S02]  /*0310*/  PRMT R38, R38, 0x5410, R4 ;  /* 0x0000541026267816 */ /* 0x000fe40000000004 */
[----:B------:R-:W-:Y:S02]  /*0320*/  MOV R9, R11 ;  /* 0x0000000b00097202 */ /* 0x000fe40000000f00 */
[----:B------:R-:W-:-:S02]  /*0330*/  SHF.R.U32.HI R10, RZ, 0x10, R11 ;  /* 0x00000010ff0a7819 */ /* 0x000fc4000001160b */
[----:B------:R-:W-:Y:S02]  /*0340*/  SHF.R.U32.HI R7, RZ, 0x10, R7 ;  /* 0x00000010ff077819 */ /* 0x000fe40000011607 */
[--C-:B------:R-:W-:Y:S02]  /*0350*/  SHF.R.U64 R40, R20, 0x10, R21.reuse ;  /* 0x0000001014287819 */ /* 0x100fe40000001215 */
[----:B------:R-:W-:Y:S02]  /*0360*/  SHF.R.U32.HI R4, RZ, 0x10, R21 ;  /* 0x00000010ff047819 */ /* 0x000fe40000011615 */
[--C-:B------:R-:W-:Y:S02]  /*0370*/  SHF.R.U64 R41, R2, 0x10, R3.reuse ;  /* 0x0000001002297819 */ /* 0x100fe40000001203 */
[----:B------:R-:W-:Y:S02]  /*0380*/  SHF.R.U32.HI R5, RZ, 0x10, R3 ;  /* 0x00000010ff057819 */ /* 0x000fe40000011603 */
[----:B------:R-:W-:-:S02]  /*0390*/  PRMT R25, R25, 0x5410, R12 ;  /* 0x0000541019197816 */ /* 0x000fc4000000000c */
[----:B------:R-:W-:Y:S02]  /*03a0*/  PRMT R26, R26, 0x5410, R13 ;  /* 0x000054101a1a7816 */ /* 0x000fe4000000000d */
[----:B------:R-:W-:Y:S02]  /*03b0*/  PRMT R27, R27, 0x5410, R9 ;  /* 0x000054101b1b7816 */ /* 0x000fe40000000009 */
[----:B------:R-:W-:Y:S02]  /*03c0*/  PRMT R28, R28, 0x5410, R10 ;  /* 0x000054101c1c7816 */ /* 0x000fe4000000000a */
[----:B------:R-:W-:Y:S02]  /*03d0*/  PRMT R29, R29, 0x5410, R8 ;  /* 0x000054101d1d7816 */ /* 0x000fe40000000008 */
[----:B------:R-:W-:Y:S02]  /*03e0*/  PRMT R30, R30, 0x5410, R7 ;  /* 0x000054101e1e7816 */ /* 0x000fe40000000007 */
[----:B------:R-:W-:-:S02]  /*03f0*/  PRMT R31, R31, 0x5410, R6 ;  /* 0x000054101f1f7816 */ /* 0x000fc40000000006 */
[----:B0-----:R-:W-:Y:S02]  /*0400*/  ISETP.NE.AND P1, PT, RZ, UR4, PT ;  /* 0x00000004ff007c0c */ /* 0x001fe4000bf25270 */
[----:B------:R-:W-:Y:S02]  /*0410*/  PRMT R40, R40, 0x5410, R4 ;  /* 0x0000541028287816 */ /* 0x000fe40000000004 */
[----:B-123--:R-:W-:-:S09]  /*0420*/  PRMT R41, R41, 0x5410, R5 ;  /* 0x0000541029297816 */ /* 0x00efd20000000005 */
.L_x_6829:
[----:B------:R-:W0:Y:S08]  /*0430*/  LDC.64 R12, c[0x0][0x3f0] ;  /* 0x0000fc00ff0c7b82 */ /* 0x000e300000000a00 */
[----:B------:R-:W1:Y:S08]  /*0440*/  LDC R34, c[0x0][0x388] ;  /* 0x0000e200ff227b82 */ /* 0x000e700000000800 */
[----:B------:R-:W2:Y:S01]  /*0450*/  LDC.64 R22, c[0x0][0x3f8] ;  /* 0x0000fe00ff167b82 */ /* 0x000ea20000000a00 */
[----:B0-----:R-:W-:-:S06]  /*0460*/  IMAD.WIDE R12, R0, 0x4, R12 ;  /* 0x00000004000c7825 */ /* 0x001fcc00078e020c */
[----:B------:R-:W3:Y:S01]  /*0470*/  LDG.E R12, desc[UR6][R12.64] ;  /* 0x000000060c0c7981 */ /* 0x000ee2000c1e1900 */
[----:B--2---:R-:W-:-:S06]  /*0480*/  IMAD.WIDE R22, R0, 0x4, R22 ;  /* 0x0000000400167825 */ /* 0x004fcc00078e0216 */
[----:B------:R0:W5:Y:S01]  /*0490*/  LDG.E R22, desc[UR6][R22.64] ;  /* 0x0000000616167981 */ /* 0x000162000c1e1900 */
[----:B---3--:R-:W-:-:S13]  /*04a0*/  ISETP.GE.AND P2, PT, R12, 0x1, PT ;  /* 0x000000010c00780c */ /* 0x008fda0003f46270 */
[----:B------:R-:W2:Y:S01]  /*04b0*/  @P2 LDC.64 R16, c[0x0][0x390] ;  /* 0x0000e400ff102b82 */ /* 0x000ea20000000a00 */
[----:B------:R-:W-:-:S05]  /*04c0*/  @P2 IADD3 R15, PT, PT, R12, -0x1, RZ ;  /* 0xffffffff0c0f2810 */ /* 0x000fca0007ffe0ff */
[----:B-1----:R-:W-:-:S05]  /*04d0*/  @P2 IMAD R15, R15, R34, RZ ;  /* 0x000000220f0f2224 */ /* 0x002fca00078e02ff */
[----:B------:R-:W-:-:S04]  /*04e0*/  @P2 SHF.R.S32.HI R14, RZ, 0x1f, R15 ;  /* 0x0000001fff0e2819 */ /* 0x000fc8000001140f */
[----:B------:R-:W-:Y:S01]  /*04f0*/  @P2 LEA.HI R15, R14, R15, RZ, 0x2 ;  /* 0x0000000f0e0f2211 */ /* 0x000fe200078f10ff */
[----:B------:R-:W-:-:S03]  /*0500*/  HFMA2 R14, -RZ, RZ, 0, 0 ;  /* 0x00000000ff0e7431 */ /* 0x000fc600000001ff */
[----:B------:R-:W-:-:S05]  /*0510*/  @P2 LEA.HI.SX32 R14, R15, R24, 0x1e ;  /* 0x000000180f0e2211 */ /* 0x000fca00078ff2ff */
[----:B--2---:R-:W-:-:S05]  /*0520*/  @P2 IMAD.WIDE.U32 R16, R14, 0x10, R16 ;  /* 0x000000100e102825 */ /* 0x004fca00078e0010 */
[----:B------:R0:W5:Y:S01]  /*0530*/  @P2 LDG.E.128 R4, desc[UR6][R16.64] ;  /* 0x0000000610042981 */ /* 0x000162000c1e1d00 */
[----:B------:R-:W-:Y:S01]  /*0540*/  ISETP.NE.U32.AND P0, PT, RZ, UR8, PT ;  /* 0x00000008ff007c0c */ /* 0x000fe2000bf05070 */
[----:B------:R-:W-:-:S03]  /*0550*/  IMAD R13, R0, R34, RZ ;  /* 0x00000022000d7224 */ /* 0x000fc600078e02ff */
[----:B------:R-:W-:Y:S02]  /*0560*/  ISETP.NE.AND.EX P0, PT, RZ, UR9, PT, P0 ;  /* 0x00000009ff007c0c */ /* 0x000fe4000bf05300 */
[----:B------:R-:W-:Y:S01]  /*0570*/  SHF.R.S32.HI R18, RZ, 0x1f, R13 ;  /* 0x0000001fff127819 */ /* 0x000fe2000001140d */
[----:B------:R-:W-:Y:S03]  /*0580*/  BSSY.RECONVERGENT B0, `(.L_x_6820) ;  /* 0x0000030000007945 */ /* 0x000fe60003800200 */
[----:B------:R-:W-:-:S04]  /*0590*/  LEA.HI R13, R18, R13, RZ, 0x2 ;  /* 0x0000000d120d7211 */ /* 0x000fc800078f10ff */
[----:B------:R-:W-:-:S03]  /*05a0*/  LEA.HI.SX32 R13, R13, R24, 0x1e ;  /* 0x000000180d0d7211 */ /* 0x000fc600078ff2ff */
[----:B0-----:R-:W-:Y:S05]  /*05b0*/  @!P0 BRA `(.L_x_6821) ;  /* 0x0000000000648947 */ /* 0x001fea0003800000 */
[----:B------:R-:W0:Y:S02]  /*05c0*/  LDC.64 R8, c[0x0][0x3a0] ;  /* 0x0000e800ff087b82 */ /* 0x000e240000000a00 */
[----:B0-----:R-:W-:-:S06]  /*05d0*/  IMAD.WIDE.U32 R8, R13, 0x10, R8 ;  /* 0x000000100d087825 */ /* 0x001fcc00078e0008 */
[----:B------:R-:W2:Y:S01]  /*05e0*/  LDG.E.128 R8, desc[UR6][R8.64] ;  /* 0x0000000608087981 */ /* 0x000ea2000c1e1d00 */
[----:B------:R-:W-:-:S13]  /*05f0*/  ISETP.GT.AND P3, PT, R12, RZ, PT ;  /* 0x000000ff0c00720c */ /* 0x000fda0003f64270 */
[----:B------:R-:W0:Y:S01]  /*0600*/  @P3 LDC R19, c[0x0][0x40c] ;  /* 0x00010300ff133b82 */ /* 0x000e220000000800 */
[--C-:B------:R-:W-:Y:S02]  /*0610*/  @P3 HADD2.F32 R23, -RZ, R25.reuse.H1_H1 ;  /* 0x30000019ff173230 */ /* 0x100fe40000004100 */
[----:B------:R-:W-:Y:S02]  /*0620*/  @P3 HADD2.F32 R33, -RZ, R25.H0_H0 ;  /* 0x20000019ff213230 */ /* 0x000fe40000004100 */
[----:B------:R-:W-:-:S03]  /*0630*/  @P3 HADD2.F32 R15, -RZ, R26.H0_H0 ;  /* 0x2000001aff0f3230 */ /* 0x000fc60000004100 */
        /* <DEDUP_REMOVED lines=13> */
[----:B------:R-:W-:Y:S02]  /*0710*/  HADD2.F32 R19, -RZ, R26.H1_H1 ;  /* 0x3000001aff137230 */ /* 0x000fe40000004100 */
[----:B------:R-:W-:-:S04]  /*0720*/  FMUL.FTZ R32, R7, UR10 ;  /* 0x0000000a07207c20 */ /* 0x000fc80008410000 */
[----:B------:R-:W-:Y:S01]  /*0730*/  FFMA.FTZ R19, R32, R19, R11 ;  /* 0x0000001320137223 */ /* 0x000fe2000001000b */
[----:B------:R-:W-:Y:S06]  /*0740*/  BRA `(.L_x_6822) ;  /* 0x00000000004c7947 */ /* 0x000fec0003800000 */
.L_x_6821:
[----:B------:R-:W0:Y:S01]  /*0750*/  @P2 LDC R17, c[0x0][0x40c] ;  /* 0x00010300ff112b82 */ /* 0x000e220000000800 */
[--C-:B------:R-:W-:Y:S01]  /*0760*/  @P2 HADD2.F32 R15, -RZ, R25.reuse.H0_H0 ;  /* 0x20000019ff0f2230 */ /* 0x100fe20000004100 */
[----:B------:R-:W-:Y:S01]  /*0770*/  MOV R16, RZ ;  /* 0x000000ff00107202 */ /* 0x000fe20000000f00 */
[----:B------:R-:W-:Y:S02]  /*0780*/  @P2 HADD2.F32 R35, -RZ, R26.H0_H0 ;  /* 0x2000001aff232230 */ /* 0x000fe40000004100 */
[----:B------:R-:W-:-:S03]  /*0790*/  @P2 HADD2.F32 R32, -RZ, R25.H1_H1 ;  /* 0x30000019ff202230 */ /* 0x000fc60000004100 */
[----:B------:R-:W1:Y:S08]  /*07a0*/  @P2 LDC R36, c[0x0][0x40c] ;  /* 0x00010300ff242b82 */ /* 0x000e700000000800 */
[----:B------:R-:W2:Y:S08]  /*07b0*/  @P2 LDC R33, c[0x0][0x40c] ;  /* 0x00010300ff212b82 */ /* 0x000eb00000000800 */
[----:B------:R-:W3:Y:S01]  /*07c0*/  @P2 LDC R23, c[0x0][0x40c] ;  /* 0x00010300ff172b82 */ /* 0x000ee20000000800 */
[----:B0----5:R-:W-:Y:S01]  /*07d0*/  @P2 FMUL.FTZ R18, R4, R17 ;  /* 0x0000001104122220 */ /* 0x021fe20000410000 */
[----:B------:R-:W-:-:S03]  /*07e0*/  MOV R17, RZ ;  /* 0x000000ff00117202 */ /* 0x000fc60000000f00 */
[----:B------:R-:W-:Y:S01]  /*07f0*/  @P2 FMUL.FTZ R16, R18, R15 ;  /* 0x0000000f12102220 */ /* 0x000fe20000410000 */
[----:B------:R-:W-:Y:S01]  /*0800*/  @P2 HADD2.F32 R15, -RZ, R26.H1_H1 ;  /* 0x3000001aff0f2230 */ /* 0x000fe20000004100 */
[----:B------:R-:W-:Y:S01]  /*0810*/  CS2R R18, SRZ ;  /* 0x0000000000127805 */ /* 0x000fe2000001ff00 */
[----:B-1----:R-:W-:-:S04]  /*0820*/  @P2 FMUL.FTZ R36, R5, R36 ;  /* 0x0000002405242220 */ /* 0x002fc80000410000 */
[----:B------:R-:W-:Y:S01]  /*0830*/  @P2 FMUL.FTZ R17, R36, R35 ;  /* 0x0000002324112220 */ /* 0x000fe20000410000 */
[----:B--2---:R-:W-:-:S04]  /*0840*/  @P2 FMUL.FTZ R33, R6, R33 ;  /* 0x0000002106212220 */ /* 0x004fc80000410000 */
[----:B------:R-:W-:Y:S01]  /*0850*/  @P2 FMUL.FTZ R18, R33, R32 ;  /* 0x0000002021122220 */ /* 0x000fe20000410000 */
[----:B---3--:R-:W-:-:S04]  /*0860*/  @P2 FMUL.FTZ R23, R7, R23 ;  /* 0x0000001707172220 */ /* 0x008fc80000410000 */
[----:B------:R-:W-:-:S07]  /*0870*/  @P2 FMUL.FTZ R19, R23, R15 ;  /* 0x0000000f17132220 */ /* 0x000fce0000410000 */
.L_x_6822:
[----:B------:R-:W-:Y:S05]  /*0880*/  BSYNC.RECONVERGENT B0 ;  /* 0x0000000000007941 */ /* 0x000fea0003800200 */
.L_x_6820:
[----:B------:R-:W0:Y:S01]  /*0890*/  @P2 LDC.64 R42, c[0x0][0x390] ;  /* 0x0000e400ff2a2b82 */ /* 0x000e220000000a00 */
[----:B------:R-:W-:Y:S02]  /*08a0*/  @P2 IADD3 R14, PT, PT, R14, 0x20, RZ ;  /* 0x000000200e0e2810 */ /* 0x000fe40007ffe0ff */
[----:B------:R-:W-:-:S05]  /*08b0*/  IADD3 R23, PT, PT, R13, 0x20, RZ ;  /* 0x000000200d177810 */ /* 0x000fca0007ffe0ff */
[----:B------:R-:W1:Y:S08]  /*08c0*/  LDC.64 R36, c[0x0][0x3a8] ;  /* 0x0000ea00ff247b82 */ /* 0x000e700000000a00 */
[----:B------:R-:W2:Y:S01]  /*08d0*/  @P0 LDC.64 R32, c[0x0][0x3a0] ;  /* 0x0000e800ff200b82 */ /* 0x000ea20000000a00 */
[----:B0-----:R-:W-:-:S04]  /*08e0*/  @P2 IMAD.WIDE.U32 R14, R14, 0x10, R42 ;  /* 0x000000100e0e2825 */ /* 0x001fc800078e002a */
[----:B-1----:R-:W-:-:S05]  /*08f0*/  IMAD.WIDE.U32 R42, R13, 0x10, R36 ;  /* 0x000000100d2a7825 */ /* 0x002fca00078e0024 */
[----:B------:R0:W-:Y:S01]  /*0900*/  STG.E.128 desc[UR6][R42.64], R16 ;  /* 0x000000102a007986 */ /* 0x0001e2000c101d06 */
[----:B--2---:R-:W-:-:S03]  /*0910*/  @P0 IMAD.WIDE.U32 R32, R23, 0x10, R32 ;  /* 0x0000001017200825 */ /* 0x004fc600078e0020 */
[----:B------:R0:W5:Y:S04]  /*0920*/  @P2 LDG.E.128 R4, desc[UR6][R14.64] ;  /* 0x000000060e042981 */ /* 0x000168000c1e1d00 */
[----:B------:R0:W5:Y:S01]  /*0930*/  @P0 LDG.E.128 R8, desc[UR6][R32.64] ;  /* 0x0000000620080981 */ /* 0x000162000c1e1d00 */
[----:B------:R-:W-:Y:S04]  /*0940*/  BSSY.RECONVERGENT B0, `(.L_x_6823) ;  /* 0x000002c000007945 */ /* 0x000fe80003800200 */
[----:B------:R-:W-:Y:S05]  /*0950*/  @!P0 BRA `(.L_x_6824) ;  /* 0x0000000000588947 */ /* 0x000fea0003800000 */
[----:B------:R-:W-:Y:S02]  /*0960*/  ISETP.GT.AND P0, PT, R12, RZ, PT ;  /* 0x000000ff0c00720c */ /* 0x000fe40003f04270 */
[----:B-----5:R-:W-:-:S11]  /*0970*/  MOV R12, R8 ;  /* 0x00000008000c7202 */ /* 0x020fd60000000f00 */
[----:B------:R-:W1:Y:S01]  /*0980*/  @P0 LDC R13, c[0x0][0x40c] ;  /* 0x00010300ff0d0b82 */ /* 0x000e620000000800 */
[--C-:B0-----:R-:W-:Y:S02]  /*0990*/  @P0 HADD2.F32 R14, -RZ, R27.reuse.H0_H0 ;  /* 0x2000001bff0e0230 */ /* 0x101fe40000004100 */
[----:B------:R-:W-:Y:S02]  /*09a0*/  @P0 HADD2.F32 R33, -RZ, R27.H1_H1 ;  /* 0x3000001bff210230 */ /* 0x000fe40000004100 */
[----:B------:R-:W-:-:S03]  /*09b0*/  @P0 HADD2.F32 R35, -RZ, R28.H0_H0 ;  /* 0x2000001cff230230 */ /* 0x000fc60000004100 */
[----:B------:R-:W0:Y:S08]  /*09c0*/  @P0 LDC R15, c[0x0][0x40c] ;  /* 0x00010300ff0f0b82 */ /* 0x000e300000000800 */
[----:B------:R-:W2:Y:S01]  /*09d0*/  @P0 LDC R32, c[0x0][0x40c] ;  /* 0x00010300ff200b82 */ /* 0x000ea20000000800 */
[----:B-1----:R-:W-:-:S04]  /*09e0*/  @P0 FMUL.FTZ R13, R4, R13 ;  /* 0x0000000d040d0220 */ /* 0x002fc80000410000 */
[----:B------:R-:W-:Y:S01]  /*09f0*/  @P0 FFMA.FTZ R12, R13, R14, R8 ;  /* 0x0000000e0d0c0223 */ /* 0x000fe20000010008 */
[----:B------:R-:W-:Y:S02]  /*0a00*/  MOV R14, R10 ;  /* 0x0000000a000e7202 */ /* 0x000fe40000000f00 */
[----:B------:R-:W-:Y:S01]  /*0a10*/  MOV R13, R9 ;  /* 0x00000009000d7202 */ /* 0x000fe20000000f00 */
[----:B0-----:R-:W-:-:S04]  /*0a20*/  @P0 FMUL.FTZ R15, R6, R15 ;  /* 0x0000000f060f0220 */ /* 0x001fc80000410000 */
[----:B------:R-:W-:Y:S01]  /*0a30*/  @P0 FFMA.FTZ R14, R15, R33, R10 ;  /* 0x000000210f0e0223 */ /* 0x000fe2000001000a */
[----:B------:R-:W-:Y:S01]  /*0a40*/  MOV R15, R11 ;  /* 0x0000000b000f7202 */ /* 0x000fe20000000f00 */
[----:B--2---:R-:W-:-:S04]  /*0a50*/  @P0 FMUL.FTZ R32, R5, R32 ;  /* 0x0000002005200220 */ /* 0x004fc80000410000 */
[----:B------:R-:W-:Y:S01]  /*0a60*/  @P0 FFMA.FTZ R13, R32, R35, R9 ;  /* 0x00000023200d0223 */ /* 0x000fe20000010009 */
[----:B------:R-:W-:Y:S06]  /*0a70*/  @!P0 BRA `(.L_x_6825) ;  /* 0x0000000000608947 */ /* 0x000fec0003800000 */
[----:B------:R-:W-:Y:S02]  /*0a80*/  HADD2.F32 R32, -RZ, R28.H1_H1 ;  /* 0x3000001cff207230 */ /* 0x000fe40000004100 */
[----:B------:R-:W-:-:S04]  /*0a90*/  FMUL.FTZ R15, R7, UR10 ;  /* 0x0000000a070f7c20 */ /* 0x000fc80008410000 */
[----:B------:R-:W-:Y:S01]  /*0aa0*/  FFMA.FTZ R15, R15, R32, R11 ;  /* 0x000000200f0f7223 */ /* 0x000fe2000001000b */
[----:B------:R-:W-:Y:S06]  /*0ab0*/  BRA `(.L_x_6825) ;  /* 0x0000000000507947 */ /* 0x000fec0003800000 */
.L_x_6824:
[----:B0-----:R-:W0:Y:S01]  /*0ac0*/  @P2 LDC R14, c[0x0][0x40c] ;  /* 0x00010300ff0e2b82 */ /* 0x001e220000000800 */
[----:B------:R-:W-:Y:S02]  /*0ad0*/  @P2 HADD2.F32 R13, -RZ, R27.H0_H0 ;  /* 0x2000001bff0d2230 */ /* 0x000fe40000004100 */
[----:B------:R-:W-:-:S05]  /*0ae0*/  HFMA2 R12, -RZ, RZ, 0, 0 ;  /* 0x00000000ff0c7431 */ /* 0x000fca00000001ff */
[----:B------:R-:W1:Y:S08]  /*0af0*/  @P2 LDC R15, c[0x0][0x40c] ;  /* 0x00010300ff0f2b82 */ /* 0x000e700000000800 */
[----:B------:R-:W2:Y:S08]  /*0b00*/  @P2 LDC R32, c[0x0][0x40c] ;  /* 0x00010300ff202b82 */ /* 0x000eb00000000800 */
[----:B------:R-:W3:Y:S01]  /*0b10*/  @P2 LDC R33, c[0x0][0x40c] ;  /* 0x00010300ff212b82 */ /* 0x000ee20000000800 */
[----:B0----5:R-:W-:-:S04]  /*0b20*/  @P2 FMUL.FTZ R14, R4, R14 ;  /* 0x0000000e040e2220 */ /* 0x021fc80000410000 */
[----:B------:R-:W-:Y:S01]  /*0b30*/  @P2 FMUL.FTZ R12, R14, R13 ;  /* 0x0000000d0e0c2220 */ /* 0x000fe20000410000 */
[----:B------:R-:W-:Y:S01]  /*0b40*/  @P2 HADD2.F32 R14, -RZ, R28.H0_H0 ;  /* 0x2000001cff0e2230 */ /* 0x000fe20000004100 */
[----:B------:R-:W-:Y:S01]  /*0b50*/  MOV R13, RZ ;  /* 0x000000ff000d7202 */ /* 0x000fe20000000f00 */
[----:B-1----:R-:W-:-:S04]  /*0b60*/  @P2 FMUL.FTZ R15, R5, R15 ;  /* 0x0000000f050f2220 */ /* 0x002fc80000410000 */
[----:B------:R-:W-:Y:S01]  /*0b70*/  @P2 FMUL.FTZ R13, R15, R14 ;  /* 0x0000000e0f0d2220 */ /* 0x000fe20000410000 */
[----:B------:R-:W-:Y:S02]  /*0b80*/  @P2 HADD2.F32 R15, -RZ, R27.H1_H1 ;  /* 0x3000001bff0f2230 */ /* 0x000fe40000004100 */
[----:B------:R-:W-:Y:S02]  /*0b90*/  HFMA2 R14, -RZ, RZ, 0, 0 ;  /* 0x00000000ff0e7431 */ /* 0x000fe400000001ff */
[----:B--2---:R-:W-:-:S04]  /*0ba0*/  @P2 FMUL.FTZ R32, R6, R32 ;  /* 0x0000002006202220 */ /* 0x004fc80000410000 */
[----:B------:R-:W-:Y:S01]  /*0bb0*/  @P2 FMUL.FTZ R14, R32, R15 ;  /* 0x0000000f200e2220 */ /* 0x000fe20000410000 */
[----:B------:R-:W-:Y:S01]  /*0bc0*/  @P2 HADD2.F32 R32, -RZ, R28.H1_H1 ;  /* 0x3000001cff202230 */ /* 0x000fe20000004100 */
[----:B------:R-:W-:Y:S01]  /*0bd0*/  MOV R15, RZ ;  /* 0x000000ff000f7202 */ /* 0x000fe20000000f00 */
[----:B---3--:R-:W-:-:S04]  /*0be0*/  @P2 FMUL.FTZ R33, R7, R33 ;  /* 0x0000002107212220 */ /* 0x008fc80000410000 */
[----:B------:R-:W-:-:S07]  /*0bf0*/  @P2 FMUL.FTZ R15, R33, R32 ;  /* 0x00000020210f2220 */ /* 0x000fce0000410000 */
.L_x_6825:
[----:B------:R-:W-:Y:S05]  /*0c00*/  BSYNC.RECONVERGENT B0 ;  /* 0x0000000000007941 */ /* 0x000fea0003800200 */
.L_x_6823:
        /* <DEDUP_REMOVED lines=50> */
.L_x_6841:
        /* <DEDUP_REMOVED lines=15> */
[----:B------:R-:W-:Y:S02]  /*1020*/  FSEL R33, R33, RZ, !P1 ;  /* 0x000000ff21217208 */ /* 0x000fe40004800000 */
[----:B------:R-:W-:Y:S01]  /*1030*/  IADD3 R23, PT, PT, R22, -0x1, RZ ;  /* 0xffffffff16177810 */ /* 0x000fe20007ffe0ff */
[----:B------:R-:W-:Y:S02]  /*1040*/  HADD2.F32 R22, -RZ, R29.H0_H0 ;  /* 0x2000001dff167230 */ /* 0x000fe40000004100 */
[C---:B------:R-:W-:Y:S01]  /*1050*/  FADD.FTZ R35, -R33.reuse, R16 ;  /* 0x0000001021237221 */ /* 0x040fe20000010100 */
[----:B------:R-:W-:Y:S02]  /*1060*/  HADD2.F32 R16, -RZ, R20.H0_H0 ;  /* 0x20000014ff107230 */ /* 0x000fe40000004100 */
[----:B------:R-:W-:Y:S01]  /*1070*/  FADD.FTZ R17, -R33, R17 ;  /* 0x0000001121117221 */ /* 0x000fe20000010100 */
[----:B------:R-:W-:Y:S02]  /*1080*/  IMAD R34, R23, R34, RZ ;  /* 0x0000002217227224 */ /* 0x000fe400078e02ff */
[----:B------:R-:W-:Y:S01]  /*1090*/  FMUL.FTZ R35, R32, R35 ;  /* 0x0000002320237220 */ /* 0x000fe20000410000 */
[----:B------:R-:W-:-:S02]  /*10a0*/  HADD2.F32 R23, -RZ, R30.H0_H0 ;  /* 0x2000001eff177230 */ /* 0x000fc40000004100 */
[----:B------:R-:W-:Y:S01]  /*10b0*/  FADD.FTZ R37, -R33, R18 ;  /* 0x0000001221257221 */ /* 0x000fe20000010100 */
[C---:B------:R-:W-:Y:S01]  /*10c0*/  FMUL.FTZ R17, R32.reuse, R17 ;  /* 0x0000001120117220 */ /* 0x040fe20000410000 */
[----:B------:R-:W-:Y:S01]  /*10d0*/  FFMA.FTZ R16, R35, R22, R16 ;  /* 0x0000001623107223 */ /* 0x000fe20000010010 */
[--C-:B------:R-:W-:Y:S02]  /*10e0*/  HADD2.F32 R22, -RZ, R40.reuse.H0_H0 ;  /* 0x20000028ff167230 */ /* 0x100fe40000004100 */
[C---:B------:R-:W-:Y:S01]  /*10f0*/  FMUL.FTZ R37, R32.reuse, R37 ;  /* 0x0000002520257220 */ /* 0x040fe20000410000 */
[----:B------:R-:W-:Y:S02]  /*1100*/  HADD2.F32 R35, -RZ, R29.H1_H1 ;  /* 0x3000001dff237230 */ /* 0x000fe40000004100 */
[----:B------:R-:W-:Y:S01]  /*1110*/  FADD.FTZ R36, -R33, R19 ;  /* 0x0000001321247221 */ /* 0x000fe20000010100 */
[----:B------:R-:W-:Y:S02]  /*1120*/  HADD2.F32 R18, -RZ, R21.H0_H0 ;  /* 0x20000015ff127230 */ /* 0x000fe40000004100 */
[----:B------:R-:W-:Y:S01]  /*1130*/  FFMA.FTZ R17, R17, R23, R22 ;  /* 0x0000001711117223 */ /* 0x000fe20000010016 */
[----:B------:R-:W-:Y:S01]  /*1140*/  HADD2.F32 R19, -RZ, R40.H1_H1 ;  /* 0x30000028ff137230 */ /* 0x000fe20000004100 */
[----:B------:R-:W0:Y:S01]  /*1150*/  LDC.64 R22, c[0x0][0x428] ;  /* 0x00010a00ff167b82 */ /* 0x000e220000000a00 */
[----:B------:R-:W-:Y:S01]  /*1160*/  FMUL.FTZ R36, R32, R36 ;  /* 0x0000002420247220 */ /* 0x000fe20000410000 */
[----:B------:R-:W-:Y:S01]  /*1170*/  FFMA.FTZ R18, R37, R35, R18 ;  /* 0x0000002325127223 */ /* 0x000fe20000010012 */
[----:B------:R-:W-:-:S02]  /*1180*/  HADD2.F32 R35, -RZ, R30.H1_H1 ;  /* 0x3000001eff237230 */ /* 0x000fc40000004100 */
[C---:B------:R-:W-:Y:S01]  /*1190*/  FADD.FTZ R12, -R33.reuse, R12 ;  /* 0x0000000c210c7221 */ /* 0x040fe20000010100 */
[----:B------:R-:W-:Y:S01]  /*11a0*/  SHF.R.S32.HI R37, RZ, 0x1f, R34 ;  /* 0x0000001fff257819 */ /* 0x000fe20000011422 */
[C---:B------:R-:W-:Y:S01]  /*11b0*/  FADD.FTZ R13, -R33.reuse, R13 ;  /* 0x0000000d210d7221 */ /* 0x040fe20000010100 */
[C---:B------:R-:W-:Y:S01]  /*11c0*/  FADD.FTZ R14, -R33.reuse, R14 ;  /* 0x0000000e210e7221 */ /* 0x040fe20000010100 */
[----:B------:R-:W-:Y:S01]  /*11d0*/  FFMA.FTZ R19, R36, R35, R19 ;  /* 0x0000002324137223 */ /* 0x000fe20000010013 */
[----:B------:R-:W-:Y:S02]  /*11e0*/  HADD2.F32 R36, -RZ, R31.H0_H0 ;  /* 0x2000001fff247230 */ /* 0x000fe40000004100 */
[----:B------:R-:W-:Y:S01]  /*11f0*/  FADD.FTZ R33, -R33, R15 ;  /* 0x0000000f21217221 */ /* 0x000fe20000010100 */
[----:B------:R-:W-:Y:S01]  /*1200*/  HADD2.F32 R35, -RZ, R2.H0_H0 ;  /* 0x20000002ff237230 */ /* 0x000fe20000004100 */
[----:B------:R-:W-:Y:S01]  /*1210*/  LEA.HI R34, R37, R34, RZ, 0x2 ;  /* 0x0000002225227211 */ /* 0x000fe200078f10ff */
[----:B------:R-:W-:Y:S01]  /*1220*/  FMUL.FTZ R12, R32, R12 ;  /* 0x0000000c200c7220 */ /* 0x000fe20000410000 */
[----:B------:R-:W-:-:S02]  /*1230*/  HADD2.F32 R15, -RZ, R38.H0_H0 ;  /* 0x20000026ff0f7230 */ /* 0x000fc40000004100 */
[----:B------:R-:W-:Y:S01]  /*1240*/  FMUL.FTZ R13, R32, R13 ;  /* 0x0000000d200d7220 */ /* 0x000fe20000410000 */
[----:B------:R-:W-:Y:S02]  /*1250*/  HADD2.F32 R37, -RZ, R41.H0_H0 ;  /* 0x20000029ff257230 */ /* 0x000fe40000004100 */
[----:B------:R-:W-:Y:S01]  /*1260*/  FFMA.FTZ R12, R12, R36, R35 ;  /* 0x000000240c0c7223 */ /* 0x000fe20000010023 */
[----:B------:R-:W-:Y:S01]  /*1270*/  LEA.HI.SX32 R35, R34, R24, 0x1e ;  /* 0x0000001822237211 */ /* 0x000fe200078ff2ff */
[----:B------:R-:W-:Y:S02]  /*1280*/  HADD2.F32 R36, -RZ, R3.H0_H0 ;  /* 0x20000003ff247230 */ /* 0x000fe40000004100 */
[C---:B------:R-:W-:Y:S01]  /*1290*/  FMUL.FTZ R14, R32.reuse, R14 ;  /* 0x0000000e200e7220 */ /* 0x040fe20000410000 */
[----:B------:R-:W-:Y:S01]  /*12a0*/  FFMA.FTZ R13, R13, R15, R37 ;  /* 0x0000000f0d0d7223 */ /* 0x000fe20000010025 */
[----:B------:R-:W-:Y:S02]  /*12b0*/  HADD2.F32 R37, -RZ, R31.H1_H1 ;  /* 0x3000001fff257230 */ /* 0x000fe40000004100 */
[----:B------:R-:W-:Y:S01]  /*12c0*/  FMUL.FTZ R33, R32, R33 ;  /* 0x0000002120217220 */ /* 0x000fe20000410000 */
[----:B------:R-:W-:Y:S01]  /*12d0*/  HADD2.F32 R15, -RZ, R38.H1_H1 ;  /* 0x30000026ff0f7230 */ /* 0x000fe20000004100 */
[----:B------:R-:W-:Y:S01]  /*12e0*/  IADD3 R34, PT, PT, R35, 0x20, RZ ;  /* 0x0000002023227810 */ /* 0x000fe20007ffe0ff */
[----:B------:R-:W-:-:S02]  /*12f0*/  HADD2.F32 R32, -RZ, R41.H1_H1 ;  /* 0x30000029ff207230 */ /* 0x000fc40000004100 */
[----:B------:R-:W-:Y:S01]  /*1300*/  FFMA.FTZ R14, R14, R37, R36 ;  /* 0x000000250e0e7223 */ /* 0x000fe20000010024 */
[----:B0-----:R-:W-:-:S04]  /*1310*/  IMAD.WIDE.U32 R36, R35, 0x10, R22 ;  /* 0x0000001023247825 */ /* 0x001fc800078e0016 */
[----:B------:R-:W-:Y:S01]  /*1320*/  FFMA.FTZ R15, R33, R15, R32 ;  /* 0x0000000f210f7223 */ /* 0x000fe20000010020 */
[----:B------:R-:W-:Y:S01]  /*1330*/  IMAD.WIDE.U32 R34, R34, 0x10, R22 ;  /* 0x0000001022227825 */ /* 0x000fe200078e0016 */
[----:B------:R0:W-:Y:S04]  /*1340*/  STG.E.128 desc[UR6][R36.64], R16 ;  /* 0x0000001024007986 */ /* 0x0001e8000c101d06 */
[----:B------:R0:W-:Y:S02]  /*1350*/  STG.E.128 desc[UR6][R34.64], R12 ;  /* 0x0000000c22007986 */ /* 0x0001e4000c101d06 */
.L_x_6828:
[----:B------:R-:W-:Y:S05]  /*1360*/  BSYNC.RECONVERGENT B0 ;  /* 0x0000000000007941 */ /* 0x000fea0003800200 */
.L_x_6827:
[----:B0-----:R-:W0:Y:S02]  /*1370*/  LDC.64 R12, c[0x0][0x380] ;  /* 0x0000e000ff0c7b82 */ /* 0x001e240000000a00 */
[----:B0-----:R-:W-:-:S04]  /*1380*/  LEA R0, R12, R0, 0x2 ;  /* 0x000000000c007211 */ /* 0x001fc800078e10ff */
[----:B------:R-:W-:-:S13]  /*1390*/  ISETP.GE.AND P0, PT, R0, R13, PT ;  /* 0x0000000d0000720c */ /* 0x000fda0003f06270 */
[----:B------:R-:W-:Y:S05]  /*13a0*/  @!P0 BRA `(.L_x_6829) ;  /* 0xfffffff000208947 */ /* 0x000fea000383ffff */
[----:B------:R-:W-:Y:S05]  /*13b0*/  EXIT ;  /* 0x000000000000794d */ /* 0x000fea0003800000 */
.L_x_6826:
        /* <DEDUP_REMOVED lines=8> */
.L_x_6831:
[----:B------:R-:W-:Y:S05]  /*1440*/  BSYNC B0 ;  /* 0x0000000000007941 */ /* 0x000fea0003800000 */
.L_x_6830:
[----:B------:R-:W-:Y:S01]  /*1450*/  FADD.FTZ R33, R33, R32 ;  /* 0x0000002021217221 */ /* 0x000fe20000010000 */
[----:B------:R-:W-:Y:S01]  /*1460*/  MOV R32, 0xffffffff ;  /* 0xffffffff00207802 */ /* 0x000fe20000000f00 */
[----:B------:R-:W-:Y:S01]  /*1470*/  HFMA2 R36, -RZ, RZ, 0, 1.1920928955078125e-07 ;  /* 0x00000002ff247431 */ /* 0x000fe200000001ff */
[----:B------:R-:W-:Y:S01]  /*1480*/  MOV R35, 0x1f ;  /* 0x0000001f00237802 */ /* 0x000fe20000000f00 */
[----:B------:R-:W0:Y:S01]  /*1490*/  LDC R23, c[0x0][0x400] ;  /* 0x00010000ff177b82 */ /* 0x000e220000000800 */
[----:B------:R-:W-:-:S07]  /*14a0*/  MOV R39, R33 ;  /* 0x0000002100277202 */ /* 0x000fce0000000f00 */
[----:B0-----:R-:W-:Y:S05]  /*14b0*/  WARPSYNC.COLLECTIVE R32, `(.L_x_6832) ;  /* 0x0000000020087348 */ /* 0x001fea0003c00000 */
[----:B------:R1:W2:Y:S02]  /*14c0*/  SHFL.BFLY P2, R32, R39, R36, R35 ;  /* 0x0c00002427207389 */ /* 0x0002a40000040023 */
[----:B012---:R-:W-:Y:S05]  /*14d0*/  ENDCOLLECTIVE ;  /* 0x000000000000791b */ /* 0x007fea0003800000 */
.L_x_6832:
[----:B------:R-:W-:Y:S02]  /*14e0*/  HFMA2 R36, -RZ, RZ, 0, 2.384185791015625e-07 ;  /* 0x00000004ff247431 */ /* 0x000fe400000001ff */
[----:B------:R-:W-:Y:S01]  /*14f0*/  FADD.FTZ R33, R33, R32 ;  /* 0x0000002021217221 */ /* 0x000fe20000010000 */
[----:B------:R-:W-:-:S04]  /*1500*/  MOV R32, 0xffffffff ;  /* 0xffffffff00207802 */ /* 0x000fc80000000f00 */
[----:B------:R-:W-:-:S07]  /*1510*/  MOV R39, R33 ;  /* 0x0000002100277202 */ /* 0x000fce0000000f00 */
[----:B------:R-:W-:Y:S05]  /*1520*/  WARPSYNC.COLLECTIVE R32, `(.L_x_6833) ;  /* 0x0000000020087348 */ /* 0x000fea0003c00000 */
[----:B------:R0:W1:Y:S02]  /*1530*/  SHFL.BFLY P2, R32, R39, R36, R35 ;  /* 0x0c00002427207389 */ /* 0x0000640000040023 */
[----:B01----:R-:W-:Y:S05]  /*1540*/  ENDCOLLECTIVE ;  /* 0x000000000000791b */ /* 0x003fea0003800000 */
.L_x_6833:
[----:B------:R-:W-:Y:S02]  /*1550*/  HFMA2 R36, -RZ, RZ, 0, 4.76837158203125e-07 ;  /* 0x00000008ff247431 */ /* 0x000fe400000001ff */
[----:B------:R-:W-:Y:S01]  /*1560*/  FADD.FTZ R33, R33, R32 ;  /* 0x0000002021217221 */ /* 0x000fe20000010000 */
[----:B------:R-:W-:-:S04]  /*1570*/  MOV R32, 0xffffffff ;  /* 0xffffffff00207802 */ /* 0x000fc80000000f00 */
[----:B------:R-:W-:-:S07]  /*1580*/  MOV R39, R33 ;  /* 0x0000002100277202 */ /* 0x000fce0000000f00 */
[----:B------:R-:W-:Y:S05]  /*1590*/  WARPSYNC.COLLECTIVE R32, `(.L_x_6834) ;  /* 0x0000000020087348 */ /* 0x000fea0003c00000 */
[----:B------:R0:W1:Y:S02]  /*15a0*/  SHFL.BFLY P2, R32, R39, R36, R35 ;  /* 0x0c00002427207389 */ /* 0x0000640000040023 */
[----:B01----:R-:W-:Y:S05]  /*15b0*/  ENDCOLLECTIVE ;  /* 0x000000000000791b */ /* 0x003fea0003800000 */
.L_x_6834:
[----:B------:R-:W-:Y:S02]  /*15c0*/  HFMA2 R36, -RZ, RZ, 0, 9.5367431640625e-07 ;  /* 0x00000010ff247431 */ /* 0x000fe400000001ff */
[----:B------:R-:W-:Y:S01]  /*15d0*/  FADD.FTZ R33, R33, R32 ;  /* 0x0000002021217221 */ /* 0x000fe20000010000 */
[----:B------:R-:W-:-:S04]  /*15e0*/  MOV R32, 0xffffffff ;  /* 0xffffffff00207802 */ /* 0x000fc80000000f00 */
[----:B------:R-:W-:-:S07]  /*15f0*/  MOV R39, R33 ;  /* 0x0000002100277202 */ /* 0x000fce0000000f00 */
[----:B------:R-:W-:Y:S05]  /*1600*/  WARPSYNC.COLLECTIVE R32, `(.L_x_6835) ;  /* 0x0000000020087348 */ /* 0x000fea0003c00000 */
[----:B------:R0:W1:Y:S02]  /*1610*/  SHFL.BFLY P2, R32, R39, R36, R35 ;  /* 0x0c00002427207389 */ /* 0x0000640000040023 */
[----:B01----:R-:W-:Y:S05]  /*1620*/  ENDCOLLECTIVE ;  /* 0x000000000000791b */ /* 0x003fea0003800000 */
.L_x_6835:
        /* <DEDUP_REMOVED lines=19> */
[----:B------:R-:W-:Y:S01]  /*1760*/  FFMA.FTZ R37, R37, R37, R32 ;  /* 0x0000002525257223 */ /* 0x000fe20000010020 */
[----:B------:R-:W-:-:S04]  /*1770*/  MOV R32, 0xffffffff ;  /* 0xffffffff00207802 */ /* 0x000fc80000000f00 */
[----:B------:R-:W-:-:S07]  /*1780*/  MOV R39, R37 ;  /* 0x0000002500277202 */ /* 0x000fce0000000f00 */
[----:B------:R-:W-:Y:S05]  /*1790*/  WARPSYNC.COLLECTIVE R32, `(.L_x_6836) ;  /* 0x0000000020087348 */ /* 0x000fea0003c00000 */
[----:B------:R0:W1:Y:S02]  /*17a0*/  SHFL.BFLY P2, R32, R39, R36, R35 ;  /* 0x0c00002427207389 */ /* 0x0000640000040023 */
[----:B01----:R-:W-:Y:S05]  /*17b0*/  ENDCOLLECTIVE ;  /* 0x000000000000791b */ /* 0x003fea0003800000 */
.L_x_6836:
[----:B------:R-:W-:Y:S02]  /*17c0*/  HFMA2 R36, -RZ, RZ, 0, 1.1920928955078125e-07 ;  /* 0x00000002ff247431 */ /* 0x000fe400000001ff */
[----:B------:R-:W-:Y:S01]  /*17d0*/  FADD.FTZ R37, R37, R32 ;  /* 0x0000002025257221 */ /* 0x000fe20000010000 */
[----:B------:R-:W-:-:S04]  /*17e0*/  MOV R32, 0xffffffff ;  /* 0xffffffff00207802 */ /* 0x000fc80000000f00 */
[----:B------:R-:W-:-:S07]  /*17f0*/  MOV R39, R37 ;  /* 0x0000002500277202 */ /* 0x000fce0000000f00 */
[----:B------:R-:W-:Y:S05]  /*1800*/  WARPSYNC.COLLECTIVE R32, `(.L_x_6837) ;  /* 0x0000000020087348 */ /* 0x000fea0003c00000 */
[----:B------:R0:W1:Y:S02]  /*1810*/  SHFL.BFLY P2, R32, R39, R36, R35 ;  /* 0x0c00002427207389 */ /* 0x0000640000040023 */
[----:B01----:R-:W-:Y:S05]  /*1820*/  ENDCOLLECTIVE ;  /* 0x000000000000791b */ /* 0x003fea0003800000 */
.L_x_6837:
[----:B------:R-:W-:Y:S02]  /*1830*/  HFMA2 R36, -RZ, RZ, 0, 2.384185791015625e-07 ;  /* 0x00000004ff247431 */ /* 0x000fe400000001ff */
[----:B------:R-:W-:Y:S01]  /*1840*/  FADD.FTZ R37, R37, R32 ;  /* 0x0000002025257221 */ /* 0x000fe20000010000 */
[----:B------:R-:W-:-:S04]  /*1850*/  MOV R32, 0xffffffff ;  /* 0xffffffff00207802 */ /* 0x000fc80000000f00 */
[----:B------:R-:W-:-:S07]  /*1860*/  MOV R39, R37 ;  /* 0x0000002500277202 */ /* 0x000fce0000000f00 */
[----:B------:R-:W-:Y:S05]  /*1870*/  WARPSYNC.COLLECTIVE R32, `(.L_x_6838) ;  /* 0x0000000020087348 */ /* 0x000fea0003c00000 */
[----:B------:R0:W1:Y:S02]  /*1880*/  SHFL.BFLY P2, R32, R39, R36, R35 ;  /* 0x0c00002427207389 */ /* 0x0000640000040023 */
[----:B01----:R-:W-:Y:S05]  /*1890*/  ENDCOLLECTIVE ;  /* 0x000000000000791b */ /* 0x003fea0003800000 */
.L_x_6838:
[----:B------:R-:W-:Y:S02]  /*18a0*/  HFMA2 R36, -RZ, RZ, 0, 4.76837158203125e-07 ;  /* 0x00000008ff247431 */ /* 0x000fe400000001ff */
[----:B------:R-:W-:Y:S01]  /*18b0*/  FADD.FTZ R37, R37, R32 ;  /* 0x0000002025257221 */ /* 0x000fe20000010000 */
[----:B------:R-:W-:-:S04]  /*18c0*/  MOV R32, 0xffffffff ;  /* 0xffffffff00207802 */ /* 0x000fc80000000f00 */
[----:B------:R-:W-:-:S07]  /*18d0*/  MOV R39, R37 ;  /* 0x0000002500277202 */ /* 0x000fce0000000f00 */
[----:B------:R-:W-:Y:S05]  /*18e0*/  WARPSYNC.COLLECTIVE R32, `(.L_x_6839) ;  /* 0x0000000020087348 */ /* 0x000fea0003c00000 */
[----:B------:R0:W1:Y:S02]  /*18f0*/  SHFL.BFLY P2, R32, R39, R36, R35 ;  /* 0x0c00002427207389 */ /* 0x0000640000040023 */
[----:B01----:R-:W-:Y:S05]  /*1900*/  ENDCOLLECTIVE ;  /* 0x000000000000791b */ /* 0x003fea0003800000 */
.L_x_6839:
[----:B------:R-:W-:Y:S02]  /*1910*/  HFMA2 R36, -RZ, RZ, 0, 9.5367431640625e-07 ;  /* 0x00000010ff247431 */ /* 0x000fe400000001ff */
[----:B------:R-:W-:Y:S01]  /*1920*/  FADD.FTZ R37, R37, R32 ;  /* 0x0000002025257221 */ /* 0x000fe20000010000 */
[----:B------:R-:W-:-:S04]  /*1930*/  MOV R32, 0xffffffff ;  /* 0xffffffff00207802 */ /* 0x000fc80000000f00 */
[----:B------:R-:W-:-:S07]  /*1940*/  MOV R39, R37 ;  /* 0x0000002500277202 */ /* 0x000fce0000000f00 */
[----:B------:R-:W-:Y:S05]  /*1950*/  WARPSYNC.COLLECTIVE R32, `(.L_x_6840) ;  /* 0x0000000020087348 */ /* 0x000fea0003c00000 */
[----:B------:R0:W1:Y:S02]  /*1960*/  SHFL.BFLY P2, R32, R39, R36, R35 ;  /* 0x0c00002427207389 */ /* 0x0000640000040023 */
[----:B01----:R-:W-:Y:S05]  /*1970*/  ENDCOLLECTIVE ;  /* 0x000000000000791b */ /* 0x003fea0003800000 */
.L_x_6840:
[----:B------:R-:W-:Y:S05]  /*1980*/  BRA `(.L_x_6841) ;  /* 0xfffffff400687947 */ /* 0x000fea000383ffff */
.L_x_6842:
        /* <DEDUP_REMOVED lines=15> */
.L_x_9170:


//--------------------- .text._ZN10layer_norm13ln_fwd_kernelINS_13Kernel_traitsI6__halfffffjLj256ELj1ELj4ELj1ELj16ENS_18Kernel_traits_baseILj256ES2_ffffjLj128EEEEELb1ELb0ELb0ELb0EEEvNS_9FwdParamsE --------------------------
	.section	.text._ZN10layer_norm13ln_fwd_kernelINS_13Kernel_traitsI6__halfffffjLj256ELj1ELj4ELj1ELj16ENS_18Kernel_traits_baseILj256ES2_ffffjLj128EEEEELb1ELb0ELb0ELb0EEEvNS_9FwdParamsE,"ax",@progbits
	.align	128
        .global         _ZN10layer_norm13ln_fwd_kernelINS_13Kernel_traitsI6__halfffffjLj256ELj1ELj4ELj1ELj16ENS_18Kernel_traits_baseILj256ES2_ffffjLj128EEEEELb1ELb0ELb0ELb0EEEvNS_9FwdParamsE
        .type           _ZN10layer_norm13ln_fwd_kernelINS_13Kernel_traitsI6__halfffffjLj256ELj1ELj4ELj1ELj16ENS_18Kernel_traits_baseILj256ES2_ffffjLj128EEEEELb1ELb0ELb0ELb0EEEvNS_9FwdParamsE,@function
        .size           _ZN10layer_norm13ln_fwd_kernelINS_13Kernel_traitsI6__halfffffjLj256ELj1ELj4ELj1ELj16ENS_18Kernel_traits_baseILj256ES2_ffffjLj128EEEEELb1ELb0ELb0ELb0EEEvNS_9FwdParamsE,(.L_x_9171 - _ZN10layer_norm13ln_fwd_kernelINS_13Kernel_traitsI6__halfffffjLj256ELj1ELj4ELj1ELj16ENS_18Kernel_traits_baseILj256ES2_ffffjLj128EEEEELb1ELb0ELb0ELb0EEEvNS_9FwdParamsE)
        .other          _ZN10layer_norm13ln_fwd_kernelINS_13Kernel_traitsI6__halfffffjLj256ELj1ELj4ELj1ELj16ENS_18Kernel_traits_baseILj256ES2_ffffjLj128EEEEELb1ELb0ELb0ELb0EEEvNS_9FwdParamsE,@"STO_CUDA_ENTRY STV_DEFAULT"
_ZN10layer_norm13ln_fwd_kernelINS_13Kernel_traitsI6__halfffffjLj256ELj1ELj4ELj1ELj16ENS_18Kernel_traits_baseILj256ES2_ffffjLj128EEEEELb1ELb0ELb0ELb0EEEvNS_9FwdParamsE:
.text._ZN10layer_norm13ln_fwd_kernelINS_13Kernel_traitsI6__halfffffjLj256ELj1ELj4ELj1ELj16ENS_18Kernel_traits_baseILj256ES2_ffffjLj128EEEEELb1ELb0ELb0ELb0EEEvNS_9FwdParamsE:
[----:B------:R-:W-:Y:S01]  /*0000*/  LDC R1, c[0x0][0x37c] ;  /* 0x0000df00ff017b82 */ /* 0x000fe20000000800 */
[----:B------:R-:W0:Y:S07]  /*0010*/  LDCU.U8 UR4, c[0x0][0x464] ;  /* 0x00008c80ff0477ac */ /* 0x000e2e0008000000 */
[----:B------:R-:W1:Y:S01]  /*0020*/  LDC R24, c[0x0][0x458] ;  /* 0x00011600ff187b82 */ /* 0x000e620000000800 */
[----:B------:R-:W2:Y:S01]  /*0030*/  LDCU.64 UR6, c[0x0][0x450] ;  /* 0x00008a00ff0677ac */ /* 0x000ea20008000a00 */
[----:B------:R-:W3:Y:S06]  /*0040*/  LDCU.64 UR8, c[0x0][0x358] ;  /* 0x00006b00ff0877ac */ /* 0x000eec0008000a00 */
[----:B------:R-:W1:Y:S01]  /*0050*/  LDC R25, c[0x0][0x45c] ;  /* 0x00011700ff197b82 */ /* 0x000e620000000800 */
[----:B------:R-:W4:Y:S01]  /*0060*/  S2R R33, SR_TID.X ;  /* 0x0000000000217919 */ /* 0x000f220000002100 */
[----:B------:R-:W5:Y:S06]  /*0070*/  LDCU.64 UR10, c[0x0][0x438] ;  /* 0x00008700ff0a77ac */ /* 0x000f6c0008000a00 */
[----:B------:R-:W4:Y:S01]  /*0080*/  LDC R9, c[0x0][0x388] ;  /* 0x0000e200ff097b82 */ /* 0x000f220000000800 */
[----:B0-----:R-:W-:Y:S01]  /*0090*/  ISETP.NE.AND P0, PT, RZ, UR4, PT ;  /* 0x00000004ff007c0c */ /* 0x001fe2000bf05270 */
[----:B--2---:R-:W-:-:S02]  /*00a0*/  IMAD.U32 R2, RZ, RZ, UR6 ;  /* 0x00000006ff027e24 */ /* 0x004fc4000f8e00ff */
[----:B------:R-:W-:-:S10]  /*00b0*/  IMAD.U32 R3, RZ, RZ, UR7 ;  /* 0x00000007ff037e24 */ /* 0x000fd4000f8e00ff */
[----:B---3--:R-:W2:Y:S01]  /*00c0*/  @P0 LDG.E.64 R2, desc[UR8][R2.64] ;  /* 0x0000000802020981 */ /* 0x008ea2000c1e1b00 */
[----:B------:R-:W0:Y:S03]  /*00d0*/  @P0 LDC R7, c[0x0][0x460] ;  /* 0x00011800ff070b82 */ /* 0x000e260000000800 */
[----:B-1----:R-:W0:Y:S01]  /*00e0*/  @P0 LDG.E.64 R4, desc[UR8][R24.64] ;  /* 0x0000000818040981 */ /* 0x002e22000c1e1b00 */
[----:B-----5:R-:W-:Y:S01]  /*00f0*/  UISETP.NE.U32.AND UP0, UPT, UR10, URZ, UPT ;  /* 0x000000ff0a00728c */ /* 0x020fe2000bf05070 */
[----:B------:R-:W-:Y:S03]  /*0100*/  BSSY.RECONVERGENT B0, `(.L_x_6843) ;  /* 0x0000047000007945 */ /* 0x000fe60003800200 */
[----:B------:R-:W1:Y:S01]  /*0110*/  S2UR UR5, SR_CTAID.X ;  /* 0x00000000000579c3 */ /* 0x000e620000002500 */
[----:B----4-:R-:W-:Y:S01]  /*0120*/  SHF.R.S32.HI R0, RZ, 0x1f, R9 ;  /* 0x0000001fff007819 */ /* 0x010fe20000011409 */
[----:B------:R-:W-:-:S03]  /*0130*/  UISETP.NE.AND.EX UP0, UPT, UR11, URZ, UPT, UP0 ;  /* 0x000000ff0b00728c */ /* 0x000fc6000bf05300 */
[----:B------:R-:W-:-:S03]  /*0140*/  LEA.HI R0, R0, R9, RZ, 0x2 ;  /* 0x0000000900007211 */ /* 0x000fc600078f10ff */
[----:B------:R-:W3:Y:S01]  /*0150*/  LDC R6, c[0x0][0x360] ;  /* 0x0000d800ff067b82 */ /* 0x000ee20000000800 */
[----:B-1----:R-:W-:Y:S01]  /*0160*/  USHF.L.U32 UR4, UR5, 0x2, URZ ;  /* 0x0000000205047899 */ /* 0x002fe200080006ff */
[----:B--2---:R-:W-:Y:S02]  /*0170*/  @P0 R2UR UR6, R2 ;  /* 0x00000000020602ca */ /* 0x004fe400000e0000 */
[----:B------:R-:W-:Y:S02]  /*0180*/  @P0 R2UR UR7, R3 ;  /* 0x00000000030702ca */ /* 0x000fe400000e0000 */
[----:B------:R-:W-:Y:S02]  /*0190*/  LOP3.LUT R3, R33, 0x1f, RZ, 0xc, !PT ;  /* 0x0000001f21037812 */ /* 0x000fe400078e0cff */
[----:B0-----:R-:W-:Y:S02]  /*01a0*/  @P0 IADD3 R24, P1, PT, R4, R7, RZ ;  /* 0x0000000704180210 */ /* 0x001fe40007f3e0ff */
[----:B------:R-:W-:Y:S01]  /*01b0*/  LEA.HI.SX32 R2, R0, R3, 0x1e ;  /* 0x0000000300027211 */ /* 0x000fe200078ff2ff */
[----:B---3--:R-:W-:Y:S01]  /*01c0*/  IMAD R0, R6, UR5, R33 ;  /* 0x0000000506007c24 */ /* 0x008fe2000f8e0221 */
[----:B------:R-:W-:-:S02]  /*01d0*/  @P0 IADD3.X R25, PT, PT, RZ, R5, RZ, P1, !PT ;  /* 0x00000005ff190210 */ /* 0x000fc40000ffe4ff */
[----:B------:R-:W-:Y:S01]  /*01e0*/  SHF.R.U32.HI R3, RZ, 0x5, R33 ;  /* 0x00000005ff037819 */ /* 0x000fe20000011621 */
[----:B------:R-:W-:Y:S01]  /*01f0*/  UIADD3 UR13, UPT, UPT, UR6, -0x61c88647, URZ ;  /* 0x9e3779b9060d7890 */ /* 0x000fe2000fffe0ff */
[----:B------:R-:W-:Y:S01]  /*0200*/  LOP3.LUT R33, R33, 0x1f, RZ, 0xc0, !PT ;  /* 0x0000001f21217812 */ /* 0x000fe200078ec0ff */
[----:B------:R-:W-:Y:S01]  /*0210*/  UIADD3 UR14, UPT, UPT, UR7, -0x4498517b, URZ ;  /* 0xbb67ae85070e7890 */ /* 0x000fe2000fffe0ff */
[----:B------:R-:W-:Y:S01]  /*0220*/  LOP3.LUT R3, R3, UR4, RZ, 0xfc, !PT ;  /* 0x0000000403037c12 */ /* 0x000fe2000f8efcff */
[----:B------:R-:W-:Y:S01]  /*0230*/  UIADD3 UR15, UPT, UPT, UR6, 0x3c6ef372, URZ ;  /* 0x3c6ef372060f7890 */ /* 0x000fe2000fffe0ff */
[--C-:B------:R-:W-:Y:S01]  /*0240*/  SHF.R.U64 R4, R24, 0x2, R25.reuse ;  /* 0x0000000218047819 */ /* 0x100fe20000001219 */
[----:B------:R-:W-:Y:S01]  /*0250*/  UIADD3 UR16, UPT, UPT, UR7, 0x76cf5d0a, URZ ;  /* 0x76cf5d0a07107890 */ /* 0x000fe2000fffe0ff */
[----:B------:R-:W-:Y:S01]  /*0260*/  SHF.R.U32.HI R5, RZ, 0x2, R25 ;  /* 0x00000002ff057819 */ /* 0x000fe20000011619 */
[----:B------:R-:W-:Y:S02]  /*0270*/  UIADD3 UR17, UPT, UPT, UR6, -0x255992d5, URZ ;  /* 0xdaa66d2b06117890 */ /* 0x000fe4000fffe0ff */
[----:B------:R-:W-:-:S02]  /*0280*/  UIADD3 UR18, UPT, UPT, UR7, 0x32370b8f, URZ ;  /* 0x32370b8f07127890 */ /* 0x000fc4000fffe0ff */
[----:B------:R-:W-:Y:S02]  /*0290*/  UIADD3 UR19, UPT, UPT, UR6, 0x78dde6e4, URZ ;  /* 0x78dde6e406137890 */ /* 0x000fe4000fffe0ff */
[----:B------:R-:W-:Y:S02]  /*02a0*/  UIADD3 UR20, UPT, UPT, UR7, -0x126145ec, URZ ;  /* 0xed9eba1407147890 */ /* 0x000fe4000fffe0ff */
[----:B------:R-:W-:Y:S02]  /*02b0*/  UIADD3 UR21, UPT, UPT, UR6, 0x1715609d, URZ ;  /* 0x1715609d06157890 */ /* 0x000fe4000fffe0ff */
[----:B------:R-:W-:Y:S02]  /*02c0*/  UIADD3 UR22, UPT, UPT, UR7, -0x56f99767, URZ ;  /* 0xa906689907167890 */ /* 0x000fe4000fffe0ff */
[----:B------:R-:W-:Y:S02]  /*02d0*/  UIADD3 UR23, UPT, UPT, UR6, -0x4ab325aa, URZ ;  /* 0xb54cda5606177890 */ /* 0x000fe4000fffe0ff */
[----:B------:R-:W-:-:S02]  /*02e0*/  UIADD3 UR24, UPT, UPT, UR7, 0x646e171e, URZ ;  /* 0x646e171e07187890 */ /* 0x000fc4000fffe0ff */
[----:B------:R-:W-:Y:S02]  /*02f0*/  UIADD3 UR25, UPT, UPT, UR6, 0x5384540f, URZ ;  /* 0x5384540f06197890 */ /* 0x000fe4000fffe0ff */
[----:B------:R-:W-:Y:S02]  /*0300*/  UIADD3 UR26, UPT, UPT, UR7, 0x1fd5c5a3, URZ ;  /* 0x1fd5c5a3071a7890 */ /* 0x000fe4000fffe0ff */
[----:B------:R-:W-:Y:S02]  /*0310*/  UIADD3 UR27, UPT, UPT, UR6, -0xe443238, URZ ;  /* 0xf1bbcdc8061b7890 */ /* 0x000fe4000fffe0ff */
[----:B------:R-:W-:Y:S02]  /*0320*/  UIADD3 UR28, UPT, UPT, UR7, -0x24c28bd8, URZ ;  /* 0xdb3d7428071c7890 */ /* 0x000fe4000fffe0ff */
[----:B------:R-:W-:Y:S02]  /*0330*/  UIADD3 UR29, UPT, UPT, UR6, -0x700cb87f, URZ ;  /* 0x8ff34781061d7890 */ /* 0x000fe4000fffe0ff */
[----:B------:R-:W-:Y:S01]  /*0340*/  UIADD3 UR30, UPT, UPT, UR7, -0x695add53, URZ ;  /* 0x96a522ad071e7890 */ /* 0x000fe2000fffe0ff */
[----:B------:R-:W-:Y:S11]  /*0350*/  BRA.U !UP0, `(.L_x_6844) ;  /* 0x0000000108547547 */ /* 0x000ff6000b800000 */
[C---:B------:R-:W-:Y:S01]  /*0360*/  ISETP.GE.U32.AND P0, PT, R2.reuse, 0x20, PT ;  /* 0x000000200200780c */ /* 0x040fe20003f06070 */
[----:B------:R-:W-:Y:S01]  /*0370*/  BSSY.RECONVERGENT B1, `(.L_x_6845) ;  /* 0x000000b000017945 */ /* 0x000fe20003800200 */
[----:B------:R-:W-:Y:S01]  /*0380*/  ISETP.GE.U32.AND P1, PT, R2, 0x40, PT ;  /* 0x000000400200780c */ /* 0x000fe20003f26070 */
[----:B------:R-:W-:-:S10]  /*0390*/  IMAD.MOV.U32 R15, RZ, RZ, R33 ;  /* 0x000000ffff0f7224 */ /* 0x000fd400078e0021 */
        /* <DEDUP_REMOVED lines=8> */
.L_x_6846:
[----:B------:R-:W-:Y:S05]  /*0420*/  BSYNC.RECONVERGENT B1 ;  /* 0x0000000000017941 */ /* 0x000fea0003800200 */
.L_x_6845:
        /* <DEDUP_REMOVED lines=8> */
.L_x_6844:
[C---:B------:R-:W-:Y:S01]  /*04b0*/  ISETP.GE.U32.AND P1, PT, R2.reuse, 0x40, PT ;  /* 0x000000400200780c */ /* 0x040fe20003f26070 */
[----:B------:R-:W-:Y:S01]  /*04c0*/  IMAD.MOV.U32 R19, RZ, RZ, R33 ;  /* 0x000000ffff137224 */ /* 0x000fe200078e0021 */
[----:B------:R-:W-:-:S11]  /*04d0*/  ISETP.GE.U32.AND P0, PT, R2, 0x20, PT ;  /* 0x000000200200780c */ /* 0x000fd60003f06070 */
        /* <DEDUP_REMOVED lines=9> */
.L_x_6847:
[----:B------:R-:W-:Y:S05]  /*0570*/  BSYNC.RECONVERGENT B0 ;  /* 0x0000000000007941 */ /* 0x000fea0003800200 */
.L_x_6843:
[----:B------:R-:W1:Y:S02]  /*0580*/  LDCU UR4, c[0x0][0x384] ;  /* 0x00007080ff0477ac */ /* 0x000e640008000800 */
[----:B-1----:R-:W-:-:S13]  /*0590*/  ISETP.GE.AND P0, PT, R3, UR4, PT ;  /* 0x0000000403007c0c */ /* 0x002fda000bf06270 */
[----:B------:R-:W-:Y:S05]  /*05a0*/  @P0 EXIT ;  /* 0x000000000000094d */ /* 0x000fea0003800000 */
[----:B0-----:R-:W-:Y:S01]  /*05b0*/  IMAD.HI.U32 R14, R0, -0x326172a9, RZ ;  /* 0xcd9e8d57000e7827 */ /* 0x001fe200078e00ff */
[----:B------:R-:W0:Y:S01]  /*05c0*/  LDCU.64 UR4, c[0x0][0x3e0] ;  /* 0x00007c00ff0477ac */ /* 0x000e220008000a00 */
[--C-:B-----5:R-:W-:Y:S01]  /*05d0*/  SHF.R.U64 R48, R6, 0x10, R7.reuse ;  /* 0x0000001006307819 */ /* 0x120fe20000001207 */
[----:B------:R-:W-:Y:S01]  /*05e0*/  BSSY B0, `(.L_x_6848) ;  /* 0x000060b000007945 */ /* 0x000fe20003800000 */
[C---:B------:R-:W-:Y:S01]  /*05f0*/  IMAD.HI.U32 R15, R4.reuse, -0x2daee0ad, RZ ;  /* 0xd2511f53040f7827 */ /* 0x040fe200078e00ff */
[----:B------:R-:W-:Y:S01]  /*0600*/  LOP3.LUT R14, R5, UR6, R14, 0x96, !PT ;  /* 0x00000006050e7c12 */ /* 0x000fe2000f8e960e */
[----:B------:R-:W1:Y:S01]  /*0610*/  LDCU UR31, c[0x0][0x388] ;  /* 0x00007100ff1f77ac */ /* 0x000e620008000800 */
[----:B------:R-:W-:Y:S01]  /*0620*/  SHF.R.U32.HI R21, RZ, 0x10, R7 ;  /* 0x00000010ff157819 */ /* 0x000fe20000011607 */
[----:B------:R-:W-:Y:S01]  /*0630*/  IMAD R19, R4, -0x2daee0ad, RZ ;  /* 0xd2511f5304137824 */ /* 0x000fe200078e02ff */
[----:B------:R-:W-:Y:S01]  /*0640*/  LOP3.LUT R15, R15, UR7, RZ, 0x3c, !PT ;  /* 0x000000070f0f7c12 */ /* 0x000fe2000f8e3cff */
[----:B------:R-:W-:Y:S01]  /*0650*/  IMAD.HI.U32 R18, R14, -0x2daee0ad, RZ ;  /* 0xd2511f530e127827 */ /* 0x000fe200078e00ff */
[----:B------:R-:W-:Y:S01]  /*0660*/  MOV R49, R6 ;  /* 0x0000000600317202 */ /* 0x000fe20000000f00 */
[----:B------:R-:W2:Y:S01]  /*0670*/  LDCU UR12, c[0x0][0x448] ;  /* 0x00008900ff0c77ac */ /* 0x000ea20008000800 */
[----:B------:R-:W-:Y:S01]  /*0680*/  MOV R26, R13 ;  /* 0x0000000d001a7202 */ /* 0x000fe20000000f00 */
[----:B------:R-:W-:Y:S01]  /*0690*/  IMAD R17, R0, -0x326172a9, RZ ;  /* 0xcd9e8d5700117824 */ /* 0x000fe200078e02ff */
[----:B------:R-:W-:Y:S01]  /*06a0*/  LOP3.LUT R18, R19, UR14, R18, 0x96, !PT ;  /* 0x0000000e13127c12 */ /* 0x000fe2000f8e9612 */
[C---:B------:R-:W-:Y:S01]  /*06b0*/  IMAD.HI.U32 R16, R15.reuse, -0x326172a9, RZ ;  /* 0xcd9e8d570f107827 */ /* 0x040fe200078e00ff */
[--C-:B------:R-:W-:Y:S01]  /*06c0*/  SHF.R.U64 R28, R12, 0x10, R13.reuse ;  /* 0x000000100c1c7819 */ /* 0x100fe2000000120d */
[----:B------:R-:W3:Y:S01]  /*06d0*/  LDCU.64 UR10, c[0x0][0x3a0] ;  /* 0x00007400ff0a77ac */ /* 0x000ee20008000a00 */
[----:B------:R-:W-:Y:S01]  /*06e0*/  SHF.R.U32.HI R29, RZ, 0x10, R13 ;  /* 0x00000010ff1d7819 */ /* 0x000fe2000001160d */
[----:B------:R-:W-:Y:S01]  /*06f0*/  IMAD R20, R15, -0x326172a9, RZ ;  /* 0xcd9e8d570f147824 */ /* 0x000fe200078e02ff */
[----:B------:R-:W-:Y:S01]  /*0700*/  LOP3.LUT R16, R17, UR13, R16, 0x96, !PT ;  /* 0x0000000d11107c12 */ /* 0x000fe2000f8e9610 */
[----:B------:R-:W-:Y:S01]  /*0710*/  IMAD.HI.U32 R15, R18, -0x326172a9, RZ ;  /* 0xcd9e8d57120f7827 */ /* 0x000fe200078e00ff */
[----:B0-----:R-:W-:Y:S01]  /*0720*/  UISETP.NE.U32.AND UP0, UPT, UR4, URZ, UPT ;  /* 0x000000ff0400728c */ /* 0x001fe2000bf05070 */
[----:B------:R-:W-:Y:S01]  /*0730*/  SHF.R.U64 R31, R8, 0x10, R9 ;  /* 0x00000010081f7819 */ /* 0x000fe20000001209 */
[----:B------:R-:W0:Y:S01]  /*0740*/  LDCU.U8 UR4, c[0x0][0x410] ;  /* 0x00008200ff0477ac */ /* 0x000e220008000000 */
[----:B------:R-:W-:Y:S01]  /*0750*/  IMAD R17, R14, -0x2daee0ad, RZ ;  /* 0xd2511f530e117824 */ /* 0x000fe200078e02ff */
[----:B------:R-:W-:Y:S01]  /*0760*/  LOP3.LUT R15, R20, UR15, R15, 0x96, !PT ;  /* 0x0000000f140f7c12 */ /* 0x000fe2000f8e960f */
[----:B------:R-:W-:Y:S01]  /*0770*/  IMAD.HI.U32 R14, R16, -0x2daee0ad, RZ ;  /* 0xd2511f53100e7827 */ /* 0x000fe200078e00ff */
[----:B------:R-:W-:Y:S01]  /*0780*/  SHF.R.U32.HI R30, RZ, 0x10, R9 ;  /* 0x00000010ff1e7819 */ /* 0x000fe20000011609 */
[----:B------:R-:W-:Y:S01]  /*0790*/  UISETP.NE.AND.EX UP0, UPT, UR5, URZ, UPT, UP0 ;  /* 0x000000ff0500728c */ /* 0x000fe2000bf05300 */
[----:B------:R-:W-:Y:S01]  /*07a0*/  SHF.R.U64 R47, R10, 0x10, R11 ;  /* 0x000000100a2f7819 */ /* 0x000fe2000000120b */
[----:B------:R-:W-:Y:S01]  /*07b0*/  IMAD R20, R16, -0x2daee0ad, RZ ;  /* 0xd2511f5310147824 */ /* 0x000fe200078e02ff */
[----:B------:R-:W-:Y:S01]  /*07c0*/  LOP3.LUT R14, R17, UR16, R14, 0x96, !PT ;  /* 0x00000010110e7c12 */ /* 0x000fe2000f8e960e */
[----:B------:R-:W-:Y:S01]  /*07d0*/  IMAD.HI.U32 R19, R15, -0x2daee0ad, RZ ;  /* 0xd2511f530f137827 */ /* 0x000fe200078e00ff */
[----:B------:R-:W-:-:S02]  /*07e0*/  PRMT R48, R21, 0x5410, R48 ;  /* 0x0000541015307816 */ /* 0x000fc40000000030 */
[----:B------:R-:W-:Y:S01]  /*07f0*/  LOP3.LUT R24, R24, 0x3, RZ, 0xc0, !PT ;  /* 0x0000000318187812 */ /* 0x000fe200078ec0ff */
        /* <DEDUP_REMOVED lines=22> */
[----:B------:R-:W-:Y:S01]  /*0960*/  IMAD.MOV.U32 R20, RZ, RZ, R7 ;  /* 0x000000ffff147224 */ /* 0x000fe200078e0007 */
[----:B------:R-:W-:Y:S01]  /*0970*/  LOP3.LUT R18, R19, UR24, R18, 0x96, !PT ;  /* 0x0000001813127c12 */ /* 0x000fe2000f8e9612 */
[----:B------:R-:W-:Y:S02]  /*0980*/  IMAD R16, R16, -0x2daee0ad, RZ ;  /* 0xd2511f5310107824 */ /* 0x000fe400078e02ff */
[----:B------:R-:W-:Y:S01]  /*0990*/  IMAD.HI.U32 R7, R14, -0x2daee0ad, RZ ;  /* 0xd2511f530e077827 */ /* 0x000fe200078e00ff */
[----:B------:R-:W-:-:S03]  /*09a0*/  PRMT R49, R20, 0x5410, R49 ;  /* 0x0000541014317816 */ /* 0x000fc60000000031 */
[----:B------:R-:W-:Y:S01]  /*09b0*/  IMAD R17, R17, -0x326172a9, RZ ;  /* 0xcd9e8d5711117824 */ /* 0x000fe200078e02ff */
[----:B------:R-:W-:Y:S01]  /*09c0*/  LOP3.LUT R7, R16, UR26, R7, 0x96, !PT ;  /* 0x0000001a10077c12 */ /* 0x000fe2000f8e9607 */
[----:B------:R-:W-:-:S04]  /*09d0*/  IMAD.HI.U32 R6, R18, -0x326172a9, RZ ;  /* 0xcd9e8d5712067827 */ /* 0x000fc800078e00ff */
[----:B------:R-:W-:Y:S01]  /*09e0*/  IMAD.MOV.U32 R27, RZ, RZ, R12 ;  /* 0x000000ffff1b7224 */ /* 0x000fe200078e000c */
        /* <DEDUP_REMOVED lines=8> */
[----:B------:R-:W-:Y:S01]  /*0a70*/  IMAD R7, R6, -0x2daee0ad, RZ ;  /* 0xd2511f5306077824 */ /* 0x000fe200078e02ff */
[----:B------:R-:W-:Y:S01]  /*0a80*/  SHF.R.U32.HI R15, RZ, 0x10, R11 ;  /* 0x00000010ff0f7819 */ /* 0x000fe2000001160b */
[----:B------:R-:W-:-:S03]  /*0a90*/  IMAD.HI.U32 R6, R12, -0x2daee0ad, RZ ;  /* 0xd2511f530c067827 */ /* 0x000fc600078e00ff */
[----:B------:R-:W-:Y:S01]  /*0aa0*/  PRMT R47, R15, 0x5410, R47 ;  /* 0x000054100f2f7816 */ /* 0x000fe2000000002f */
[----:B------:R-:W-:Y:S01]  /*0ab0*/  IMAD.HI.U32 R13, R14, -0x326172a9, RZ ;  /* 0xcd9e8d570e0d7827 */ /* 0x000fe200078e00ff */
[----:B------:R-:W-:-:S03]  /*0ac0*/  LOP3.LUT R6, R7, UR30, R6, 0x96, !PT ;  /* 0x0000001e07067c12 */ /* 0x000fc6000f8e9606 */
[----:B------:R-:W-:Y:S01]  /*0ad0*/  HADD2.F32 R8, -RZ, R8.H0_H0 ;  /* 0x20000008ff087230 */ /* 0x000fe20000004100 */
[----:B------:R-:W-:Y:S01]  /*0ae0*/  LOP3.LUT R7, R16, UR29, R13, 0x96, !PT ;  /* 0x0000001d10077c12 */ /* 0x000fe2000f8e960d */
[----:B------:R-:W-:Y:S02]  /*0af0*/  HADD2.F32 R9, -RZ, R9.H0_H0 ;  /* 0x20000009ff097230 */ /* 0x000fe40000004100 */
[----:B------:R-:W-:Y:S02]  /*0b00*/  IMAD.MOV.U32 R25, RZ, RZ, RZ ;  /* 0x000000ffff197224 */ /* 0x000fe400078e00ff */
[----:B------:R-:W-:Y:S02]  /*0b10*/  HADD2.F32 R27, -RZ, R27.H0_H0 ;  /* 0x2000001bff1b7230 */ /* 0x000fe40000004100 */
[----:B------:R-:W-:Y:S02]  /*0b20*/  HADD2.F32 R26, -RZ, R26.H0_H0 ;  /* 0x2000001aff1a7230 */ /* 0x000fe40000004100 */
[----:B------:R-:W-:-:S02]  /*0b30*/  HADD2.F32 R28, -RZ, R28.H0_H0 ;  /* 0x2000001cff1c7230 */ /* 0x000fc40000004100 */
[----:B------:R-:W-:Y:S02]  /*0b40*/  HADD2.F32 R29, -RZ, R29.H0_H0 ;  /* 0x2000001dff1d7230 */ /* 0x000fe40000004100 */
[----:B------:R-:W-:Y:S02]  /*0b50*/  HADD2.F32 R31, -RZ, R31.H0_H0 ;  /* 0x2000001fff1f7230 */ /* 0x000fe40000004100 */
[----:B------:R-:W-:Y:S02]  /*0b60*/  HADD2.F32 R30, -RZ, R30.H0_H0 ;  /* 0x2000001eff1e7230 */ /* 0x000fe40000004100 */
[----:B------:R-:W-:Y:S02]  /*0b70*/  IMAD R32, R12, -0x2daee0ad, RZ ;  /* 0xd2511f530c207824 */ /* 0x000fe400078e02ff */
[----:B-123--:R-:W-:-:S07]  /*0b80*/  IMAD R34, R14, -0x326172a9, RZ ;  /* 0xcd9e8d570e227824 */ /* 0x00efce00078e02ff */
.L_x_6941:
[----:B------:R-:W0:Y:S01]  /*0b90*/  @UP0 LDCU.64 UR4, c[0x0][0x3e0] ;  /* 0x00007c00ff0407ac */ /* 0x000e220008000a00 */
[----:B------:R-:W-:Y:S01]  /*0ba0*/  PLOP3.LUT P0, PT, PT, PT, UP0, 0x80, 0x8 ;  /* 0x000000000008781c */ /* 0x000fe20003f0f008 */
[----:B------:R-:W-:Y:S01]  /*0bb0*/  IMAD.MOV.U32 R16, RZ, RZ, 0x4 ;  /* 0x00000004ff107424 */ /* 0x000fe200078e00ff */
[----:B------:R-:W-:Y:S01]  /*0bc0*/  PLOP3.LUT P1, PT, PT, PT, UP0, 0x80, 0x8 ;  /* 0x000000000008781c */ /* 0x000fe20003f2f008 */
[----:B------:R-:W-:-:S10]  /*0bd0*/  HFMA2 R38, -RZ, RZ, 1.875, 0 ;  /* 0x3f800000ff267431 */ /* 0x000fd400000001ff */
[----:B0-----:R-:W-:-:S05]  /*0be0*/  @P0 IMAD.WIDE R16, R3, R16, UR4 ;  /* 0x0000000403100e25 */ /* 0x001fca000f8e0210 */
[----:B------:R0:W5:Y:S01]  /*0bf0*/  @P1 LDG.E R38, desc[UR8][R16.64] ;  /* 0x0000000810261981 */ /* 0x000162000c1e1900 */
[----:B------:R-:W-:Y:S01]  /*0c00*/  IMAD R18, R3, UR31, RZ ;  /* 0x0000001f03127c24 */ /* 0x000fe2000f8e02ff */
[----:B------:R-:W-:Y:S01]  /*0c10*/  ISETP.GE.U32.AND P3, PT, R2, 0x20, PT ;  /* 0x000000200200780c */ /* 0x000fe20003f66070 */
[----:B------:R-:W-:Y:S03]  /*0c20*/  BSSY.RECONVERGENT B1, `(.L_x_6849) ;  /* 0x000029d000017945 */ /* 0x000fe60003800200 */
[----:B------:R-:W-:-:S04]  /*0c30*/  SHF.R.S32.HI R19, RZ, 0x1f, R18 ;  /* 0x0000001fff137819 */ /* 0x000fc80000011412 */
[----:B------:R-:W-:-:S04]  /*0c40*/  LEA.HI R18, R19, R18, RZ, 0x2 ;  /* 0x0000001213127211 */ /* 0x000fc800078f10ff */
[----:B------:R-:W-:-:S05]  /*0c50*/  LEA.HI.SX32 R35, R18, R33, 0x1e ;  /* 0x0000002112237211 */ /* 0x000fca00078ff2ff */
[----:B------:R-:W-:Y:S01]  /*0c60*/  IMAD.MOV.U32 R39, RZ, RZ, R35 ;  /* 0x000000ffff277224 */ /* 0x000fe200078e0023 */
[----:B0-----:R-:W-:Y:S06]  /*0c70*/  @!P3 BRA `(.L_x_6850) ;  /* 0x00000028005cb947 */ /* 0x001fec0003800000 */
        /* <DEDUP_REMOVED lines=8> */
[----:B------:R-:W5:Y:S01]  /*0d00*/  LDG.E.128 R20, desc[UR8][R20.64] ;  /* 0x0000000814147981 */ /* 0x000f62000c1e1d00 */
[----:B------:R-:W-:Y:S01]  /*0d10*/  ISETP.NE.AND P0, PT, R24, 0x1, PT ;  /* 0x000000011800780c */ /* 0x000fe20003f05270 */
[----:B------:R-:W-:Y:S01]  /*0d20*/  BSSY.RECONVERGENT B2, `(.L_x_6852) ;  /* 0x000004b000027945 */ /* 0x000fe20003800200 */
[----:B------:R-:W-:Y:S01]  /*0d30*/  IMAD.MOV.U32 R36, RZ, RZ, 0x2 ;  /* 0x00000002ff247424 */ /* 0x000fe200078e00ff */
[----:B------:R-:W-:Y:S01]  /*0d40*/  MOV R37, R34 ;  /* 0x0000002200257202 */ /* 0x000fe20000000f00 */
[----:B------:R-:W-:-:S09]  /*0d50*/  IMAD.MOV.U32 R40, RZ, RZ, R32 ;  /* 0x000000ffff287224 */ /* 0x000fd200078e0020 */
[----:B------:R-:W-:Y:S05]  /*0d60*/  @!P0 BRA `(.L_x_6853) ;  /* 0x0000000400188947 */ /* 0x000fea0003800000 */
[----:B------:R-:W-:-:S05]  /*0d70*/  IMAD.MOV.U32 R37, RZ, RZ, 0x2 ;  /* 0x00000002ff257424 */ /* 0x000fca00078e00ff */
[----:B------:R-:W-:-:S04]  /*0d80*/  VIADDMNMX.U32 R36, R24, 0xfffffffe, R37, PT ;  /* 0xfffffffe18247846 */ /* 0x000fc80003800025 */
[----:B------:R-:W-:-:S04]  /*0d90*/  SHF.L.U32 R39, R36, 0x2, RZ ;  /* 0x0000000224277819 */ /* 0x000fc800000006ff */
[----:B------:R-:W0:Y:S02]  /*0da0*/  LDC R36, c[0x2][R39] ;  /* 0x0080000027247b82 */ /* 0x000e240000000800 */
[----:B0-----:R-:W-:-:S04]  /*0db0*/  SHF.R.S32.HI R37, RZ, 0x1f, R36 ;  /* 0x0000001fff257819 */ /* 0x001fc80000011424 */
.L_x_9003:
[----:B------:R-:W-:Y:S05]  /*0dc0*/  BRX R36 -0xdd0                                     (*"BRANCH_TARGETS .L_x_9004,.L_x_9005,.L_x_9006"*) ;  /* 0xfffffff0248c7949 */ /* 0x000fea000383ffff */
.L_x_9006:
[----:B------:R-:W-:Y:S01]  /*0dd0*/  VIADD R36, R24, 0x1 ;  /* 0x0000000118247836 */ /* 0x000fe20000000000 */
[----:B------:R-:W-:Y:S01]  /*0de0*/  MOV R37, R7 ;  /* 0x0000000700257202 */ /* 0x000fe20000000f00 */
[----:B------:R-:W-:Y:S01]  /*0df0*/  IMAD.MOV.U32 R40, RZ, RZ, R32 ;  /* 0x000000ffff287224 */ /* 0x000fe200078e0020 */
[----:B------:R-:W-:Y:S06]  /*0e00*/  BRA `(.L_x_6853) ;  /* 0x0000000000f07947 */ /* 0x000fec0003800000 */
.L_x_9004:
[----:B------:R-:W-:Y:S01]  /*0e10*/  IMAD.MOV.U32 R40, RZ, RZ, R32 ;  /* 0x000000ffff287224 */ /* 0x000fe200078e0020 */
[----:B------:R-:W-:Y:S01]  /*0e20*/  MOV R37, R6 ;  /* 0x0000000600257202 */ /* 0x000fe20000000f00 */
[----:B------:R-:W-:Y:S01]  /*0e30*/  IMAD.MOV.U32 R36, RZ, RZ, 0x3 ;  /* 0x00000003ff247424 */ /* 0x000fe200078e00ff */
[----:B------:R-:W-:Y:S06]  /*0e40*/  BRA `(.L_x_6853) ;  /* 0x0000000000e07947 */ /* 0x000fec0003800000 */
.L_x_9005:
[----:B------:R-:W-:Y:S01]  /*0e50*/  VIADD R4, R4, 0x1 ;  /* 0x0000000104047836 */ /* 0x000fe20000000000 */
[----:B------:R-:W-:Y:S03]  /*0e60*/  BSSY.RECONVERGENT B3, `(.L_x_6854) ;  /* 0x000000c000037945 */ /* 0x000fe60003800200 */
[C---:B------:R-:W-:Y:S01]  /*0e70*/  IMAD.WIDE.U32 R42, R4.reuse, -0x2daee0ad, RZ ;  /* 0xd2511f53042a7825 */ /* 0x040fe200078e00ff */
[----:B------:R-:W-:-:S13]  /*0e80*/  ISETP.NE.AND P0, PT, R4, RZ, PT ;  /* 0x000000ff0400720c */ /* 0x000fda0003f05270 */
[----:B------:R-:W-:Y:S05]  /*0e90*/  @P0 BRA `(.L_x_6855) ;  /* 0x0000000000200947 */ /* 0x000fea0003800000 */
[----:B------:R-:W-:-:S05]  /*0ea0*/  VIADD R5, R5, 0x1 ;  /* 0x0000000105057836 */ /* 0x000fca0000000000 */
[----:B------:R-:W-:-:S13]  /*0eb0*/  ISETP.NE.AND P0, PT, R5, RZ, PT ;  /* 0x000000ff0500720c */ /* 0x000fda0003f05270 */
[----:B------:R-:W-:Y:S01]  /*0ec0*/  @!P0 IADD3 R0, PT, PT, R0, 0x1, RZ ;  /* 0x0000000100008810 */ /* 0x000fe20007ffe0ff */
[----:B------:R-:W-:Y:S01]  /*0ed0*/  @!P0 VIADD R6, R25, 0x1 ;  /* 0x0000000119068836 */ /* 0x000fe20000000000 */
[----:B------:R-:W-:Y:S02]  /*0ee0*/  @!P0 MOV R5, RZ ;  /* 0x000000ff00058202 */ /* 0x000fe40000000f00 */
[----:B------:R-:W-:-:S13]  /*0ef0*/  ISETP.NE.AND P1, PT, R0, RZ, !P0 ;  /* 0x000000ff0000720c */ /* 0x000fda0004725270 */
[----:B------:R-:W-:-:S04]  /*0f00*/  @P1 IMAD.MOV R6, RZ, RZ, R25 ;  /* 0x000000ffff061224 */ /* 0x000fc800078e0219 */
[----:B------:R-:W-:-:S07]  /*0f10*/  @!P0 IMAD.MOV.U32 R25, RZ, RZ, R6 ;  /* 0x000000ffff198224 */ /* 0x000fce00078e0006 */
.L_x_6855:
[----:B------:R-:W-:Y:S05]  /*0f20*/  BSYNC.RECONVERGENT B3 ;  /* 0x0000000000037941 */ /* 0x000fea0003800200 */
.L_x_6854:
        /* <DEDUP_REMOVED lines=42> */
.L_x_6853:
[----:B------:R-:W-:Y:S05]  /*11d0*/  BSYNC.RECONVERGENT B2 ;  /* 0x0000000000027941 */ /* 0x000fea0003800200 */
.L_x_6852:
[----:B------:R-:W0:Y:S01]  /*11e0*/  LDC R32, c[0x0][0x408] ;  /* 0x00010200ff207b82 */ /* 0x000e220000000800 */
[----:B------:R-:W-:Y:S01]  /*11f0*/  I2FP.F32.U32 R24, R37 ;  /* 0x0000002500187245 */ /* 0x000fe20000201000 */
[----:B------:R-:W-:Y:S01]  /*1200*/  IMAD.MOV.U32 R41, RZ, RZ, 0x2f800000 ;  /* 0x2f800000ff297424 */ /* 0x000fe200078e00ff */
[----:B------:R-:W-:Y:S01]  /*1210*/  ISETP.NE.AND P1, PT, R36, 0x1, PT ;  /* 0x000000012400780c */ /* 0x000fe20003f25270 */
[----:B-----5:R-:W-:Y:S01]  /*1220*/  FMUL.FTZ R37, R16, R38 ;  /* 0x0000002610257220 */ /* 0x020fe20000410000 */
[----:B------:R-:W-:Y:S01]  /*1230*/  BSSY.RECONVERGENT B2, `(.L_x_6856) ;  /* 0x000004c000027945 */ /* 0x000fe20003800200 */
[----:B------:R-:W-:Y:S01]  /*1240*/  FFMA.FTZ R24, R24, R41, 1.1641532182693481445e-10 ;  /* 0x2f00000018187423 */ /* 0x000fe20000010029 */
[----:B------:R-:W-:Y:S01]  /*1250*/  IMAD.MOV.U32 R16, RZ, RZ, R34 ;  /* 0x000000ffff107224 */ /* 0x000fe200078e0022 */
[----:B------:R-:W1:Y:S01]  /*1260*/  LDC R39, c[0x0][0x404] ;  /* 0x00010100ff277b82 */ /* 0x000e620000000800 */
[----:B0-----:R-:W-:Y:S02]  /*1270*/  FMUL.FTZ R37, R37, R32 ;  /* 0x0000002025257220 */ /* 0x001fe40000410000 */
[----:B-1----:R-:W-:Y:S01]  /*1280*/  FSETP.GTU.FTZ.AND P0, PT, R24, R39, PT ;  /* 0x000000271800720b */ /* 0x002fe20003f1c000 */
[----:B------:R-:W-:-:S03]  /*1290*/  HFMA2 R24, -RZ, RZ, 0, 1.1920928955078125e-07 ;  /* 0x00000002ff187431 */ /* 0x000fc600000001ff */
[----:B------:R-:W-:Y:S02]  /*12a0*/  FSEL R37, R37, RZ, !P0 ;  /* 0x000000ff25257208 */ /* 0x000fe40004000000 */
[----:B------:R-:W-:-:S03]  /*12b0*/  PLOP3.LUT P0, PT, P0, PT, PT, 0x8, 0x80 ;  /* 0x000000000080781c */ /* 0x000fc6000070e170 */
[----:B------:R-:W-:Y:S01]  /*12c0*/  FADD.FTZ R20, R20, R37 ;  /* 0x0000002514147221 */ /* 0x000fe20000010000 */
[----:B------:R-:W-:Y:S09]  /*12d0*/  @!P1 BRA `(.L_x_6857) ;  /* 0x0000000400049947 */ /* 0x000ff20003800000 */
        /* <DEDUP_REMOVED lines=8> */
.L_x_6858:
        /* <DEDUP_REMOVED lines=13> */
.L_x_6860:
[----:B------:R-:W-:Y:S05]  /*1430*/  BSYNC.RECONVERGENT B3 ;  /* 0x0000000000037941 */ /* 0x000fea0003800200 */
.L_x_6859:
        /* <DEDUP_REMOVED lines=43> */
.L_x_6857:
[----:B------:R-:W-:Y:S05]  /*16f0*/  BSYNC.RECONVERGENT B2 ;  /* 0x0000000000027941 */ /* 0x000fea0003800200 */
.L_x_6856:
[----:B------:R-:W-:Y:S01]  /*1700*/  I2FP.F32.U32 R16, R16 ;  /* 0x0000001000107245 */ /* 0x000fe20000201000 */
[----:B------:R-:W-:Y:S01]  /*1710*/  FMUL.FTZ R17, R17, R38 ;  /* 0x0000002611117220 */ /* 0x000fe20000410000 */
[----:B------:R-:W-:Y:S01]  /*1720*/  ISETP.NE.AND P2, PT, R24, 0x1, PT ;  /* 0x000000011800780c */ /* 0x000fe20003f45270 */
[----:B------:R-:W-:Y:S01]  /*1730*/  BSSY.RECONVERGENT B2, `(.L_x_6861) ;  /* 0x000004b000027945 */ /* 0x000fe20003800200 */
[----:B------:R-:W-:Y:S02]  /*1740*/  IMAD.MOV.U32 R36, RZ, RZ, 0x2 ;  /* 0x00000002ff247424 */ /* 0x000fe400078e00ff */
[----:B------:R-:W-:Y:S01]  /*1750*/  FFMA.FTZ R16, R16, R41, 1.1641532182693481445e-10 ;  /* 0x2f00000010107423 */ /* 0x000fe20000010029 */
[----:B------:R-:W-:-:S04]  /*1760*/  FMUL.FTZ R17, R17, R32 ;  /* 0x0000002011117220 */ /* 0x000fc80000410000 */
[----:B------:R-:W-:-:S04]  /*1770*/  FSETP.GTU.FTZ.AND P1, PT, R16, R39, PT ;  /* 0x000000271000720b */ /* 0x000fc80003f3c000 */
[----:B------:R-:W-:Y:S02]  /*1780*/  FSEL R16, R17, RZ, !P1 ;  /* 0x000000ff11107208 */ /* 0x000fe40004800000 */
[----:B------:R-:W-:Y:S02]  /*1790*/  PLOP3.LUT P1, PT, P1, PT, PT, 0x8, 0x80 ;  /* 0x000000000080781c */ /* 0x000fe40000f2e170 */
[----:B------:R-:W-:Y:S01]  /*17a0*/  MOV R17, R34 ;  /* 0x0000002200117202 */ /* 0x000fe20000000f00 */
[----:B------:R-:W-:Y:S01]  /*17b0*/  FADD.FTZ R21, R21, R16 ;  /* 0x0000001015157221 */ /* 0x000fe20000010000 */
[----:B------:R-:W-:Y:S09]  /*17c0*/  @!P2 BRA `(.L_x_6862) ;  /* 0x000000040004a947 */ /* 0x000ff20003800000 */
        /* <DEDUP_REMOVED lines=8> */
.L_x_6863:
        /* <DEDUP_REMOVED lines=13> */
.L_x_6865:
[----:B------:R-:W-:Y:S05]  /*1920*/  BSYNC.RECONVERGENT B3 ;  /* 0x0000000000037941 */ /* 0x000fea0003800200 */
.L_x_6864:
        /* <DEDUP_REMOVED lines=43> */
.L_x_6862:
[----:B------:R-:W-:Y:S05]  /*1be0*/  BSYNC.RECONVERGENT B2 ;  /* 0x0000000000027941 */ /* 0x000fea0003800200 */
.L_x_6861:
[----:B------:R-:W-:Y:S01]  /*1bf0*/  I2FP.F32.U32 R16, R17 ;  /* 0x0000001100107245 */ /* 0x000fe20000201000 */
[----:B------:R-:W-:Y:S01]  /*1c00*/  FMUL.FTZ R17, R18, R38 ;  /* 0x0000002612117220 */ /* 0x000fe20000410000 */
[----:B------:R-:W-:Y:S01]  /*1c10*/  ISETP.NE.AND P4, PT, R36, 0x1, PT ;  /* 0x000000012400780c */ /* 0x000fe20003f85270 */
[----:B------:R-:W-:Y:S01]  /*1c20*/  BSSY.RECONVERGENT B2, `(.L_x_6866) ;  /* 0x000004b000027945 */ /* 0x000fe20003800200 */
[----:B------:R-:W-:Y:S02]  /*1c30*/  HFMA2 R24, -RZ, RZ, 0, 1.1920928955078125e-07 ;  /* 0x00000002ff187431 */ /* 0x000fe400000001ff */
[----:B------:R-:W-:Y:S01]  /*1c40*/  FFMA.FTZ R16, R16, R41, 1.1641532182693481445e-10 ;  /* 0x2f00000010107423 */ /* 0x000fe20000010029 */
[----:B------:R-:W-:-:S04]  /*1c50*/  FMUL.FTZ R17, R17, R32 ;  /* 0x0000002011117220 */ /* 0x000fc80000410000 */
[----:B------:R-:W-:-:S04]  /*1c60*/  FSETP.GTU.FTZ.AND P2, PT, R16, R39, PT ;  /* 0x000000271000720b */ /* 0x000fc80003f5c000 */
[----:B------:R-:W-:Y:S02]  /*1c70*/  FSEL R17, R17, RZ, !P2 ;  /* 0x000000ff11117208 */ /* 0x000fe40005000000 */
[----:B------:R-:W-:-:S03]  /*1c80*/  PLOP3.LUT P2, PT, P2, PT, PT, 0x8, 0x80 ;  /* 0x000000000080781c */ /* 0x000fc6000174e170 */
[----:B------:R-:W-:Y:S01]  /*1c90*/  FADD.FTZ R22, R22, R17 ;  /* 0x0000001116167221 */ /* 0x000fe20000010000 */
[----:B------:R-:W-:Y:S01]  /*1ca0*/  IMAD.MOV.U32 R17, RZ, RZ, R34 ;  /* 0x000000ffff117224 */ /* 0x000fe200078e0022 */
[----:B------:R-:W-:Y:S08]  /*1cb0*/  @!P4 BRA `(.L_x_6867) ;  /* 0x000000040004c947 */ /* 0x000ff00003800000 */
        /* <DEDUP_REMOVED lines=8> */
.L_x_6868:
        /* <DEDUP_REMOVED lines=13> */
.L_x_6870:
[----:B------:R-:W-:Y:S05]  /*1e10*/  BSYNC.RECONVERGENT B3 ;  /* 0x0000000000037941 */ /* 0x000fea0003800200 */
.L_x_6869:
        /* <DEDUP_REMOVED lines=43> */
.L_x_6867:
[----:B------:R-:W-:Y:S05]  /*20d0*/  BSYNC.RECONVERGENT B2 ;  /* 0x0000000000027941 */ /* 0x000fea0003800200 */
.L_x_6866:
[----:B------:R-:W-:Y:S01]  /*20e0*/  I2FP.F32.U32 R16, R17 ;  /* 0x0000001100107245 */ /* 0x000fe20000201000 */
[----:B------:R-:W-:-:S04]  /*20f0*/  FMUL.FTZ R19, R19, R38 ;  /* 0x0000002613137220 */ /* 0x000fc80000410000 */
[----:B------:R-:W-:Y:S01]  /*2100*/  FFMA.FTZ R16, R16, R41, 1.1641532182693481445e-10 ;  /* 0x2f00000010107423 */ /* 0x000fe20000010029 */
[----:B------:R-:W-:-:S04]  /*2110*/  FMUL.FTZ R19, R19, R32 ;  /* 0x0000002013137220 */ /* 0x000fc80000410000 */
[----:B------:R-:W-:-:S04]  /*2120*/  FSETP.GTU.FTZ.AND P5, PT, R16, R39, PT ;  /* 0x000000271000720b */ /* 0x000fc80003fbc000 */
[----:B------:R-:W-:Y:S02]  /*2130*/  FSEL R16, R19, RZ, !P5 ;  /* 0x000000ff13107208 */ /* 0x000fe40006800000 */
[----:B------:R-:W-:-:S03]  /*2140*/  PLOP3.LUT P4, PT, P5, PT, PT, 0x8, 0x80 ;  /* 0x000000000080781c */ /* 0x000fc60002f8e170 */
[----:B------:R-:W-:Y:S01]  /*2150*/  FADD.FTZ R23, R23, R16 ;  /* 0x0000001017177221 */ /* 0x000fe20000010000 */
[----:B------:R-:W-:Y:S09]  /*2160*/  BRA `(.L_x_6871) ;  /* 0x0000001000e87947 */ /* 0x000ff20003800000 */
.L_x_6851:
        /* <DEDUP_REMOVED lines=16> */
.L_x_6874:
        /* <DEDUP_REMOVED lines=13> */
.L_x_6876:
[----:B------:R-:W-:Y:S05]  /*2340*/  BSYNC.RECONVERGENT B3 ;  /* 0x0000000000037941 */ /* 0x000fea0003800200 */
.L_x_6875:
        /* <DEDUP_REMOVED lines=42> */
.L_x_6873:
[----:B------:R-:W-:Y:S05]  /*25f0*/  BSYNC.RECONVERGENT B2 ;  /* 0x0000000000027941 */ /* 0x000fea0003800200 */
.L_x_6872:
[----:B------:R-:W0:Y:S01]  /*2600*/  LDC R37, c[0x0][0x404] ;  /* 0x00010100ff257b82 */ /* 0x000e220000000800 */
[----:B------:R-:W-:Y:S01]  /*2610*/  ISETP.NE.AND P1, PT, R22, 0x1, PT ;  /* 0x000000011600780c */ /* 0x000fe20003f25270 */
[----:B------:R-:W-:Y:S01]  /*2620*/  HFMA2 R32, -RZ, RZ, 0.1171875, 0 ;  /* 0x2f800000ff207431 */ /* 0x000fe200000001ff */
[----:B------:R-:W-:Y:S01]  /*2630*/  I2FP.F32.U32 R21, R20 ;  /* 0x0000001400157245 */ /* 0x000fe20000201000 */
[----:B-----5:R-:W-:Y:S01]  /*2640*/  FMUL.FTZ R39, R16, R38 ;  /* 0x0000002610277220 */ /* 0x020fe20000410000 */
[----:B------:R-:W-:Y:S01]  /*2650*/  BSSY.RECONVERGENT B2, `(.L_x_6877) ;  /* 0x0000049000027945 */ /* 0x000fe20003800200 */
[----:B------:R-:W-:Y:S02]  /*2660*/  MOV R16, R34 ;  /* 0x0000002200107202 */ /* 0x000fe40000000f00 */
[----:B------:R-:W1:Y:S01]  /*2670*/  LDC R36, c[0x0][0x408] ;  /* 0x00010200ff247b82 */ /* 0x000e620000000800 */
[----:B------:R-:W-:-:S05]  /*2680*/  FFMA.FTZ R20, R21, R32, 1.1641532182693481445e-10 ;  /* 0x2f00000015147423 */ /* 0x000fca0000010020 */
[----:B0-----:R-:W-:Y:S01]  /*2690*/  FSETP.LE.FTZ.AND P0, PT, R20, R37, PT ;  /* 0x000000251400720b */ /* 0x001fe20003f13000 */
[----:B------:R-:W-:Y:S02]  /*26a0*/  IMAD.MOV.U32 R20, RZ, RZ, 0x2 ;  /* 0x00000002ff147424 */ /* 0x000fe400078e00ff */
[----:B-1----:R-:W-:Y:S01]  /*26b0*/  FMUL.FTZ R39, R39, R36 ;  /* 0x0000002427277220 */ /* 0x002fe20000410000 */
        /* <DEDUP_REMOVED lines=9> */
.L_x_6879:
        /* <DEDUP_REMOVED lines=13> */
.L_x_6881:
[----:B------:R-:W-:Y:S05]  /*2820*/  BSYNC.RECONVERGENT B3 ;  /* 0x0000000000037941 */ /* 0x000fea0003800200 */
.L_x_6880:
        /* <DEDUP_REMOVED lines=43> */
.L_x_6878:
[----:B------:R-:W-:Y:S05]  /*2ae0*/  BSYNC.RECONVERGENT B2 ;  /* 0x0000000000027941 */ /* 0x000fea0003800200 */
.L_x_6877:
[----:B------:R-:W-:Y:S01]  /*2af0*/  ISETP.NE.AND P2, PT, R20, 0x1, PT ;  /* 0x000000011400780c */ /* 0x000fe20003f45270 */
[----:B------:R-:W-:Y:S01]  /*2b00*/  FMUL.FTZ R41, R17, R38 ;  /* 0x0000002611297220 */ /* 0x000fe20000410000 */
[----:B------:R-:W-:Y:S01]  /*2b10*/  I2FP.F32.U32 R21, R16 ;  /* 0x0000001000157245 */ /* 0x000fe20000201000 */
[----:B------:R-:W-:Y:S01]  /*2b20*/  BSSY.RECONVERGENT B2, `(.L_x_6882) ;  /* 0x0000048000027945 */ /* 0x000fe20003800200 */
[----:B------:R-:W-:Y:S02]  /*2b30*/  HFMA2 R22, -RZ, RZ, 0, 1.1920928955078125e-07 ;  /* 0x00000002ff167431 */ /* 0x000fe400000001ff */
[----:B------:R-:W-:Y:S02]  /*2b40*/  IMAD.MOV.U32 R17, RZ, RZ, R34 ;  /* 0x000000ffff117224 */ /* 0x000fe400078e0022 */
[----:B------:R-:W-:Y:S01]  /*2b50*/  FMUL.FTZ R41, R41, R36 ;  /* 0x0000002429297220 */ /* 0x000fe20000410000 */
[----:B------:R-:W-:-:S05]  /*2b60*/  FFMA.FTZ R16, R21, R32, 1.1641532182693481445e-10 ;  /* 0x2f00000015107423 */ /* 0x000fca0000010020 */
[----:B------:R-:W-:Y:S01]  /*2b70*/  FSETP.LE.FTZ.AND P1, PT, R16, R37, PT ;  /* 0x000000251000720b */ /* 0x000fe20003f33000 */
[----:B------:R-:W-:-:S12]  /*2b80*/  @!P2 BRA `(.L_x_6883) ;  /* 0x000000040004a947 */ /* 0x000fd80003800000 */
        /* <DEDUP_REMOVED lines=8> */
.L_x_6884:
        /* <DEDUP_REMOVED lines=13> */
.L_x_6886:
[----:B------:R-:W-:Y:S05]  /*2ce0*/  BSYNC.RECONVERGENT B3 ;  /* 0x0000000000037941 */ /* 0x000fea0003800200 */
.L_x_6885:
        /* <DEDUP_REMOVED lines=40> */
[----:B------:R-:W-:Y:S02]  /*2f70*/  LOP3.LUT R6, R6, UR30, R17, 0x96, !PT ;  /* 0x0000001e06067c12 */ /* 0x000fe4000f8e9611 */
[----:B------:R-:W-:Y:S01]  /*2f80*/  MOV R17, R40 ;  /* 0x0000002800117202 */ /* 0x000fe20000000f00 */
[----:B------:R-:W-:-:S07]  /*2f90*/  IMAD.MOV.U32 R40, RZ, RZ, R16 ;  /* 0x000000ffff287224 */ /* 0x000fce00078e0010 */
.L_x_6883:
[----:B------:R-:W-:Y:S05]  /*2fa0*/  BSYNC.RECONVERGENT B2 ;  /* 0x0000000000027941 */ /* 0x000fea0003800200 */
.L_x_6882:
[----:B------:R-:W-:Y:S01]  /*2fb0*/  ISETP.NE.AND P4, PT, R22, 0x1, PT ;  /* 0x000000011600780c */ /* 0x000fe20003f85270 */
[----:B------:R-:W-:Y:S01]  /*2fc0*/  FMUL.FTZ R21, R18, R38 ;  /* 0x0000002612157220 */ /* 0x000fe20000410000 */
[----:B------:R-:W-:Y:S01]  /*2fd0*/  I2FP.F32.U32 R17, R17 ;  /* 0x0000001100117245 */ /* 0x000fe20000201000 */
[----:B------:R-:W-:Y:S01]  /*2fe0*/  BSSY.RECONVERGENT B2, `(.L_x_6887) ;  /* 0x0000048000027945 */ /* 0x000fe20003800200 */
[----:B------:R-:W-:Y:S02]  /*2ff0*/  IMAD.MOV.U32 R24, RZ, RZ, 0x2 ;  /* 0x00000002ff187424 */ /* 0x000fe400078e00ff */
[----:B------:R-:W-:Y:S01]  /*3000*/  FMUL.FTZ R18, R21, R36 ;  /* 0x0000002415127220 */ /* 0x000fe20000410000 */
[----:B------:R-:W-:Y:S01]  /*3010*/  FFMA.FTZ R16, R17, R32, 1.1641532182693481445e-10 ;  /* 0x2f00000011107423 */ /* 0x000fe20000010020 */
[----:B------:R-:W-:-:S04]  /*3020*/  MOV R17, R34 ;  /* 0x0000002200117202 */ /* 0x000fc80000000f00 */
[----:B------:R-:W-:Y:S01]  /*3030*/  FSETP.LE.FTZ.AND P2, PT, R16, R37, PT ;  /* 0x000000251000720b */ /* 0x000fe20003f53000 */
[----:B------:R-:W-:-:S12]  /*3040*/  @!P4 BRA `(.L_x_6888) ;  /* 0x000000040004c947 */ /* 0x000fd80003800000 */
        /* <DEDUP_REMOVED lines=8> */
.L_x_6889:
        /* <DEDUP_REMOVED lines=13> */
.L_x_6891:
[----:B------:R-:W-:Y:S05]  /*31a0*/  BSYNC.RECONVERGENT B3 ;  /* 0x0000000000037941 */ /* 0x000fea0003800200 */
.L_x_6890:
        /* <DEDUP_REMOVED lines=43> */
.L_x_6888:
[----:B------:R-:W-:Y:S05]  /*3460*/  BSYNC.RECONVERGENT B2 ;  /* 0x0000000000027941 */ /* 0x000fea0003800200 */
.L_x_6887:
[----:B------:R-:W-:Y:S01]  /*3470*/  I2FP.F32.U32 R17, R17 ;  /* 0x0000001100117245 */ /* 0x000fe20000201000 */
[----:B------:R-:W-:Y:S01]  /*3480*/  FMUL.FTZ R19, R19, R38 ;  /* 0x0000002613137220 */ /* 0x000fe20000410000 */
[----:B------:R-:W-:Y:S02]  /*3490*/  FSEL R20, R39, RZ, P0 ;  /* 0x000000ff27147208 */ /* 0x000fe40000000000 */
[----:B------:R-:W-:Y:S01]  /*34a0*/  FSEL R21, R41, RZ, P1 ;  /* 0x000000ff29157208 */ /* 0x000fe20000800000 */
[----:B------:R-:W-:Y:S01]  /*34b0*/  FFMA.FTZ R32, R17, R32, 1.1641532182693481445e-10 ;  /* 0x2f00000011207423 */ /* 0x000fe20000010020 */
[----:B------:R-:W-:Y:S01]  /*34c0*/  FMUL.FTZ R19, R19, R36 ;  /* 0x0000002413137220 */ /* 0x000fe20000410000 */
[----:B------:R-:W-:-:S03]  /*34d0*/  FSEL R22, R18, RZ, P2 ;  /* 0x000000ff12167208 */ /* 0x000fc60001000000 */
[----:B------:R-:W-:-:S04]  /*34e0*/  FSETP.GTU.FTZ.AND P5, PT, R32, R37, PT ;  /* 0x000000252000720b */ /* 0x000fc80003fbc000 */
[----:B------:R-:W-:Y:S02]  /*34f0*/  PLOP3.LUT P4, PT, P5, PT, PT, 0x8, 0x80 ;  /* 0x000000000080781c */ /* 0x000fe40002f8e170 */
[----:B------:R-:W-:-:S11]  /*3500*/  FSEL R23, R19, RZ, !P5 ;  /* 0x000000ff13177208 */ /* 0x000fd60006800000 */
.L_x_6871:
[----:B------:R-:W0:Y:S01]  /*3510*/  LDC.64 R18, c[0x0][0x3a8] ;  /* 0x0000ea00ff127b82 */ /* 0x000e220000000a00 */
[----:B------:R-:W-:Y:S02]  /*3520*/  SEL R32, RZ, 0x1000000, !P4 ;  /* 0x01000000ff207807 */ /* 0x000fe40006000000 */
[----:B------:R-:W-:Y:S02]  /*3530*/  SEL R37, RZ, 0x10000, !P2 ;  /* 0x00010000ff257807 */ /* 0x000fe40005000000 */
[----:B------:R-:W-:Y:S02]  /*3540*/  SEL R36, RZ, 0x100, !P1 ;  /* 0x00000100ff247807 */ /* 0x000fe40004800000 */
[----:B------:R-:W-:Y:S01]  /*3550*/  IADD3 R39, PT, PT, R35, 0x20, RZ ;  /* 0x0000002023277810 */ /* 0x000fe20007ffe0ff */
[----:B------:R-:W1:Y:S01]  /*3560*/  LDC.64 R16, c[0x0][0x3b0] ;  /* 0x0000ec00ff107b82 */ /* 0x000e620000000a00 */
[----:B------:R-:W-:Y:S02]  /*3570*/  IADD3 R32, PT, PT, R36, R32, R37 ;  /* 0x0000002024207210 */ /* 0x000fe40007ffe025 */
[----:B------:R-:W-:-:S04]  /*3580*/  SEL R37, RZ, 0x1, !P0 ;  /* 0x00000001ff257807 */ /* 0x000fc80004000000 */
[----:B------:R-:W-:Y:S01]  /*3590*/  IADD3 R37, PT, PT, R32, R37, RZ ;  /* 0x0000002520257210 */ /* 0x000fe20007ffe0ff */
[----:B------:R-:W-:Y:S02]  /*35a0*/  IMAD.MOV.U32 R32, RZ, RZ, R40 ;  /* 0x000000ffff207224 */ /* 0x000fe400078e0028 */
[----:B0-----:R-:W-:-:S05]  /*35b0*/  IMAD.WIDE.U32 R18, R35, 0x10, R18 ;  /* 0x0000001023127825 */ /* 0x001fca00078e0012 */
[----:B------:R0:W-:Y:S01]  /*35c0*/  STG.E.128 desc[UR8][R18.64], R20 ;  /* 0x0000001412007986 */ /* 0x0001e2000c101d08 */
[----:B-1----:R-:W-:-:S05]  /*35d0*/  IMAD.WIDE.U32 R16, R35, 0x4, R16 ;  /* 0x0000000423107825 */ /* 0x002fca00078e0010 */
[----:B------:R0:W-:Y:S02]  /*35e0*/  STG.E desc[UR8][R16.64], R37 ;  /* 0x0000002510007986 */ /* 0x0001e4000c101908 */
.L_x_6850:
[----:B------:R-:W-:Y:S05]  /*35f0*/  BSYNC.RECONVERGENT B1 ;  /* 0x0000000000017941 */ /* 0x000fea0003800200 */
.L_x_6849:
[----:B------:R-:W-:Y:S01]  /*3600*/  ISETP.GE.U32.AND P4, PT, R2, 0x40, PT ;  /* 0x000000400200780c */ /* 0x000fe20003f86070 */
[----:B------:R-:W-:-:S12]  /*3610*/  BSSY.RECONVERGENT B1, `(.L_x_6892) ;  /* 0x0000294000017945 */ /* 0x000fd80003800200 */
[----:B------:R-:W-:Y:S05]  /*3620*/  @!P4 BRA `(.L_x_6893) ;  /* 0x000000280048c947 */ /* 0x000fea0003800000 */
[----:B------:R-:W1:Y:S02]  /*3630*/  LDC.64 R12, c[0x0][0x390] ;  /* 0x0000e400ff0c7b82 */ /* 0x000e640000000a00 */
[----:B-1----:R-:W-:-:S06]  /*3640*/  IMAD.WIDE.U32 R12, R39, 0x10, R12 ;  /* 0x00000010270c7825 */ /* 0x002fcc00078e000c */
[----:B------:R-:W5:Y:S01]  /*3650*/  LDG.E.128 R12, desc[UR8][R12.64] ;  /* 0x000000080c0c7981 */ /* 0x000f62000c1e1d00 */
[----:B------:R-:W-:-:S04]  /*3660*/  UISETP.NE.U32.AND UP1, UPT, UR10, URZ, UPT ;  /* 0x000000ff0a00728c */ /* 0x000fc8000bf25070 */
[----:B------:R-:W-:-:S09]  /*3670*/  UISETP.NE.AND.EX UP1, UPT, UR11, URZ, UPT, UP1 ;  /* 0x000000ff0b00728c */ /* 0x000fd2000bf25310 */
[----:B------:R-:W-:Y:S05]  /*3680*/  BRA.U !UP1, `(.L_x_6894) ;  /* 0x0000001509147547 */ /* 0x000fea000b800000 */
[----:B0-----:R-:W0:Y:S02]  /*3690*/  LDC.64 R16, c[0x0][0x3a0] ;  /* 0x0000e800ff107b82 */ /* 0x001e240000000a00 */
        /* <DEDUP_REMOVED lines=18> */
.L_x_6897:
        /* <DEDUP_REMOVED lines=13> */
.L_x_6899:
[----:B------:R-:W-:Y:S05]  /*3890*/  BSYNC.RECONVERGENT B3 ;  /* 0x0000000000037941 */ /* 0x000fea0003800200 */
.L_x_6898:
        /* <DEDUP_REMOVED lines=42> */
.L_x_6896:
[----:B------:R-:W-:Y:S05]  /*3b40*/  BSYNC.RECONVERGENT B2 ;  /* 0x0000000000027941 */ /* 0x000fea0003800200 */
.L_x_6895:
[----:B------:R-:W0:Y:S01]  /*3b50*/  LDC R32, c[0x0][0x408] ;  /* 0x00010200ff207b82 */ /* 0x000e220000000800 */
[----:B------:R-:W-:Y:S01]  /*3b60*/  I2FP.F32.U32 R37, R37 ;  /* 0x0000002500257245 */ /* 0x000fe20000201000 */
[----:B------:R-:W-:Y:S02]  /*3b70*/  HFMA2 R46, -RZ, RZ, 0.1171875, 0 ;  /* 0x2f800000ff2e7431 */ /* 0x000fe400000001ff */
[----:B-----5:R-:W-:Y:S01]  /*3b80*/  FMUL.FTZ R41, R12, R38 ;  /* 0x000000260c297220 */ /* 0x020fe20000410000 */
[----:B------:R-:W-:Y:S01]  /*3b90*/  ISETP.NE.AND P1, PT, R36, 0x1, PT ;  /* 0x000000012400780c */ /* 0x000fe20003f25270 */
[----:B------:R-:W-:Y:S01]  /*3ba0*/  BSSY.RECONVERGENT B2, `(.L_x_6900) ;  /* 0x000004c000027945 */ /* 0x000fe20003800200 */
[----:B------:R-:W-:Y:S02]  /*3bb0*/  IMAD.MOV.U32 R24, RZ, RZ, 0x2 ;  /* 0x00000002ff187424 */ /* 0x000fe400078e00ff */
[----:B------:R-:W-:Y:S01]  /*3bc0*/  FFMA.FTZ R12, R37, R46, 1.1641532182693481445e-10 ;  /* 0x2f000000250c7423 */ /* 0x000fe2000001002e */
[----:B------:R-:W1:Y:S01]  /*3bd0*/  LDC R45, c[0x0][0x404] ;  /* 0x00010100ff2d7b82 */ /* 0x000e620000000800 */
[----:B0-----:R-:W-:-:S03]  /*3be0*/  FMUL.FTZ R41, R41, R32 ;  /* 0x0000002029297220 */ /* 0x001fc60000410000 */
[----:B-1----:R-:W-:-:S04]  /*3bf0*/  FSETP.GTU.FTZ.AND P0, PT, R12, R45, PT ;  /* 0x0000002d0c00720b */ /* 0x002fc80003f1c000 */
[----:B------:R-:W-:Y:S02]  /*3c00*/  FSEL R41, R41, RZ, !P0 ;  /* 0x000000ff29297208 */ /* 0x000fe40004000000 */
[----:B------:R-:W-:-:S03]  /*3c10*/  PLOP3.LUT P0, PT, P0, PT, PT, 0x8, 0x80 ;  /* 0x000000000080781c */ /* 0x000fc6000070e170 */
[----:B------:R-:W-:Y:S01]  /*3c20*/  FADD.FTZ R12, R16, R41 ;  /* 0x00000029100c7221 */ /* 0x000fe20000010000 */
[----:B------:R-:W-:Y:S01]  /*3c30*/  MOV R16, R34 ;  /* 0x0000002200107202 */ /* 0x000fe20000000f00 */
[----:B------:R-:W-:Y:S08]  /*3c40*/  @!P1 BRA `(.L_x_6901) ;  /* 0x0000000400049947 */ /* 0x000ff00003800000 */
        /* <DEDUP_REMOVED lines=8> */
.L_x_6902:
        /* <DEDUP_REMOVED lines=13> */
.L_x_6904:
[----:B------:R-:W-:Y:S05]  /*3da0*/  BSYNC.RECONVERGENT B3 ;  /* 0x0000000000037941 */ /* 0x000fea0003800200 */
.L_x_6903:
        /* <DEDUP_REMOVED lines=43> */
.L_x_6901:
[----:B------:R-:W-:Y:S05]  /*4060*/  BSYNC.RECONVERGENT B2 ;  /* 0x0000000000027941 */ /* 0x000fea0003800200 */
.L_x_6900:
[----:B------:R-:W-:Y:S01]  /*4070*/  I2FP.F32.U32 R37, R16 ;  /* 0x0000001000257245 */ /* 0x000fe20000201000 */
[----:B------:R-:W-:Y:S01]  /*4080*/  FMUL.FTZ R13, R13, R38 ;  /* 0x000000260d0d7220 */ /* 0x000fe20000410000 */
[----:B------:R-:W-:Y:S01]  /*4090*/  ISETP.NE.AND P2, PT, R24, 0x1, PT ;  /* 0x000000011800780c */ /* 0x000fe20003f45270 */
[----:B------:R-:W-:Y:S02]  /*40a0*/  BSSY.RECONVERGENT B2, `(.L_x_6905) ;  /* 0x000004b000027945 */ /* 0x000fe40003800200 */
[----:B------:R-:W-:Y:S01]  /*40b0*/  FFMA.FTZ R16, R37, R46, 1.1641532182693481445e-10 ;  /* 0x2f00000025107423 */ /* 0x000fe2000001002e */
[----:B------:R-:W-:-:S04]  /*40c0*/  FMUL.FTZ R13, R13, R32 ;  /* 0x000000200d0d7220 */ /* 0x000fc80000410000 */
[----:B------:R-:W-:-:S04]  /*40d0*/  FSETP.GTU.FTZ.AND P1, PT, R16, R45, PT ;  /* 0x0000002d1000720b */ /* 0x000fc80003f3c000 */
[----:B------:R-:W-:Y:S02]  /*40e0*/  FSEL R16, R13, RZ, !P1 ;  /* 0x000000ff0d107208 */ /* 0x000fe40004800000 */
[----:B------:R-:W-:-:S03]  /*40f0*/  PLOP3.LUT P1, PT, P1, PT, PT, 0x8, 0x80 ;  /* 0x000000000080781c */ /* 0x000fc60000f2e170 */
[----:B------:R-:W-:Y:S01]  /*4100*/  FADD.FTZ R13, R17, R16 ;  /* 0x00000010110d7221 */ /* 0x000fe20000010000 */
[----:B------:R-:W-:Y:S02]  /*4110*/  HFMA2 R16, -RZ, RZ, 0, 1.1920928955078125e-07 ;  /* 0x00000002ff107431 */ /* 0x000fe400000001ff */
        /* <DEDUP_REMOVED lines=10> */
.L_x_6907:
        /* <DEDUP_REMOVED lines=13> */
.L_x_6909:
[----:B------:R-:W-:Y:S05]  /*4290*/  BSYNC.RECONVERGENT B3 ;  /* 0x0000000000037941 */ /* 0x000fea0003800200 */
.L_x_6908:
        /* <DEDUP_REMOVED lines=43> */
.L_x_6906:
[----:B------:R-:W-:Y:S05]  /*4550*/  BSYNC.RECONVERGENT B2 ;  /* 0x0000000000027941 */ /* 0x000fea0003800200 */
.L_x_6905:
[----:B------:R-:W-:Y:S01]  /*4560*/  I2FP.F32.U32 R17, R17 ;  /* 0x0000001100117245 */ /* 0x000fe20000201000 */
[----:B------:R-:W-:Y:S01]  /*4570*/  FMUL.FTZ R37, R14, R38 ;  /* 0x000000260e257220 */ /* 0x000fe20000410000 */
[----:B------:R-:W-:Y:S01]  /*4580*/  ISETP.NE.AND P5, PT, R16, 0x1, PT ;  /* 0x000000011000780c */ /* 0x000fe20003fa5270 */
[----:B------:R-:W-:Y:S01]  /*4590*/  BSSY.RECONVERGENT B2, `(.L_x_6910) ;  /* 0x000004b000027945 */ /* 0x000fe20003800200 */
[----:B------:R-:W-:Y:S02]  /*45a0*/  IMAD.MOV.U32 R24, RZ, RZ, 0x2 ;  /* 0x00000002ff187424 */ /* 0x000fe400078e00ff */
[----:B------:R-:W-:Y:S01]  /*45b0*/  FFMA.FTZ R14, R17, R46, 1.1641532182693481445e-10 ;  /* 0x2f000000110e7423 */ /* 0x000fe2000001002e */
[----:B------:R-:W-:Y:S01]  /*45c0*/  FMUL.FTZ R37, R37, R32 ;  /* 0x0000002025257220 */ /* 0x000fe20000410000 */
[----:B------:R-:W-:-:S03]  /*45d0*/  MOV R17, R34 ;  /* 0x0000002200117202 */ /* 0x000fc60000000f00 */
[----:B------:R-:W-:-:S04]  /*45e0*/  FSETP.GTU.FTZ.AND P2, PT, R14, R45, PT ;  /* 0x0000002d0e00720b */ /* 0x000fc80003f5c000 */
[----:B------:R-:W-:Y:S02]  /*45f0*/  FSEL R37, R37, RZ, !P2 ;  /* 0x000000ff25257208 */ /* 0x000fe40005000000 */
[----:B------:R-:W-:-:S03]  /*4600*/  PLOP3.LUT P2, PT, P2, PT, PT, 0x8, 0x80 ;  /* 0x000000000080781c */ /* 0x000fc6000174e170 */
        /* <DEDUP_REMOVED lines=10> */
.L_x_6912:
        /* <DEDUP_REMOVED lines=13> */
.L_x_6914:
[----:B------:R-:W-:Y:S05]  /*4780*/  BSYNC.RECONVERGENT B3 ;  /* 0x0000000000037941 */ /* 0x000fea0003800200 */
.L_x_6913:
        /* <DEDUP_REMOVED lines=43> */
.L_x_6911:
[----:B------:R-:W-:Y:S05]  /*4a40*/  BSYNC.RECONVERGENT B2 ;  /* 0x0000000000027941 */ /* 0x000fea0003800200 */
.L_x_6910:
        /* <DEDUP_REMOVED lines=9> */
.L_x_6894:
        /* <DEDUP_REMOVED lines=16> */
.L_x_6918:
        /* <DEDUP_REMOVED lines=13> */
.L_x_6920:
[----:B------:R-:W-:Y:S05]  /*4cb0*/  BSYNC.RECONVERGENT B3 ;  /* 0x0000000000037941 */ /* 0x000fea0003800200 */
.L_x_6919:
        /* <DEDUP_REMOVED lines=39> */
[----:B------:R-:W-:Y:S01]  /*4f30*/  MOV R34, R16 ;  /* 0x0000001000227202 */ /* 0x000fe20000000f00 */
[----:B------:R-:W-:Y:S01]  /*4f40*/  IMAD.MOV.U32 R16, RZ, RZ, R32 ;  /* 0x000000ffff107224 */ /* 0x000fe200078e0020 */
[----:B------:R-:W-:-:S07]  /*4f50*/  LOP3.LUT R6, R6, UR30, R45, 0x96, !PT ;  /* 0x0000001e06067c12 */ /* 0x000fce000f8e962d */
.L_x_6917:
[----:B------:R-:W-:Y:S05]  /*4f60*/  BSYNC.RECONVERGENT B2 ;  /* 0x0000000000027941 */ /* 0x000fea0003800200 */
.L_x_6916:
[----:B------:R-:W0:Y:S01]  /*4f70*/  LDC R32, c[0x0][0x404] ;  /* 0x00010100ff207b82 */ /* 0x000e220000000800 */
[----:B------:R-:W-:Y:S01]  /*4f80*/  I2FP.F32.U32 R16, R16 ;  /* 0x0000001000107245 */ /* 0x000fe20000201000 */
[----:B------:R-:W-:Y:S01]  /*4f90*/  IMAD.MOV.U32 R37, RZ, RZ, 0x2f800000 ;  /* 0x2f800000ff257424 */ /* 0x000fe200078e00ff */
[----:B------:R-:W-:Y:S01]  /*4fa0*/  ISETP.NE.AND P1, PT, R18, 0x1, PT ;  /* 0x000000011200780c */ /* 0x000fe20003f25270 */
[----:B------:R-:W-:Y:S02]  /*4fb0*/  BSSY.RECONVERGENT B2, `(.L_x_6921) ;  /* 0x000004a000027945 */ /* 0x000fe40003800200 */
[----:B------:R-:W-:Y:S01]  /*4fc0*/  FFMA.FTZ R17, R16, R37, 1.1641532182693481445e-10 ;  /* 0x2f00000010117423 */ /* 0x000fe20000010025 */
[----:B------:R-:W-:Y:S01]  /*4fd0*/  MOV R16, 0x2 ;  /* 0x0000000200107802 */ /* 0x000fe20000000f00 */
[----:B------:R-:W1:Y:S03]  /*4fe0*/  LDC R36, c[0x0][0x408] ;  /* 0x00010200ff247b82 */ /* 0x000e660000000800 */
[----:B0-----:R-:W-:Y:S01]  /*4ff0*/  FSETP.LE.FTZ.AND P0, PT, R17, R32, PT ;  /* 0x000000201100720b */ /* 0x001fe20003f13000 */
[----:B-----5:R-:W-:Y:S01]  /*5000*/  FMUL.FTZ R17, R12, R38 ;  /* 0x000000260c117220 */ /* 0x020fe20000410000 */
[----:B------:R-:W-:-:S03]  /*5010*/  IMAD.MOV.U32 R12, RZ, RZ, R34 ;  /* 0x000000ffff0c7224 */ /* 0x000fc600078e0022 */
[----:B-1----:R-:W-:Y:S01]  /*5020*/  FMUL.FTZ R40, R17, R36 ;  /* 0x0000002411287220 */ /* 0x002fe20000410000 */
[----:B------:R-:W-:Y:S07]  /*5030*/  @!P1 BRA `(.L_x_6922) ;  /* 0x0000000400049947 */ /* 0x000fee0003800000 */
        /* <DEDUP_REMOVED lines=8> */
.L_x_6923:
        /* <DEDUP_REMOVED lines=13> */
.L_x_6925:
[----:B------:R-:W-:Y:S05]  /*5190*/  BSYNC.RECONVERGENT B3 ;  /* 0x0000000000037941 */ /* 0x000fea0003800200 */
.L_x_6924:
        /* <DEDUP_REMOVED lines=43> */
.L_x_6922:
[----:B------:R-:W-:Y:S05]  /*5450*/  BSYNC.RECONVERGENT B2 ;  /* 0x0000000000027941 */ /* 0x000fea0003800200 */
.L_x_6921:
[----:B------:R-:W-:Y:S01]  /*5460*/  ISETP.NE.AND P2, PT, R16, 0x1, PT ;  /* 0x000000011000780c */ /* 0x000fe20003f45270 */
[----:B------:R-:W-:Y:S01]  /*5470*/  FMUL.FTZ R41, R13, R38 ;  /* 0x000000260d297220 */ /* 0x000fe20000410000 */
[----:B------:R-:W-:Y:S01]  /*5480*/  I2FP.F32.U32 R12, R12 ;  /* 0x0000000c000c7245 */ /* 0x000fe20000201000 */
[----:B------:R-:W-:Y:S01]  /*5490*/  BSSY.RECONVERGENT B2, `(.L_x_6926) ;  /* 0x0000048000027945 */ /* 0x000fe20003800200 */
[----:B------:R-:W-:Y:S01]  /*54a0*/  IMAD.MOV.U32 R18, RZ, RZ, 0x2 ;  /* 0x00000002ff127424 */ /* 0x000fe200078e00ff */
[----:B------:R-:W-:Y:S01]  /*54b0*/  MOV R13, R34 ;  /* 0x00000022000d7202 */ /* 0x000fe20000000f00 */
[----:B------:R-:W-:Y:S01]  /*54c0*/  FMUL.FTZ R41, R41, R36 ;  /* 0x0000002429297220 */ /* 0x000fe20000410000 */
[----:B------:R-:W-:-:S05]  /*54d0*/  FFMA.FTZ R17, R12, R37, 1.1641532182693481445e-10 ;  /* 0x2f0000000c117423 */ /* 0x000fca0000010025 */
        /* <DEDUP_REMOVED lines=10> */
.L_x_6928:
        /* <DEDUP_REMOVED lines=13> */
.L_x_6930:
[----:B------:R-:W-:Y:S05]  /*5650*/  BSYNC.RECONVERGENT B3 ;  /* 0x0000000000037941 */ /* 0x000fea0003800200 */
.L_x_6929:
        /* <DEDUP_REMOVED lines=40> */
[----:B------:R-:W-:Y:S01]  /*58e0*/  LOP3.LUT R6, R6, UR30, R13, 0x96, !PT ;  /* 0x0000001e06067c12 */ /* 0x000fe2000f8e960d */
[----:B------:R-:W-:Y:S01]  /*58f0*/  IMAD.MOV.U32 R13, RZ, RZ, R44 ;  /* 0x000000ffff0d7224 */ /* 0x000fe200078e002c */
[----:B------:R-:W-:-:S07]  /*5900*/  MOV R44, R12 ;  /* 0x0000000c002c7202 */ /* 0x000fce0000000f00 */
.L_x_6927:
[----:B------:R-:W-:Y:S05]  /*5910*/  BSYNC.RECONVERGENT B2 ;  /* 0x0000000000027941 */ /* 0x000fea0003800200 */
.L_x_6926:
[----:B------:R-:W-:Y:S01]  /*5920*/  ISETP.NE.AND P5, PT, R18, 0x1, PT ;  /* 0x000000011200780c */ /* 0x000fe20003fa5270 */
[----:B------:R-:W-:Y:S01]  /*5930*/  FMUL.FTZ R17, R14, R38 ;  /* 0x000000260e117220 */ /* 0x000fe20000410000 */
[----:B------:R-:W-:Y:S01]  /*5940*/  I2FP.F32.U32 R12, R13 ;  /* 0x0000000d000c7245 */ /* 0x000fe20000201000 */
[----:B------:R-:W-:Y:S01]  /*5950*/  BSSY.RECONVERGENT B2, `(.L_x_6931) ;  /* 0x0000048000027945 */ /* 0x000fe20003800200 */
[----:B------:R-:W-:Y:S02]  /*5960*/  HFMA2 R24, -RZ, RZ, 0, 1.1920928955078125e-07 ;  /* 0x00000002ff187431 */ /* 0x000fe400000001ff */
[----:B------:R-:W-:Y:S01]  /*5970*/  FMUL.FTZ R14, R17, R36 ;  /* 0x00000024110e7220 */ /* 0x000fe20000410000 */
[----:B------:R-:W-:-:S05]  /*5980*/  FFMA.FTZ R13, R12, R37, 1.1641532182693481445e-10 ;  /* 0x2f0000000c0d7423 */ /* 0x000fca0000010025 */
[----:B------:R-:W-:Y:S01]  /*5990*/  FSETP.LE.FTZ.AND P2, PT, R13, R32, PT ;  /* 0x000000200d00720b */ /* 0x000fe20003f53000 */
[----:B------:R-:W-:Y:S01]  /*59a0*/  IMAD.MOV.U32 R13, RZ, RZ, R34 ;  /* 0x000000ffff0d7224 */ /* 0x000fe200078e0022 */
[----:B------:R-:W-:Y:S11]  /*59b0*/  @!P5 BRA `(.L_x_6932) ;  /* 0x000000040004d947 */ /* 0x000ff60003800000 */
        /* <DEDUP_REMOVED lines=8> */
.L_x_6933:
        /* <DEDUP_REMOVED lines=13> */
.L_x_6935:
[----:B------:R-:W-:Y:S05]  /*5b10*/  BSYNC.RECONVERGENT B3 ;  /* 0x0000000000037941 */ /* 0x000fea0003800200 */
.L_x_6934:
        /* <DEDUP_REMOVED lines=43> */
.L_x_6932:
[----:B------:R-:W-:Y:S05]  /*5dd0*/  BSYNC.RECONVERGENT B2 ;  /* 0x0000000000027941 */ /* 0x000fea0003800200 */
.L_x_6931:
        /* <DEDUP_REMOVED lines=10> */
.L_x_6915:
[----:B------:R-:W0:Y:S01]  /*5e80*/  LDC.64 R18, c[0x0][0x3a8] ;  /* 0x0000ea00ff127b82 */ /* 0x000e220000000a00 */
[----:B------:R-:W-:Y:S02]  /*5e90*/  SEL R32, RZ, 0x1000000, !P5 ;  /* 0x01000000ff207807 */ /* 0x000fe40006800000 */
[----:B------:R-:W-:Y:S02]  /*5ea0*/  SEL R37, RZ, 0x10000, !P2 ;  /* 0x00010000ff257807 */ /* 0x000fe40005000000 */
[----:B------:R-:W-:-:S03]  /*5eb0*/  SEL R36, RZ, 0x100, !P1 ;  /* 0x00000100ff247807 */ /* 0x000fc60004800000 */
[----:B------:R-:W1:Y:S01]  /*5ec0*/  LDC.64 R16, c[0x0][0x3b0] ;  /* 0x0000ec00ff107b82 */ /* 0x000e620000000a00 */
[----:B------:R-:W-:Y:S02]  /*5ed0*/  IADD3 R32, PT, PT, R36, R32, R37 ;  /* 0x0000002024207210 */ /* 0x000fe40007ffe025 */
[----:B------:R-:W-:-:S05]  /*5ee0*/  SEL R37, RZ, 0x1, !P0 ;  /* 0x00000001ff257807 */ /* 0x000fca0004000000 */
[----:B------:R-:W-:Y:S01]  /*5ef0*/  IMAD.IADD R37, R32, 0x1, R37 ;  /* 0x0000000120257824 */ /* 0x000fe200078e0225 */
[----:B------:R-:W-:Y:S01]  /*5f00*/  MOV R32, R44 ;  /* 0x0000002c00207202 */ /* 0x000fe20000000f00 */
[----:B0-----:R-:W-:-:S05]  /*5f10*/  IMAD.WIDE.U32 R18, R39, 0x10, R18 ;  /* 0x0000001027127825 */ /* 0x001fca00078e0012 */
[----:B------:R2:W-:Y:S01]  /*5f20*/  STG.E.128 desc[UR8][R18.64], R12 ;  /* 0x0000000c12007986 */ /* 0x0005e2000c101d08 */
[----:B-1----:R-:W-:-:S05]  /*5f30*/  IMAD.WIDE.U32 R16, R39, 0x4, R16 ;  /* 0x0000000427107825 */ /* 0x002fca00078e0010 */
[----:B------:R2:W-:Y:S02]  /*5f40*/  STG.E desc[UR8][R16.64], R37 ;  /* 0x0000002510007986 */ /* 0x0005e4000c101908 */
.L_x_6893:
[----:B------:R-:W-:Y:S05]  /*5f50*/  BSYNC.RECONVERGENT B1 ;  /* 0x0000000000017941 */ /* 0x000fea0003800200 */
.L_x_6892:
[----:B0-2---:R-:W-:Y:S01]  /*5f60*/  FADD.FTZ R16, RZ, R20 ;  /* 0x00000014ff107221 */ /* 0x005fe20000010000 */
        /* <DEDUP_REMOVED lines=18> */
[----:B0----5:R-:W-:-:S05]  /*6090*/  FADD.FTZ R38, R19, R16 ;  /* 0x0000001013267221 */ /* 0x021fca0000010000 */
        /* <DEDUP_REMOVED lines=31> */
.L_x_6953:
[----:B-1----:R-:W-:Y:S01]  /*6290*/  FADD.FTZ R41, R38, R39 ;  /* 0x0000002726297221 */ /* 0x002fe20000010000 */
[----:B0-----:R-:W-:Y:S01]  /*62a0*/  FMUL.FTZ R38, R37, R37 ;  /* 0x0000002525267220 */ /* 0x001fe20000410000 */
[----:B------:R-:W-:Y:S01]  /*62b0*/  PLOP3.LUT P0, PT, PT, PT, UP2, 0x40, 0x4 ;  /* 0x000000000004781c */ /* 0x000fe20003f0e828 */
[----:B------:R-:W0:Y:S01]  /*62c0*/  @!P1 LDC.64 R18, c[0x0][0x3c0] ;  /* 0x0000f000ff129b82 */ /* 0x000e220000000a00 */
[----:B------:R-:W-:Y:S01]  /*62d0*/  FFMA.FTZ R36, R41, R36, UR12 ;  /* 0x0000000c29247e23 */ /* 0x000fe20008010024 */
[----:B------:R-:W-:Y:S01]  /*62e0*/  BSSY.RECONVERGENT B1, `(.L_x_6937) ;  /* 0x0000024000017945 */ /* 0x000fe20003800200 */
[----:B------:R-:W-:Y:S02]  /*62f0*/  FSEL R39, R38, RZ, !P0 ;  /* 0x000000ff26277208 */ /* 0x000fe40004000000 */
[----:B------:R-:W-:-:S03]  /*6300*/  PLOP3.LUT P0, PT, PT, PT, UP2, 0x40, 0x4 ;  /* 0x000000000004781c */ /* 0x000fc60003f0e828 */
[----:B------:R-:W1:Y:S01]  /*6310*/  @!P1 LDC.64 R16, c[0x0][0x3c8] ;  /* 0x0000f200ff109b82 */ /* 0x000e620000000a00 */
[----:B------:R-:W-:Y:S01]  /*6320*/  FADD.FTZ R36, R36, R39 ;  /* 0x0000002724247221 */ /* 0x000fe20000010000 */
[----:B------:R-:W-:-:S03]  /*6330*/  FSEL R39, R37, RZ, P0 ;  /* 0x000000ff25277208 */ /* 0x000fc60000000000 */
[----:B------:R-:W2:Y:S01]  /*6340*/  MUFU.RSQ R38, R36 ;  /* 0x0000002400267308 */ /* 0x000ea20000001400 */
[----:B0-----:R-:W-:-:S05]  /*6350*/  @!P1 IMAD.WIDE R18, R3, 0x4, R18 ;  /* 0x0000000403129825 */ /* 0x001fca00078e0212 */
[----:B------:R0:W-:Y:S01]  /*6360*/  @!P1 STG.E desc[UR8][R18.64], R37 ;  /* 0x0000002512009986 */ /* 0x0001e2000c101908 */
[----:B-1----:R-:W-:-:S05]  /*6370*/  @!P1 IMAD.WIDE R16, R3, 0x4, R16 ;  /* 0x0000000403109825 */ /* 0x002fca00078e0210 */
[----:B--2---:R0:W-:Y:S01]  /*6380*/  @!P1 STG.E desc[UR8][R16.64], R38 ;  /* 0x0000002610009986 */ /* 0x0041e2000c101908 */
[----:B------:R-:W-:Y:S05]  /*6390*/  @!P3 BRA `(.L_x_6938) ;  /* 0x000000000060b947 */ /* 0x000fea0003800000 */
[----:B0-----:R-:W0:Y:S01]  /*63a0*/  LDC.64 R36, c[0x0][0x428] ;  /* 0x00010a00ff247b82 */ /* 0x001e220000000a00 */
[--C-:B------:R-:W-:Y:S01]  /*63b0*/  FADD.FTZ R17, R20, -R39.reuse ;  /* 0x8000002714117221 */ /* 0x100fe20000010000 */
[----:B------:R-:W-:Y:S02]  /*63c0*/  HADD2.F32 R19, -RZ, R49.H1_H1 ;  /* 0x30000031ff137230 */ /* 0x000fe40000004100 */
[----:B------:R-:W-:Y:S01]  /*63d0*/  FADD.FTZ R43, R21, -R39 ;  /* 0x80000027152b7221 */ /* 0x000fe20000010000 */
[----:B------:R-:W-:Y:S02]  /*63e0*/  HADD2.F32 R41, -RZ, R10.H0_H0 ;  /* 0x2000000aff297230 */ /* 0x000fe40000004100 */
[C---:B------:R-:W-:Y:S01]  /*63f0*/  FMUL.FTZ R16, R38.reuse, R17 ;  /* 0x0000001126107220 */ /* 0x040fe20000410000 */
[----:B------:R-:W-:Y:S02]  /*6400*/  HADD2.F32 R18, -RZ, R48.H1_H1 ;  /* 0x30000030ff127230 */ /* 0x000fe40000004100 */
[----:B------:R-:W-:Y:S01]  /*6410*/  FMUL.FTZ R17, R38, R43 ;  /* 0x0000002b26117220 */ /* 0x000fe20000410000 */
[----:B------:R-:W-:-:S02]  /*6420*/  HADD2.F32 R40, -RZ, R47.H1_H1 ;  /* 0x3000002fff287230 */ /* 0x000fc40000004100 */
[----:B------:R-:W-:Y:S01]  /*6430*/  FFMA.FTZ R16, R16, R19, R41 ;  /* 0x0000001310107223 */ /* 0x000fe20000010029 */
[--C-:B------:R-:W-:Y:S01]  /*6440*/  FADD.FTZ R19, R22, -R39.reuse ;  /* 0x8000002716137221 */ /* 0x100fe20000010000 */
[----:B------:R-:W-:Y:S01]  /*6450*/  FADD.FTZ R45, R23, -R39 ;  /* 0x80000027172d7221 */ /* 0x000fe20000010000 */
[----:B------:R-:W-:Y:S02]  /*6460*/  HADD2.F32 R41, -RZ, R49.H0_H0 ;  /* 0x20000031ff297230 */ /* 0x000fe40000004100 */
[----:B------:R-:W-:Y:S01]  /*6470*/  FFMA.FTZ R17, R17, R18, R40 ;  /* 0x0000001211117223 */ /* 0x000fe20000010028 */
[----:B------:R-:W-:Y:S02]  /*6480*/  HADD2.F32 R43, -RZ, R11.H0_H0 ;  /* 0x2000000bff2b7230 */ /* 0x000fe40000004100 */
[C---:B------:R-:W-:Y:S01]  /*6490*/  FMUL.FTZ R18, R38.reuse, R19 ;  /* 0x0000001326127220 */ /* 0x040fe20000410000 */
[----:B------:R-:W-:Y:S02]  /*64a0*/  HADD2.F32 R40, -RZ, R48.H0_H0 ;  /* 0x20000030ff287230 */ /* 0x000fe40000004100 */
[----:B------:R-:W-:Y:S01]  /*64b0*/  FMUL.FTZ R19, R38, R45 ;  /* 0x0000002d26137220 */ /* 0x000fe20000410000 */
[----:B------:R-:W-:-:S02]  /*64c0*/  HADD2.F32 R42, -RZ, R47.H0_H0 ;  /* 0x2000002fff2a7230 */ /* 0x000fc40000004100 */
[----:B------:R-:W-:-:S03]  /*64d0*/  FFMA.FTZ R18, R18, R41, R43 ;  /* 0x0000002912127223 */ /* 0x000fc6000001002b */
[----:B------:R-:W-:Y:S01]  /*64e0*/  FFMA.FTZ R19, R19, R40, R42 ;  /* 0x0000002813137223 */ /* 0x000fe2000001002a */
[----:B0-----:R-:W-:-:S04]  /*64f0*/  IMAD.WIDE.U32 R36, R35, 0x10, R36 ;  /* 0x0000001023247825 */ /* 0x001fc800078e0024 */
[----:B------:R-:W-:Y:S01]  /*6500*/  VIADD R35, R35, 0x20 ;  /* 0x0000002023237836 */ /* 0x000fe20000000000 */
[----:B------:R1:W-:Y:S06]  /*6510*/  STG.E.128 desc[UR8][R36.64], R16 ;  /* 0x0000001024007986 */ /* 0x0003ec000c101d08 */
.L_x_6938:
[----:B------:R-:W-:Y:S05]  /*6520*/  BSYNC.RECONVERGENT B1 ;  /* 0x0000000000017941 */ /* 0x000fea0003800200 */
.L_x_6937:
[----:B------:R-:W-:Y:S04]  /*6530*/  BSSY.RECONVERGENT B1, `(.L_x_6939) ;  /* 0x0000011000017945 */ /* 0x000fe80003800200 */
[----:B------:R-:W-:Y:S05]  /*6540*/  @!P4 BRA `(.L_x_6940) ;  /* 0x00000000003cc947 */ /* 0x000fea0003800000 */
[----:B01----:R-:W0:Y:S01]  /*6550*/  LDC.64 R16, c[0x0][0x428] ;  /* 0x00010a00ff107b82 */ /* 0x003e220000000a00 */
        /* <DEDUP_REMOVED lines=8> */
[----:B0-----:R-:W-:-:S04]  /*65e0*/  IMAD.WIDE.U32 R36, R35, 0x10, R16 ;  /* 0x0000001023247825 */ /* 0x001fc800078e0010 */
[----:B------:R-:W-:Y:S01]  /*65f0*/  FFMA.FTZ R16, R19, R27, R8 ;  /* 0x0000001b13107223 */ /* 0x000fe20000010008 */
[----:B------:R-:W-:Y:S01]  /*6600*/  FFMA.FTZ R17, R18, R28, R31 ;  /* 0x0000001c12117223 */ /* 0x000fe2000001001f */
[----:B------:R-:W-:Y:S01]  /*6610*/  FFMA.FTZ R18, R40, R26, R9 ;  /* 0x0000001a28127223 */ /* 0x000fe20000010009 */
[----:B------:R-:W-:-:S05]  /*6620*/  FFMA.FTZ R19, R39, R29, R30 ;  /* 0x0000001d27137223 */ /* 0x000fca000001001e */
[----:B------:R2:W-:Y:S02]  /*6630*/  STG.E.128 desc[UR8][R36.64], R16 ;  /* 0x0000001024007986 */ /* 0x0005e4000c101d08 */
.L_x_6940:
[----:B------:R-:W-:Y:S05]  /*6640*/  BSYNC.RECONVERGENT B1 ;  /* 0x0000000000017941 */ /* 0x000fea0003800200 */
.L_x_6939:
[----:B012---:R-:W0:Y:S02]  /*6650*/  LDC.64 R16, c[0x0][0x380] ;  /* 0x0000e000ff107b82 */ /* 0x007e240000000a00 */
[----:B0-----:R-:W-:-:S04]  /*6660*/  LEA R3, R16, R3, 0x2 ;  /* 0x0000000310037211 */ /* 0x001fc800078e10ff */
[----:B------:R-:W-:-:S13]  /*6670*/  ISETP.GE.AND P0, PT, R3, R17, PT ;  /* 0x000000110300720c */ /* 0x000fda0003f06270 */
[----:B------:R-:W-:Y:S05]  /*6680*/  @!P0 BRA `(.L_x_6941) ;  /* 0xffffffa400408947 */ /* 0x000fea000383ffff */
[----:B------:R-:W-:Y:S05]  /*6690*/  BSYNC B0 ;  /* 0x0000000000007941 */ /* 0x000fea0003800000 */
.L_x_6848:
[----:B------:R-:W-:Y:S05]  /*66a0*/  EXIT ;  /* 0x000000000000794d */ /* 0x000fea0003800000 */
.L_x_6936:
        /* <DEDUP_REMOVED lines=8> */
.L_x_6943:
[----:B------:R-:W-:Y:S05]  /*6730*/  BSYNC B1 ;  /* 0x0000000000017941 */ /* 0x000fea0003800000 */
.L_x_6942:
[----:B------:R-:W-:Y:S02]  /*6740*/  IMAD.MOV.U32 R16, RZ, RZ, R41 ;  /* 0x000000ffff107224 */ /* 0x000fe400078e0029 */
[----:B------:R-:W-:Y:S02]  /*6750*/  HFMA2 R45, -RZ, RZ, 0, 1.847743988037109375e-06 ;  /* 0x0000001fff2d7431 */ /* 0x000fe400000001ff */
[----:B------:R-:W-:Y:S01]  /*6760*/  IMAD.MOV.U32 R42, RZ, RZ, 0x2 ;  /* 0x00000002ff2a7424 */ /* 0x000fe200078e00ff */
[----:B------:R-:W0:Y:S01]  /*6770*/  LDC R36, c[0x0][0x400] ;  /* 0x00010000ff247b82 */ /* 0x000e220000000800 */
[----:B------:R-:W-:Y:S01]  /*6780*/  FADD.FTZ R18, R17, R16 ;  /* 0x0000001011127221 */ /* 0x000fe20000010000 */
[----:B------:R-:W-:-:S04]  /*6790*/  IMAD.MOV.U32 R40, RZ, RZ, -0x1 ;  /* 0xffffffffff287424 */ /* 0x000fc800078e00ff */
[----:B------:R-:W-:-:S07]  /*67a0*/  MOV R43, R18 ;  /* 0x00000012002b7202 */ /* 0x000fce0000000f00 */
[----:B0-----:R-:W-:Y:S05]  /*67b0*/  WARPSYNC.COLLECTIVE R40, `(.L_x_6944) ;  /* 0x0000000028087348 */ /* 0x001fea0003c00000 */
[----:B------:R1:W2:Y:S02]  /*67c0*/  SHFL.BFLY P2, R41, R43, R42, R45 ;  /* 0x0c00002a2b297389 */ /* 0x0002a4000004002d */
[----:B012---:R-:W-:Y:S05]  /*67d0*/  ENDCOLLECTIVE ;  /* 0x000000000000791b */ /* 0x007fea0003800000 */
.L_x_6944:
[----:B------:R-:W-:Y:S01]  /*67e0*/  HFMA2 R42, -RZ, RZ, 0, 2.384185791015625e-07 ;  /* 0x00000004ff2a7431 */ /* 0x000fe200000001ff */
[----:B------:R-:W-:-:S05]  /*67f0*/  MOV R19, R41 ;  /* 0x0000002900137202 */ /* 0x000fca0000000f00 */
[----:B------:R-:W-:-:S04]  /*6800*/  FADD.FTZ R19, R18, R19 ;  /* 0x0000001312137221 */ /* 0x000fc80000010000 */
[----:B------:R-:W-:-:S07]  /*6810*/  IMAD.MOV.U32 R43, RZ, RZ, R19 ;  /* 0x000000ffff2b7224 */ /* 0x000fce00078e0013 */
[----:B------:R-:W-:Y:S05]  /*6820*/  WARPSYNC.COLLECTIVE R40, `(.L_x_6945) ;  /* 0x0000000028087348 */ /* 0x000fea0003c00000 */
[----:B------:R0:W1:Y:S02]  /*6830*/  SHFL.BFLY P2, R41, R43, R42, R45 ;  /* 0x0c00002a2b297389 */ /* 0x000064000004002d */
[----:B01----:R-:W-:Y:S05]  /*6840*/  ENDCOLLECTIVE ;  /* 0x000000000000791b */ /* 0x003fea0003800000 */
.L_x_6945:
[----:B------:R-:W-:Y:S02]  /*6850*/  IMAD.MOV.U32 R42, RZ, RZ, 0x8 ;  /* 0x00000008ff2a7424 */ /* 0x000fe400078e00ff */
[----:B------:R-:W-:-:S04]  /*6860*/  IMAD.MOV.U32 R16, RZ, RZ, R41 ;  /* 0x000000ffff107224 */ /* 0x000fc800078e0029 */
[----:B------:R-:W-:-:S05]  /*6870*/  FADD.FTZ R38, R19, R16 ;  /* 0x0000001013267221 */ /* 0x000fca0000010000 */
[----:B------:R-:W-:-:S07]  /*6880*/  MOV R43, R38 ;  /* 0x00000026002b7202 */ /* 0x000fce0000000f00 */
[----:B------:R-:W-:Y:S05]  /*6890*/  WARPSYNC.COLLECTIVE R40, `(.L_x_6946) ;  /* 0x0000000028087348 */ /* 0x000fea0003c00000 */
[----:B------:R0:W1:Y:S02]  /*68a0*/  SHFL.BFLY P2, R41, R43, R42, R45 ;  /* 0x0c00002a2b297389 */ /* 0x000064000004002d */
[----:B01----:R-:W-:Y:S05]  /*68b0*/  ENDCOLLECTIVE ;  /* 0x000000000000791b */ /* 0x003fea0003800000 */
.L_x_6946:
[----:B------:R-:W-:Y:S01]  /*68c0*/  HFMA2 R42, -RZ, RZ, 0, 9.5367431640625e-07 ;  /* 0x00000010ff2a7431 */ /* 0x000fe200000001ff */
[----:B------:R-:W-:-:S05]  /*68d0*/  MOV R37, R41 ;  /* 0x0000002900257202 */ /* 0x000fca0000000f00 */
[----:B------:R-:W-:-:S04]  /*68e0*/  FADD.FTZ R39, R38, R37 ;  /* 0x0000002526277221 */ /* 0x000fc80000010000 */
[----:B------:R-:W-:-:S07]  /*68f0*/  IMAD.MOV.U32 R43, RZ, RZ, R39 ;  /* 0x000000ffff2b7224 */ /* 0x000fce00078e0027 */
[----:B------:R-:W-:Y:S05]  /*6900*/  WARPSYNC.COLLECTIVE R40, `(.L_x_6947) ;  /* 0x0000000028087348 */ /* 0x000fea0003c00000 */
[----:B------:R0:W1:Y:S02]  /*6910*/  SHFL.BFLY P2, R41, R43, R42, R45 ;  /* 0x0c00002a2b297389 */ /* 0x000064000004002d */
[----:B01----:R-:W-:Y:S05]  /*6920*/  ENDCOLLECTIVE ;  /* 0x000000000000791b */ /* 0x003fea0003800000 */
.L_x_6947:
        /* <DEDUP_REMOVED lines=20> */
[----:B------:R-:W-:-:S05]  /*6a70*/  @P0 FFMA.FTZ R16, R18, R18, R17 ;  /* 0x0000001212100223 */ /* 0x000fca0000010011 */
[----:B------:R-:W-:-:S07]  /*6a80*/  MOV R43, R16 ;  /* 0x00000010002b7202 */ /* 0x000fce0000000f00 */
[----:B------:R-:W-:Y:S05]  /*6a90*/  WARPSYNC.COLLECTIVE R40, `(.L_x_6948) ;  /* 0x0000000028087348 */ /* 0x000fea0003c00000 */
[----:B------:R0:W1:Y:S02]  /*6aa0*/  SHFL.BFLY P2, R41, R43, R42, R45 ;  /* 0x0c00002a2b297389 */ /* 0x000064000004002d */
[----:B01----:R-:W-:Y:S05]  /*6ab0*/  ENDCOLLECTIVE ;  /* 0x000000000000791b */ /* 0x003fea0003800000 */
.L_x_6948:
[----:B------:R-:W-:Y:S01]  /*6ac0*/  HFMA2 R42, -RZ, RZ, 0, 1.1920928955078125e-07 ;  /* 0x00000002ff2a7431 */ /* 0x000fe200000001ff */
[----:B------:R-:W-:-:S05]  /*6ad0*/  MOV R17, R41 ;  /* 0x0000002900117202 */ /* 0x000fca0000000f00 */
[----:B------:R-:W-:-:S04]  /*6ae0*/  FADD.FTZ R17, R16, R17 ;  /* 0x0000001110117221 */ /* 0x000fc80000010000 */
[----:B------:R-:W-:-:S07]  /*6af0*/  IMAD.MOV.U32 R43, RZ, RZ, R17 ;  /* 0x000000ffff2b7224 */ /* 0x000fce00078e0011 */
[----:B------:R-:W-:Y:S05]  /*6b00*/  WARPSYNC.COLLECTIVE R40, `(.L_x_6949) ;  /* 0x0000000028087348 */ /* 0x000fea0003c00000 */
[----:B------:R0:W1:Y:S02]  /*6b10*/  SHFL.BFLY P2, R41, R43, R42, R45 ;  /* 0x0c00002a2b297389 */ /* 0x000064000004002d */
[----:B01----:R-:W-:Y:S05]  /*6b20*/  ENDCOLLECTIVE ;  /* 0x000000000000791b */ /* 0x003fea0003800000 */
.L_x_6949:
[----:B------:R-:W-:Y:S02]  /*6b30*/  IMAD.MOV.U32 R42, RZ, RZ, 0x4 ;  /* 0x00000004ff2a7424 */ /* 0x000fe400078e00ff */
[----:B------:R-:W-:-:S04]  /*6b40*/  IMAD.MOV.U32 R18, RZ, RZ, R41 ;  /* 0x000000ffff127224 */ /* 0x000fc800078e0029 */
[----:B------:R-:W-:-:S05]  /*6b50*/  FADD.FTZ R18, R17, R18 ;  /* 0x0000001211127221 */ /* 0x000fca0000010000 */
[----:B------:R-:W-:-:S07]  /*6b60*/  MOV R43, R18 ;  /* 0x00000012002b7202 */ /* 0x000fce0000000f00 */
[----:B------:R-:W-:Y:S05]  /*6b70*/  WARPSYNC.COLLECTIVE R40, `(.L_x_6950) ;  /* 0x0000000028087348 */ /* 0x000fea0003c00000 */
[----:B------:R0:W1:Y:S02]  /*6b80*/  SHFL.BFLY P2, R41, R43, R42, R45 ;  /* 0x0c00002a2b297389 */ /* 0x000064000004002d */
[----:B01----:R-:W-:Y:S05]  /*6b90*/  ENDCOLLECTIVE ;  /* 0x000000000000791b */ /* 0x003fea0003800000 */
.L_x_6950:
[----:B------:R-:W-:Y:S01]  /*6ba0*/  HFMA2 R42, -RZ, RZ, 0, 4.76837158203125e-07 ;  /* 0x00000008ff2a7431 */ /* 0x000fe200000001ff */
[----:B------:R-:W-:-:S05]  /*6bb0*/  MOV R19, R41 ;  /* 0x0000002900137202 */ /* 0x000fca0000000f00 */
[----:B------:R-:W-:-:S04]  /*6bc0*/  FADD.FTZ R19, R18, R19 ;  /* 0x0000001312137221 */ /* 0x000fc80000010000 */
[----:B------:R-:W-:-:S07]  /*6bd0*/  IMAD.MOV.U32 R43, RZ, RZ, R19 ;  /* 0x000000ffff2b7224 */ /* 0x000fce00078e0013 */
[----:B------:R-:W-:Y:S05]  /*6be0*/  WARPSYNC.COLLECTIVE R40, `(.L_x_6951) ;  /* 0x0000000028087348 */ /* 0x000fea0003c00000 */
[----:B------:R0:W1:Y:S02]  /*6bf0*/  SHFL.BFLY P2, R41, R43, R42, R45 ;  /* 0x0c00002a2b297389 */ /* 0x000064000004002d */
[----:B01----:R-:W-:Y:S05]  /*6c00*/  ENDCOLLECTIVE ;  /* 0x000000000000791b */ /* 0x003fea0003800000 */
.L_x_6951:
[----:B------:R-:W-:Y:S02]  /*6c10*/  IMAD.MOV.U32 R42, RZ, RZ, 0x10 ;  /* 0x00000010ff2a7424 */ /* 0x000fe400078e00ff */
[----:B------:R-:W-:-:S04]  /*6c20*/  IMAD.MOV.U32 R38, RZ, RZ, R41 ;  /* 0x000000ffff267224 */ /* 0x000fc800078e0029 */
[----:B------:R-:W-:-:S05]  /*6c30*/  FADD.FTZ R38, R19, R38 ;  /* 0x0000002613267221 */ /* 0x000fca0000010000 */
[----:B------:R-:W-:-:S07]  /*6c40*/  MOV R43, R38 ;  /* 0x00000026002b7202 */ /* 0x000fce0000000f00 */
[----:B------:R-:W-:Y:S05]  /*6c50*/  WARPSYNC.COLLECTIVE R40, `(.L_x_6952) ;  /* 0x0000000028087348 */ /* 0x000fea0003c00000 */
[----:B------:R0:W1:Y:S02]  /*6c60*/  SHFL.BFLY P2, R41, R43, R42, R45 ;  /* 0x0c00002a2b297389 */ /* 0x000064000004002d */
[----:B01----:R-:W-:Y:S05]  /*6c70*/  ENDCOLLECTIVE ;  /* 0x000000000000791b */ /* 0x003fea0003800000 */
.L_x_6952:
[----:B------:R-:W-:Y:S01]  /*6c80*/  MOV R39, R41 ;  /* 0x0000002900277202 */ /* 0x000fe20000000f00 */
[----:B------:R-:W-:Y:S06]  /*6c90*/  BRA `(.L_x_6953) ;  /* 0xfffffff4007c7947 */ /* 0x000fec000383ffff */
.L_x_6954:
        /* <DEDUP_REMOVED lines=14> */
.L_x_9171:


//--------------------- .text._ZN10layer_norm13ln_fwd_kernelINS_13Kernel_traitsI6__halfffffjLj256ELj1ELj4ELj1ELj16ENS_18Kernel_traits_baseILj256ES2_ffffjLj128EEEEELb1ELb0ELb0ELb1EEEvNS_9FwdParamsE --------------------------
	.section	.text._ZN10layer_norm13ln_fwd_kernelINS_13Kernel_traitsI6__halfffffjLj256ELj1ELj4ELj1ELj16ENS_18Kernel_traits_baseILj256ES2_ffffjLj128EEEEELb1ELb0ELb0ELb1EEEvNS_9FwdParamsE,"ax",@progbits
	.align	128
        .global         _ZN10layer_norm13ln_fwd_kernelINS_13Kernel_traitsI6__halfffffjLj256ELj1ELj4ELj1ELj16ENS_18Kernel_traits_baseILj256ES2_ffffjLj128EEEEELb1ELb0ELb0ELb1EEEvNS_9FwdParamsE
        .type           _ZN10layer_norm13ln_fwd_kernelINS_13Kernel_traitsI6__halfffffjLj256ELj1ELj4ELj1ELj16ENS_18Kernel_traits_baseILj256ES2_ffffjLj128EEEEELb1ELb0ELb0ELb1EEEvNS_9FwdParamsE,@function
        .size           _ZN10layer_norm13ln_fwd_kernelINS_13Kernel_traitsI6__halfffffjLj256ELj1ELj4ELj1ELj16ENS_18Kernel_traits_baseILj256ES2_ffffjLj128EEEEELb1ELb0ELb0ELb1EEEvNS_9FwdParamsE,(.L_x_9172 - _ZN10layer_norm13ln_fwd_kernelINS_13Kernel_traitsI6__halfffffjLj256ELj1ELj4ELj1ELj16ENS_18Kernel_traits_baseILj256ES2_ffffjLj128EEEEELb1ELb0ELb0ELb1EEEvNS_9FwdParamsE)
        .other          _ZN10layer_norm13ln_fwd_kernelINS_13Kernel_traitsI6__halfffffjLj256ELj1ELj4ELj1ELj16ENS_18Kernel_traits_baseILj256ES2_ffffjLj128EEEEELb1ELb0ELb0ELb1EEEvNS_9FwdParamsE,@"STO_CUDA_ENTRY STV_DEFAULT"
_ZN10layer_norm13ln_fwd_kernelINS_13Kernel_traitsI6__halfffffjLj256ELj1ELj4ELj1ELj16ENS_18Kernel_traits_baseILj256ES2_ffffjLj128EEEEELb1ELb0ELb0ELb1EEEvNS_9FwdParamsE:
.text._ZN10layer_norm13ln_fwd_kernelINS_13Kernel_traitsI6__halfffffjLj256ELj1ELj4ELj1ELj16ENS_18Kernel_traits_baseILj256ES2_ffffjLj128EEEEELb1ELb0ELb0ELb1EEEvNS_9FwdParamsE:
        /* <DEDUP_REMOVED lines=9> */
[----:B------:R-:W0:Y:S05]  /*0090*/  LDCU.64 UR4, c[0x0][0x438] ;  /* 0x00008700ff0477ac */ /* 0x000e2a0008000a00 */
[----:B------:R-:W0:Y:S01]  /*00a0*/  LDC.64 R16, c[0x0][0x3d0] ;  /* 0x0000f400ff107b82 */ /* 0x000e220000000a00 */
[----:B---3--:R-:W-:-:S02]  /*00b0*/  IMAD.U32 R12, RZ, RZ, UR6 ;  /* 0x00000006ff0c7e24 */ /* 0x008fc4000f8e00ff */
[----:B------:R-:W-:-:S04]  /*00c0*/  IMAD.U32 R13, RZ, RZ, UR7 ;  /* 0x00000007ff0d7e24 */ /* 0x000fc8000f8e00ff */
[----:B--2---:R-:W-:Y:S02]  /*00d0*/  @P1 MOV R11, R21 ;  /* 0x00000015000b1202 */ /* 0x004fe40000000f00 */
[----:B----4-:R-:W2:Y:S01]  /*00e0*/  @P1 LDG.E.64 R12, desc[UR8][R12.64] ;  /* 0x000000080c0c1981 */ /* 0x010ea2000c1e1b00 */
[----:B-1----:R-:W-:Y:S01]  /*00f0*/  LOP3.LUT R38, R36, 0x1f, RZ, 0xc0, !PT ;  /* 0x0000001f24267812 */ /* 0x002fe200078ec0ff */
[----:B------:R-:W1:Y:S02]  /*0100*/  @P1 LDC R23, c[0x0][0x460] ;  /* 0x00011800ff171b82 */ /* 0x000e640000000800 */
[----:B------:R3:W1:Y:S01]  /*0110*/  @P1 LDG.E.64 R14, desc[UR8][R10.64] ;  /* 0x000000080a0e1981 */ /* 0x000662000c1e1b00 */
[----:B0-----:R-:W-:-:S04]  /*0120*/  ISETP.NE.U32.AND P0, PT, RZ, UR4, PT ;  /* 0x00000004ff007c0c */ /* 0x001fc8000bf05070 */
[----:B------:R-:W-:-:S13]  /*0130*/  ISETP.NE.AND.EX P0, PT, RZ, UR5, PT, P0 ;  /* 0x00000005ff007c0c */ /* 0x000fda000bf05300 */
[----:B------:R-:W0:Y:S01]  /*0140*/  @P0 LDC.64 R18, c[0x0][0x438] ;  /* 0x00010e00ff120b82 */ /* 0x000e220000000a00 */
[----:B------:R-:W-:-:S05]  /*0150*/  IMAD.WIDE.U32 R16, R38, 0x8, R16 ;  /* 0x0000000826107825 */ /* 0x000fca00078e0010 */
[----:B------:R4:W5:Y:S04]  /*0160*/  LDG.E.64 R8, desc[UR8][R16.64] ;  /* 0x0000000810087981 */ /* 0x000968000c1e1b00 */
[----:B------:R4:W5:Y:S01]  /*0170*/  LDG.E.64 R2, desc[UR8][R16.64+0x100] ;  /* 0x0001000810027981 */ /* 0x000962000c1e1b00 */
[----:B0-----:R-:W-:-:S05]  /*0180*/  @P0 IMAD.WIDE.U32 R18, R38, 0x8, R18 ;  /* 0x0000000826120825 */ /* 0x001fca00078e0012 */
[----:B------:R4:W5:Y:S04]  /*0190*/  @P0 LDG.E.64 R4, desc[UR8][R18.64] ;  /* 0x0000000812040981 */ /* 0x000968000c1e1b00 */
[----:B------:R4:W5:Y:S01]  /*01a0*/  @P0 LDG.E.64 R6, desc[UR8][R18.64+0x100] ;  /* 0x0001000812060981 */ /* 0x000962000c1e1b00 */
[----:B------:R-:W0:Y:S01]  /*01b0*/  S2UR UR5, SR_CTAID.X ;  /* 0x00000000000579c3 */ /* 0x000e220000002500 */
[----:B------:R-:W-:-:S07]  /*01c0*/  SHF.R.U32.HI R37, RZ, 0x5, R36 ;  /* 0x00000005ff257819 */ /* 0x000fce0000011624 */
[----:B---3--:R-:W3:Y:S01]  /*01d0*/  LDC R11, c[0x0][0x360] ;  /* 0x0000d800ff0b7b82 */ /* 0x008ee20000000800 */
[----:B0-----:R-:W-:-:S06]  /*01e0*/  USHF.L.U32 UR4, UR5, 0x2, URZ ;  /* 0x0000000205047899 */ /* 0x001fcc00080006ff */
[----:B------:R-:W-:-:S04]  /*01f0*/  LOP3.LUT R37, R37, UR4, RZ, 0xfc, !PT ;  /* 0x0000000425257c12 */ /* 0x000fc8000f8efcff */
[----:B------:R-:W-:Y:S01]  /*0200*/  ISETP.GE.AND P2, PT, R37, UR10, PT ;  /* 0x0000000a25007c0c */ /* 0x000fe2000bf46270 */
[----:B---3--:R-:W-:Y:S01]  /*0210*/  IMAD R36, R11, UR5, R36 ;  /* 0x000000050b247c24 */ /* 0x008fe2000f8e0224 */
[----:B--2---:R-:W-:Y:S02]  /*0220*/  @P1 R2UR UR6, R12 ;  /* 0x000000000c0612ca */ /* 0x004fe400000e0000 */
[----:B------:R-:W-:Y:S02]  /*0230*/  @P1 R2UR UR7, R13 ;  /* 0x000000000d0712ca */ /* 0x000fe400000e0000 */
[----:B-1----:R-:W-:-:S05]  /*0240*/  @P1 IADD3 R10, P3, PT, R14, R23, RZ ;  /* 0x000000170e0a1210 */ /* 0x002fca0007f7e0ff */
[----:B------:R-:W-:Y:S02]  /*0250*/  @P1 IMAD.X R21, RZ, RZ, R15, P3 ;  /* 0x000000ffff151224 */ /* 0x000fe400018e060f */
[----:B----4-:R-:W-:Y:S06]  /*0260*/  @P2 EXIT ;  /* 0x000000000000294d */ /* 0x010fec0003800000 */
[--C-:B------:R-:W-:Y:S01]  /*0270*/  SHF.R.U64 R35, R10, 0x2, R21.reuse ;  /* 0x000000020a237819 */ /* 0x100fe20000001215 */
[----:B------:R-:W-:Y:S01]  /*0280*/  IMAD.HI.U32 R11, R36, -0x326172a9, RZ ;  /* 0xcd9e8d57240b7827 */ /* 0x000fe200078e00ff */
[----:B------:R-:W-:Y:S01]  /*0290*/  SHF.R.U32.HI R34, RZ, 0x2, R21 ;  /* 0x00000002ff227819 */ /* 0x000fe20000011615 */
[----:B------:R-:W-:Y:S01]  /*02a0*/  UIADD3 UR14, UPT, UPT, UR6, -0x61c88647, URZ ;  /* 0x9e3779b9060e7890 */ /* 0x000fe2000fffe0ff */
[----:B-----5:R-:W-:Y:S01]  /*02b0*/  @!P0 CS2R R4, SRZ ;  /* 0x0000000000048805 */ /* 0x020fe2000001ff00 */
[C---:B------:R-:W-:Y:S01]  /*02c0*/  IMAD.HI.U32 R0, R35.reuse, -0x2daee0ad, RZ ;  /* 0xd2511f5323007827 */ /* 0x040fe200078e00ff */
[----:B------:R-:W-:Y:S01]  /*02d0*/  LOP3.LUT R11, R34, UR6, R11, 0x96, !PT ;  /* 0x00000006220b7c12 */ /* 0x000fe2000f8e960b */
[----:B------:R-:W-:Y:S01]  /*02e0*/  UIADD3 UR15, UPT, UPT, UR7, -0x4498517b, URZ ;  /* 0xbb67ae85070f7890 */ /* 0x000fe2000fffe0ff */
[----:B------:R-:W-:Y:S01]  /*02f0*/  @!P0 CS2R R6, SRZ ;  /* 0x0000000000068805 */ /* 0x000fe2000001ff00 */
[----:B------:R-:W-:Y:S01]  /*0300*/  IMAD R13, R36, -0x326172a9, RZ ;  /* 0xcd9e8d57240d7824 */ /* 0x000fe200078e02ff */
[----:B------:R-:W-:Y:S01]  /*0310*/  LOP3.LUT R0, R0, UR7, RZ, 0x3c, !PT ;  /* 0x0000000700007c12 */ /* 0x000fe2000f8e3cff */
[----:B------:R-:W-:Y:S01]  /*0320*/  IMAD R15, R35, -0x2daee0ad, RZ ;  /* 0xd2511f53230f7824 */ /* 0x000fe200078e02ff */
[----:B------:R-:W-:Y:S01]  /*0330*/  UIADD3 UR16, UPT, UPT, UR6, 0x3c6ef372, URZ ;  /* 0x3c6ef37206107890 */ /* 0x000fe2000fffe0ff */
[----:B------:R-:W-:Y:S01]  /*0340*/  IMAD.HI.U32 R14, R11, -0x2daee0ad, RZ ;  /* 0xd2511f530b0e7827 */ /* 0x000fe200078e00ff */
[----:B------:R-:W-:Y:S01]  /*0350*/  UIADD3 UR17, UPT, UPT, UR7, 0x76cf5d0a, URZ ;  /* 0x76cf5d0a07117890 */ /* 0x000fe2000fffe0ff */
[----:B------:R-:W-:Y:S01]  /*0360*/  MOV R17, R8 ;  /* 0x0000000800117202 */ /* 0x000fe20000000f00 */
[----:B------:R-:W-:Y:S01]  /*0370*/  UIADD3 UR18, UPT, UPT, UR6, -0x255992d5, URZ ;  /* 0xdaa66d2b06127890 */ /* 0x000fe2000fffe0ff */
[----:B------:R-:W-:Y:S01]  /*0380*/  IMAD.HI.U32 R12, R0, -0x326172a9, RZ ;  /* 0xcd9e8d57000c7827 */ /* 0x000fe200078e00ff */
[----:B------:R-:W-:Y:S01]  /*0390*/  LOP3.LUT R14, R15, UR15, R14, 0x96, !PT ;  /* 0x0000000f0f0e7c12 */ /* 0x000fe2000f8e960e */
[----:B------:R-:W-:Y:S01]  /*03a0*/  UIADD3 UR19, UPT, UPT, UR7, 0x32370b8f, URZ ;  /* 0x32370b8f07137890 */ /* 0x000fe2000fffe0ff */
[--C-:B------:R-:W-:Y:S01]  /*03b0*/  SHF.R.U64 R26, R2, 0x10, R3.reuse ;  /* 0x00000010021a7819 */ /* 0x100fe20000001203 */
[----:B------:R-:W-:Y:S01]  /*03c0*/  IMAD R16, R11, -0x2daee0ad, RZ ;  /* 0xd2511f530b107824 */ /* 0x000fe200078e02ff */
[----:B------:R-:W-:Y:S01]  /*03d0*/  LOP3.LUT R12, R13, UR14, R12, 0x96, !PT ;  /* 0x0000000e0d0c7c12 */ /* 0x000fe2000f8e960c */
[----:B------:R-:W-:Y:S01]  /*03e0*/  IMAD R11, R0, -0x326172a9, RZ ;  /* 0xcd9e8d57000b7824 */ /* 0x000fe200078e02ff */
[----:B------:R-:W-:Y:S01]  /*03f0*/  UIADD3 UR20, UPT, UPT, UR6, 0x78dde6e4, URZ ;  /* 0x78dde6e406147890 */ /* 0x000fe2000fffe0ff */
[----:B------:R-:W-:Y:S01]  /*0400*/  IMAD.HI.U32 R0, R14, -0x326172a9, RZ ;  /* 0xcd9e8d570e007827 */ /* 0x000fe200078e00ff */
[----:B------:R-:W-:Y:S01]  /*0410*/  UIADD3 UR21, UPT, UPT, UR7, -0x126145ec, URZ ;  /* 0xed9eba1407157890 */ /* 0x000fe2000fffe0ff */
[----:B------:R-:W-:Y:S01]  /*0420*/  SHF.R.U32.HI R27, RZ, 0x10, R3 ;  /* 0x00000010ff1b7819 */ /* 0x000fe20000011603 */
[----:B------:R-:W-:Y:S01]  /*0430*/  UIADD3 UR22, UPT, UPT, UR6, 0x1715609d, URZ ;  /* 0x1715609d06167890 */ /* 0x000fe2000fffe0ff */
[----:B------:R-:W-:Y:S01]  /*0440*/  IMAD.HI.U32 R13, R12, -0x2daee0ad, RZ ;  /* 0xd2511f530c0d7827 */ /* 0x000fe200078e00ff */
[----:B------:R-:W-:Y:S01]  /*0450*/  LOP3.LUT R0, R11, UR16, R0, 0x96, !PT ;  /* 0x000000100b007c12 */ /* 0x000fe2000f8e9600 */
[----:B------:R-:W-:Y:S01]  /*0460*/  UIADD3 UR23, UPT, UPT, UR7, -0x56f99767, URZ ;  /* 0xa906689907177890 */ /* 0x000fe2000fffe0ff */
[----:B------:R-:W-:Y:S01]  /*0470*/  SHF.R.U64 R28, R4, 0x10, R5 ;  /* 0x00000010041c7819 */ /* 0x000fe20000001205 */
[----:B------:R-:W-:Y:S01]  /*0480*/  IMAD R15, R12, -0x2daee0ad, RZ ;  /* 0xd2511f530c0f7824 */ /* 0x000fe200078e02ff */
[----:B------:R-:W-:Y:S01]  /*0490*/  LOP3.LUT R13, R16, UR17, R13, 0x96, !PT ;  /* 0x00000011100d7c12 */ /* 0x000fe2000f8e960d */
[----:B------:R-:W-:Y:S01]  /*04a0*/  IMAD R14, R14, -0x326172a9, RZ ;  /* 0xcd9e8d570e0e7824 */ /* 0x000fe200078e02ff */
[----:B------:R-:W-:Y:S01]  /*04b0*/  UIADD3 UR24, UPT, UPT, UR6, -0x4ab325aa, URZ ;  /* 0xb54cda5606187890 */ /* 0x000fe2000fffe0ff */
[C---:B------:R-:W-:Y:S01]  /*04c0*/  IMAD.HI.U32 R12, R0.reuse, -0x2daee0ad, RZ ;  /* 0xd2511f53000c7827 */ /* 0x040fe200078e00ff */
[----:B------:R-:W-:Y:S01]  /*04d0*/  UIADD3 UR25, UPT, UPT, UR7, 0x646e171e, URZ ;  /* 0x646e171e07197890 */ /* 0x000fe2000fffe0ff */
[----:B------:R-:W-:Y:S01]  /*04e0*/  MOV R24, R2 ;  /* 0x0000000200187202 */ /* 0x000fe20000000f00 */
[----:B------:R-:W0:Y:S01]  /*04f0*/  LDCU.64 UR4, c[0x0][0x3e0] ;  /* 0x00007c00ff0477ac */ /* 0x000e220008000a00 */
[----:B------:R-:W-:Y:S01]  /*0500*/  IMAD.HI.U32 R11, R13, -0x326172a9, RZ ;  /* 0xcd9e8d570d0b7827 */ /* 0x000fe200078e00ff */
[----:B------:R-:W-:Y:S01]  /*0510*/  LOP3.LUT R12, R15, UR19, R12, 0x96, !PT ;  /* 0x000000130f0c7c12 */ /* 0x000fe2000f8e960c */
[----:B------:R-:W-:Y:S01]  /*0520*/  BSSY B0, `(.L_x_6955) ;  /* 0x00005d8000007945 */ /* 0x000fe20003800000 */
[----:B------:R-:W-:Y:S01]  /*0530*/  UIADD3 UR26, UPT, UPT, UR6, 0x5384540f, URZ ;  /* 0x5384540f061a7890 */ /* 0x000fe2000fffe0ff */
[----:B------:R-:W-:Y:S01]  /*0540*/  IMAD R15, R0, -0x2daee0ad, RZ ;  /* 0xd2511f53000f7824 */ /* 0x000fe200078e02ff */
[----:B------:R-:W-:Y:S01]  /*0550*/  LOP3.LUT R11, R14, UR18, R11, 0x96, !PT ;  /* 0x000000120e0b7c12 */ /* 0x000fe2000f8e960b */
[----:B------:R-:W-:Y:S01]  /*0560*/  IMAD R13, R13, -0x326172a9, RZ ;  /* 0xcd9e8d570d0d7824 */ /* 0x000fe200078e02ff */
[----:B------:R-:W-:Y:S01]  /*0570*/  UIADD3 UR27, UPT, UPT, UR7, 0x1fd5c5a3, URZ ;  /* 0x1fd5c5a3071b7890 */ /* 0x000fe2000fffe0ff */
[----:B------:R-:W-:Y:S01]  /*0580*/  IMAD.HI.U32 R0, R12, -0x326172a9, RZ ;  /* 0xcd9e8d570c007827 */ /* 0x000fe200078e00ff */
[----:B------:R-:W-:Y:S01]  /*0590*/  UIADD3 UR28, UPT, UPT, UR6, -0xe443238, URZ ;  /* 0xf1bbcdc8061c7890 */ /* 0x000fe2000fffe0ff */
[----:B------:R-:W-:Y:S01]  /*05a0*/  SHF.R.U32.HI R29, RZ, 0x10, R5 ;  /* 0x00000010ff1d7819 */ /* 0x000fe20000011605 */
[----:B------:R-:W-:Y:S01]  /*05b0*/  UIADD3 UR29, UPT, UPT, UR7, -0x24c28bd8, URZ ;  /* 0xdb3d7428071d7890 */ /* 0x000fe2000fffe0ff */
[----:B------:R-:W-:Y:S01]  /*05c0*/  IMAD.HI.U32 R14, R11, -0x2daee0ad, RZ ;  /* 0xd2511f530b0e7827 */ /* 0x000fe200078e00ff */
[----:B------:R-:W-:Y:S01]  /*05d0*/  LOP3.LUT R0, R13, UR20, R0, 0x96, !PT ;  /* 0x000000140d007c12 */ /* 0x000fe2000f8e9600 */
[----:B------:R-:W-:Y:S01]  /*05e0*/  UIADD3 UR30, UPT, UPT, UR6, -0x700cb87f, URZ ;  /* 0x8ff34781061e7890 */ /* 0x000fe2000fffe0ff */
[--C-:B------:R-:W-:Y:S01]  /*05f0*/  SHF.R.U64 R30, R6, 0x10, R7.reuse ;  /* 0x00000010061e7819 */ /* 0x100fe20000001207 */
[----:B------:R-:W-:Y:S01]  /*0600*/  IMAD R13, R12, -0x326172a9, RZ ;  /* 0xcd9e8d570c0d7824 */ /* 0x000fe200078e02ff */
[----:B------:R-:W-:Y:S01]  /*0610*/  LOP3.LUT R14, R15, UR21, R14, 0x96, !PT ;  /* 0x000000150f0e7c12 */ /* 0x000fe2000f8e960e */
[----:B------:R-:W-:Y:S01]  /*0620*/  IMAD R16, R11, -0x2daee0ad, RZ ;  /* 0xd2511f530b107824 */ /* 0x000fe200078e02ff */
[----:B0-----:R-:W-:Y:S01]  /*0630*/  UISETP.NE.U32.AND UP0, UPT, UR4, URZ, UPT ;  /* 0x000000ff0400728c */ /* 0x001fe2000bf05070 */
[----:B------:R-:W-:Y:S01]  /*0640*/  IMAD.HI.U32 R11, R0, -0x2daee0ad, RZ ;  /* 0xd2511f53000b7827 */ /* 0x000fe200078e00ff */
[----:B------:R-:W0:Y:S01]  /*0650*/  LDCU.U8 UR4, c[0x0][0x410] ;  /* 0x00008200ff0477ac */ /* 0x000e220008000000 */
[----:B------:R-:W-:-:S02]  /*0660*/  SHF.R.U32.HI R31, RZ, 0x10, R7 ;  /* 0x00000010ff1f7819 */ /* 0x000fc40000011607 */
[----:B------:R-:W-:Y:S01]  /*0670*/  IMAD.HI.U32 R12, R14, -0x326172a9, RZ ;  /* 0xcd9e8d570e0c7827 */ /* 0x000fe200078e00ff */
[----:B------:R-:W-:Y:S01]  /*0680*/  LOP3.LUT R11, R16, UR23, R11, 0x96, !PT ;  /* 0x00000017100b7c12 */ /* 0x000fe2000f8e960b */
[----:B------:R-:W-:Y:S01]  /*0690*/  UIADD3 UR31, UPT, UPT, UR7, -0x695add53, URZ ;  /* 0x96a522ad071f7890 */ /* 0x000fe2000fffe0ff */
[----:B------:R-:W-:Y:S01]  /*06a0*/  SHF.R.U64 R16, R8, 0x10, R9 ;  /* 0x0000001008107819 */ /* 0x000fe20000001209 */
[----:B------:R-:W-:Y:S01]  /*06b0*/  IMAD R15, R0, -0x2daee0ad, RZ ;  /* 0xd2511f53000f7824 */ /* 0x000fe200078e02ff */
[----:B------:R-:W-:Y:S01]  /*06c0*/  LOP3.LUT R12, R13, UR22, R12, 0x96, !PT ;  /* 0x000000160d0c7c12 */ /* 0x000fe2000f8e960c */
[----:B------:R-:W-:Y:S01]  /*06d0*/  IMAD R14, R14, -0x326172a9, RZ ;  /* 0xcd9e8d570e0e7824 */ /* 0x000fe200078e02ff */
[----:B------:R-:W-:Y:S01]  /*06e0*/  LOP3.LUT R39, R10, 0x3, RZ, 0xc0, !PT ;  /* 0x000000030a277812 */ /* 0x000fe200078ec0ff */
[C---:B------:R-:W-:Y:S01]  /*06f0*/  IMAD.HI.U32 R13, R11.reuse, -0x326172a9, RZ ;  /* 0xcd9e8d570b0d7827 */ /* 0x040fe200078e00ff */
        /* <DEDUP_REMOVED lines=8> */
[----:B------:R-:W3:Y:S01]  /*0780*/  LDCU UR12, c[0x0][0x388] ;  /* 0x00007100ff0c77ac */ /* 0x000ee20008000800 */
[----:B------:R-:W-:Y:S01]  /*0790*/  IMAD.HI.U32 R12, R13, -0x2daee0ad, RZ ;  /* 0xd2511f530d0c7827 */ /* 0x000fe200078e00ff */
[----:B------:R-:W4:Y:S03]  /*07a0*/  LDCU UR13, c[0x0][0x448] ;  /* 0x00008900ff0d77ac */ /* 0x000f260008000800 */
[C---:B------:R-:W-:Y:S01]  /*07b0*/  IMAD.HI.U32 R11, R0.reuse, -0x326172a9, RZ ;  /* 0xcd9e8d57000b7827 */ /* 0x040fe200078e00ff */
[----:B------:R-:W-:Y:S01]  /*07c0*/  LOP3.LUT R12, R15, UR27, R12, 0x96, !PT ;  /* 0x0000001b0f0c7c12 */ /* 0x000fe2000f8e960c */
[----:B------:R-:W1:Y:S02]  /*07d0*/  LDCU.64 UR10, c[0x0][0x3a0] ;  /* 0x00007400ff0a77ac */ /* 0x000e640008000a00 */
[----:B------:R-:W-:Y:S01]  /*07e0*/  IMAD R15, R0, -0x326172a9, RZ ;  /* 0xcd9e8d57000f7824 */ /* 0x000fe200078e02ff */
[----:B------:R-:W-:Y:S01]  /*07f0*/  LOP3.LUT R11, R14, UR26, R11, 0x96, !PT ;  /* 0x0000001a0e0b7c12 */ /* 0x000fe2000f8e960b */
[----:B------:R-:W-:Y:S01]  /*0800*/  IMAD R13, R13, -0x2daee0ad, RZ ;  /* 0xd2511f530d0d7824 */ /* 0x000fe200078e02ff */
[----:B------:R-:W-:Y:S01]  /*0810*/  SHF.R.U32.HI R14, RZ, 0x10, R9 ;  /* 0x00000010ff0e7819 */ /* 0x000fe20000011609 */
[----:B------:R-:W-:Y:S01]  /*0820*/  IMAD.HI.U32 R32, R12, -0x326172a9, RZ ;  /* 0xcd9e8d570c207827 */ /* 0x000fe200078e00ff */
[----:B0-----:R-:W-:-:S03]  /*0830*/  UISETP.NE.AND UP1, UPT, UR4, URZ, UPT ;  /* 0x000000ff0400728c */ /* 0x001fc6000bf25270 */
[----:B------:R-:W-:Y:S01]  /*0840*/  IMAD.HI.U32 R0, R11, -0x2daee0ad, RZ ;  /* 0xd2511f530b007827 */ /* 0x000fe200078e00ff */
[----:B------:R-:W-:-:S03]  /*0850*/  LOP3.LUT R32, R15, UR28, R32, 0x96, !PT ;  /* 0x0000001c0f207c12 */ /* 0x000fc6000f8e9620 */
[----:B------:R-:W-:Y:S01]  /*0860*/  IMAD.MOV.U32 R18, RZ, RZ, R9 ;  /* 0x000000ffff127224 */ /* 0x000fe200078e0009 */
[----:B------:R-:W-:Y:S01]  /*0870*/  LOP3.LUT R13, R13, UR29, R0, 0x96, !PT ;  /* 0x0000001d0d0d7c12 */ /* 0x000fe2000f8e9600 */
[----:B------:R-:W-:Y:S02]  /*0880*/  IMAD.MOV.U32 R25, RZ, RZ, R3 ;  /* 0x000000ffff197224 */ /* 0x000fe400078e0003 */
        /* <DEDUP_REMOVED lines=9> */
[----:B------:R-:W-:Y:S02]  /*0920*/  HADD2.F32 R6, -RZ, R7.H0_H0 ;  /* 0x20000007ff067230 */ /* 0x000fe40000004100 */
[----:B------:R-:W-:Y:S02]  /*0930*/  HFMA2 R7, -RZ, RZ, 0, 0 ;  /* 0x00000000ff077431 */ /* 0x000fe400000001ff */
[----:B------:R-:W-:-:S02]  /*0940*/  HADD2.F32 R8, -RZ, R17.H0_H0 ;  /* 0x20000011ff087230 */ /* 0x000fc40000004100 */
[----:B------:R-:W-:Y:S02]  /*0950*/  HADD2.F32 R9, -RZ, R18.H0_H0 ;  /* 0x20000012ff097230 */ /* 0x000fe40000004100 */
[----:B------:R-:W-:Y:S02]  /*0960*/  HADD2.F32 R10, -RZ, R16.H0_H0 ;  /* 0x20000010ff0a7230 */ /* 0x000fe40000004100 */
[----:B------:R-:W-:Y:S02]  /*0970*/  HADD2.F32 R11, -RZ, R14.H0_H0 ;  /* 0x2000000eff0b7230 */ /* 0x000fe40000004100 */
[----:B------:R-:W-:Y:S02]  /*0980*/  HADD2.F32 R24, -RZ, R24.H0_H0 ;  /* 0x20000018ff187230 */ /* 0x000fe40000004100 */
[----:B------:R-:W-:Y:S02]  /*0990*/  HADD2.F32 R25, -RZ, R25.H0_H0 ;  /* 0x20000019ff197230 */ /* 0x000fe40000004100 */
[----:B------:R-:W-:-:S02]  /*09a0*/  HADD2.F32 R26, -RZ, R26.H0_H0 ;  /* 0x2000001aff1a7230 */ /* 0x000fc40000004100 */
[----:B------:R-:W-:Y:S02]  /*09b0*/  HADD2.F32 R27, -RZ, R27.H0_H0 ;  /* 0x2000001bff1b7230 */ /* 0x000fe40000004100 */
[----:B------:R-:W-:Y:S02]  /*09c0*/  HADD2.F32 R28, -RZ, R28.H0_H0 ;  /* 0x2000001cff1c7230 */ /* 0x000fe40000004100 */
[----:B------:R-:W-:Y:S02]  /*09d0*/  HADD2.F32 R29, -RZ, R29.H0_H0 ;  /* 0x2000001dff1d7230 */ /* 0x000fe40000004100 */
[----:B------:R-:W-:Y:S02]  /*09e0*/  HADD2.F32 R30, -RZ, R30.H0_H0 ;  /* 0x2000001eff1e7230 */ /* 0x000fe40000004100 */
[----:B------:R-:W-:Y:S02]  /*09f0*/  HADD2.F32 R31, -RZ, R31.H0_H0 ;  /* 0x2000001fff1f7230 */ /* 0x000fe40000004100 */
[----:B------:R-:W-:-:S02]  /*0a00*/  IMAD R32, R32, -0x2daee0ad, RZ ;  /* 0xd2511f5320207824 */ /* 0x000fc400078e02ff */
[----:B-1234-:R-:W-:-:S07]  /*0a10*/  IMAD R33, R13, -0x326172a9, RZ ;  /* 0xcd9e8d570d217824 */ /* 0x01efce00078e02ff */
.L_x_7040:
[----:B0-----:R-:W0:Y:S01]  /*0a20*/  LDC.64 R20, c[0x0][0x390] ;  /* 0x0000e400ff147b82 */ /* 0x001e220000000a00 */
[----:B------:R-:W1:Y:S01]  /*0a30*/  @UP0 LDCU.64 UR4, c[0x0][0x3e0] ;  /* 0x00007c00ff0407ac */ /* 0x000e620008000a00 */
[----:B------:R-:W-:Y:S01]  /*0a40*/  IMAD R12, R37, UR12, RZ ;  /* 0x0000000c250c7c24 */ /* 0x000fe2000f8e02ff */
[----:B------:R-:W-:Y:S01]  /*0a50*/  PLOP3.LUT P0, PT, PT, PT, UP0, 0x80, 0x8 ;  /* 0x000000000008781c */ /* 0x000fe20003f0f008 */
[----:B------:R-:W-:Y:S01]  /*0a60*/  IMAD.MOV.U32 R44, RZ, RZ, 0x3f800000 ;  /* 0x3f800000ff2c7424 */ /* 0x000fe200078e00ff */
[----:B------:R-:W-:Y:S02]  /*0a70*/  PLOP3.LUT P1, PT, PT, PT, UP0, 0x80, 0x8 ;  /* 0x000000000008781c */ /* 0x000fe40003f2f008 */
[----:B------:R-:W-:-:S04]  /*0a80*/  SHF.R.S32.HI R13, RZ, 0x1f, R12 ;  /* 0x0000001fff0d7819 */ /* 0x000fc8000001140c */
[----:B------:R-:W-:-:S04]  /*0a90*/  LEA.HI R13, R13, R12, RZ, 0x2 ;  /* 0x0000000c0d0d7211 */ /* 0x000fc800078f10ff */
[----:B------:R-:W-:Y:S02]  /*0aa0*/  LEA.HI.SX32 R40, R13, R38, 0x1e ;  /* 0x000000260d287211 */ /* 0x000fe400078ff2ff */
[----:B-1----:R-:W-:Y:S01]  /*0ab0*/  MOV R15, UR5 ;  /* 0x00000005000f7c02 */ /* 0x002fe20008000f00 */
[----:B------:R-:W-:-:S04]  /*0ac0*/  IMAD.U32 R14, RZ, RZ, UR4 ;  /* 0x00000004ff0e7e24 */ /* 0x000fc8000f8e00ff */
[----:B------:R-:W-:-:S04]  /*0ad0*/  @P0 IMAD.WIDE R14, R37, 0x4, R14 ;  /* 0x00000004250e0825 */ /* 0x000fc800078e020e */
[----:B0-----:R-:W-:Y:S01]  /*0ae0*/  IMAD.WIDE.U32 R12, R40, 0x10, R20 ;  /* 0x00000010280c7825 */ /* 0x001fe200078e0014 */
[----:B------:R0:W5:Y:S05]  /*0af0*/  @P1 LDG.E R44, desc[UR8][R14.64] ;  /* 0x000000080e2c1981 */ /* 0x00016a000c1e1900 */
[----:B------:R-:W5:Y:S01]  /*0b00*/  LDG.E.128 R12, desc[UR8][R12.64] ;  /* 0x000000080c0c7981 */ /* 0x000f62000c1e1d00 */
[----:B------:R-:W-:Y:S02]  /*0b10*/  ISETP.NE.U32.AND P0, PT, RZ, UR10, PT ;  /* 0x0000000aff007c0c */ /* 0x000fe4000bf05070 */
[----:B------:R-:W-:Y:S02]  /*0b20*/  MOV R43, 0x2f800000 ;  /* 0x2f800000002b7802 */ /* 0x000fe40000000f00 */
[----:B------:R-:W-:-:S13]  /*0b30*/  ISETP.NE.AND.EX P0, PT, RZ, UR11, PT, P0 ;  /* 0x0000000bff007c0c */ /* 0x000fda000bf05300 */
[----:B0-----:R-:W-:Y:S05]  /*0b40*/  @!P0 BRA `(.L_x_6956) ;  /* 0x0000001400208947 */ /* 0x001fea0003800000 */
        /* <DEDUP_REMOVED lines=9> */
[----:B------:R-:W-:-:S05]  /*0be0*/  HFMA2 R22, -RZ, RZ, 0, 1.1920928955078125e-07 ;  /* 0x00000002ff167431 */ /* 0x000fca00000001ff */
[----:B------:R-:W-:-:S05]  /*0bf0*/  VIADDMNMX.U32 R22, R39, 0xfffffffe, R22, PT ;  /* 0xfffffffe27167846 */ /* 0x000fca0003800016 */
[----:B------:R-:W-:-:S04]  /*0c00*/  IMAD.SHL.U32 R41, R22, 0x4, RZ ;  /* 0x0000000416297824 */ /* 0x000fc800078e00ff */
[----:B------:R-:W0:Y:S02]  /*0c10*/  LDC R22, c[0x2][R41] ;  /* 0x0080000029167b82 */ /* 0x000e240000000800 */
[----:B0-----:R-:W-:-:S04]  /*0c20*/  SHF.R.S32.HI R23, RZ, 0x1f, R22 ;  /* 0x0000001fff177819 */ /* 0x001fc80000011416 */
.L_x_9007:
[----:B------:R-:W-:Y:S05]  /*0c30*/  BRX R22 -0xc40                                     (*"BRANCH_TARGETS .L_x_9008,.L_x_9009,.L_x_9010"*) ;  /* 0xfffffff016f07949 */ /* 0x000fea000383ffff */
.L_x_9010:
[----:B------:R-:W-:Y:S01]  /*0c40*/  IADD3 R22, PT, PT, R39, 0x1, RZ ;  /* 0x0000000127167810 */ /* 0x000fe20007ffe0ff */
[----:B------:R-:W-:Y:S01]  /*0c50*/  IMAD.MOV.U32 R46, RZ, RZ, R32 ;  /* 0x000000ffff2e7224 */ /* 0x000fe200078e0020 */
[----:B------:R-:W-:Y:S01]  /*0c60*/  MOV R23, R2 ;  /* 0x0000000200177202 */ /* 0x000fe20000000f00 */
[----:B------:R-:W-:Y:S06]  /*0c70*/  BRA `(.L_x_6958) ;  /* 0x0000000000f07947 */ /* 0x000fec0003800000 */
.L_x_9008:
[----:B------:R-:W-:Y:S01]  /*0c80*/  IMAD.MOV.U32 R46, RZ, RZ, R32 ;  /* 0x000000ffff2e7224 */ /* 0x000fe200078e0020 */
[----:B------:R-:W-:Y:S01]  /*0c90*/  MOV R22, 0x3 ;  /* 0x0000000300167802 */ /* 0x000fe20000000f00 */
[----:B------:R-:W-:Y:S01]  /*0ca0*/  IMAD.MOV.U32 R23, RZ, RZ, R0 ;  /* 0x000000ffff177224 */ /* 0x000fe200078e0000 */
[----:B------:R-:W-:Y:S06]  /*0cb0*/  BRA `(.L_x_6958) ;  /* 0x0000000000e07947 */ /* 0x000fec0003800000 */
.L_x_9009:
        /* <DEDUP_REMOVED lines=13> */
.L_x_6960:
[----:B------:R-:W-:Y:S05]  /*0d90*/  BSYNC.RECONVERGENT B2 ;  /* 0x0000000000027941 */ /* 0x000fea0003800200 */
.L_x_6959:
        /* <DEDUP_REMOVED lines=42> */
.L_x_6958:
[----:B------:R-:W-:Y:S05]  /*1040*/  BSYNC.RECONVERGENT B1 ;  /* 0x0000000000017941 */ /* 0x000fea0003800200 */
.L_x_6957:
[----:B------:R-:W-:Y:S01]  /*1050*/  I2FP.F32.U32 R32, R23 ;  /* 0x0000001700207245 */ /* 0x000fe20000201000 */
[----:B-----5:R-:W-:Y:S01]  /*1060*/  FMUL.FTZ R12, R12, R44 ;  /* 0x0000002c0c0c7220 */ /* 0x020fe20000410000 */
[----:B------:R-:W-:Y:S01]  /*1070*/  MOV R41, UR33 ;  /* 0x0000002100297c02 */ /* 0x000fe20008000f00 */
[----:B------:R-:W-:Y:S01]  /*1080*/  IMAD.U32 R42, RZ, RZ, UR32 ;  /* 0x00000020ff2a7e24 */ /* 0x000fe2000f8e00ff */
[----:B------:R-:W-:Y:S01]  /*1090*/  ISETP.NE.AND P2, PT, R22, 0x1, PT ;  /* 0x000000011600780c */ /* 0x000fe20003f45270 */
[----:B------:R-:W-:Y:S01]  /*10a0*/  FFMA.FTZ R23, R32, R43, 1.1641532182693481445e-10 ;  /* 0x2f00000020177423 */ /* 0x000fe2000001002b */
[----:B------:R-:W-:Y:S01]  /*10b0*/  BSSY.RECONVERGENT B1, `(.L_x_6961) ;  /* 0x000004a000017945 */ /* 0x000fe20003800200 */
[----:B------:R-:W-:-:S03]  /*10c0*/  FMUL.FTZ R12, R12, R41 ;  /* 0x000000290c0c7220 */ /* 0x000fc60000410000 */
        /* <DEDUP_REMOVED lines=15> */
.L_x_6963:
        /* <DEDUP_REMOVED lines=13> */
.L_x_6965:
[----:B------:R-:W-:Y:S05]  /*1290*/  BSYNC.RECONVERGENT B2 ;  /* 0x0000000000027941 */ /* 0x000fea0003800200 */
.L_x_6964:
        /* <DEDUP_REMOVED lines=43> */
.L_x_6962:
[----:B------:R-:W-:Y:S05]  /*1550*/  BSYNC.RECONVERGENT B1 ;  /* 0x0000000000017941 */ /* 0x000fea0003800200 */
.L_x_6961:
        /* <DEDUP_REMOVED lines=10> */
[----:B------:R-:W-:Y:S01]  /*1600*/  IMAD.MOV.U32 R22, RZ, RZ, 0x2 ;  /* 0x00000002ff167424 */ /* 0x000fe200078e00ff */
[----:B------:R-:W-:Y:S01]  /*1610*/  MOV R17, R33 ;  /* 0x0000002100117202 */ /* 0x000fe20000000f00 */
[----:B------:R-:W-:Y:S07]  /*1620*/  @!P3 BRA `(.L_x_6967) ;  /* 0x000000040004b947 */ /* 0x000fee0003800000 */
        /* <DEDUP_REMOVED lines=8> */
.L_x_6968:
        /* <DEDUP_REMOVED lines=13> */
.L_x_6970:
[----:B------:R-:W-:Y:S05]  /*1780*/  BSYNC.RECONVERGENT B2 ;  /* 0x0000000000027941 */ /* 0x000fea0003800200 */
.L_x_6969:
        /* <DEDUP_REMOVED lines=43> */
.L_x_6967:
[----:B------:R-:W-:Y:S05]  /*1a40*/  BSYNC.RECONVERGENT B1 ;  /* 0x0000000000017941 */ /* 0x000fea0003800200 */
.L_x_6966:
        /* <DEDUP_REMOVED lines=21> */
.L_x_6973:
        /* <DEDUP_REMOVED lines=13> */
.L_x_6975:
[----:B------:R-:W-:Y:S05]  /*1c70*/  BSYNC.RECONVERGENT B2 ;  /* 0x0000000000027941 */ /* 0x000fea0003800200 */
.L_x_6974:
        /* <DEDUP_REMOVED lines=43> */
.L_x_6972:
[----:B------:R-:W-:Y:S05]  /*1f30*/  BSYNC.RECONVERGENT B1 ;  /* 0x0000000000017941 */ /* 0x000fea0003800200 */
.L_x_6971:
        /* <DEDUP_REMOVED lines=9> */
.L_x_6956:
        /* <DEDUP_REMOVED lines=16> */
.L_x_6979:
        /* <DEDUP_REMOVED lines=13> */
.L_x_6981:
[----:B------:R-:W-:Y:S05]  /*21a0*/  BSYNC.RECONVERGENT B2 ;  /* 0x0000000000027941 */ /* 0x000fea0003800200 */
.L_x_6980:
        /* <DEDUP_REMOVED lines=42> */
.L_x_6978:
[----:B------:R-:W-:Y:S05]  /*2450*/  BSYNC.RECONVERGENT B1 ;  /* 0x0000000000017941 */ /* 0x000fea0003800200 */
.L_x_6977:
[----:B------:R-:W-:Y:S01]  /*2460*/  ISETP.NE.AND P2, PT, R18, 0x1, PT ;  /* 0x000000011200780c */ /* 0x000fe20003f45270 */
[----:B------:R-:W-:Y:S01]  /*2470*/  IMAD.U32 R41, RZ, RZ, UR33 ;  /* 0x00000021ff297e24 */ /* 0x000fe2000f8e00ff */
[----:B------:R-:W-:Y:S01]  /*2480*/  I2FP.F32.U32 R16, R16 ;  /* 0x0000001000107245 */ /* 0x000fe20000201000 */
[----:B-----5:R-:W-:Y:S01]  /*2490*/  FMUL.FTZ R32, R12, R44 ;  /* 0x0000002c0c207220 */ /* 0x020fe20000410000 */
[----:B------:R-:W-:Y:S01]  /*24a0*/  MOV R42, UR32 ;  /* 0x00000020002a7c02 */ /* 0x000fe20008000f00 */
[----:B------:R-:W-:Y:S01]  /*24b0*/  BSSY.RECONVERGENT B1, `(.L_x_6982) ;  /* 0x0000048000017945 */ /* 0x000fe20003800200 */
[----:B------:R-:W-:Y:S02]  /*24c0*/  IMAD.MOV.U32 R12, RZ, RZ, R33 ;  /* 0x000000ffff0c7224 */ /* 0x000fe400078e0021 */
[----:B------:R-:W-:Y:S01]  /*24d0*/  FFMA.FTZ R17, R16, R43, 1.1641532182693481445e-10 ;  /* 0x2f00000010117423 */ /* 0x000fe2000001002b */
[----:B------:R-:W-:Y:S02]  /*24e0*/  HFMA2 R16, -RZ, RZ, 0, 1.1920928955078125e-07 ;  /* 0x00000002ff107431 */ /* 0x000fe400000001ff */
[----:B------:R-:W-:-:S02]  /*24f0*/  FMUL.FTZ R32, R32, R41 ;  /* 0x0000002920207220 */ /* 0x000fc40000410000 */
        /* <DEDUP_REMOVED lines=10> */
.L_x_6984:
        /* <DEDUP_REMOVED lines=13> */
.L_x_6986:
[----:B------:R-:W-:Y:S05]  /*2670*/  BSYNC.RECONVERGENT B2 ;  /* 0x0000000000027941 */ /* 0x000fea0003800200 */
.L_x_6985:
        /* <DEDUP_REMOVED lines=43> */
.L_x_6983:
[----:B------:R-:W-:Y:S05]  /*2930*/  BSYNC.RECONVERGENT B1 ;  /* 0x0000000000017941 */ /* 0x000fea0003800200 */
.L_x_6982:
[----:B------:R-:W-:Y:S01]  /*2940*/  ISETP.NE.AND P3, PT, R16, 0x1, PT ;  /* 0x000000011000780c */ /* 0x000fe20003f65270 */
[----:B------:R-:W-:Y:S01]  /*2950*/  BSSY.RECONVERGENT B1, `(.L_x_6987) ;  /* 0x000004a000017945 */ /* 0x000fe20003800200 */
[----:B------:R-:W-:-:S05]  /*2960*/  I2FP.F32.U32 R12, R12 ;  /* 0x0000000c000c7245 */ /* 0x000fca0000201000 */
[----:B------:R-:W-:Y:S01]  /*2970*/  FFMA.FTZ R17, R12, R43, 1.1641532182693481445e-10 ;  /* 0x2f0000000c117423 */ /* 0x000fe2000001002b */
[----:B------:R-:W-:Y:S01]  /*2980*/  FMUL.FTZ R12, R13, R44 ;  /* 0x0000002c0d0c7220 */ /* 0x000fe20000410000 */
[----:B------:R-:W-:-:S03]  /*2990*/  MOV R13, R33 ;  /* 0x00000021000d7202 */ /* 0x000fc60000000f00 */
[----:B------:R-:W-:Y:S01]  /*29a0*/  FSETP.LE.FTZ.AND P2, PT, R17, R42, PT ;  /* 0x0000002a1100720b */ /* 0x000fe20003f53000 */
[----:B------:R-:W-:Y:S02]  /*29b0*/  IMAD.MOV.U32 R17, RZ, RZ, 0x2 ;  /* 0x00000002ff117424 */ /* 0x000fe400078e00ff */
[----:B------:R-:W-:Y:S01]  /*29c0*/  FMUL.FTZ R45, R12, R41 ;  /* 0x000000290c2d7220 */ /* 0x000fe20000410000 */
        /* <DEDUP_REMOVED lines=9> */
.L_x_6989:
        /* <DEDUP_REMOVED lines=13> */
.L_x_6991:
[----:B------:R-:W-:Y:S05]  /*2b30*/  BSYNC.RECONVERGENT B2 ;  /* 0x0000000000027941 */ /* 0x000fea0003800200 */
.L_x_6990:
        /* <DEDUP_REMOVED lines=43> */
.L_x_6988:
[----:B------:R-:W-:Y:S05]  /*2df0*/  BSYNC.RECONVERGENT B1 ;  /* 0x0000000000017941 */ /* 0x000fea0003800200 */
.L_x_6987:
        /* <DEDUP_REMOVED lines=18> */
.L_x_6994:
        /* <DEDUP_REMOVED lines=13> */
.L_x_6996:
[----:B------:R-:W-:Y:S05]  /*2ff0*/  BSYNC.RECONVERGENT B2 ;  /* 0x0000000000027941 */ /* 0x000fea0003800200 */
.L_x_6995:
        /* <DEDUP_REMOVED lines=43> */
.L_x_6993:
[----:B------:R-:W-:Y:S05]  /*32b0*/  BSYNC.RECONVERGENT B1 ;  /* 0x0000000000017941 */ /* 0x000fea0003800200 */
.L_x_6992:
[----:B------:R-:W-:Y:S02]  /*32c0*/  I2FP.F32.U32 R12, R13 ;  /* 0x0000000d000c7245 */ /* 0x000fe40000201000 */
[----:B------:R-:W-:-:S03]  /*32d0*/  FSEL R14, R14, RZ, P3 ;  /* 0x000000ff0e0e7208 */ /* 0x000fc60001800000 */
[----:B------:R-:W-:Y:S01]  /*32e0*/  FFMA.FTZ R13, R12, R43, 1.1641532182693481445e-10 ;  /* 0x2f0000000c0d7423 */ /* 0x000fe2000001002b */
[----:B------:R-:W-:-:S04]  /*32f0*/  FMUL.FTZ R12, R15, R44 ;  /* 0x0000002c0f0c7220 */ /* 0x000fc80000410000 */
[----:B------:R-:W-:Y:S01]  /*3300*/  FMUL.FTZ R15, R12, R41 ;  /* 0x000000290c0f7220 */ /* 0x000fe20000410000 */
[----:B------:R-:W-:Y:S02]  /*3310*/  FSETP.GTU.FTZ.AND P5, PT, R13, R42, PT ;  /* 0x0000002a0d00720b */ /* 0x000fe40003fbc000 */
[----:B------:R-:W-:Y:S02]  /*3320*/  FSEL R12, R32, RZ, P1 ;  /* 0x000000ff200c7208 */ /* 0x000fe40000800000 */
[----:B------:R-:W-:Y:S02]  /*3330*/  PLOP3.LUT P4, PT, P5, PT, PT, 0x8, 0x80 ;  /* 0x000000000080781c */ /* 0x000fe40002f8e170 */
[----:B------:R-:W-:Y:S02]  /*3340*/  FSEL R13, R45, RZ, P2 ;  /* 0x000000ff2d0d7208 */ /* 0x000fe40001000000 */
[----:B------:R-:W-:-:S09]  /*3350*/  FSEL R15, R15, RZ, !P5 ;  /* 0x000000ff0f0f7208 */ /* 0x000fd20006800000 */
.L_x_6976:
[----:B------:R-:W0:Y:S01]  /*3360*/  LDC.64 R50, c[0x0][0x3a8] ;  /* 0x0000ea00ff327b82 */ /* 0x000e220000000a00 */
[----:B------:R-:W-:Y:S01]  /*3370*/  SEL R16, RZ, 0x1000000, !P4 ;  /* 0x01000000ff107807 */ /* 0x000fe20006000000 */
[----:B------:R-:W-:Y:S01]  /*3380*/  VIADD R45, R40, 0x20 ;  /* 0x00000020282d7836 */ /* 0x000fe20000000000 */
[----:B------:R-:W-:Y:S02]  /*3390*/  SEL R17, RZ, 0x10000, !P3 ;  /* 0x00010000ff117807 */ /* 0x000fe40005800000 */
[----:B------:R-:W-:-:S03]  /*33a0*/  SEL R18, RZ, 0x100, !P2 ;  /* 0x00000100ff127807 */ /* 0x000fc60005000000 */
[----:B------:R-:W1:Y:S01]  /*33b0*/  LDC.64 R48, c[0x0][0x3b0] ;  /* 0x0000ec00ff307b82 */ /* 0x000e620000000a00 */
[----:B------:R-:W-:Y:S02]  /*33c0*/  IADD3 R16, PT, PT, R18, R16, R17 ;  /* 0x0000001012107210 */ /* 0x000fe40007ffe011 */
[----:B------:R-:W-:-:S04]  /*33d0*/  SEL R17, RZ, 0x1, !P1 ;  /* 0x00000001ff117807 */ /* 0x000fc80004800000 */
[----:B------:R-:W-:Y:S01]  /*33e0*/  IADD3 R23, PT, PT, R16, R17, RZ ;  /* 0x0000001110177210 */ /* 0x000fe20007ffe0ff */
[----:B------:R-:W-:-:S04]  /*33f0*/  IMAD.WIDE.U32 R16, R45, 0x10, R20 ;  /* 0x000000102d107825 */ /* 0x000fc800078e0014 */
[----:B0-----:R-:W-:-:S05]  /*3400*/  IMAD.WIDE.U32 R20, R40, 0x10, R50 ;  /* 0x0000001028147825 */ /* 0x001fca00078e0032 */
[----:B------:R-:W-:Y:S01]  /*3410*/  STG.E.128 desc[UR8][R20.64], R12 ;  /* 0x0000000c14007986 */ /* 0x000fe2000c101d08 */
[----:B-1----:R-:W-:-:S05]  /*3420*/  IMAD.WIDE.U32 R18, R40, 0x4, R48 ;  /* 0x0000000428127825 */ /* 0x002fca00078e0030 */
[----:B------:R0:W-:Y:S04]  /*3430*/  STG.E desc[UR8][R18.64], R23 ;  /* 0x0000001712007986 */ /* 0x0001e8000c101908 */
[----:B0-----:R-:W5:Y:S01]  /*3440*/  LDG.E.128 R16, desc[UR8][R16.64] ;  /* 0x0000000810107981 */ /* 0x001f62000c1e1d00 */
[----:B------:R-:W-:Y:S05]  /*3450*/  @!P0 BRA `(.L_x_6997) ;  /* 0x0000001400088947 */ /* 0x000fea0003800000 */
        /* <DEDUP_REMOVED lines=13> */
[----:B------:R-:W-:Y:S01]  /*3530*/  @P0 VIADD R47, R39, 0x1 ;  /* 0x00000001272f0836 */ /* 0x000fe20000000000 */
[----:B------:R-:W-:Y:S01]  /*3540*/  @!P0 MOV R32, R46 ;  /* 0x0000002e00208202 */ /* 0x000fe20000000f00 */
[----:B------:R-:W-:Y:S01]  /*3550*/  @P0 IMAD.MOV.U32 R32, RZ, RZ, R46 ;  /* 0x000000ffff200224 */ /* 0x000fe200078e002e */
[----:B------:R-:W-:Y:S01]  /*3560*/  @!P0 MOV R52, R0 ;  /* 0x0000000000348202 */ /* 0x000fe20000000f00 */
[----:B------:R-:W-:Y:S01]  /*3570*/  @P0 IMAD.MOV.U32 R52, RZ, RZ, R2 ;  /* 0x000000ffff340224 */ /* 0x000fe200078e0002 */
[----:B------:R-:W-:Y:S06]  /*3580*/  BRA `(.L_x_6999) ;  /* 0x0000000000e07947 */ /* 0x000fec0003800000 */
.L_x_7000:
        /* <DEDUP_REMOVED lines=13> */
.L_x_7002:
[----:B------:R-:W-:Y:S05]  /*3660*/  BSYNC.RECONVERGENT B2 ;  /* 0x0000000000027941 */ /* 0x000fea0003800200 */
.L_x_7001:
        /* <DEDUP_REMOVED lines=42> */
.L_x_6999:
[----:B------:R-:W-:Y:S05]  /*3910*/  BSYNC.RECONVERGENT B1 ;  /* 0x0000000000017941 */ /* 0x000fea0003800200 */
.L_x_6998:
[----:B------:R-:W-:Y:S01]  /*3920*/  I2FP.F32.U32 R46, R52 ;  /* 0x00000034002e7245 */ /* 0x000fe20000201000 */
[----:B-----5:R-:W-:Y:S01]  /*3930*/  FMUL.FTZ R16, R16, R44 ;  /* 0x0000002c10107220 */ /* 0x020fe20000410000 */
[----:B------:R-:W-:Y:S01]  /*3940*/  ISETP.NE.AND P1, PT, R47, 0x1, PT ;  /* 0x000000012f00780c */ /* 0x000fe20003f25270 */
[----:B------:R-:W-:Y:S02]  /*3950*/  BSSY.RECONVERGENT B1, `(.L_x_7003) ;  /* 0x000004b000017945 */ /* 0x000fe40003800200 */
[----:B------:R-:W-:Y:S01]  /*3960*/  FFMA.FTZ R39, R46, R43, 1.1641532182693481445e-10 ;  /* 0x2f0000002e277423 */ /* 0x000fe2000001002b */
[----:B------:R-:W-:Y:S01]  /*3970*/  FMUL.FTZ R16, R16, R41 ;  /* 0x0000002910107220 */ /* 0x000fe20000410000 */
[----:B------:R-:W-:-:S03]  /*3980*/  HFMA2 R46, -RZ, RZ, 0, 1.1920928955078125e-07 ;  /* 0x00000002ff2e7431 */ /* 0x000fc600000001ff */
[----:B------:R-:W-:-:S04]  /*3990*/  FSETP.GTU.FTZ.AND P0, PT, R39, R42, PT ;  /* 0x0000002a2700720b */ /* 0x000fc80003f1c000 */
[----:B------:R-:W-:Y:S01]  /*39a0*/  FSEL R39, R16, RZ, !P0 ;  /* 0x000000ff10277208 */ /* 0x000fe20004000000 */
[----:B------:R-:W-:Y:S01]  /*39b0*/  IMAD.MOV.U32 R16, RZ, RZ, R33 ;  /* 0x000000ffff107224 */ /* 0x000fe200078e0021 */
[----:B------:R-:W-:-:S03]  /*39c0*/  PLOP3.LUT P0, PT, P0, PT, PT, 0x8, 0x80 ;  /* 0x000000000080781c */ /* 0x000fc6000070e170 */
[----:B------:R-:W-:Y:S01]  /*39d0*/  FADD.FTZ R20, R20, R39 ;  /* 0x0000002714147221 */ /* 0x000fe20000010000 */
[----:B------:R-:W-:Y:S09]  /*39e0*/  @!P1 BRA `(.L_x_7004) ;  /* 0x0000000400049947 */ /* 0x000ff20003800000 */
        /* <DEDUP_REMOVED lines=8> */
.L_x_7005:
        /* <DEDUP_REMOVED lines=13> */
.L_x_7007:
[----:B------:R-:W-:Y:S05]  /*3b40*/  BSYNC.RECONVERGENT B2 ;  /* 0x0000000000027941 */ /* 0x000fea0003800200 */
.L_x_7006:
        /* <DEDUP_REMOVED lines=37> */
[----:B------:R-:W-:Y:S02]  /*3da0*/  LOP3.LUT R0, R54, UR31, R47, 0x96, !PT ;  /* 0x0000001f36007c12 */ /* 0x000fe4000f8e962f */
[----:B------:R-:W-:Y:S01]  /*3db0*/  MOV R32, R46 ;  /* 0x0000002e00207202 */ /* 0x000fe20000000f00 */
[----:B------:R-:W-:-:S04]  /*3dc0*/  IMAD.WIDE.U32 R46, R2, -0x326172a9, RZ ;  /* 0xcd9e8d57022e7825 */ /* 0x000fc800078e00ff */
[----:B------:R-:W-:Y:S02]  /*3dd0*/  IMAD.MOV.U32 R33, RZ, RZ, R46 ;  /* 0x000000ffff217224 */ /* 0x000fe400078e002e */
[----:B------:R-:W-:Y:S01]  /*3de0*/  HFMA2 R46, -RZ, RZ, 0, 0 ;  /* 0x00000000ff2e7431 */ /* 0x000fe200000001ff */
[----:B------:R-:W-:-:S07]  /*3df0*/  LOP3.LUT R2, R52, UR30, R47, 0x96, !PT ;  /* 0x0000001e34027c12 */ /* 0x000fce000f8e962f */
.L_x_7004:
[----:B------:R-:W-:Y:S05]  /*3e00*/  BSYNC.RECONVERGENT B1 ;  /* 0x0000000000017941 */ /* 0x000fea0003800200 */
.L_x_7003:
[----:B------:R-:W-:Y:S01]  /*3e10*/  I2FP.F32.U32 R16, R16 ;  /* 0x0000001000107245 */ /* 0x000fe20000201000 */
[----:B------:R-:W-:Y:S01]  /*3e20*/  BSSY.RECONVERGENT B1, `(.L_x_7008) ;  /* 0x000004d000017945 */ /* 0x000fe20003800200 */
[----:B------:R-:W-:Y:S01]  /*3e30*/  ISETP.NE.AND P2, PT, R46, 0x1, PT ;  /* 0x000000012e00780c */ /* 0x000fe20003f45270 */
[----:B------:R-:W-:Y:S02]  /*3e40*/  IMAD.MOV.U32 R47, RZ, RZ, 0x2 ;  /* 0x00000002ff2f7424 */ /* 0x000fe400078e00ff */
[----:B------:R-:W-:Y:S01]  /*3e50*/  FFMA.FTZ R39, R16, R43, 1.1641532182693481445e-10 ;  /* 0x2f00000010277423 */ /* 0x000fe2000001002b */
[----:B------:R-:W-:Y:S01]  /*3e60*/  FMUL.FTZ R16, R17, R44 ;  /* 0x0000002c11107220 */ /* 0x000fe20000410000 */
[----:B------:R-:W-:-:S03]  /*3e70*/  MOV R17, R33 ;  /* 0x0000002100117202 */ /* 0x000fc60000000f00 */
[----:B------:R-:W-:Y:S01]  /*3e80*/  FMUL.FTZ R16, R16, R41 ;  /* 0x0000002910107220 */ /* 0x000fe20000410000 */
        /* <DEDUP_REMOVED lines=13> */
.L_x_7010:
        /* <DEDUP_REMOVED lines=13> */
.L_x_7012:
[----:B------:R-:W-:Y:S05]  /*4030*/  BSYNC.RECONVERGENT B2 ;  /* 0x0000000000027941 */ /* 0x000fea0003800200 */
.L_x_7011:
        /* <DEDUP_REMOVED lines=38> */
[----:B------:R-:W-:Y:S01]  /*42a0*/  IMAD.MOV.U32 R17, RZ, RZ, R32 ;  /* 0x000000ffff117224 */ /* 0x000fe200078e0020 */
[----:B------:R-:W-:Y:S01]  /*42b0*/  LOP3.LUT R2, R52, UR30, R47, 0x96, !PT ;  /* 0x0000001e34027c12 */ /* 0x000fe2000f8e962f */
[----:B------:R-:W-:Y:S01]  /*42c0*/  IMAD.MOV.U32 R47, RZ, RZ, RZ ;  /* 0x000000ffff2f7224 */ /* 0x000fe200078e00ff */
[----:B------:R-:W-:Y:S02]  /*42d0*/  MOV R33, R46 ;  /* 0x0000002e00217202 */ /* 0x000fe40000000f00 */
[----:B------:R-:W-:-:S07]  /*42e0*/  MOV R32, R16 ;  /* 0x0000001000207202 */ /* 0x000fce0000000f00 */
.L_x_7009:
[----:B------:R-:W-:Y:S05]  /*42f0*/  BSYNC.RECONVERGENT B1 ;  /* 0x0000000000017941 */ /* 0x000fea0003800200 */
.L_x_7008:
        /* <DEDUP_REMOVED lines=21> */
.L_x_7015:
        /* <DEDUP_REMOVED lines=13> */
.L_x_7017:
[----:B------:R-:W-:Y:S05]  /*4520*/  BSYNC.RECONVERGENT B2 ;  /* 0x0000000000027941 */ /* 0x000fea0003800200 */
.L_x_7016:
        /* <DEDUP_REMOVED lines=43> */
.L_x_7014:
[----:B------:R-:W-:Y:S05]  /*47e0*/  BSYNC.RECONVERGENT B1 ;  /* 0x0000000000017941 */ /* 0x000fea0003800200 */
.L_x_7013:
        /* <DEDUP_REMOVED lines=9> */
.L_x_6997:
        /* <DEDUP_REMOVED lines=12> */
[----:B------:R-:W-:Y:S01]  /*4940*/  @P0 VIADD R22, R39, 0x1 ;  /* 0x0000000127160836 */ /* 0x000fe20000000000 */
[----:B------:R-:W-:Y:S01]  /*4950*/  @P0 MOV R32, R46 ;  /* 0x0000002e00200202 */ /* 0x000fe20000000f00 */
[----:B------:R-:W-:Y:S01]  /*4960*/  @P0 IMAD.MOV.U32 R20, RZ, RZ, R2 ;  /* 0x000000ffff140224 */ /* 0x000fe200078e0002 */
[----:B------:R-:W-:Y:S06]  /*4970*/  BRA `(.L_x_7020) ;  /* 0x0000000000e47947 */ /* 0x000fec0003800000 */
.L_x_7021:
        /* <DEDUP_REMOVED lines=13> */
.L_x_7023:
[----:B------:R-:W-:Y:S05]  /*4a50*/  BSYNC.RECONVERGENT B2 ;  /* 0x0000000000027941 */ /* 0x000fea0003800200 */
.L_x_7022:
        /* <DEDUP_REMOVED lines=40> */
[----:B------:R-:W-:Y:S01]  /*4ce0*/  HFMA2 R22, -RZ, RZ, 0, 0 ;  /* 0x00000000ff167431 */ /* 0x000fe200000001ff */
[----:B------:R-:W-:Y:S01]  /*4cf0*/  MOV R32, R20 ;  /* 0x0000001400207202 */ /* 0x000fe20000000f00 */
[----:B------:R-:W-:-:S07]  /*4d00*/  IMAD.MOV.U32 R20, RZ, RZ, R46 ;  /* 0x000000ffff147224 */ /* 0x000fce00078e002e */
.L_x_7020:
[----:B------:R-:W-:Y:S05]  /*4d10*/  BSYNC.RECONVERGENT B1 ;  /* 0x0000000000017941 */ /* 0x000fea0003800200 */
.L_x_7019:
[----:B------:R-:W-:Y:S01]  /*4d20*/  ISETP.NE.AND P1, PT, R22, 0x1, PT ;  /* 0x000000011600780c */ /* 0x000fe20003f25270 */
[----:B-----5:R-:W-:Y:S01]  /*4d30*/  FMUL.FTZ R46, R16, R44 ;  /* 0x0000002c102e7220 */ /* 0x020fe20000410000 */
[----:B------:R-:W-:Y:S01]  /*4d40*/  I2FP.F32.U32 R20, R20 ;  /* 0x0000001400147245 */ /* 0x000fe20000201000 */
[----:B------:R-:W-:Y:S01]  /*4d50*/  BSSY.RECONVERGENT B1, `(.L_x_7024) ;  /* 0x0000048000017945 */ /* 0x000fe20003800200 */
[----:B------:R-:W-:Y:S01]  /*4d60*/  MOV R16, R33 ;  /* 0x0000002100107202 */ /* 0x000fe20000000f00 */
[----:B------:R-:W-:Y:S02]  /*4d70*/  FMUL.FTZ R46, R46, R41 ;  /* 0x000000292e2e7220 */ /* 0x000fe40000410000 */
[----:B------:R-:W-:Y:S01]  /*4d80*/  FFMA.FTZ R21, R20, R43, 1.1641532182693481445e-10 ;  /* 0x2f00000014157423 */ /* 0x000fe2000001002b */
[----:B------:R-:W-:-:S04]  /*4d90*/  IMAD.MOV.U32 R20, RZ, RZ, 0x2 ;  /* 0x00000002ff147424 */ /* 0x000fc800078e00ff */
        /* <DEDUP_REMOVED lines=10> */
.L_x_7026:
        /* <DEDUP_REMOVED lines=13> */
.L_x_7028:
[----:B------:R-:W-:Y:S05]  /*4f10*/  BSYNC.RECONVERGENT B2 ;  /* 0x0000000000027941 */ /* 0x000fea0003800200 */
.L_x_7027:
        /* <DEDUP_REMOVED lines=39> */
[----:B------:R-:W-:Y:S02]  /*5190*/  MOV R33, R52 ;  /* 0x0000003400217202 */ /* 0x000fe40000000f00 */
[----:B------:R-:W-:Y:S01]  /*51a0*/  MOV R32, R20 ;  /* 0x0000001400207202 */ /* 0x000fe20000000f00 */
[----:B------:R-:W-:Y:S01]  /*51b0*/  IMAD.MOV.U32 R20, RZ, RZ, RZ ;  /* 0x000000ffff147224 */ /* 0x000fe200078e00ff */
[----:B------:R-:W-:-:S07]  /*51c0*/  LOP3.LUT R0, R22, UR31, R21, 0x96, !PT ;  /* 0x0000001f16007c12 */ /* 0x000fce000f8e9615 */
.L_x_7025:
[----:B------:R-:W-:Y:S05]  /*51d0*/  BSYNC.RECONVERGENT B1 ;  /* 0x0000000000017941 */ /* 0x000fea0003800200 */
.L_x_7024:
[----:B------:R-:W-:Y:S01]  /*51e0*/  ISETP.NE.AND P2, PT, R20, 0x1, PT ;  /* 0x000000011400780c */ /* 0x000fe20003f45270 */
[----:B------:R-:W-:Y:S01]  /*51f0*/  BSSY.RECONVERGENT B1, `(.L_x_7029) ;  /* 0x000004a000017945 */ /* 0x000fe20003800200 */
[----:B------:R-:W-:-:S05]  /*5200*/  I2FP.F32.U32 R16, R16 ;  /* 0x0000001000107245 */ /* 0x000fca0000201000 */
[----:B------:R-:W-:Y:S01]  /*5210*/  FFMA.FTZ R21, R16, R43, 1.1641532182693481445e-10 ;  /* 0x2f00000010157423 */ /* 0x000fe2000001002b */
[----:B------:R-:W-:Y:S01]  /*5220*/  FMUL.FTZ R16, R17, R44 ;  /* 0x0000002c11107220 */ /* 0x000fe20000410000 */
[----:B------:R-:W-:-:S03]  /*5230*/  IMAD.MOV.U32 R17, RZ, RZ, R33 ;  /* 0x000000ffff117224 */ /* 0x000fc600078e0021 */
[----:B------:R-:W-:Y:S01]  /*5240*/  FSETP.LE.FTZ.AND P1, PT, R21, R42, PT ;  /* 0x0000002a1500720b */ /* 0x000fe20003f33000 */
[----:B------:R-:W-:Y:S02]  /*5250*/  HFMA2 R21, -RZ, RZ, 0, 1.1920928955078125e-07 ;  /* 0x00000002ff157431 */ /* 0x000fe400000001ff */
[----:B------:R-:W-:Y:S01]  /*5260*/  FMUL.FTZ R47, R16, R41 ;  /* 0x00000029102f7220 */ /* 0x000fe20000410000 */
        /* <DEDUP_REMOVED lines=9> */
.L_x_7031:
        /* <DEDUP_REMOVED lines=13> */
.L_x_7033:
[----:B------:R-:W-:Y:S05]  /*53d0*/  BSYNC.RECONVERGENT B2 ;  /* 0x0000000000027941 */ /* 0x000fea0003800200 */
.L_x_7032:
        /* <DEDUP_REMOVED lines=43> */
.L_x_7030:
[----:B------:R-:W-:Y:S05]  /*5690*/  BSYNC.RECONVERGENT B1 ;  /* 0x0000000000017941 */ /* 0x000fea0003800200 */
.L_x_7029:
[----:B------:R-:W-:Y:S01]  /*56a0*/  ISETP.NE.AND P3, PT, R21, 0x1, PT ;  /* 0x000000011500780c */ /* 0x000fe20003f65270 */
[----:B------:R-:W-:Y:S01]  /*56b0*/  FMUL.FTZ R18, R18, R44 ;  /* 0x0000002c12127220 */ /* 0x000fe20000410000 */
[----:B------:R-:W-:Y:S01]  /*56c0*/  I2FP.F32.U32 R16, R17 ;  /* 0x0000001100107245 */ /* 0x000fe20000201000 */
[----:B------:R-:W-:Y:S01]  /*56d0*/  BSSY.RECONVERGENT B1, `(.L_x_7034) ;  /* 0x0000048000017945 */ /* 0x000fe20003800200 */
[----:B------:R-:W-:Y:S02]  /*56e0*/  IMAD.MOV.U32 R39, RZ, RZ, 0x2 ;  /* 0x00000002ff277424 */ /* 0x000fe400078e00ff */
[----:B------:R-:W-:Y:S01]  /*56f0*/  FMUL.FTZ R18, R18, R41 ;  /* 0x0000002912127220 */ /* 0x000fe20000410000 */
[----:B------:R-:W-:-:S05]  /*5700*/  FFMA.FTZ R17, R16, R43, 1.1641532182693481445e-10 ;  /* 0x2f00000010117423 */ /* 0x000fca000001002b */
[----:B------:R-:W-:Y:S02]  /*5710*/  FSETP.LE.FTZ.AND P2, PT, R17, R42, PT ;  /* 0x0000002a1100720b */ /* 0x000fe40003f53000 */
[----:B------:R-:W-:Y:S01]  /*5720*/  MOV R17, R33 ;  /* 0x0000002100117202 */ /* 0x000fe20000000f00 */
[----:B------:R-:W-:Y:S10]  /*5730*/  @!P3 BRA `(.L_x_7035) ;  /* 0x000000040004b947 */ /* 0x000ff40003800000 */
        /* <DEDUP_REMOVED lines=8> */
.L_x_7036:
        /* <DEDUP_REMOVED lines=13> */
.L_x_7038:
[----:B------:R-:W-:Y:S05]  /*5890*/  BSYNC.RECONVERGENT B2 ;  /* 0x0000000000027941 */ /* 0x000fea0003800200 */
.L_x_7037:
        /* <DEDUP_REMOVED lines=43> */
.L_x_7035:
[----:B------:R-:W-:Y:S05]  /*5b50*/  BSYNC.RECONVERGENT B1 ;  /* 0x0000000000017941 */ /* 0x000fea0003800200 */
.L_x_7034:
        /* <DEDUP_REMOVED lines=10> */
.L_x_7018:
[----:B------:R-:W-:Y:S01]  /*5c00*/  SEL R16, RZ, 0x1000000, !P3 ;  /* 0x01000000ff107807 */ /* 0x000fe20005800000 */
[----:B------:R-:W-:Y:S01]  /*5c10*/  FADD.FTZ R42, RZ, R12 ;  /* 0x0000000cff2a7221 */ /* 0x000fe20000010000 */
[----:B------:R-:W-:Y:S01]  /*5c20*/  SEL R17, RZ, 0x10000, !P2 ;  /* 0x00010000ff117807 */ /* 0x000fe20005000000 */
[C---:B------:R-:W-:Y:S01]  /*5c30*/  IMAD.WIDE.U32 R50, R45.reuse, 0x10, R50 ;  /* 0x000000102d327825 */ /* 0x040fe200078e0032 */
[----:B------:R-:W-:Y:S01]  /*5c40*/  SEL R18, RZ, 0x100, !P1 ;  /* 0x00000100ff127807 */ /* 0x000fe20004800000 */
[----:B------:R-:W-:Y:S01]  /*5c50*/  UMOV UR4, 0xffffffff ;  /* 0xffffffff00047882 */ /* 0x000fe20000000000 */
[----:B------:R-:W-:Y:S01]  /*5c60*/  SEL R19, RZ, 0x1, !P0 ;  /* 0x00000001ff137807 */ /* 0x000fe20004000000 */
[----:B------:R-:W-:Y:S01]  /*5c70*/  IMAD.WIDE.U32 R48, R45, 0x4, R48 ;  /* 0x000000042d307825 */ /* 0x000fe200078e0030 */
[----:B------:R-:W-:-:S03]  /*5c80*/  IADD3 R16, PT, PT, R18, R16, R17 ;  /* 0x0000001012107210 */ /* 0x000fc60007ffe011 */
[----:B------:R-:W-:Y:S01]  /*5c90*/  FADD.FTZ R17, R42, R13 ;  /* 0x0000000d2a117221 */ /* 0x000fe20000010000 */
[----:B------:R0:W-:Y:S01]  /*5ca0*/  STG.E.128 desc[UR8][R50.64], R20 ;  /* 0x0000001432007986 */ /* 0x0001e2000c101d08 */
[----:B------:R-:W-:Y:S02]  /*5cb0*/  ISETP.NE.AND P0, PT, R38, RZ, PT ;  /* 0x000000ff2600720c */ /* 0x000fe40003f05270 */
[----:B------:R-:W-:Y:S01]  /*5cc0*/  IADD3 R19, PT, PT, R16, R19, RZ ;  /* 0x0000001310137210 */ /* 0x000fe20007ffe0ff */
[----:B------:R-:W-:-:S04]  /*5cd0*/  FADD.FTZ R16, R17, R14 ;  /* 0x0000000e11107221 */ /* 0x000fc80000010000 */
[----:B------:R0:W-:Y:S01]  /*5ce0*/  STG.E desc[UR8][R48.64], R19 ;  /* 0x0000001330007986 */ /* 0x0001e2000c101908 */
        /* <DEDUP_REMOVED lines=23> */
[----:B------:R-:W-:-:S04]  /*5e60*/  FFMA.FTZ R16, R47, R47, R16 ;  /* 0x0000002f2f107223 */ /* 0x000fc80000010010 */
        /* <DEDUP_REMOVED lines=19> */
.L_x_7052:
[----:B------:R-:W-:Y:S01]  /*5fa0*/  FMUL.FTZ R16, R42, R42 ;  /* 0x0000002a2a107220 */ /* 0x000fe20000410000 */
[----:B------:R-:W-:Y:S01]  /*5fb0*/  PLOP3.LUT P1, PT, PT, PT, UP1, 0x40, 0x4 ;  /* 0x000000000004781c */ /* 0x000fe20003f2e818 */
[----:B01----:R-:W-:Y:S01]  /*5fc0*/  FADD.FTZ R44, R44, R43 ;  /* 0x0000002b2c2c7221 */ /* 0x003fe20000010000 */
[----:B------:R-:W0:Y:S02]  /*5fd0*/  LDC.64 R50, c[0x0][0x428] ;  /* 0x00010a00ff327b82 */ /* 0x000e240000000a00 */
[----:B------:R-:W-:Y:S01]  /*5fe0*/  FSEL R16, R16, RZ, !P1 ;  /* 0x000000ff10107208 */ /* 0x000fe20004800000 */
[----:B------:R-:W-:Y:S01]  /*5ff0*/  FFMA.FTZ R17, R44, R17, UR13 ;  /* 0x0000000d2c117e23 */ /* 0x000fe20008010011 */
[----:B------:R-:W-:-:S03]  /*6000*/  PLOP3.LUT P1, PT, PT, PT, UP1, 0x40, 0x4 ;  /* 0x000000000004781c */ /* 0x000fc60003f2e818 */
[----:B------:R-:W-:Y:S01]  /*6010*/  FADD.FTZ R43, R17, R16 ;  /* 0x00000010112b7221 */ /* 0x000fe20000010000 */
[----:B------:R-:W1:Y:S01]  /*6020*/  @!P0 LDC.64 R46, c[0x0][0x3c8] ;  /* 0x0000f200ff2e8b82 */ /* 0x000e620000000a00 */
[----:B------:R-:W-:-:S04]  /*6030*/  FSEL R19, R42, RZ, P1 ;  /* 0x000000ff2a137208 */ /* 0x000fc80000800000 */
[----:B------:R-:W2:Y:S01]  /*6040*/  MUFU.RSQ R43, R43 ;  /* 0x0000002b002b7308 */ /* 0x000ea20000001400 */
[C---:B------:R-:W-:Y:S01]  /*6050*/  FADD.FTZ R16, -R19.reuse, R14 ;  /* 0x0000000e13107221 */ /* 0x040fe20000010100 */
[C---:B------:R-:W-:Y:S01]  /*6060*/  FADD.FTZ R17, -R19.reuse, R15 ;  /* 0x0000000f13117221 */ /* 0x040fe20000010100 */
[----:B------:R-:W3:Y:S01]  /*6070*/  @!P0 LDC.64 R48, c[0x0][0x3c0] ;  /* 0x0000f000ff308b82 */ /* 0x000ee20000000a00 */
[C---:B------:R-:W-:Y:S01]  /*6080*/  FADD.FTZ R14, -R19.reuse, R20 ;  /* 0x00000014130e7221 */ /* 0x040fe20000010100 */
[C---:B------:R-:W-:Y:S01]  /*6090*/  FADD.FTZ R15, -R19.reuse, R21 ;  /* 0x00000015130f7221 */ /* 0x040fe20000010100 */
[C---:B------:R-:W-:Y:S01]  /*60a0*/  FADD.FTZ R12, -R19.reuse, R12 ;  /* 0x0000000c130c7221 */ /* 0x040fe20000010100 */
[C---:B------:R-:W-:Y:S01]  /*60b0*/  FADD.FTZ R13, -R19.reuse, R13 ;  /* 0x0000000d130d7221 */ /* 0x040fe20000010100 */
[C---:B------:R-:W-:Y:S01]  /*60c0*/  FADD.FTZ R18, -R19.reuse, R22 ;  /* 0x0000001613127221 */ /* 0x040fe20000010100 */
[----:B------:R-:W-:Y:S02]  /*60d0*/  FADD.FTZ R19, -R19, R23 ;  /* 0x0000001713137221 */ /* 0x000fe40000010100 */
[----:B------:R-:W4:Y:S01]  /*60e0*/  LDC.64 R20, c[0x0][0x380] ;  /* 0x0000e000ff147b82 */ /* 0x000f220000000a00 */
[----:B0-----:R-:W-:-:S04]  /*60f0*/  IMAD.WIDE.U32 R22, R45, 0x10, R50 ;  /* 0x000000102d167825 */ /* 0x001fc800078e0032 */
[----:B------:R-:W-:-:S04]  /*6100*/  IMAD.WIDE.U32 R40, R40, 0x10, R50 ;  /* 0x0000001028287825 */ /* 0x000fc800078e0032 */
[C---:B--2---:R-:W-:Y:S01]  /*6110*/  FMUL.FTZ R12, R43.reuse, R12 ;  /* 0x0000000c2b0c7220 */ /* 0x044fe20000410000 */
[----:B------:R-:W-:Y:S01]  /*6120*/  FMUL.FTZ R13, R43, R13 ;  /* 0x0000000d2b0d7220 */ /* 0x000fe20000410000 */
[----:B-1----:R-:W-:-:S04]  /*6130*/  @!P0 IMAD.WIDE R44, R37, 0x4, R46 ;  /* 0x00000004252c8825 */ /* 0x002fc800078e022e */
[C---:B------:R-:W-:Y:S01]  /*6140*/  FMUL.FTZ R16, R43.reuse, R16 ;  /* 0x000000102b107220 */ /* 0x040fe20000410000 */
[C---:B------:R-:W-:Y:S01]  /*6150*/  FMUL.FTZ R17, R43.reuse, R17 ;  /* 0x000000112b117220 */ /* 0x040fe20000410000 */
[C---:B------:R-:W-:Y:S01]  /*6160*/  FMUL.FTZ R46, R43.reuse, R14 ;  /* 0x0000000e2b2e7220 */ /* 0x040fe20000410000 */
[C---:B------:R-:W-:Y:S01]  /*6170*/  FMUL.FTZ R47, R43.reuse, R15 ;  /* 0x0000000f2b2f7220 */ /* 0x040fe20000410000 */
[C---:B------:R-:W-:Y:S01]  /*6180*/  FMUL.FTZ R18, R43.reuse, R18 ;  /* 0x000000122b127220 */ /* 0x040fe20000410000 */
[----:B------:R-:W-:Y:S01]  /*6190*/  FMUL.FTZ R19, R43, R19 ;  /* 0x000000132b137220 */ /* 0x000fe20000410000 */
[----:B---3--:R-:W-:-:S04]  /*61a0*/  @!P0 IMAD.WIDE R48, R37, 0x4, R48 ;  /* 0x0000000425308825 */ /* 0x008fc800078e0230 */
        /* <DEDUP_REMOVED lines=8> */
[----:B------:R0:W-:Y:S01]  /*6230*/  @!P0 STG.E desc[UR8][R48.64], R42 ;  /* 0x0000002a30008986 */ /* 0x0001e2000c101908 */
[----:B----4-:R-:W-:-:S03]  /*6240*/  IMAD R37, R20, 0x4, R37 ;  /* 0x0000000414257824 */ /* 0x010fc600078e0225 */
[----:B------:R0:W-:Y:S02]  /*6250*/  @!P0 STG.E desc[UR8][R44.64], R43 ;  /* 0x0000002b2c008986 */ /* 0x0001e4000c101908 */
[----:B------:R-:W-:Y:S02]  /*6260*/  ISETP.GE.AND P0, PT, R37, R21, PT ;  /* 0x000000152500720c */ /* 0x000fe40003f06270 */
[----:B------:R0:W-:Y:S04]  /*6270*/  STG.E.128 desc[UR8][R40.64], R12 ;  /* 0x0000000c28007986 */ /* 0x0001e8000c101d08 */
[----:B------:R0:W-:Y:S07]  /*6280*/  STG.E.128 desc[UR8][R22.64], R16 ;  /* 0x0000001016007986 */ /* 0x0001ee000c101d08 */
[----:B------:R-:W-:Y:S05]  /*6290*/  @!P0 BRA `(.L_x_7040) ;  /* 0xffffffa400e08947 */ /* 0x000fea000383ffff */
[----:B------:R-:W-:Y:S05]  /*62a0*/  BSYNC B0 ;  /* 0x0000000000007941 */ /* 0x000fea0003800000 */
.L_x_6955:
[----:B------:R-:W-:Y:S05]  /*62b0*/  EXIT ;  /* 0x000000000000794d */ /* 0x000fea0003800000 */
.L_x_7039:
        /* <DEDUP_REMOVED lines=8> */
.L_x_7042:
[----:B------:R-:W-:Y:S05]  /*6340*/  BSYNC B1 ;  /* 0x0000000000017941 */ /* 0x000fea0003800000 */
.L_x_7041:
        /* <DEDUP_REMOVED lines=9> */
.L_x_7043:
        /* <DEDUP_REMOVED lines=8> */
.L_x_7044:
[----:B------:R-:W-:Y:S01]  /*6460*/  HFMA2 R48, -RZ, RZ, 0, 4.76837158203125e-07 ;  /* 0x00000008ff307431 */ /* 0x000fe200000001ff */
[----:B------:R-:W-:-:S05]  /*6470*/  MOV R42, R47 ;  /* 0x0000002f002a7202 */ /* 0x000fca0000000f00 */
[----:B------:R-:W-:-:S04]  /*6480*/  FADD.FTZ R41, R19, R42 ;  /* 0x0000002a13297221 */ /* 0x000fc80000010000 */
[----:B------:R-:W-:-:S07]  /*6490*/  IMAD.MOV.U32 R49, RZ, RZ, R41 ;  /* 0x000000ffff317224 */ /* 0x000fce00078e0029 */
[----:B------:R-:W-:Y:S05]  /*64a0*/  WARPSYNC.COLLECTIVE R46, `(.L_x_7045) ;  /* 0x000000002e087348 */ /* 0x000fea0003c00000 */
[----:B------:R0:W1:Y:S02]  /*64b0*/  SHFL.BFLY P1, R47, R49, R48, R51 ;  /* 0x0c000030312f7389 */ /* 0x0000640000020033 */
[----:B01----:R-:W-:Y:S05]  /*64c0*/  ENDCOLLECTIVE ;  /* 0x000000000000791b */ /* 0x003fea0003800000 */
.L_x_7045:
[----:B------:R-:W-:Y:S02]  /*64d0*/  IMAD.MOV.U32 R48, RZ, RZ, 0x10 ;  /* 0x00000010ff307424 */ /* 0x000fe400078e00ff */
[----:B------:R-:W-:-:S04]  /*64e0*/  IMAD.MOV.U32 R42, RZ, RZ, R47 ;  /* 0x000000ffff2a7224 */ /* 0x000fc800078e002f */
[----:B------:R-:W-:-:S05]  /*64f0*/  FADD.FTZ R43, R41, R42 ;  /* 0x0000002a292b7221 */ /* 0x000fca0000010000 */
[----:B------:R-:W-:-:S07]  /*6500*/  MOV R49, R43 ;  /* 0x0000002b00317202 */ /* 0x000fce0000000f00 */
[----:B------:R-:W-:Y:S05]  /*6510*/  WARPSYNC.COLLECTIVE R46, `(.L_x_7046) ;  /* 0x000000002e087348 */ /* 0x000fea0003c00000 */
[----:B------:R0:W1:Y:S02]  /*6520*/  SHFL.BFLY P1, R47, R49, R48, R51 ;  /* 0x0c000030312f7389 */ /* 0x0000640000020033 */
[----:B01----:R-:W-:Y:S05]  /*6530*/  ENDCOLLECTIVE ;  /* 0x000000000000791b */ /* 0x003fea0003800000 */
.L_x_7046:
        /* <DEDUP_REMOVED lines=20> */
[----:B------:R-:W-:-:S07]  /*6680*/  IMAD.MOV.U32 R49, RZ, RZ, R16 ;  /* 0x000000ffff317224 */ /* 0x000fce00078e0010 */
[----:B------:R-:W-:Y:S05]  /*6690*/  WARPSYNC.COLLECTIVE R46, `(.L_x_7047) ;  /* 0x000000002e087348 */ /* 0x000fea0003c00000 */
[----:B------:R0:W1:Y:S02]  /*66a0*/  SHFL.BFLY P1, R47, R49, R48, R51 ;  /* 0x0c000030312f7389 */ /* 0x0000640000020033 */
[----:B01----:R-:W-:Y:S05]  /*66b0*/  ENDCOLLECTIVE ;  /* 0x000000000000791b */ /* 0x003fea0003800000 */
.L_x_7047:
[----:B------:R-:W-:Y:S02]  /*66c0*/  IMAD.MOV.U32 R48, RZ, RZ, 0x2 ;  /* 0x00000002ff307424 */ /* 0x000fe400078e00ff */
[----:B------:R-:W-:-:S04]  /*66d0*/  IMAD.MOV.U32 R19, RZ, RZ, R47 ;  /* 0x000000ffff137224 */ /* 0x000fc800078e002f */
[----:B------:R-:W-:-:S05]  /*66e0*/  FADD.FTZ R19, R16, R19 ;  /* 0x0000001310137221 */ /* 0x000fca0000010000 */
[----:B------:R-:W-:-:S07]  /*66f0*/  MOV R49, R19 ;  /* 0x0000001300317202 */ /* 0x000fce0000000f00 */
[----:B------:R-:W-:Y:S05]  /*6700*/  WARPSYNC.COLLECTIVE R46, `(.L_x_7048) ;  /* 0x000000002e087348 */ /* 0x000fea0003c00000 */
[----:B------:R0:W1:Y:S02]  /*6710*/  SHFL.BFLY P1, R47, R49, R48, R51 ;  /* 0x0c000030312f7389 */ /* 0x0000640000020033 */
[----:B01----:R-:W-:Y:S05]  /*6720*/  ENDCOLLECTIVE ;  /* 0x000000000000791b */ /* 0x003fea0003800000 */
.L_x_7048:
[----:B------:R-:W-:Y:S01]  /*6730*/  HFMA2 R48, -RZ, RZ, 0, 2.384185791015625e-07 ;  /* 0x00000004ff307431 */ /* 0x000fe200000001ff */
[----:B------:R-:W-:-:S05]  /*6740*/  MOV R18, R47 ;  /* 0x0000002f00127202 */ /* 0x000fca0000000f00 */
[----:B------:R-:W-:-:S04]  /*6750*/  FADD.FTZ R18, R19, R18 ;  /* 0x0000001213127221 */ /* 0x000fc80000010000 */
[----:B------:R-:W-:-:S07]  /*6760*/  IMAD.MOV.U32 R49, RZ, RZ, R18 ;  /* 0x000000ffff317224 */ /* 0x000fce00078e0012 */
[----:B------:R-:W-:Y:S05]  /*6770*/  WARPSYNC.COLLECTIVE R46, `(.L_x_7049) ;  /* 0x000000002e087348 */ /* 0x000fea0003c00000 */
[----:B------:R0:W1:Y:S02]  /*6780*/  SHFL.BFLY P1, R47, R49, R48, R51 ;  /* 0x0c000030312f7389 */ /* 0x0000640000020033 */
[----:B01----:R-:W-:Y:S05]  /*6790*/  ENDCOLLECTIVE ;  /* 0x000000000000791b */ /* 0x003fea0003800000 */
.L_x_7049:
[----:B------:R-:W-:Y:S02]  /*67a0*/  IMAD.MOV.U32 R48, RZ, RZ, 0x8 ;  /* 0x00000008ff307424 */ /* 0x000fe400078e00ff */
[----:B------:R-:W-:-:S04]  /*67b0*/  IMAD.MOV.U32 R41, RZ, RZ, R47 ;  /* 0x000000ffff297224 */ /* 0x000fc800078e002f */
[----:B------:R-:W-:-:S05]  /*67c0*/  FADD.FTZ R41, R18, R41 ;  /* 0x0000002912297221 */ /* 0x000fca0000010000 */
[----:B------:R-:W-:-:S07]  /*67d0*/  MOV R49, R41 ;  /* 0x0000002900317202 */ /* 0x000fce0000000f00 */
[----:B------:R-:W-:Y:S05]  /*67e0*/  WARPSYNC.COLLECTIVE R46, `(.L_x_7050) ;  /* 0x000000002e087348 */ /* 0x000fea0003c00000 */
[----:B------:R0:W1:Y:S02]  /*67f0*/  SHFL.BFLY P1, R47, R49, R48, R51 ;  /* 0x0c000030312f7389 */ /* 0x0000640000020033 */
[----:B01----:R-:W-:Y:S05]  /*6800*/  ENDCOLLECTIVE ;  /* 0x000000000000791b */ /* 0x003fea0003800000 */
.L_x_7050:
[----:B------:R-:W-:Y:S01]  /*6810*/  HFMA2 R48, -RZ, RZ, 0, 9.5367431640625e-07 ;  /* 0x00000010ff307431 */ /* 0x000fe200000001ff */
[----:B------:R-:W-:-:S05]  /*6820*/  MOV R44, R47 ;  /* 0x0000002f002c7202 */ /* 0x000fca0000000f00 */
[----:B------:R-:W-:-:S04]  /*6830*/  FADD.FTZ R44, R41, R44 ;  /* 0x0000002c292c7221 */ /* 0x000fc80000010000 */
[----:B------:R-:W-:-:S07]  /*6840*/  IMAD.MOV.U32 R49, RZ, RZ, R44 ;  /* 0x000000ffff317224 */ /* 0x000fce00078e002c */
[----:B------:R-:W-:Y:S05]  /*6850*/  WARPSYNC.COLLECTIVE R46, `(.L_x_7051) ;  /* 0x000000002e087348 */ /* 0x000fea0003c00000 */
[----:B------:R0:W1:Y:S02]  /*6860*/  SHFL.BFLY P1, R47, R49, R48, R51 ;  /* 0x0c000030312f7389 */ /* 0x0000640000020033 */
[----:B01----:R-:W-:Y:S05]  /*6870*/  ENDCOLLECTIVE ;  /* 0x000000000000791b */ /* 0x003fea0003800000 */
.L_x_7051:
[----:B------:R-:W-:Y:S01]  /*6880*/  IMAD.MOV.U32 R43, RZ, RZ, R47 ;  /* 0x000000ffff2b7224 */ /* 0x000fe200078e002f */
[----:B------:R-:W-:Y:S06]  /*6890*/  BRA `(.L_x_7052) ;  /* 0xfffffff400c07947 */ /* 0x000fec000383ffff */
.L_x_7053:
        /* <DEDUP_REMOVED lines=14> */
.L_x_9172:


//--------------------- .text._ZN10layer_norm13ln_fwd_kernelINS_13Kernel_traitsI6__halfffffjLj256ELj1ELj4ELj1ELj16ENS_18Kernel_traits_baseILj256ES2_ffffjLj128EEEEELb1ELb0ELb1ELb0EEEvNS_9FwdParamsE --------------------------
	.section	.text._ZN10layer_norm13ln_fwd_kernelINS_13Kernel_traitsI6__halfffffjLj256ELj1ELj4ELj1ELj16ENS_18Kernel_traits_baseILj256ES2_ffffjLj128EEEEELb1ELb0ELb1ELb0EEEvNS_9FwdParamsE,"ax",@progbits
	.align	128
        .global         _ZN10layer_norm13ln_fwd_kernelINS_13Kernel_traitsI6__halfffffjLj256ELj1ELj4ELj1ELj16ENS_18Kernel_traits_baseILj256ES2_ffffjLj128EEEEELb1ELb0ELb1ELb0EEEvNS_9FwdParamsE
        .type           _ZN10layer_norm13ln_fwd_kernelINS_13Kernel_traitsI6__halfffffjLj256ELj1ELj4ELj1ELj16ENS_18Kernel_traits_baseILj256ES2_ffffjLj128EEEEELb1ELb0ELb1ELb0EEEvNS_9FwdParamsE,@function
        .size           _ZN10layer_norm13ln_fwd_kernelINS_13Kernel_traitsI6__halfffffjLj256ELj1ELj4ELj1ELj16ENS_18Kernel_traits_baseILj256ES2_ffffjLj128EEEEELb1ELb0ELb1ELb0EEEvNS_9FwdParamsE,(.L_x_9173 - _ZN10layer_norm13ln_fwd_kernelINS_13Kernel_traitsI6__halfffffjLj256ELj1ELj4ELj1ELj16ENS_18Kernel_traits_baseILj256ES2_ffffjLj128EEEEELb1ELb0ELb1ELb0EEEvNS_9FwdParamsE)
        .other          _ZN10layer_norm13ln_fwd_kernelINS_13Kernel_traitsI6__halfffffjLj256ELj1ELj4ELj1ELj16ENS_18Kernel_traits_baseILj256ES2_ffffjLj128EEEEELb1ELb0ELb1ELb0EEEvNS_9FwdParamsE,@"STO_CUDA_ENTRY STV_DEFAULT"
_ZN10layer_norm13ln_fwd_kernelINS_13Kernel_traitsI6__halfffffjLj256ELj1ELj4ELj1ELj16ENS_18Kernel_traits_baseILj256ES2_ffffjLj128EEEEELb1ELb0ELb1ELb0EEEvNS_9FwdParamsE:
.text._ZN10layer_norm13ln_fwd_kernelINS_13Kernel_traitsI6__halfffffjLj256ELj1ELj4ELj1ELj16ENS_18Kernel_traits_baseILj256ES2_ffffjLj128EEEEELb1ELb0ELb1ELb0EEEvNS_9FwdParamsE:
        /* <DEDUP_REMOVED lines=18> */
[----:B------:R-:W-:Y:S01]  /*0120*/  UISETP.NE.AND.EX UP0, UPT, UR11, URZ, UPT, UP0 ;  /* 0x000000ff0b00728c */ /* 0x000fe2000bf05300 */
[----:B----4-:R-:W-:-:S02]  /*0130*/  SHF.R.S32.HI R0, RZ, 0x1f, R13 ;  /* 0x0000001fff007819 */ /* 0x010fc4000001140d */
[----:B------:R-:W-:Y:S02]  /*0140*/  SHF.R.U32.HI R41, RZ, 0x5, R42 ;  /* 0x00000005ff297819 */ /* 0x000fe4000001162a */
[----:B------:R-:W-:Y:S02]  /*0150*/  LEA.HI R0, R0, R13, RZ, 0x2 ;  /* 0x0000000d00007211 */ /* 0x000fe400078f10ff */
[----:B------:R-:W3:Y:S01]  /*0160*/  LDC R7, c[0x0][0x360] ;  /* 0x0000d800ff077b82 */ /* 0x000ee20000000800 */
[----:B-1----:R-:W-:-:S06]  /*0170*/  USHF.L.U32 UR4, UR5, 0x2, URZ ;  /* 0x0000000205047899 */ /* 0x002fcc00080006ff */
[----:B------:R-:W-:Y:S02]  /*0180*/  LOP3.LUT R41, R41, UR4, RZ, 0xfc, !PT ;  /* 0x0000000429297c12 */ /* 0x000fe4000f8efcff */
[----:B--2---:R-:W-:Y:S02]  /*0190*/  @P0 R2UR UR6, R2 ;  /* 0x00000000020602ca */ /* 0x004fe400000e0000 */
[----:B------:R-:W-:Y:S02]  /*01a0*/  @P0 R2UR UR7, R3 ;  /* 0x00000000030702ca */ /* 0x000fe400000e0000 */
[----:B0-----:R-:W-:Y:S02]  /*01b0*/  @P0 IADD3 R8, P1, PT, R4, R11, RZ ;  /* 0x0000000b04080210 */ /* 0x001fe40007f3e0ff */
[----:B------:R-:W-:Y:S02]  /*01c0*/  LOP3.LUT R3, R42, 0x1f, RZ, 0xc, !PT ;  /* 0x0000001f2a037812 */ /* 0x000fe400078e0cff */
[----:B------:R-:W-:-:S02]  /*01d0*/  @P0 IADD3.X R9, PT, PT, RZ, R5, RZ, P1, !PT ;  /* 0x00000005ff090210 */ /* 0x000fc40000ffe4ff */
[----:B------:R-:W-:Y:S01]  /*01e0*/  LEA.HI.SX32 R40, R0, R3, 0x1e ;  /* 0x0000000300287211 */ /* 0x000fe200078ff2ff */
[----:B---3--:R-:W-:Y:S01]  /*01f0*/  IMAD R0, R7, UR5, R42 ;  /* 0x0000000507007c24 */ /* 0x008fe2000f8e022a */
[----:B------:R-:W-:Y:S01]  /*0200*/  LOP3.LUT R42, R42, 0x1f, RZ, 0xc0, !PT ;  /* 0x0000001f2a2a7812 */ /* 0x000fe200078ec0ff */
[----:B------:R-:W-:Y:S01]  /*0210*/  UIADD3 UR15, UPT, UPT, UR6, -0x61c88647, URZ ;  /* 0x9e3779b9060f7890 */ /* 0x000fe2000fffe0ff */
[--C-:B------:R-:W-:Y:S01]  /*0220*/  SHF.R.U64 R2, R8, 0x2, R9.reuse ;  /* 0x0000000208027819 */ /* 0x100fe20000001209 */
[----:B------:R-:W-:Y:S01]  /*0230*/  UIADD3 UR16, UPT, UPT, UR7, -0x4498517b, URZ ;  /* 0xbb67ae8507107890 */ /* 0x000fe2000fffe0ff */
[----:B------:R-:W-:Y:S01]  /*0240*/  SHF.R.U32.HI R3, RZ, 0x2, R9 ;  /* 0x00000002ff037819 */ /* 0x000fe20000011609 */
[----:B------:R-:W-:Y:S02]  /*0250*/  UIADD3 UR17, UPT, UPT, UR6, 0x3c6ef372, URZ ;  /* 0x3c6ef37206117890 */ /* 0x000fe4000fffe0ff */
[----:B------:R-:W-:Y:S02]  /*0260*/  UIADD3 UR18, UPT, UPT, UR7, 0x76cf5d0a, URZ ;  /* 0x76cf5d0a07127890 */ /* 0x000fe4000fffe0ff */
[----:B------:R-:W-:-:S02]  /*0270*/  UIADD3 UR19, UPT, UPT, UR6, -0x255992d5, URZ ;  /* 0xdaa66d2b06137890 */ /* 0x000fc4000fffe0ff */
[----:B------:R-:W-:Y:S02]  /*0280*/  UIADD3 UR20, UPT, UPT, UR7, 0x32370b8f, URZ ;  /* 0x32370b8f07147890 */ /* 0x000fe4000fffe0ff */
[----:B------:R-:W-:Y:S02]  /*0290*/  UIADD3 UR21, UPT, UPT, UR6, 0x78dde6e4, URZ ;  /* 0x78dde6e406157890 */ /* 0x000fe4000fffe0ff */
[----:B------:R-:W-:Y:S02]  /*02a0*/  UIADD3 UR22, UPT, UPT, UR7, -0x126145ec, URZ ;  /* 0xed9eba1407167890 */ /* 0x000fe4000fffe0ff */
[----:B------:R-:W-:Y:S02]  /*02b0*/  UIADD3 UR23, UPT, UPT, UR6, 0x1715609d, URZ ;  /* 0x1715609d06177890 */ /* 0x000fe4000fffe0ff */
[----:B------:R-:W-:Y:S02]  /*02c0*/  UIADD3 UR24, UPT, UPT, UR7, -0x56f99767, URZ ;  /* 0xa906689907187890 */ /* 0x000fe4000fffe0ff */
[----:B------:R-:W-:-:S02]  /*02d0*/  UIADD3 UR25, UPT, UPT, UR6, -0x4ab325aa, URZ ;  /* 0xb54cda5606197890 */ /* 0x000fc4000fffe0ff */
[----:B------:R-:W-:Y:S02]  /*02e0*/  UIADD3 UR26, UPT, UPT, UR7, 0x646e171e, URZ ;  /* 0x646e171e071a7890 */ /* 0x000fe4000fffe0ff */
[----:B------:R-:W-:Y:S02]  /*02f0*/  UIADD3 UR27, UPT, UPT, UR6, 0x5384540f, URZ ;  /* 0x5384540f061b7890 */ /* 0x000fe4000fffe0ff */
[----:B------:R-:W-:Y:S02]  /*0300*/  UIADD3 UR28, UPT, UPT, UR7, 0x1fd5c5a3, URZ ;  /* 0x1fd5c5a3071c7890 */ /* 0x000fe4000fffe0ff */
[----:B------:R-:W-:Y:S02]  /*0310*/  UIADD3 UR29, UPT, UPT, UR6, -0xe443238, URZ ;  /* 0xf1bbcdc8061d7890 */ /* 0x000fe4000fffe0ff */
[----:B------:R-:W-:Y:S02]  /*0320*/  UIADD3 UR30, UPT, UPT, UR7, -0x24c28bd8, URZ ;  /* 0xdb3d7428071e7890 */ /* 0x000fe4000fffe0ff */
[----:B------:R-:W-:-:S02]  /*0330*/  UIADD3 UR31, UPT, UPT, UR6, -0x700cb87f, URZ ;  /* 0x8ff34781061f7890 */ /* 0x000fc4000fffe0ff */
        /* <DEDUP_REMOVED lines=14> */
.L_x_7057:
[----:B------:R-:W-:Y:S05]  /*0420*/  BSYNC.RECONVERGENT B1 ;  /* 0x0000000000017941 */ /* 0x000fea0003800200 */
.L_x_7056:
        /* <DEDUP_REMOVED lines=8> */
.L_x_7055:
        /* <DEDUP_REMOVED lines=12> */
.L_x_7058:
[----:B------:R-:W-:Y:S05]  /*0570*/  BSYNC.RECONVERGENT B0 ;  /* 0x0000000000007941 */ /* 0x000fea0003800200 */
.L_x_7054:
[----:B------:R-:W1:Y:S02]  /*0580*/  LDCU UR4, c[0x0][0x384] ;  /* 0x00007080ff0477ac */ /* 0x000e640008000800 */
[----:B-1----:R-:W-:-:S13]  /*0590*/  ISETP.GE.AND P0, PT, R41, UR4, PT ;  /* 0x0000000429007c0c */ /* 0x002fda000bf06270 */
[----:B------:R-:W-:Y:S05]  /*05a0*/  @P0 EXIT ;  /* 0x000000000000094d */ /* 0x000fea0003800000 */
[----:B0-----:R-:W-:Y:S01]  /*05b0*/  IMAD.HI.U32 R12, R0, -0x326172a9, RZ ;  /* 0xcd9e8d57000c7827 */ /* 0x001fe200078e00ff */
[----:B-----5:R-:W-:Y:S01]  /*05c0*/  MOV R35, R4 ;  /* 0x0000000400237202 */ /* 0x020fe20000000f00 */
[----:B------:R-:W0:Y:S01]  /*05d0*/  LDCU.U8 UR4, c[0x0][0x410] ;  /* 0x00008200ff0477ac */ /* 0x000e220008000000 */
[--C-:B------:R-:W-:Y:S01]  /*05e0*/  SHF.R.U64 R38, R4, 0x10, R5.reuse ;  /* 0x0000001004267819 */ /* 0x100fe20000001205 */
[C---:B------:R-:W-:Y:S01]  /*05f0*/  IMAD.HI.U32 R9, R2.reuse, -0x2daee0ad, RZ ;  /* 0xd2511f5302097827 */ /* 0x040fe200078e00ff */
[----:B------:R-:W-:Y:S01]  /*0600*/  LOP3.LUT R12, R3, UR6, R12, 0x96, !PT ;  /* 0x00000006030c7c12 */ /* 0x000fe2000f8e960c */
[----:B------:R-:W-:Y:S01]  /*0610*/  BSSY B0, `(.L_x_7059) ;  /* 0x000069f000007945 */ /* 0x000fe20003800000 */
[----:B------:R-:W-:Y:S01]  /*0620*/  SHF.R.U32.HI R39, RZ, 0x10, R5 ;  /* 0x00000010ff277819 */ /* 0x000fe20000011605 */
[----:B------:R-:W-:Y:S01]  /*0630*/  IMAD R16, R2, -0x2daee0ad, RZ ;  /* 0xd2511f5302107824 */ /* 0x000fe200078e02ff */
[----:B------:R-:W-:Y:S01]  /*0640*/  LOP3.LUT R9, R9, UR7, RZ, 0x3c, !PT ;  /* 0x0000000709097c12 */ /* 0x000fe2000f8e3cff */
[----:B------:R-:W-:Y:S01]  /*0650*/  IMAD.HI.U32 R15, R12, -0x2daee0ad, RZ ;  /* 0xd2511f530c0f7827 */ /* 0x000fe200078e00ff */
[--C-:B------:R-:W-:Y:S01]  /*0660*/  SHF.R.U64 R30, R10, 0x10, R11.reuse ;  /* 0x000000100a1e7819 */ /* 0x100fe2000000120b */
[----:B------:R-:W1:Y:S01]  /*0670*/  LDCU UR5, c[0x0][0x404] ;  /* 0x00008080ff0577ac */ /* 0x000e620008000800 */
[----:B------:R-:W-:Y:S01]  /*0680*/  SHF.R.U32.HI R31, RZ, 0x10, R11 ;  /* 0x00000010ff1f7819 */ /* 0x000fe2000001160b */
[----:B------:R-:W-:Y:S01]  /*0690*/  IMAD R14, R0, -0x326172a9, RZ ;  /* 0xcd9e8d57000e7824 */ /* 0x000fe200078e02ff */
[----:B------:R-:W-:Y:S01]  /*06a0*/  LOP3.LUT R15, R16, UR16, R15, 0x96, !PT ;  /* 0x00000010100f7c12 */ /* 0x000fe2000f8e960f */
[C---:B------:R-:W-:Y:S01]  /*06b0*/  IMAD.HI.U32 R13, R9.reuse, -0x326172a9, RZ ;  /* 0xcd9e8d57090d7827 */ /* 0x040fe200078e00ff */
[----:B------:R-:W-:Y:S01]  /*06c0*/  SHF.R.U64 R49, R28, 0x10, R29 ;  /* 0x000000101c317819 */ /* 0x000fe2000000121d */
[----:B------:R-:W2:Y:S01]  /*06d0*/  LDCU UR14, c[0x0][0x448] ;  /* 0x00008900ff0e77ac */ /* 0x000ea20008000800 */
[----:B------:R-:W-:Y:S01]  /*06e0*/  SHF.R.U64 R33, R6, 0x10, R7 ;  /* 0x0000001006217819 */ /* 0x000fe20000001207 */
[----:B------:R-:W-:Y:S01]  /*06f0*/  IMAD R17, R12, -0x2daee0ad, RZ ;  /* 0xd2511f530c117824 */ /* 0x000fe200078e02ff */
[----:B------:R-:W-:Y:S01]  /*0700*/  LOP3.LUT R13, R14, UR15, R13, 0x96, !PT ;  /* 0x0000000f0e0d7c12 */ /* 0x000fe2000f8e960d */
[----:B------:R-:W-:Y:S01]  /*0710*/  IMAD R14, R9, -0x326172a9, RZ ;  /* 0xcd9e8d57090e7824 */ /* 0x000fe200078e02ff */
[----:B------:R-:W-:Y:S01]  /*0720*/  SHF.R.U32.HI R32, RZ, 0x10, R7 ;  /* 0x00000010ff207819 */ /* 0x000fe20000011607 */
[----:B------:R-:W-:Y:S01]  /*0730*/  IMAD.HI.U32 R9, R15, -0x326172a9, RZ ;  /* 0xcd9e8d570f097827 */ /* 0x000fe200078e00ff */
[----:B------:R-:W-:Y:S01]  /*0740*/  PRMT R35, R35, 0x5410, R35 ;  /* 0x0000541023237816 */ /* 0x000fe20000000023 */
[----:B------:R-:W3:Y:S01]  /*0750*/  LDCU.64 UR12, c[0x0][0x408] ;  /* 0x00008100ff0c77ac */ /* 0x000ee20008000a00 */
[----:B------:R-:W-:Y:S01]  /*0760*/  PRMT R38, R38, 0x5410, R38 ;  /* 0x0000541026267816 */ /* 0x000fe20000000026 */
[----:B------:R-:W-:Y:S01]  /*0770*/  IMAD.HI.U32 R12, R13, -0x2daee0ad, RZ ;  /* 0xd2511f530d0c7827 */ /* 0x000fe200078e00ff */
[----:B------:R-:W-:Y:S01]  /*0780*/  LOP3.LUT R9, R14, UR17, R9, 0x96, !PT ;  /* 0x000000110e097c12 */ /* 0x000fe2000f8e9609 */
[----:B------:R-:W4:Y:S01]  /*0790*/  LDCU.64 UR10, c[0x0][0x3a0] ;  /* 0x00007400ff0a77ac */ /* 0x000f220008000a00 */
[----:B------:R-:W-:Y:S01]  /*07a0*/  PRMT R39, R39, 0x5410, R39 ;  /* 0x0000541027277816 */ /* 0x000fe20000000027 */
[----:B------:R-:W-:Y:S01]  /*07b0*/  IMAD R14, R15, -0x326172a9, RZ ;  /* 0xcd9e8d570f0e7824 */ /* 0x000fe200078e02ff */
[----:B------:R-:W-:Y:S01]  /*07c0*/  LOP3.LUT R12, R17, UR18, R12, 0x96, !PT ;  /* 0x00000012110c7c12 */ /* 0x000fe2000f8e960c */
[----:B------:R-:W-:Y:S01]  /*07d0*/  IMAD R16, R13, -0x2daee0ad, RZ ;  /* 0xd2511f530d107824 */ /* 0x000fe200078e02ff */
[----:B------:R-:W-:Y:S01]  /*07e0*/  LOP3.LUT R8, R8, 0x3, RZ, 0xc0, !PT ;  /* 0x0000000308087812 */ /* 0x000fe200078ec0ff */
[----:B------:R-:W-:Y:S01]  /*07f0*/  IMAD.HI.U32 R15, R9, -0x2daee0ad, RZ ;  /* 0xd2511f53090f7827 */ /* 0x000fe200078e00ff */
[----:B0-----:R-:W-:-:S03]  /*0800*/  ISETP.NE.AND P0, PT, RZ, UR4, PT ;  /* 0x00000004ff007c0c */ /* 0x001fc6000bf05270 */
        /* <DEDUP_REMOVED lines=22> */
[----:B------:R-:W-:Y:S01]  /*0970*/  IMAD R15, R15, -0x2daee0ad, RZ ;  /* 0xd2511f530f0f7824 */ /* 0x000fe200078e02ff */
[----:B------:R-:W-:Y:S01]  /*0980*/  MOV R12, R11 ;  /* 0x0000000b000c7202 */ /* 0x000fe20000000f00 */
        /* <DEDUP_REMOVED lines=14> */
[----:B------:R-:W-:Y:S01]  /*0a70*/  IMAD.HI.U32 R4, R34, -0x2daee0ad, RZ ;  /* 0xd2511f5322047827 */ /* 0x000fe200078e00ff */
[----:B------:R-:W-:-:S03]  /*0a80*/  SHF.R.U32.HI R10, RZ, 0x10, R29 ;  /* 0x00000010ff0a7819 */ /* 0x000fc6000001161d */
[----:B------:R-:W-:Y:S01]  /*0a90*/  IMAD R14, R14, -0x326172a9, RZ ;  /* 0xcd9e8d570e0e7824 */ /* 0x000fe200078e02ff */
[----:B------:R-:W-:Y:S01]  /*0aa0*/  LOP3.LUT R4, R5, UR32, R4, 0x96, !PT ;  /* 0x0000002005047c12 */ /* 0x000fe2000f8e9604 */
[----:B------:R-:W-:Y:S01]  /*0ab0*/  IMAD.HI.U32 R9, R36, -0x326172a9, RZ ;  /* 0xcd9e8d5724097827 */ /* 0x000fe200078e00ff */
[----:B------:R-:W-:-:S03]  /*0ac0*/  PRMT R49, R49, 0x5410, R10 ;  /* 0x0000541031317816 */ /* 0x000fc6000000000a */
        /* <DEDUP_REMOVED lines=11> */
[----:B-1234-:R-:W-:-:S07]  /*0b80*/  IMAD R36, R36, -0x326172a9, RZ ;  /* 0xcd9e8d5724247824 */ /* 0x01efce00078e02ff */
.L_x_7185:
[----:B0-----:R-:W0:Y:S08]  /*0b90*/  LDC.64 R24, c[0x0][0x3f0] ;  /* 0x0000fc00ff187b82 */ /* 0x001e300000000a00 */
[----:B------:R-:W1:Y:S01]  /*0ba0*/  LDC R44, c[0x0][0x388] ;  /* 0x0000e200ff2c7b82 */ /* 0x000e620000000800 */
[----:B0-----:R-:W-:-:S07]  /*0bb0*/  IMAD.WIDE R46, R41, 0x4, R24 ;  /* 0x00000004292e7825 */ /* 0x001fce00078e0218 */
[----:B------:R-:W0:Y:S01]  /*0bc0*/  LDC.64 R24, c[0x0][0x3f8] ;  /* 0x0000fe00ff187b82 */ /* 0x000e220000000a00 */
[----:B------:R-:W2:Y:S01]  /*0bd0*/  LDG.E R26, desc[UR8][R46.64] ;  /* 0x000000082e1a7981 */ /* 0x000ea2000c1e1900 */
[----:B0-----:R-:W-:-:S05]  /*0be0*/  IMAD.WIDE R24, R41, 0x4, R24 ;  /* 0x0000000429187825 */ /* 0x001fca00078e0218 */
[----:B------:R0:W5:Y:S01]  /*0bf0*/  LDG.E R27, desc[UR8][R24.64] ;  /* 0x00000008181b7981 */ /* 0x000162000c1e1900 */
[----:B------:R-:W-:Y:S01]  /*0c00*/  ISETP.GE.U32.AND P1, PT, R40, 0x20, PT ;  /* 0x000000202800780c */ /* 0x000fe20003f26070 */
[----:B-1----:R-:W-:Y:S01]  /*0c10*/  IMAD R43, R41, R44, RZ ;  /* 0x0000002c292b7224 */ /* 0x002fe200078e02ff */
[----:B------:R-:W-:Y:S04]  /*0c20*/  BSSY.RECONVERGENT B1, `(.L_x_7060) ;  /* 0x00002e6000017945 */ /* 0x000fe80003800200 */
[----:B------:R-:W-:Y:S02]  /*0c30*/  SHF.R.S32.HI R48, RZ, 0x1f, R43 ;  /* 0x0000001fff307819 */ /* 0x000fe4000001142b */
[----:B--2---:R-:W-:-:S13]  /*0c40*/  ISETP.GE.AND P2, PT, R26, 0x1, PT ;  /* 0x000000011a00780c */ /* 0x004fda0003f46270 */
[----:B------:R-:W-:-:S04]  /*0c50*/  @P2 VIADD R45, R26, 0xffffffff ;  /* 0xffffffff1a2d2836 */ /* 0x000fc80000000000 */
[----:B------:R-:W-:Y:S01]  /*0c60*/  @P2 IMAD R50, R45, R44, RZ ;  /* 0x0000002c2d322224 */ /* 0x000fe200078e02ff */
[----:B------:R-:W-:Y:S01]  /*0c70*/  LEA.HI R45, R48, R43, RZ, 0x2 ;  /* 0x0000002b302d7211 */ /* 0x000fe200078f10ff */
[----:B------:R-:W-:-:S03]  /*0c80*/  HFMA2 R43, -RZ, RZ, 0, 0 ;  /* 0x00000000ff2b7431 */ /* 0x000fc600000001ff */
[----:B------:R-:W-:Y:S02]  /*0c90*/  @P2 SHF.R.S32.HI R51, RZ, 0x1f, R50 ;  /* 0x0000001fff332819 */ /* 0x000fe40000011432 */
[----:B------:R-:W-:Y:S02]  /*0ca0*/  LEA.HI.SX32 R45, R45, R42, 0x1e ;  /* 0x0000002a2d2d7211 */ /* 0x000fe400078ff2ff */
[----:B------:R-:W-:-:S04]  /*0cb0*/  @P2 LEA.HI R51, R51, R50, RZ, 0x2 ;  /* 0x0000003233332211 */ /* 0x000fc800078f10ff */
[----:B------:R-:W-:Y:S01]  /*0cc0*/  @P2 LEA.HI.SX32 R43, R51, R42, 0x1e ;  /* 0x0000002a332b2211 */ /* 0x000fe200078ff2ff */
[----:B0-----:R-:W-:Y:S06]  /*0cd0*/  @!P1 BRA `(.L_x_7061) ;  /* 0x0000002c00689947 */ /* 0x001fec0003800000 */
[----:B------:R-:W-:Y:S04]  /*0ce0*/  BSSY.RECONVERGENT B2, `(.L_x_7062) ;  /* 0x0000005000027945 */ /* 0x000fe80003800200 */
[----:B------:R-:W-:Y:S05]  /*0cf0*/  @!P2 BRA `(.L_x_7063) ;  /* 0x00000000000ca947 */ /* 0x000fea0003800000 */
[----:B------:R-:W0:Y:S02]  /*0d00*/  LDC.64 R12, c[0x0][0x390] ;  /* 0x0000e400ff0c7b82 */ /* 0x000e240000000a00 */
[----:B0-----:R-:W-:-:S06]  /*0d10*/  IMAD.WIDE.U32 R12, R43, 0x10, R12 ;  /* 0x000000102b0c7825 */ /* 0x001fcc00078e000c */
[----:B------:R-:W5:Y:S02]  /*0d20*/  LDG.E.128 R12, desc[UR8][R12.64] ;  /* 0x000000080c0c7981 */ /* 0x000f64000c1e1d00 */
.L_x_7063:
[----:B------:R-:W-:Y:S05]  /*0d30*/  BSYNC.RECONVERGENT B2 ;  /* 0x0000000000027941 */ /* 0x000fea0003800200 */
.L_x_7062:
[----:B------:R-:W-:Y:S01]  /*0d40*/  UISETP.NE.U32.AND UP0, UPT, UR10, URZ, UPT ;  /* 0x000000ff0a00728c */ /* 0x000fe2000bf05070 */
[----:B------:R-:W-:Y:S03]  /*0d50*/  BSSY.RECONVERGENT B2, `(.L_x_7064) ;  /* 0x00002be000027945 */ /* 0x000fe60003800200 */
[----:B------:R-:W-:-:S09]  /*0d60*/  UISETP.NE.AND.EX UP0, UPT, UR11, URZ, UPT, UP0 ;  /* 0x000000ff0b00728c */ /* 0x000fd2000bf05300 */
[----:B------:R-:W-:Y:S05]  /*0d70*/  BRA.U !UP0, `(.L_x_7065) ;  /* 0x0000001508947547 */ /* 0x000fea000b800000 */
[----:B------:R-:W0:Y:S02]  /*0d80*/  LDC.64 R16, c[0x0][0x3a0] ;  /* 0x0000e800ff107b82 */ /* 0x000e240000000a00 */
[----:B0-----:R-:W-:-:S06]  /*0d90*/  IMAD.WIDE.U32 R18, R45, 0x10, R16 ;  /* 0x000000102d127825 */ /* 0x001fcc00078e0010 */
[----:B------:R-:W5:Y:S01]  /*0da0*/  LDG.E.128 R16, desc[UR8][R18.64] ;  /* 0x0000000812107981 */ /* 0x000f62000c1e1d00 */
[----:B------:R-:W-:Y:S01]  /*0db0*/  ISETP.GT.AND P3, PT, R26, RZ, PT ;  /* 0x000000ff1a00720c */ /* 0x000fe20003f64270 */
[----:B------:R-:W-:-:S12]  /*0dc0*/  BSSY.RECONVERGENT B3, `(.L_x_7066) ;  /* 0x0000057000037945 */ /* 0x000fd80003800200 */
[----:B------:R-:W-:Y:S02]  /*0dd0*/  @!P3 IMAD.MOV.U32 R24, RZ, RZ, R8 ;  /* 0x000000ffff18b224 */ /* 0x000fe400078e0008 */
[----:B------:R-:W-:Y:S01]  /*0de0*/  @!P3 IMAD.MOV.U32 R46, RZ, RZ, R34 ;  /* 0x000000ffff2eb224 */ /* 0x000fe200078e0022 */
[----:B------:R-:W-:Y:S06]  /*0df0*/  @!P3 BRA `(.L_x_7067) ;  /* 0x00000004004cb947 */ /* 0x000fec0003800000 */
[----:B------:R-:W-:Y:S01]  /*0e00*/  ISETP.NE.AND P4, PT, R8, 0x1, PT ;  /* 0x000000010800780c */ /* 0x000fe20003f85270 */
[----:B------:R-:W-:Y:S01]  /*0e10*/  BSSY.RECONVERGENT B4, `(.L_x_7068) ;  /* 0x0000047000047945 */ /* 0x000fe20003800200 */
[----:B------:R-:W-:Y:S01]  /*0e20*/  MOV R24, 0x2 ;  /* 0x0000000200187802 */ /* 0x000fe20000000f00 */
        /* <DEDUP_REMOVED lines=8> */
[----:B------:R-:W-:Y:S01]  /*0eb0*/  @!P4 MOV R25, R4 ;  /* 0x000000040019c202 */ /* 0x000fe20000000f00 */
[----:B------:R-:W-:Y:S02]  /*0ec0*/  @P4 VIADD R24, R8, 0x1 ;  /* 0x0000000108184836 */ /* 0x000fe40000000000 */
[----:B------:R-:W-:Y:S02]  /*0ed0*/  @P4 IMAD.MOV.U32 R46, RZ, RZ, R34 ;  /* 0x000000ffff2e4224 */ /* 0x000fe400078e0022 */
[----:B------:R-:W-:Y:S01]  /*0ee0*/  @P4 IMAD.MOV.U32 R25, RZ, RZ, R5 ;  /* 0x000000ffff194224 */ /* 0x000fe200078e0005 */
[----:B------:R-:W-:Y:S06]  /*0ef0*/  BRA `(.L_x_7069) ;  /* 0x0000000000e07947 */ /* 0x000fec0003800000 */
.L_x_7070:
        /* <DEDUP_REMOVED lines=13> */
.L_x_7072:
[----:B------:R-:W-:Y:S05]  /*0fd0*/  BSYNC.RECONVERGENT B5 ;  /* 0x0000000000057941 */ /* 0x000fea0003800200 */
.L_x_7071:
        /* <DEDUP_REMOVED lines=39> */
[----:B------:R-:W-:Y:S02]  /*1250*/  HFMA2 R24, -RZ, RZ, 0, 0 ;  /* 0x00000000ff187431 */ /* 0x000fe400000001ff */
[----:B------:R-:W-:Y:S01]  /*1260*/  IMAD.MOV.U32 R25, RZ, RZ, R34 ;  /* 0x000000ffff197224 */ /* 0x000fe200078e0022 */
[----:B------:R-:W-:-:S07]  /*1270*/  LOP3.LUT R4, R4, UR32, R47, 0x96, !PT ;  /* 0x0000002004047c12 */ /* 0x000fce000f8e962f */
.L_x_7069:
[----:B------:R-:W-:Y:S05]  /*1280*/  BSYNC.RECONVERGENT B4 ;  /* 0x0000000000047941 */ /* 0x000fea0003800200 */
.L_x_7068:
[----:B------:R-:W-:Y:S01]  /*1290*/  I2FP.F32.U32 R8, R25 ;  /* 0x0000001900087245 */ /* 0x000fe20000201000 */
[----:B------:R-:W-:-:S04]  /*12a0*/  IMAD.MOV.U32 R25, RZ, RZ, 0x2f800000 ;  /* 0x2f800000ff197424 */ /* 0x000fc800078e00ff */
[----:B------:R-:W-:Y:S01]  /*12b0*/  FFMA.FTZ R8, R8, R25, 1.1641532182693481445e-10 ;  /* 0x2f00000008087423 */ /* 0x000fe20000010019 */
[----:B-----5:R-:W-:-:S04]  /*12c0*/  FMUL.FTZ R25, R12, UR13 ;  /* 0x0000000d0c197c20 */ /* 0x020fc80008410000 */
[----:B------:R-:W-:Y:S01]  /*12d0*/  FMUL.FTZ R25, R25, UR12 ;  /* 0x0000000c19197c20 */ /* 0x000fe20008410000 */
[----:B------:R-:W-:-:S04]  /*12e0*/  FSETP.GTU.FTZ.AND P4, PT, R8, UR5, PT ;  /* 0x0000000508007c0b */ /* 0x000fc8000bf9c000 */
[----:B------:R-:W-:Y:S02]  /*12f0*/  FSEL R25, R25, RZ, !P4 ;  /* 0x000000ff19197208 */ /* 0x000fe40006000000 */
[----:B------:R-:W-:-:S03]  /*1300*/  SEL R8, RZ, 0x1, P4 ;  /* 0x00000001ff087807 */ /* 0x000fc60002000000 */
[----:B------:R-:W-:Y:S01]  /*1310*/  FADD.FTZ R16, R16, R25 ;  /* 0x0000001910107221 */ /* 0x000fe20000010000 */
[----:B------:R-:W-:-:S07]  /*1320*/  PRMT R35, R8, 0x7610, R35 ;  /* 0x0000761008237816 */ /* 0x000fce0000000023 */
.L_x_7067:
[----:B------:R-:W-:Y:S05]  /*1330*/  BSYNC.RECONVERGENT B3 ;  /* 0x0000000000037941 */ /* 0x000fea0003800200 */
.L_x_7066:
[----:B------:R-:W-:Y:S01]  /*1340*/  BSSY.RECONVERGENT B3, `(.L_x_7073) ;  /* 0x0000058000037945 */ /* 0x000fe20003800200 */
[----:B------:R-:W-:Y:S01]  /*1350*/  @!P3 IMAD.MOV.U32 R8, RZ, RZ, R24 ;  /* 0x000000ffff08b224 */ /* 0x000fe200078e0018 */
[----:B------:R-:W-:Y:S02]  /*1360*/  @!P3 MOV R34, R46 ;  /* 0x0000002e0022b202 */ /* 0x000fe40000000f00 */
[----:B------:R-:W-:Y:S05]  /*1370*/  @!P3 BRA `(.L_x_7074) ;  /* 0x000000040050b947 */ /* 0x000fea0003800000 */
        /* <DEDUP_REMOVED lines=12> */
[----:B------:R-:W-:Y:S01]  /*1440*/  @P4 MOV R25, R5 ;  /* 0x0000000500194202 */ /* 0x000fe20000000f00 */
[----:B------:R-:W-:Y:S02]  /*1450*/  @P4 VIADD R8, R24, 0x1 ;  /* 0x0000000118084836 */ /* 0x000fe40000000000 */
[----:B------:R-:W-:Y:S01]  /*1460*/  @P4 IMAD.MOV.U32 R34, RZ, RZ, R46 ;  /* 0x000000ffff224224 */ /* 0x000fe200078e002e */
[----:B------:R-:W-:Y:S06]  /*1470*/  BRA `(.L_x_7076) ;  /* 0x0000000000e47947 */ /* 0x000fec0003800000 */
.L_x_7077:
        /* <DEDUP_REMOVED lines=13> */
.L_x_7079:
[----:B------:R-:W-:Y:S05]  /*1550*/  BSYNC.RECONVERGENT B5 ;  /* 0x0000000000057941 */ /* 0x000fea0003800200 */
.L_x_7078:
        /* <DEDUP_REMOVED lines=40> */
[----:B------:R-:W-:Y:S01]  /*17e0*/  LOP3.LUT R4, R4, UR32, R25, 0x96, !PT ;  /* 0x0000002004047c12 */ /* 0x000fe2000f8e9619 */
[----:B------:R-:W-:Y:S01]  /*17f0*/  IMAD.MOV.U32 R25, RZ, RZ, R46 ;  /* 0x000000ffff197224 */ /* 0x000fe200078e002e */
[----:B------:R-:W-:-:S07]  /*1800*/  MOV R34, R24 ;  /* 0x0000001800227202 */ /* 0x000fce0000000f00 */
.L_x_7076:
[----:B------:R-:W-:Y:S05]  /*1810*/  BSYNC.RECONVERGENT B4 ;  /* 0x0000000000047941 */ /* 0x000fea0003800200 */
.L_x_7075:
[----:B------:R-:W-:Y:S01]  /*1820*/  I2FP.F32.U32 R24, R25 ;  /* 0x0000001900187245 */ /* 0x000fe20000201000 */
[----:B------:R-:W-:-:S05]  /*1830*/  HFMA2 R25, -RZ, RZ, 0.1171875, 0 ;  /* 0x2f800000ff197431 */ /* 0x000fca00000001ff */
        /* <DEDUP_REMOVED lines=8> */
.L_x_7074:
[----:B------:R-:W-:Y:S05]  /*18c0*/  BSYNC.RECONVERGENT B3 ;  /* 0x0000000000037941 */ /* 0x000fea0003800200 */
.L_x_7073:
[----:B------:R-:W-:Y:S01]  /*18d0*/  BSSY.RECONVERGENT B3, `(.L_x_7080) ;  /* 0x0000057000037945 */ /* 0x000fe20003800200 */
        /* <DEDUP_REMOVED lines=19> */
.L_x_7084:
        /* <DEDUP_REMOVED lines=13> */
.L_x_7086:
[----:B------:R-:W-:Y:S05]  /*1ae0*/  BSYNC.RECONVERGENT B5 ;  /* 0x0000000000057941 */ /* 0x000fea0003800200 */
.L_x_7085:
        /* <DEDUP_REMOVED lines=42> */
.L_x_7083:
[----:B------:R-:W-:Y:S05]  /*1d90*/  BSYNC.RECONVERGENT B4 ;  /* 0x0000000000047941 */ /* 0x000fea0003800200 */
.L_x_7082:
        /* <DEDUP_REMOVED lines=10> */
.L_x_7081:
[----:B------:R-:W-:Y:S05]  /*1e40*/  BSYNC.RECONVERGENT B3 ;  /* 0x0000000000037941 */ /* 0x000fea0003800200 */
.L_x_7080:
[----:B------:R-:W-:Y:S01]  /*1e50*/  @!P3 IMAD.MOV.U32 R8, RZ, RZ, R24 ;  /* 0x000000ffff08b224 */ /* 0x000fe200078e0018 */
[----:B------:R-:W-:Y:S01]  /*1e60*/  @!P3 MOV R48, R46 ;  /* 0x0000002e0030b202 */ /* 0x000fe20000000f00 */
[----:B------:R-:W-:Y:S06]  /*1e70*/  @!P3 BRA `(.L_x_7087) ;  /* 0x0000001800acb947 */ /* 0x000fec0003800000 */
        /* <DEDUP_REMOVED lines=16> */
.L_x_7090:
        /* <DEDUP_REMOVED lines=13> */
.L_x_7092:
[----:B------:R-:W-:Y:S05]  /*2050*/  BSYNC.RECONVERGENT B4 ;  /* 0x0000000000047941 */ /* 0x000fea0003800200 */
.L_x_7091:
        /* <DEDUP_REMOVED lines=43> */
.L_x_7089:
[----:B------:R-:W-:Y:S05]  /*2310*/  BSYNC.RECONVERGENT B3 ;  /* 0x0000000000037941 */ /* 0x000fea0003800200 */
.L_x_7088:
        /* <DEDUP_REMOVED lines=9> */
[----:B------:R-:W-:Y:S01]  /*23b0*/  PRMT R39, R24, 0x7610, R39 ;  /* 0x0000761018277816 */ /* 0x000fe20000000027 */
[----:B------:R-:W-:Y:S06]  /*23c0*/  BRA `(.L_x_7087) ;  /* 0x0000001400587947 */ /* 0x000fec0003800000 */
.L_x_7065:
[----:B------:R-:W-:Y:S01]  /*23d0*/  BSSY.RECONVERGENT B3, `(.L_x_7093) ;  /* 0x0000058000037945 */ /* 0x000fe20003800200 */
[----:B------:R-:W-:Y:S01]  /*23e0*/  IMAD.MOV.U32 R18, RZ, RZ, R8 ;  /* 0x000000ffff127224 */ /* 0x000fe200078e0008 */
[----:B------:R-:W-:Y:S01]  /*23f0*/  MOV R16, RZ ;  /* 0x000000ff00107202 */ /* 0x000fe20000000f00 */
[----:B------:R-:W-:Y:S01]  /*2400*/  IMAD.MOV.U32 R48, RZ, RZ, R34 ;  /* 0x000000ffff307224 */ /* 0x000fe200078e0022 */
        /* <DEDUP_REMOVED lines=17> */
.L_x_7097:
        /* <DEDUP_REMOVED lines=13> */
.L_x_7099:
[----:B------:R-:W-:Y:S05]  /*25f0*/  BSYNC.RECONVERGENT B5 ;  /* 0x0000000000057941 */ /* 0x000fea0003800200 */
.L_x_7098:
        /* <DEDUP_REMOVED lines=40> */
[----:B------:R-:W-:Y:S01]  /*2880*/  MOV R48, R16 ;  /* 0x0000001000307202 */ /* 0x000fe20000000f00 */
[----:B------:R-:W-:Y:S01]  /*2890*/  IMAD.MOV.U32 R16, RZ, RZ, R34 ;  /* 0x000000ffff107224 */ /* 0x000fe200078e0022 */
[----:B------:R-:W-:-:S07]  /*28a0*/  LOP3.LUT R4, R4, UR32, R17, 0x96, !PT ;  /* 0x0000002004047c12 */ /* 0x000fce000f8e9611 */
.L_x_7096:
[----:B------:R-:W-:Y:S05]  /*28b0*/  BSYNC.RECONVERGENT B4 ;  /* 0x0000000000047941 */ /* 0x000fea0003800200 */
.L_x_7095:
[----:B------:R-:W-:Y:S01]  /*28c0*/  I2FP.F32.U32 R8, R16 ;  /* 0x0000001000087245 */ /* 0x000fe20000201000 */
[----:B------:R-:W-:Y:S02]  /*28d0*/  IMAD.MOV.U32 R17, RZ, RZ, 0x2f800000 ;  /* 0x2f800000ff117424 */ /* 0x000fe400078e00ff */
[----:B-----5:R-:W-:Y:S02]  /*28e0*/  FMUL.FTZ R16, R12, UR13 ;  /* 0x0000000d0c107c20 */ /* 0x020fe40008410000 */
[----:B------:R-:W-:Y:S02]  /*28f0*/  FFMA.FTZ R8, R8, R17, 1.1641532182693481445e-10 ;  /* 0x2f00000008087423 */ /* 0x000fe40000010011 */
[----:B------:R-:W-:-:S03]  /*2900*/  FMUL.FTZ R16, R16, UR12 ;  /* 0x0000000c10107c20 */ /* 0x000fc60008410000 */
[----:B------:R-:W-:-:S04]  /*2910*/  FSETP.GTU.FTZ.AND P3, PT, R8, UR5, PT ;  /* 0x0000000508007c0b */ /* 0x000fc8000bf7c000 */
[----:B------:R-:W-:Y:S02]  /*2920*/  SEL R8, RZ, 0x1, P3 ;  /* 0x00000001ff087807 */ /* 0x000fe40001800000 */
[----:B------:R-:W-:Y:S02]  /*2930*/  FSEL R16, R16, RZ, !P3 ;  /* 0x000000ff10107208 */ /* 0x000fe40005800000 */
[----:B------:R-:W-:-:S07]  /*2940*/  PRMT R35, R8, 0x7610, R35 ;  /* 0x0000761008237816 */ /* 0x000fce0000000023 */
.L_x_7094:
[----:B------:R-:W-:Y:S05]  /*2950*/  BSYNC.RECONVERGENT B3 ;  /* 0x0000000000037941 */ /* 0x000fea0003800200 */
.L_x_7093:
[----:B------:R-:W-:Y:S01]  /*2960*/  BSSY.RECONVERGENT B3, `(.L_x_7100) ;  /* 0x0000054000037945 */ /* 0x000fe20003800200 */
[----:B------:R-:W-:Y:S01]  /*2970*/  MOV R8, R18 ;  /* 0x0000001200087202 */ /* 0x000fe20000000f00 */
[----:B------:R-:W-:Y:S02]  /*2980*/  IMAD.MOV.U32 R17, RZ, RZ, RZ ;  /* 0x000000ffff117224 */ /* 0x000fe400078e00ff */
        /* <DEDUP_REMOVED lines=14> */
.L_x_7104:
        /* <DEDUP_REMOVED lines=13> */
.L_x_7106:
[----:B------:R-:W-:Y:S05]  /*2b40*/  BSYNC.RECONVERGENT B5 ;  /* 0x0000000000057941 */ /* 0x000fea0003800200 */
.L_x_7105:
        /* <DEDUP_REMOVED lines=43> */
.L_x_7103:
[----:B------:R-:W-:Y:S05]  /*2e00*/  BSYNC.RECONVERGENT B4 ;  /* 0x0000000000047941 */ /* 0x000fea0003800200 */
.L_x_7102:
[----:B------:R-:W-:Y:S01]  /*2e10*/  I2FP.F32.U32 R17, R17 ;  /* 0x0000001100117245 */ /* 0x000fe20000201000 */
[----:B------:R-:W-:-:S04]  /*2e20*/  IMAD.MOV.U32 R18, RZ, RZ, 0x2f800000 ;  /* 0x2f800000ff127424 */ /* 0x000fc800078e00ff */
[----:B------:R-:W-:Y:S01]  /*2e30*/  FFMA.FTZ R17, R17, R18, 1.1641532182693481445e-10 ;  /* 0x2f00000011117423 */ /* 0x000fe20000010012 */
[----:B-----5:R-:W-:-:S04]  /*2e40*/  FMUL.FTZ R18, R13, UR13 ;  /* 0x0000000d0d127c20 */ /* 0x020fc80008410000 */
[----:B------:R-:W-:Y:S01]  /*2e50*/  FSETP.GTU.FTZ.AND P3, PT, R17, UR5, PT ;  /* 0x0000000511007c0b */ /* 0x000fe2000bf7c000 */
[----:B------:R-:W-:-:S03]  /*2e60*/  FMUL.FTZ R17, R18, UR12 ;  /* 0x0000000c12117c20 */ /* 0x000fc60008410000 */
[----:B------:R-:W-:Y:S02]  /*2e70*/  SEL R18, RZ, 0x1, P3 ;  /* 0x00000001ff127807 */ /* 0x000fe40001800000 */
[----:B------:R-:W-:Y:S02]  /*2e80*/  FSEL R17, R17, RZ, !P3 ;  /* 0x000000ff11117208 */ /* 0x000fe40005800000 */
[----:B------:R-:W-:-:S07]  /*2e90*/  PRMT R37, R18, 0x7610, R37 ;  /* 0x0000761012257816 */ /* 0x000fce0000000025 */
.L_x_7101:
[----:B------:R-:W-:Y:S05]  /*2ea0*/  BSYNC.RECONVERGENT B3 ;  /* 0x0000000000037941 */ /* 0x000fea0003800200 */
.L_x_7100:
        /* <DEDUP_REMOVED lines=17> */
.L_x_7111:
        /* <DEDUP_REMOVED lines=13> */
.L_x_7113:
[----:B------:R-:W-:Y:S05]  /*3090*/  BSYNC.RECONVERGENT B5 ;  /* 0x0000000000057941 */ /* 0x000fea0003800200 */
.L_x_7112:
        /* <DEDUP_REMOVED lines=43> */
.L_x_7110:
[----:B------:R-:W-:Y:S05]  /*3350*/  BSYNC.RECONVERGENT B4 ;  /* 0x0000000000047941 */ /* 0x000fea0003800200 */
.L_x_7109:
        /* <DEDUP_REMOVED lines=9> */
.L_x_7108:
[----:B------:R-:W-:Y:S05]  /*33f0*/  BSYNC.RECONVERGENT B3 ;  /* 0x0000000000037941 */ /* 0x000fea0003800200 */
.L_x_7107:
[----:B------:R-:W-:Y:S01]  /*3400*/  MOV R8, R24 ;  /* 0x0000001800087202 */ /* 0x000fe20000000f00 */
[----:B------:R-:W-:Y:S01]  /*3410*/  IMAD.MOV.U32 R19, RZ, RZ, RZ ;  /* 0x000000ffff137224 */ /* 0x000fe200078e00ff */
        /* <DEDUP_REMOVED lines=14> */
.L_x_7116:
        /* <DEDUP_REMOVED lines=13> */
.L_x_7118:
[----:B------:R-:W-:Y:S05]  /*35d0*/  BSYNC.RECONVERGENT B4 ;  /* 0x0000000000047941 */ /* 0x000fea0003800200 */
.L_x_7117:
        /* <DEDUP_REMOVED lines=43> */
.L_x_7115:
[----:B------:R-:W-:Y:S05]  /*3890*/  BSYNC.RECONVERGENT B3 ;  /* 0x0000000000037941 */ /* 0x000fea0003800200 */
.L_x_7114:
        /* <DEDUP_REMOVED lines=9> */
.L_x_7087:
[----:B------:R-:W-:Y:S05]  /*3930*/  BSYNC.RECONVERGENT B2 ;  /* 0x0000000000027941 */ /* 0x000fea0003800200 */
.L_x_7064:
[----:B------:R-:W0:Y:S01]  /*3940*/  LDC.64 R24, c[0x0][0x3a8] ;  /* 0x0000ea00ff187b82 */ /* 0x000e220000000a00 */
[----:B------:R-:W-:Y:S01]  /*3950*/  BSSY.RECONVERGENT B2, `(.L_x_7119) ;  /* 0x0000010000027945 */ /* 0x000fe20003800200 */
[----:B------:R-:W-:Y:S01]  /*3960*/  MOV R34, R48 ;  /* 0x0000003000227202 */ /* 0x000fe20000000f00 */
[----:B0-----:R-:W-:-:S05]  /*3970*/  IMAD.WIDE.U32 R24, R45, 0x10, R24 ;  /* 0x000000102d187825 */ /* 0x001fca00078e0018 */
[----:B-----5:R0:W-:Y:S01]  /*3980*/  STG.E.128 desc[UR8][R24.64], R16 ;  /* 0x0000001018007986 */ /* 0x0201e2000c101d08 */
[----:B------:R-:W-:Y:S05]  /*3990*/  @!P2 BRA `(.L_x_7120) ;  /* 0x00000000002ca947 */ /* 0x000fea0003800000 */
[----:B0-----:R-:W0:Y:S01]  /*39a0*/  LDC.64 R24, c[0x0][0x3b0] ;  /* 0x0000ec00ff187b82 */ /* 0x001e220000000a00 */
[----:B------:R-:W-:-:S05]  /*39b0*/  IMAD.U32 R46, R38, 0x10000, RZ ;  /* 0x00010000262e7824 */ /* 0x000fca00078e00ff */
[----:B------:R-:W-:Y:S02]  /*39c0*/  LOP3.LUT R47, R46, 0xff0000, RZ, 0xc0, !PT ;  /* 0x00ff00002e2f7812 */ /* 0x000fe400078ec0ff */
[----:B------:R-:W-:-:S04]  /*39d0*/  LOP3.LUT R46, R39, 0xffff, RZ, 0xc0, !PT ;  /* 0x0000ffff272e7812 */ /* 0x000fc800078ec0ff */
[----:B------:R-:W-:Y:S02]  /*39e0*/  LEA R46, R46, R47, 0x18 ;  /* 0x0000002f2e2e7211 */ /* 0x000fe400078ec0ff */
[----:B------:R-:W-:-:S05]  /*39f0*/  LOP3.LUT R47, R37, 0xff, RZ, 0xc0, !PT ;  /* 0x000000ff252f7812 */ /* 0x000fca00078ec0ff */
[----:B------:R-:W-:Y:S01]  /*3a00*/  IMAD R47, R47, 0x100, R46 ;  /* 0x000001002f2f7824 */ /* 0x000fe200078e022e */
[----:B------:R-:W-:-:S04]  /*3a10*/  LOP3.LUT R46, R35, 0xff, RZ, 0xc0, !PT ;  /* 0x000000ff232e7812 */ /* 0x000fc800078ec0ff */
[----:B------:R-:W-:Y:S01]  /*3a20*/  IADD3 R47, PT, PT, R47, R46, RZ ;  /* 0x0000002e2f2f7210 */ /* 0x000fe20007ffe0ff */
[----:B0-----:R-:W-:-:S05]  /*3a30*/  IMAD.WIDE.U32 R24, R43, 0x4, R24 ;  /* 0x000000042b187825 */ /* 0x001fca00078e0018 */
[----:B------:R1:W-:Y:S02]  /*3a40*/  STG.E desc[UR8][R24.64], R47 ;  /* 0x0000002f18007986 */ /* 0x0003e4000c101908 */
.L_x_7120:
[----:B------:R-:W-:Y:S05]  /*3a50*/  BSYNC.RECONVERGENT B2 ;  /* 0x0000000000027941 */ /* 0x000fea0003800200 */
.L_x_7119:
[----:B------:R-:W-:Y:S01]  /*3a60*/  VIADD R45, R45, 0x20 ;  /* 0x000000202d2d7836 */ /* 0x000fe20000000000 */
[----:B------:R-:W-:-:S07]  /*3a70*/  IADD3 R43, PT, PT, R43, 0x20, RZ ;  /* 0x000000202b2b7810 */ /* 0x000fce0007ffe0ff */
.L_x_7061:
[----:B------:R-:W-:Y:S05]  /*3a80*/  BSYNC.RECONVERGENT B1 ;  /* 0x0000000000017941 */ /* 0x000fea0003800200 */
.L_x_7060:
[----:B------:R-:W-:Y:S01]  /*3a90*/  ISETP.GE.U32.AND P3, PT, R40, 0x40, PT ;  /* 0x000000402800780c */ /* 0x000fe20003f66070 */
[----:B------:R-:W-:-:S12]  /*3aa0*/  BSSY.RECONVERGENT B1, `(.L_x_7121) ;  /* 0x00002dd000017945 */ /* 0x000fd80003800200 */
[----:B------:R-:W-:Y:S05]  /*3ab0*/  @!P3 BRA `(.L_x_7122) ;  /* 0x0000002c006cb947 */ /* 0x000fea0003800000 */
[----:B------:R-:W-:Y:S04]  /*3ac0*/  BSSY.RECONVERGENT B2, `(.L_x_7123) ;  /* 0x0000005000027945 */ /* 0x000fe80003800200 */
[----:B------:R-:W-:Y:S05]  /*3ad0*/  @!P2 BRA `(.L_x_7124) ;  /* 0x00000000000ca947 */ /* 0x000fea0003800000 */
[----:B------:R-:W2:Y:S02]  /*3ae0*/  LDC.64 R12, c[0x0][0x390] ;  /* 0x0000e400ff0c7b82 */ /* 0x000ea40000000a00 */
[----:B--2---:R-:W-:-:S06]  /*3af0*/  IMAD.WIDE.U32 R12, R43, 0x10, R12 ;  /* 0x000000102b0c7825 */ /* 0x004fcc00078e000c */
[----:B------:R-:W5:Y:S02]  /*3b00*/  LDG.E.128 R12, desc[UR8][R12.64] ;  /* 0x000000080c0c7981 */ /* 0x000f64000c1e1d00 */
.L_x_7124:
[----:B------:R-:W-:Y:S05]  /*3b10*/  BSYNC.RECONVERGENT B2 ;  /* 0x0000000000027941 */ /* 0x000fea0003800200 */
.L_x_7123:
[----:B------:R-:W-:Y:S01]  /*3b20*/  UISETP.NE.U32.AND UP0, UPT, UR10, URZ, UPT ;  /* 0x000000ff0a00728c */ /* 0x000fe2000bf05070 */
[----:B------:R-:W-:Y:S03]  /*3b30*/  BSSY.RECONVERGENT B2, `(.L_x_7125) ;  /* 0x00002c4000027945 */ /* 0x000fe60003800200 */
[----:B------:R-:W-:-:S09]  /*3b40*/  UISETP.NE.AND.EX UP0, UPT, UR11, URZ, UPT, UP0 ;  /* 0x000000ff0b00728c */ /* 0x000fd2000bf05300 */
[----:B------:R-:W-:Y:S05]  /*3b50*/  BRA.U !UP0, `(.L_x_7126) ;  /* 0x00000015089c7547 */ /* 0x000fea000b800000 */
[----:B------:R-:W2:Y:S02]  /*3b60*/  LDC.64 R20, c[0x0][0x3a0] ;  /* 0x0000e800ff147b82 */ /* 0x000ea40000000a00 */
[----:B--2---:R-:W-:-:S06]  /*3b70*/  IMAD.WIDE.U32 R22, R45, 0x10, R20 ;  /* 0x000000102d167825 */ /* 0x004fcc00078e0014 */
[----:B------:R-:W5:Y:S01]  /*3b80*/  LDG.E.128 R20, desc[UR8][R22.64] ;  /* 0x0000000816147981 */ /* 0x000f62000c1e1d00 */
[----:B------:R-:W-:Y:S01]  /*3b90*/  ISETP.GT.AND P4, PT, R26, RZ, PT ;  /* 0x000000ff1a00720c */ /* 0x000fe20003f84270 */
[----:B------:R-:W-:-:S12]  /*3ba0*/  BSSY.RECONVERGENT B3, `(.L_x_7127) ;  /* 0x0000058000037945 */ /* 0x000fd80003800200 */
[----:B01----:R-:W-:Y:S01]  /*3bb0*/  @!P4 IMAD.MOV.U32 R24, RZ, RZ, R8 ;  /* 0x000000ffff18c224 */ /* 0x003fe200078e0008 */
        /* <DEDUP_REMOVED lines=18> */
.L_x_7131:
        /* <DEDUP_REMOVED lines=13> */
.L_x_7133:
[----:B------:R-:W-:Y:S05]  /*3db0*/  BSYNC.RECONVERGENT B5 ;  /* 0x0000000000057941 */ /* 0x000fea0003800200 */
.L_x_7132:
        /* <DEDUP_REMOVED lines=43> */
.L_x_7130:
[----:B------:R-:W-:Y:S05]  /*4070*/  BSYNC.RECONVERGENT B4 ;  /* 0x0000000000047941 */ /* 0x000fea0003800200 */
.L_x_7129:
        /* <DEDUP_REMOVED lines=10> */
.L_x_7128:
[----:B------:R-:W-:Y:S05]  /*4120*/  BSYNC.RECONVERGENT B3 ;  /* 0x0000000000037941 */ /* 0x000fea0003800200 */
.L_x_7127:
[----:B------:R-:W-:Y:S01]  /*4130*/  BSSY.RECONVERGENT B3, `(.L_x_7134) ;  /* 0x0000058000037945 */ /* 0x000fe20003800200 */
[----:B------:R-:W-:Y:S01]  /*4140*/  @!P4 MOV R8, R24 ;  /* 0x000000180008c202 */ /* 0x000fe20000000f00 */
[----:B------:R-:W-:Y:S02]  /*4150*/  @!P4 IMAD.MOV.U32 R34, RZ, RZ, R26 ;  /* 0x000000ffff22c224 */ /* 0x000fe400078e001a */
[----:B------:R-:W-:Y:S05]  /*4160*/  @!P4 BRA `(.L_x_7135) ;  /* 0x000000040050c947 */ /* 0x000fea0003800000 */
        /* <DEDUP_REMOVED lines=16> */
.L_x_7138:
        /* <DEDUP_REMOVED lines=13> */
.L_x_7140:
[----:B------:R-:W-:Y:S05]  /*4340*/  BSYNC.RECONVERGENT B5 ;  /* 0x0000000000057941 */ /* 0x000fea0003800200 */
.L_x_7139:
        /* <DEDUP_REMOVED lines=43> */
.L_x_7137:
[----:B------:R-:W-:Y:S05]  /*4600*/  BSYNC.RECONVERGENT B4 ;  /* 0x0000000000047941 */ /* 0x000fea0003800200 */
.L_x_7136:
        /* <DEDUP_REMOVED lines=10> */
.L_x_7135:
[----:B------:R-:W-:Y:S05]  /*46b0*/  BSYNC.RECONVERGENT B3 ;  /* 0x0000000000037941 */ /* 0x000fea0003800200 */
.L_x_7134:
        /* <DEDUP_REMOVED lines=20> */
.L_x_7145:
        /* <DEDUP_REMOVED lines=13> */
.L_x_7147:
[----:B------:R-:W-:Y:S05]  /*48d0*/  BSYNC.RECONVERGENT B5 ;  /* 0x0000000000057941 */ /* 0x000fea0003800200 */
.L_x_7146:
        /* <DEDUP_REMOVED lines=43> */
.L_x_7144:
[----:B------:R-:W-:Y:S05]  /*4b90*/  BSYNC.RECONVERGENT B4 ;  /* 0x0000000000047941 */ /* 0x000fea0003800200 */
.L_x_7143:
        /* <DEDUP_REMOVED lines=10> */
.L_x_7142:
[----:B------:R-:W-:Y:S05]  /*4c40*/  BSYNC.RECONVERGENT B3 ;  /* 0x0000000000037941 */ /* 0x000fea0003800200 */
.L_x_7141:
[----:B------:R-:W-:Y:S01]  /*4c50*/  @!P4 MOV R8, R24 ;  /* 0x000000180008c202 */ /* 0x000fe20000000f00 */
[----:B------:R-:W-:Y:S01]  /*4c60*/  @!P4 IMAD.MOV.U32 R34, RZ, RZ, R26 ;  /* 0x000000ffff22c224 */ /* 0x000fe200078e001a */
        /* <DEDUP_REMOVED lines=17> */
.L_x_7151:
        /* <DEDUP_REMOVED lines=13> */
.L_x_7153:
[----:B------:R-:W-:Y:S05]  /*4e50*/  BSYNC.RECONVERGENT B4 ;  /* 0x0000000000047941 */ /* 0x000fea0003800200 */
.L_x_7152:
        /* <DEDUP_REMOVED lines=43> */
.L_x_7150:
[----:B------:R-:W-:Y:S05]  /*5110*/  BSYNC.RECONVERGENT B3 ;  /* 0x0000000000037941 */ /* 0x000fea0003800200 */
.L_x_7149:
        /* <DEDUP_REMOVED lines=11> */
.L_x_7126:
[----:B------:R-:W-:Y:S01]  /*51d0*/  BSSY.RECONVERGENT B3, `(.L_x_7154) ;  /* 0x0000058000037945 */ /* 0x000fe20003800200 */
[----:B------:R-:W-:Y:S01]  /*51e0*/  IMAD.MOV.U32 R22, RZ, RZ, R8 ;  /* 0x000000ffff167224 */ /* 0x000fe200078e0008 */
[----:B------:R-:W-:Y:S01]  /*51f0*/  MOV R26, R34 ;  /* 0x00000022001a7202 */ /* 0x000fe20000000f00 */
[----:B------:R-:W-:Y:S01]  /*5200*/  IMAD.MOV.U32 R20, RZ, RZ, RZ ;  /* 0x000000ffff147224 */ /* 0x000fe200078e00ff */
        /* <DEDUP_REMOVED lines=17> */
.L_x_7158:
[----:B------:R-:W-:Y:S01]  /*5320*/  VIADD R2, R2, 0x1 ;  /* 0x0000000102027836 */ /* 0x000fe20000000000 */
[----:B------:R-:W-:Y:S03]  /*5330*/  BSSY.RECONVERGENT B5, `(.L_x_7159) ;  /* 0x000000c000057945 */ /* 0x000fe60003800200 */
[C---:B01----:R-:W-:Y:S01]  /*5340*/  IMAD.WIDE.U32 R24, R2.reuse, -0x2daee0ad, RZ ;  /* 0xd2511f5302187825 */ /* 0x043fe200078e00ff */
        /* <DEDUP_REMOVED lines=10> */
.L_x_7160:
[----:B------:R-:W-:Y:S05]  /*53f0*/  BSYNC.RECONVERGENT B5 ;  /* 0x0000000000057941 */ /* 0x000fea0003800200 */
.L_x_7159:
        /* <DEDUP_REMOVED lines=39> */
[----:B------:R-:W-:Y:S01]  /*5670*/  IMAD.MOV.U32 R26, RZ, RZ, R20 ;  /* 0x000000ffff1a7224 */ /* 0x000fe200078e0014 */
[----:B------:R-:W-:Y:S01]  /*5680*/  LOP3.LUT R4, R4, UR32, R21, 0x96, !PT ;  /* 0x0000002004047c12 */ /* 0x000fe2000f8e9615 */
[----:B------:R-:W-:Y:S01]  /*5690*/  IMAD.MOV.U32 R22, RZ, RZ, RZ ;  /* 0x000000ffff167224 */ /* 0x000fe200078e00ff */
[----:B------:R-:W-:-:S07]  /*56a0*/  MOV R20, R34 ;  /* 0x0000002200147202 */ /* 0x000fce0000000f00 */
.L_x_7157:
[----:B------:R-:W-:Y:S05]  /*56b0*/  BSYNC.RECONVERGENT B4 ;  /* 0x0000000000047941 */ /* 0x000fea0003800200 */
.L_x_7156:
[----:B------:R-:W-:Y:S01]  /*56c0*/  I2FP.F32.U32 R8, R20 ;  /* 0x0000001400087245 */ /* 0x000fe20000201000 */
[----:B------:R-:W-:Y:S02]  /*56d0*/  HFMA2 R21, -RZ, RZ, 0.1171875, 0 ;  /* 0x2f800000ff157431 */ /* 0x000fe400000001ff */
[----:B-----5:R-:W-:-:S03]  /*56e0*/  FMUL.FTZ R20, R12, UR13 ;  /* 0x0000000d0c147c20 */ /* 0x020fc60008410000 */
[----:B------:R-:W-:Y:S01]  /*56f0*/  FFMA.FTZ R8, R8, R21, 1.1641532182693481445e-10 ;  /* 0x2f00000008087423 */ /* 0x000fe20000010015 */
[----:B------:R-:W-:-:S04]  /*5700*/  FMUL.FTZ R20, R20, UR12 ;  /* 0x0000000c14147c20 */ /* 0x000fc80008410000 */
[----:B------:R-:W-:-:S04]  /*5710*/  FSETP.GTU.FTZ.AND P4, PT, R8, UR5, PT ;  /* 0x0000000508007c0b */ /* 0x000fc8000bf9c000 */
[----:B------:R-:W-:Y:S02]  /*5720*/  SEL R8, RZ, 0x1, P4 ;  /* 0x00000001ff087807 */ /* 0x000fe40002000000 */
[----:B------:R-:W-:Y:S02]  /*5730*/  FSEL R20, R20, RZ, !P4 ;  /* 0x000000ff14147208 */ /* 0x000fe40006000000 */
[----:B------:R-:W-:-:S07]  /*5740*/  PRMT R35, R8, 0x7610, R35 ;  /* 0x0000761008237816 */ /* 0x000fce0000000023 */
.L_x_7155:
[----:B------:R-:W-:Y:S05]  /*5750*/  BSYNC.RECONVERGENT B3 ;  /* 0x0000000000037941 */ /* 0x000fea0003800200 */
.L_x_7154:
[----:B------:R-:W-:Y:S01]  /*5760*/  BSSY.RECONVERGENT B3, `(.L_x_7161) ;  /* 0x0000054000037945 */ /* 0x000fe20003800200 */
[----:B------:R-:W-:Y:S01]  /*5770*/  IMAD.MOV.U32 R8, RZ, RZ, R22 ;  /* 0x000000ffff087224 */ /* 0x000fe200078e0016 */
[----:B------:R-:W-:Y:S02]  /*5780*/  MOV R21, RZ ;  /* 0x000000ff00157202 */ /* 0x000fe40000000f00 */
        /* <DEDUP_REMOVED lines=14> */
.L_x_7165:
[----:B------:R-:W-:Y:S01]  /*5870*/  VIADD R2, R2, 0x1 ;  /* 0x0000000102027836 */ /* 0x000fe20000000000 */
[----:B------:R-:W-:Y:S03]  /*5880*/  BSSY.RECONVERGENT B5, `(.L_x_7166) ;  /* 0x000000c000057945 */ /* 0x000fe60003800200 */
[C---:B-1----:R-:W-:Y:S01]  /*5890*/  IMAD.WIDE.U32 R46, R2.reuse, -0x2daee0ad, RZ ;  /* 0xd2511f53022e7825 */ /* 0x042fe200078e00ff */
        /* <DEDUP_REMOVED lines=10> */
.L_x_7167:
[----:B------:R-:W-:Y:S05]  /*5940*/  BSYNC.RECONVERGENT B5 ;  /* 0x0000000000057941 */ /* 0x000fea0003800200 */
.L_x_7166:
[----:B------:R-:W-:Y:S01]  /*5950*/  IMAD.WIDE.U32 R4, R0, -0x326172a9, RZ ;  /* 0xcd9e8d5700047825 */ /* 0x000fe200078e00ff */
[----:B------:R-:W-:-:S03]  /*5960*/  LOP3.LUT R22, R9, UR7, R47, 0x96, !PT ;  /* 0x0000000709167c12 */ /* 0x000fc6000f8e962f */
[----:B------:R-:W-:Y:S01]  /*5970*/  IMAD.MOV.U32 R21, RZ, RZ, R26 ;  /* 0x000000ffff157224 */ /* 0x000fe200078e001a */
[----:B0-----:R-:W-:Y:S01]  /*5980*/  LOP3.LUT R24, R3, UR6, R5, 0x96, !PT ;  /* 0x0000000603187c12 */ /* 0x001fe2000f8e9605 */
        /* <DEDUP_REMOVED lines=39> */
.L_x_7164:
[----:B------:R-:W-:Y:S05]  /*5c00*/  BSYNC.RECONVERGENT B4 ;  /* 0x0000000000047941 */ /* 0x000fea0003800200 */
.L_x_7163:
[----:B------:R-:W-:Y:S01]  /*5c10*/  I2FP.F32.U32 R21, R21 ;  /* 0x0000001500157245 */ /* 0x000fe20000201000 */
[----:B------:R-:W-:-:S05]  /*5c20*/  HFMA2 R22, -RZ, RZ, 0.1171875, 0 ;  /* 0x2f800000ff167431 */ /* 0x000fca00000001ff */
[----:B------:R-:W-:Y:S01]  /*5c30*/  FFMA.FTZ R21, R21, R22, 1.1641532182693481445e-10 ;  /* 0x2f00000015157423 */ /* 0x000fe20000010016 */
[----:B-----5:R-:W-:-:S04]  /*5c40*/  FMUL.FTZ R22, R13, UR13 ;  /* 0x0000000d0d167c20 */ /* 0x020fc80008410000 */
[----:B------:R-:W-:Y:S01]  /*5c50*/  FSETP.GTU.FTZ.AND P4, PT, R21, UR5, PT ;  /* 0x0000000515007c0b */ /* 0x000fe2000bf9c000 */
[----:B------:R-:W-:-:S03]  /*5c60*/  FMUL.FTZ R21, R22, UR12 ;  /* 0x0000000c16157c20 */ /* 0x000fc60008410000 */
[----:B------:R-:W-:Y:S02]  /*5c70*/  SEL R22, RZ, 0x1, P4 ;  /* 0x00000001ff167807 */ /* 0x000fe40002000000 */
[----:B------:R-:W-:Y:S02]  /*5c80*/  FSEL R21, R21, RZ, !P4 ;  /* 0x000000ff15157208 */ /* 0x000fe40006000000 */
[----:B------:R-:W-:-:S07]  /*5c90*/  PRMT R37, R22, 0x7610, R37 ;  /* 0x0000761016257816 */ /* 0x000fce0000000025 */
.L_x_7162:
[----:B------:R-:W-:Y:S05]  /*5ca0*/  BSYNC.RECONVERGENT B3 ;  /* 0x0000000000037941 */ /* 0x000fea0003800200 */
.L_x_7161:
[----:B------:R-:W-:Y:S01]  /*5cb0*/  BSSY.RECONVERGENT B3, `(.L_x_7168) ;  /* 0x0000054000037945 */ /* 0x000fe20003800200 */
[----:B01----:R-:W-:Y:S01]  /*5cc0*/  IMAD.MOV.U32 R24, RZ, RZ, R8 ;  /* 0x000000ffff187224 */ /* 0x003fe200078e0008 */
        /* <DEDUP_REMOVED lines=15> */
.L_x_7172:
        /* <DEDUP_REMOVED lines=13> */
.L_x_7174:
[----:B------:R-:W-:Y:S05]  /*5e90*/  BSYNC.RECONVERGENT B5 ;  /* 0x0000000000057941 */ /* 0x000fea0003800200 */
.L_x_7173:
        /* <DEDUP_REMOVED lines=43> */
.L_x_7171:
[----:B------:R-:W-:Y:S05]  /*6150*/  BSYNC.RECONVERGENT B4 ;  /* 0x0000000000047941 */ /* 0x000fea0003800200 */
.L_x_7170:
        /* <DEDUP_REMOVED lines=9> */
.L_x_7169:
[----:B------:R-:W-:Y:S05]  /*61f0*/  BSYNC.RECONVERGENT B3 ;  /* 0x0000000000037941 */ /* 0x000fea0003800200 */
.L_x_7168:
        /* <DEDUP_REMOVED lines=20> */
.L_x_7177:
        /* <DEDUP_REMOVED lines=13> */
.L_x_7179:
[----:B------:R-:W-:Y:S05]  /*6410*/  BSYNC.RECONVERGENT B4 ;  /* 0x0000000000047941 */ /* 0x000fea0003800200 */
.L_x_7178:
        /* <DEDUP_REMOVED lines=43> */
.L_x_7176:
[----:B------:R-:W-:Y:S05]  /*66d0*/  BSYNC.RECONVERGENT B3 ;  /* 0x0000000000037941 */ /* 0x000fea0003800200 */
.L_x_7175:
        /* <DEDUP_REMOVED lines=9> */
.L_x_7148:
[----:B------:R-:W-:Y:S05]  /*6770*/  BSYNC.RECONVERGENT B2 ;  /* 0x0000000000027941 */ /* 0x000fea0003800200 */
.L_x_7125:
[----:B------:R-:W0:Y:S02]  /*6780*/  LDC.64 R24, c[0x0][0x3a8] ;  /* 0x0000ea00ff187b82 */ /* 0x000e240000000a00 */
[----:B0-----:R-:W-:-:S05]  /*6790*/  IMAD.WIDE.U32 R24, R45, 0x10, R24 ;  /* 0x000000102d187825 */ /* 0x001fca00078e0018 */
[----:B-----5:R2:W-:Y:S01]  /*67a0*/  STG.E.128 desc[UR8][R24.64], R20 ;  /* 0x0000001418007986 */ /* 0x0205e2000c101d08 */
[----:B------:R-:W-:Y:S05]  /*67b0*/  @!P2 BRA `(.L_x_7122) ;  /* 0x00000000002ca947 */ /* 0x000fea0003800000 */
[----:B--2---:R-:W0:Y:S01]  /*67c0*/  LDC.64 R24, c[0x0][0x3b0] ;  /* 0x0000ec00ff187b82 */ /* 0x004e220000000a00 */
[----:B------:R-:W-:-:S05]  /*67d0*/  IMAD.U32 R26, R38, 0x10000, RZ ;  /* 0x00010000261a7824 */ /* 0x000fca00078e00ff */
[----:B------:R-:W-:Y:S02]  /*67e0*/  LOP3.LUT R45, R26, 0xff0000, RZ, 0xc0, !PT ;  /* 0x00ff00001a2d7812 */ /* 0x000fe400078ec0ff */
[----:B------:R-:W-:-:S04]  /*67f0*/  LOP3.LUT R26, R39, 0xffff, RZ, 0xc0, !PT ;  /* 0x0000ffff271a7812 */ /* 0x000fc800078ec0ff */
[----:B------:R-:W-:Y:S02]  /*6800*/  LEA R26, R26, R45, 0x18 ;  /* 0x0000002d1a1a7211 */ /* 0x000fe400078ec0ff */
[----:B------:R-:W-:-:S05]  /*6810*/  LOP3.LUT R45, R37, 0xff, RZ, 0xc0, !PT ;  /* 0x000000ff252d7812 */ /* 0x000fca00078ec0ff */
[----:B------:R-:W-:Y:S01]  /*6820*/  IMAD R26, R45, 0x100, R26 ;  /* 0x000001002d1a7824 */ /* 0x000fe200078e021a */
[----:B------:R-:W-:Y:S01]  /*6830*/  LOP3.LUT R45, R35, 0xff, RZ, 0xc0, !PT ;  /* 0x000000ff232d7812 */ /* 0x000fe200078ec0ff */
[----:B0-----:R-:W-:-:S03]  /*6840*/  IMAD.WIDE.U32 R24, R43, 0x4, R24 ;  /* 0x000000042b187825 */ /* 0x001fc600078e0018 */
[----:B------:R-:W-:-:S05]  /*6850*/  IADD3 R45, PT, PT, R26, R45, RZ ;  /* 0x0000002d1a2d7210 */ /* 0x000fca0007ffe0ff */
[----:B------:R3:W-:Y:S02]  /*6860*/  STG.E desc[UR8][R24.64], R45 ;  /* 0x0000002d18007986 */ /* 0x0007e4000c101908 */
.L_x_7122:
[----:B------:R-:W-:Y:S05]  /*6870*/  BSYNC.RECONVERGENT B1 ;  /* 0x0000000000017941 */ /* 0x000fea0003800200 */
.L_x_7121:
[----:B0123--:R-:W-:Y:S01]  /*6880*/  FADD.FTZ R24, RZ, R16 ;  /* 0x00000010ff187221 */ /* 0x00ffe20000010000 */
        /* <DEDUP_REMOVED lines=50> */
.L_x_7197:
        /* <DEDUP_REMOVED lines=15> */
[----:B------:R-:W-:Y:S01]  /*6ca0*/  VIADD R27, R27, 0xffffffff ;  /* 0xffffffff1b1b7836 */ /* 0x000fe20000000000 */
[----:B------:R-:W-:Y:S01]  /*6cb0*/  BSSY.RECONVERGENT B2, `(.L_x_7183) ;  /* 0x000001f000027945 */ /* 0x000fe20003800200 */
[----:B-1----:R-:W-:Y:S02]  /*6cc0*/  FSEL R46, R26, RZ, !P0 ;  /* 0x000000ff1a2e7208 */ /* 0x002fe40004000000 */
[----:B------:R-:W-:-:S05]  /*6cd0*/  IMAD R27, R27, R44, RZ ;  /* 0x0000002c1b1b7224 */ /* 0x000fca00078e02ff */
[----:B------:R-:W-:-:S04]  /*6ce0*/  SHF.R.S32.HI R24, RZ, 0x1f, R27 ;  /* 0x0000001fff187819 */ /* 0x000fc8000001141b */
[----:B------:R-:W-:-:S04]  /*6cf0*/  LEA.HI R27, R24, R27, RZ, 0x2 ;  /* 0x0000001b181b7211 */ /* 0x000fc800078f10ff */
[----:B------:R-:W-:Y:S01]  /*6d00*/  LEA.HI.SX32 R47, R27, R42, 0x1e ;  /* 0x0000002a1b2f7211 */ /* 0x000fe200078ff2ff */
[----:B------:R-:W-:Y:S06]  /*6d10*/  @!P1 BRA `(.L_x_7184) ;  /* 0x0000000000609947 */ /* 0x000fec0003800000 */
[--C-:B------:R-:W-:Y:S01]  /*6d20*/  FADD.FTZ R24, R16, -R46.reuse ;  /* 0x8000002e10187221 */ /* 0x100fe20000010000 */
[----:B------:R-:W-:Y:S02]  /*6d30*/  HADD2.F32 R25, -RZ, R35.H1_H1 ;  /* 0x30000023ff197230 */ /* 0x000fe40000004100 */
[----:B------:R-:W-:Y:S01]  /*6d40*/  FADD.FTZ R26, R17, -R46 ;  /* 0x8000002e111a7221 */ /* 0x000fe20000010000 */
[----:B------:R-:W-:Y:S02]  /*6d50*/  HADD2.F32 R27, -RZ, R28.H0_H0 ;  /* 0x2000001cff1b7230 */ /* 0x000fe40000004100 */
[C---:B------:R-:W-:Y:S01]  /*6d60*/  FMUL.FTZ R24, R43.reuse, R24 ;  /* 0x000000182b187220 */ /* 0x040fe20000410000 */
[----:B------:R-:W-:Y:S02]  /*6d70*/  HADD2.F32 R44, -RZ, R49.H0_H0 ;  /* 0x20000031ff2c7230 */ /* 0x000fe40000004100 */
[----:B------:R-:W-:Y:S02]  /*6d80*/  HADD2.F32 R45, -RZ, R29.H0_H0 ;  /* 0x2000001dff2d7230 */ /* 0x000fe40000004100 */
[----:B------:R-:W-:Y:S01]  /*6d90*/  FFMA.FTZ R24, R24, R25, R27 ;  /* 0x0000001918187223 */ /* 0x000fe2000001001b */
[----:B------:R-:W-:Y:S01]  /*6da0*/  FMUL.FTZ R25, R43, R26 ;  /* 0x0000001a2b197220 */ /* 0x000fe20000410000 */
[----:B------:R-:W-:-:S02]  /*6db0*/  HADD2.F32 R26, -RZ, R38.H1_H1 ;  /* 0x30000026ff1a7230 */ /* 0x000fc40000004100 */
[----:B------:R-:W-:Y:S02]  /*6dc0*/  HADD2.F32 R27, -RZ, R37.H1_H1 ;  /* 0x30000025ff1b7230 */ /* 0x000fe40000004100 */
[----:B------:R-:W-:Y:S02]  /*6dd0*/  HADD2.F32 R48, -RZ, R49.H1_H1 ;  /* 0x30000031ff307230 */ /* 0x000fe40000004100 */
[----:B------:R-:W-:Y:S01]  /*6de0*/  FFMA.FTZ R25, R25, R26, R44 ;  /* 0x0000001a19197223 */ /* 0x000fe2000001002c */
[--C-:B------:R-:W-:Y:S01]  /*6df0*/  FADD.FTZ R26, R18, -R46.reuse ;  /* 0x8000002e121a7221 */ /* 0x100fe20000010000 */
[----:B------:R-:W-:-:S03]  /*6e00*/  FADD.FTZ R44, R19, -R46 ;  /* 0x8000002e132c7221 */ /* 0x000fc60000010000 */
[----:B------:R-:W-:-:S04]  /*6e10*/  FMUL.FTZ R26, R43, R26 ;  /* 0x0000001a2b1a7220 */ /* 0x000fc80000410000 */
[----:B------:R-:W-:Y:S01]  /*6e20*/  FFMA.FTZ R26, R26, R27, R45 ;  /* 0x0000001b1a1a7223 */ /* 0x000fe2000001002d */
[----:B------:R-:W-:Y:S01]  /*6e30*/  FMUL.FTZ R27, R43, R44 ;  /* 0x0000002c2b1b7220 */ /* 0x000fe20000410000 */
[----:B------:R-:W-:-:S05]  /*6e40*/  HADD2.F32 R44, -RZ, R39.H1_H1 ;  /* 0x30000027ff2c7230 */ /* 0x000fca0000004100 */
[----:B------:R-:W-:Y:S02]  /*6e50*/  FFMA.FTZ R27, R27, R44, R48 ;  /* 0x0000002c1b1b7223 */ /* 0x000fe40000010030 */
[----:B------:R-:W1:Y:S02]  /*6e60*/  LDC.64 R44, c[0x0][0x428] ;  /* 0x00010a00ff2c7b82 */ /* 0x000e640000000a00 */
[C---:B-1----:R-:W-:Y:S01]  /*6e70*/  IMAD.WIDE.U32 R44, R47.reuse, 0x10, R44 ;  /* 0x000000102f2c7825 */ /* 0x042fe200078e002c */
[----:B------:R-:W-:-:S04]  /*6e80*/  IADD3 R47, PT, PT, R47, 0x20, RZ ;  /* 0x000000202f2f7810 */ /* 0x000fc80007ffe0ff */
[----:B------:R1:W-:Y:S03]  /*6e90*/  STG.E.128 desc[UR8][R44.64], R24 ;  /* 0x000000182c007986 */ /* 0x0003e6000c101d08 */
.L_x_7184:
[----:B------:R-:W-:Y:S05]  /*6ea0*/  BSYNC.RECONVERGENT B2 ;  /* 0x0000000000027941 */ /* 0x000fea0003800200 */
.L_x_7183:
        /* <DEDUP_REMOVED lines=16> */
.L_x_7182:
[----:B------:R-:W-:Y:S05]  /*6fb0*/  BSYNC.RECONVERGENT B1 ;  /* 0x0000000000017941 */ /* 0x000fea0003800200 */
.L_x_7181:
[----:B-12---:R-:W1:Y:S02]  /*6fc0*/  LDC.64 R24, c[0x0][0x380] ;  /* 0x0000e000ff187b82 */ /* 0x006e640000000a00 */
[----:B-1----:R-:W-:-:S05]  /*6fd0*/  IMAD R41, R24, 0x4, R41 ;  /* 0x0000000418297824 */ /* 0x002fca00078e0229 */
[----:B------:R-:W-:-:S13]  /*6fe0*/  ISETP.GE.AND P1, PT, R41, R25, PT ;  /* 0x000000192900720c */ /* 0x000fda0003f26270 */
[----:B------:R-:W-:Y:S05]  /*6ff0*/  @!P1 BRA `(.L_x_7185) ;  /* 0xffffff9800e49947 */ /* 0x000fea000383ffff */
[----:B------:R-:W-:Y:S05]  /*7000*/  BSYNC B0 ;  /* 0x0000000000007941 */ /* 0x000fea0003800000 */
.L_x_7059:
[----:B------:R-:W-:Y:S05]  /*7010*/  EXIT ;  /* 0x000000000000794d */ /* 0x000fea0003800000 */
.L_x_7180:
        /* <DEDUP_REMOVED lines=8> */
.L_x_7187:
[----:B------:R-:W-:Y:S05]  /*70a0*/  BSYNC B1 ;  /* 0x0000000000017941 */ /* 0x000fea0003800000 */
.L_x_7186:
        /* <DEDUP_REMOVED lines=8> */
.L_x_7188:
[----:B------:R-:W-:Y:S02]  /*7130*/  HFMA2 R45, -RZ, RZ, 0, 2.384185791015625e-07 ;  /* 0x00000004ff2d7431 */ /* 0x000fe400000001ff */
[----:B------:R-:W-:-:S04]  /*7140*/  FADD.FTZ R50, R48, R24 ;  /* 0x0000001830327221 */ /* 0x000fc80000010000 */
[----:B------:R-:W-:-:S07]  /*7150*/  IMAD.MOV.U32 R48, RZ, RZ, R50 ;  /* 0x000000ffff307224 */ /* 0x000fce00078e0032 */
[----:B------:R-:W-:Y:S05]  /*7160*/  WARPSYNC.COLLECTIVE R43, `(.L_x_7189) ;  /* 0x000000002b087348 */ /* 0x000fea0003c00000 */
[----:B------:R0:W1:Y:S02]  /*7170*/  SHFL.BFLY P5, R24, R48, R45, R46 ;  /* 0x0c00002d30187389 */ /* 0x00006400000a002e */
[----:B01----:R-:W-:Y:S05]  /*7180*/  ENDCOLLECTIVE ;  /* 0x000000000000791b */ /* 0x003fea0003800000 */
.L_x_7189:
[----:B------:R-:W-:Y:S01]  /*7190*/  MOV R45, 0x8 ;  /* 0x00000008002d7802 */ /* 0x000fe20000000f00 */
[----:B------:R-:W-:-:S04]  /*71a0*/  FADD.FTZ R51, R50, R24 ;  /* 0x0000001832337221 */ /* 0x000fc80000010000 */
[----:B------:R-:W-:-:S07]  /*71b0*/  IMAD.MOV.U32 R48, RZ, RZ, R51 ;  /* 0x000000ffff307224 */ /* 0x000fce00078e0033 */
[----:B------:R-:W-:Y:S05]  /*71c0*/  WARPSYNC.COLLECTIVE R43, `(.L_x_7190) ;  /* 0x000000002b087348 */ /* 0x000fea0003c00000 */
[----:B------:R0:W1:Y:S02]  /*71d0*/  SHFL.BFLY P5, R24, R48, R45, R46 ;  /* 0x0c00002d30187389 */ /* 0x00006400000a002e */
[----:B01----:R-:W-:Y:S05]  /*71e0*/  ENDCOLLECTIVE ;  /* 0x000000000000791b */ /* 0x003fea0003800000 */
.L_x_7190:
[----:B------:R-:W-:Y:S02]  /*71f0*/  HFMA2 R45, -RZ, RZ, 0, 9.5367431640625e-07 ;  /* 0x00000010ff2d7431 */ /* 0x000fe400000001ff */
[----:B------:R-:W-:-:S04]  /*7200*/  FADD.FTZ R52, R51, R24 ;  /* 0x0000001833347221 */ /* 0x000fc80000010000 */
[----:B------:R-:W-:-:S07]  /*7210*/  IMAD.MOV.U32 R48, RZ, RZ, R52 ;  /* 0x000000ffff307224 */ /* 0x000fce00078e0034 */
[----:B------:R-:W-:Y:S05]  /*7220*/  WARPSYNC.COLLECTIVE R43, `(.L_x_7191) ;  /* 0x000000002b087348 */ /* 0x000fea0003c00000 */
[----:B------:R0:W1:Y:S02]  /*7230*/  SHFL.BFLY P5, R24, R48, R45, R46 ;  /* 0x0c00002d30187389 */ /* 0x00006400000a002e */
[----:B01----:R-:W-:Y:S05]  /*7240*/  ENDCOLLECTIVE ;  /* 0x000000000000791b */ /* 0x003fea0003800000 */
.L_x_7191:
        /* <DEDUP_REMOVED lines=20> */
[----:B------:R-:W-:-:S03]  /*7390*/  IMAD.MOV.U32 R43, RZ, RZ, -0x1 ;  /* 0xffffffffff2b7424 */ /* 0x000fc600078e00ff */
[----:B------:R-:W-:-:S07]  /*73a0*/  IMAD.MOV.U32 R48, RZ, RZ, R47 ;  /* 0x000000ffff307224 */ /* 0x000fce00078e002f */
[----:B------:R-:W-:Y:S05]  /*73b0*/  WARPSYNC.COLLECTIVE R43, `(.L_x_7192) ;  /* 0x000000002b087348 */ /* 0x000fea0003c00000 */
[----:B------:R0:W1:Y:S02]  /*73c0*/  SHFL.BFLY P5, R24, R48, R45, R46 ;  /* 0x0c00002d30187389 */ /* 0x00006400000a002e */
[----:B01----:R-:W-:Y:S05]  /*73d0*/  ENDCOLLECTIVE ;  /* 0x000000000000791b */ /* 0x003fea0003800000 */
.L_x_7192:
[----:B------:R-:W-:Y:S02]  /*73e0*/  HFMA2 R45, -RZ, RZ, 0, 1.1920928955078125e-07 ;  /* 0x00000002ff2d7431 */ /* 0x000fe400000001ff */
[----:B------:R-:W-:-:S07]  /*73f0*/  FADD.FTZ R48, R47, R24 ;  /* 0x000000182f307221 */ /* 0x000fce0000010000 */
[----:B------:R-:W-:Y:S05]  /*7400*/  WARPSYNC.COLLECTIVE R43, `(.L_x_7193) ;  /* 0x000000002b087348 */ /* 0x000fea0003c00000 */
[----:B------:R0:W1:Y:S02]  /*7410*/  SHFL.BFLY P5, R24, R48, R45, R46 ;  /* 0x0c00002d30187389 */ /* 0x00006400000a002e */
[----:B01----:R-:W-:Y:S05]  /*7420*/  ENDCOLLECTIVE ;  /* 0x000000000000791b */ /* 0x003fea0003800000 */
.L_x_7193:
[----:B------:R-:W-:Y:S01]  /*7430*/  MOV R45, 0x4 ;  /* 0x00000004002d7802 */ /* 0x000fe20000000f00 */
[----:B------:R-:W-:-:S04]  /*7440*/  FADD.FTZ R50, R48, R24 ;  /* 0x0000001830327221 */ /* 0x000fc80000010000 */
[----:B------:R-:W-:-:S07]  /*7450*/  IMAD.MOV.U32 R48, RZ, RZ, R50 ;  /* 0x000000ffff307224 */ /* 0x000fce00078e0032 */
[----:B------:R-:W-:Y:S05]  /*7460*/  WARPSYNC.COLLECTIVE R43, `(.L_x_7194) ;  /* 0x000000002b087348 */ /* 0x000fea0003c00000 */
[----:B------:R0:W1:Y:S02]  /*7470*/  SHFL.BFLY P5, R24, R48, R45, R46 ;  /* 0x0c00002d30187389 */ /* 0x00006400000a002e */
[----:B01----:R-:W-:Y:S05]  /*7480*/  ENDCOLLECTIVE ;  /* 0x000000000000791b */ /* 0x003fea0003800000 */
.L_x_7194:
[----:B------:R-:W-:Y:S02]  /*7490*/  HFMA2 R45, -RZ, RZ, 0, 4.76837158203125e-07 ;  /* 0x00000008ff2d7431 */ /* 0x000fe400000001ff */
[----:B------:R-:W-:-:S04]  /*74a0*/  FADD.FTZ R51, R50, R24 ;  /* 0x0000001832337221 */ /* 0x000fc80000010000 */
[----:B------:R-:W-:-:S07]  /*74b0*/  IMAD.MOV.U32 R48, RZ, RZ, R51 ;  /* 0x000000ffff307224 */ /* 0x000fce00078e0033 */
[----:B------:R-:W-:Y:S05]  /*74c0*/  WARPSYNC.COLLECTIVE R43, `(.L_x_7195) ;  /* 0x000000002b087348 */ /* 0x000fea0003c00000 */
[----:B------:R0:W1:Y:S02]  /*74d0*/  SHFL.BFLY P5, R24, R48, R45, R46 ;  /* 0x0c00002d30187389 */ /* 0x00006400000a002e */
[----:B01----:R-:W-:Y:S05]  /*74e0*/  ENDCOLLECTIVE ;  /* 0x000000000000791b */ /* 0x003fea0003800000 */
.L_x_7195:
[----:B------:R-:W-:Y:S01]  /*74f0*/  MOV R45, 0x10 ;  /* 0x00000010002d7802 */ /* 0x000fe20000000f00 */
[----:B------:R-:W-:-:S04]  /*7500*/  FADD.FTZ R52, R51, R24 ;  /* 0x0000001833347221 */ /* 0x000fc80000010000 */
[----:B------:R-:W-:-:S07]  /*7510*/  IMAD.MOV.U32 R48, RZ, RZ, R52 ;  /* 0x000000ffff307224 */ /* 0x000fce00078e0034 */
[----:B------:R-:W-:Y:S05]  /*7520*/  WARPSYNC.COLLECTIVE R43, `(.L_x_7196) ;  /* 0x000000002b087348 */ /* 0x000fea0003c00000 */
[----:B------:R0:W1:Y:S02]  /*7530*/  SHFL.BFLY P5, R24, R48, R45, R46 ;  /* 0x0c00002d30187389 */ /* 0x00006400000a002e */
[----:B01----:R-:W-:Y:S05]  /*7540*/  ENDCOLLECTIVE ;  /* 0x000000000000791b */ /* 0x003fea0003800000 */
.L_x_7196:
[----:B------:R-:W-:Y:S05]  /*7550*/  BRA `(.L_x_7197) ;  /* 0xfffffff400947947 */ /* 0x000fea000383ffff */
.L_x_7198:
        /* <DEDUP_REMOVED lines=10> */
.L_x_9173:


//--------------------- .text._ZN10layer_norm13ln_fwd_kernelINS_13Kernel_traitsI6__halfffffjLj256ELj1ELj4ELj1ELj16ENS_18Kernel_traits_baseILj256ES2_ffffjLj128EEEEELb1ELb0ELb1ELb1EEEvNS_9FwdParamsE --------------------------
	.section	.text._ZN10layer_norm13ln_fwd_kernelINS_13Kernel_traitsI6__halfffffjLj256ELj1ELj4ELj1ELj16ENS_18Kernel_traits_baseILj256ES2_ffffjLj128EEEEELb1ELb0ELb1ELb1EEEvNS_9FwdParamsE,"ax",@progbits
	.align	128
        .global         _ZN10layer_norm13ln_fwd_kernelINS_13Kernel_traitsI6__halfffffjLj256ELj1ELj4ELj1ELj16ENS_18Kernel_traits_baseILj256ES2_ffffjLj128EEEEELb1ELb0ELb1ELb1EEEvNS_9FwdParamsE
        .type           _ZN10layer_norm13ln_fwd_kernelINS_13Kernel_traitsI6__halfffffjLj256ELj1ELj4ELj1ELj16ENS_18Kernel_traits_baseILj256ES2_ffffjLj128EEEEELb1ELb0ELb1ELb1EEEvNS_9FwdParamsE,@function
        .size           _ZN10layer_norm13ln_fwd_kernelINS_13Kernel_traitsI6__halfffffjLj256ELj1ELj4ELj1ELj16ENS_18Kernel_traits_baseILj256ES2_ffffjLj128EEEEELb1ELb0ELb1ELb1EEEvNS_9FwdParamsE,(.L_x_9174 - _ZN10layer_norm13ln_fwd_kernelINS_13Kernel_traitsI6__halfffffjLj256ELj1ELj4ELj1ELj16ENS_18Kernel_traits_baseILj256ES2_ffffjLj128EEEEELb1ELb0ELb1ELb1EEEvNS_9FwdParamsE)
        .other          _ZN10layer_norm13ln_fwd_kernelINS_13Kernel_traitsI6__halfffffjLj256ELj1ELj4ELj1ELj16ENS_18Kernel_traits_baseILj256ES2_ffffjLj128EEEEELb1ELb0ELb1ELb1EEEvNS_9FwdParamsE,@"STO_CUDA_ENTRY STV_DEFAULT"
_ZN10layer_norm13ln_fwd_kernelINS_13Kernel_traitsI6__halfffffjLj256ELj1ELj4ELj1ELj16ENS_18Kernel_traits_baseILj256ES2_ffffjLj128EEEEELb1ELb0ELb1ELb1EEEvNS_9FwdParamsE:
.text._ZN10layer_norm13ln_fwd_kernelINS_13Kernel_traitsI6__halfffffjLj256ELj1ELj4ELj1ELj16ENS_18Kernel_traits_baseILj256ES2_ffffjLj128EEEEELb1ELb0ELb1ELb1EEEvNS_9FwdParamsE:
        /* <DEDUP_REMOVED lines=16> */
[----:B------:R-:W-:Y:S01]  /*0100*/  @P1 IMAD.MOV.U32 R9, RZ, RZ, R17 ;  /* 0x000000ffff091224 */ /* 0x000fe200078e0011 */
[----:B------:R-:W1:Y:S01]  /*0110*/  @P1 LDC R19, c[0x0][0x460] ;  /* 0x00011800ff131b82 */ /* 0x000e620000000800 */
[----:B0-----:R-:W-:-:S04]  /*0120*/  ISETP.NE.U32.AND P0, PT, RZ, UR4, PT ;  /* 0x00000004ff007c0c */ /* 0x001fc8000bf05070 */
[----:B------:R-:W1:Y:S01]  /*0130*/  @P1 LDG.E.64 R8, desc[UR8][R8.64] ;  /* 0x0000000808081981 */ /* 0x000e62000c1e1b00 */
[----:B------:R-:W-:-:S13]  /*0140*/  ISETP.NE.AND.EX P0, PT, RZ, UR5, PT, P0 ;  /* 0x00000005ff007c0c */ /* 0x000fda000bf05300 */
[----:B------:R-:W0:Y:S02]  /*0150*/  @P0 LDC.64 R12, c[0x0][0x438] ;  /* 0x00010e00ff0c0b82 */ /* 0x000e240000000a00 */
[----:B0-----:R-:W-:-:S05]  /*0160*/  @P0 IMAD.WIDE.U32 R12, R3, 0x8, R12 ;  /* 0x00000008030c0825 */ /* 0x001fca00078e000c */
[----:B------:R-:W5:Y:S04]  /*0170*/  @P0 LDG.E.64 R10, desc[UR8][R12.64+0x100] ;  /* 0x000100080c0a0981 */ /* 0x000f68000c1e1b00 */
[----:B------:R-:W5:Y:S01]  /*0180*/  @P0 LDG.E.64 R24, desc[UR8][R12.64] ;  /* 0x000000080c180981 */ /* 0x000f62000c1e1b00 */
[----:B------:R-:W0:Y:S01]  /*0190*/  S2UR UR5, SR_CTAID.X ;  /* 0x00000000000579c3 */ /* 0x000e220000002500 */
[----:B------:R-:W-:-:S05]  /*01a0*/  IMAD.WIDE.U32 R4, R3, 0x8, R4 ;  /* 0x0000000803047825 */ /* 0x000fca00078e0004 */
[----:B------:R-:W5:Y:S02]  /*01b0*/  LDG.E.64 R28, desc[UR8][R4.64] ;  /* 0x00000008041c7981 */ /* 0x000f64000c1e1b00 */
[----:B------:R-:W3:Y:S02]  /*01c0*/  LDC R15, c[0x0][0x360] ;  /* 0x0000d800ff0f7b82 */ /* 0x000ee40000000800 */
[----:B------:R4:W5:Y:S02]  /*01d0*/  LDG.E.64 R26, desc[UR8][R4.64+0x100] ;  /* 0x00010008041a7981 */ /* 0x000964000c1e1b00 */
[----:B----4-:R-:W-:Y:S01]  /*01e0*/  SHF.R.U32.HI R4, RZ, 0x5, R2 ;  /* 0x00000005ff047819 */ /* 0x010fe20000011602 */
        /* <DEDUP_REMOVED lines=8> */
[----:B------:R-:W-:Y:S06]  /*0270*/  @P2 EXIT ;  /* 0x000000000000294d */ /* 0x000fec0003800000 */
[--C-:B------:R-:W-:Y:S01]  /*0280*/  SHF.R.U64 R5, R0, 0x2, R17.reuse ;  /* 0x0000000200057819 */ /* 0x100fe20000001211 */
[----:B------:R-:W-:Y:S01]  /*0290*/  UIADD3 UR15, UPT, UPT, UR6, -0x61c88647, URZ ;  /* 0x9e3779b9060f7890 */ /* 0x000fe2000fffe0ff */
[----:B------:R-:W-:Y:S01]  /*02a0*/  MOV R6, R2 ;  /* 0x0000000200067202 */ /* 0x000fe20000000f00 */
[----:B------:R-:W-:Y:S01]  /*02b0*/  UIADD3 UR16, UPT, UPT, UR7, -0x4498517b, URZ ;  /* 0xbb67ae8507107890 */ /* 0x000fe2000fffe0ff */
[----:B------:R-:W-:Y:S01]  /*02c0*/  SHF.R.U32.HI R7, RZ, 0x2, R17 ;  /* 0x00000002ff077819 */ /* 0x000fe20000011611 */
[----:B------:R-:W-:Y:S01]  /*02d0*/  IMAD.HI.U32 R8, R5, -0x2daee0ad, RZ ;  /* 0xd2511f5305087827 */ /* 0x000fe200078e00ff */
[----:B------:R-:W-:Y:S01]  /*02e0*/  UIADD3 UR18, UPT, UPT, UR7, 0x76cf5d0a, URZ ;  /* 0x76cf5d0a07127890 */ /* 0x000fe2000fffe0ff */
[----:B-----5:R-:W-:Y:S01]  /*02f0*/  @!P0 CS2R R10, SRZ ;  /* 0x00000000000a8805 */ /* 0x020fe2000001ff00 */
[----:B------:R-:W-:Y:S01]  /*0300*/  UIADD3 UR17, UPT, UPT, UR6, 0x3c6ef372, URZ ;  /* 0x3c6ef37206117890 */ /* 0x000fe2000fffe0ff */
[----:B------:R-:W-:Y:S01]  /*0310*/  IMAD.HI.U32 R2, R6, -0x326172a9, RZ ;  /* 0xcd9e8d5706027827 */ /* 0x000fe200078e00ff */
[----:B------:R-:W-:Y:S01]  /*0320*/  LOP3.LUT R8, R8, UR7, RZ, 0x3c, !PT ;  /* 0x0000000708087c12 */ /* 0x000fe2000f8e3cff */
[----:B------:R-:W-:Y:S01]  /*0330*/  UIADD3 UR19, UPT, UPT, UR6, -0x255992d5, URZ ;  /* 0xdaa66d2b06137890 */ /* 0x000fe2000fffe0ff */
[----:B------:R-:W-:Y:S01]  /*0340*/  SHF.R.U32.HI R49, RZ, 0x10, R27 ;  /* 0x00000010ff317819 */ /* 0x000fe2000001161b */
[----:B------:R-:W-:Y:S01]  /*0350*/  IMAD R12, R6, -0x326172a9, RZ ;  /* 0xcd9e8d57060c7824 */ /* 0x000fe200078e02ff */
[----:B------:R-:W-:Y:S01]  /*0360*/  LOP3.LUT R2, R7, UR6, R2, 0x96, !PT ;  /* 0x0000000607027c12 */ /* 0x000fe2000f8e9602 */
[----:B------:R-:W-:Y:S01]  /*0370*/  IMAD.HI.U32 R9, R8, -0x326172a9, RZ ;  /* 0xcd9e8d5708097827 */ /* 0x000fe200078e00ff */
[----:B------:R-:W-:Y:S01]  /*0380*/  UIADD3 UR20, UPT, UPT, UR7, 0x32370b8f, URZ ;  /* 0x32370b8f07147890 */ /* 0x000fe2000fffe0ff */
[----:B------:R-:W-:Y:S01]  /*0390*/  BSSY B0, `(.L_x_7199) ;  /* 0x000068b000007945 */ /* 0x000fe20003800000 */
[----:B------:R-:W-:Y:S01]  /*03a0*/  UIADD3 UR22, UPT, UPT, UR7, -0x126145ec, URZ ;  /* 0xed9eba1407167890 */ /* 0x000fe2000fffe0ff */
[----:B------:R-:W-:Y:S01]  /*03b0*/  IMAD R14, R5, -0x2daee0ad, RZ ;  /* 0xd2511f53050e7824 */ /* 0x000fe200078e02ff */
[----:B------:R-:W-:Y:S01]  /*03c0*/  LOP3.LUT R9, R12, UR15, R9, 0x96, !PT ;  /* 0x0000000f0c097c12 */ /* 0x000fe2000f8e9609 */
[----:B------:R-:W-:Y:S01]  /*03d0*/  IMAD.HI.U32 R13, R2, -0x2daee0ad, RZ ;  /* 0xd2511f53020d7827 */ /* 0x000fe200078e00ff */
[----:B------:R-:W-:Y:S01]  /*03e0*/  UIADD3 UR21, UPT, UPT, UR6, 0x78dde6e4, URZ ;  /* 0x78dde6e406157890 */ /* 0x000fe2000fffe0ff */
[----:B------:R-:W-:Y:S01]  /*03f0*/  LOP3.LUT R37, R0, 0x3, RZ, 0xc0, !PT ;  /* 0x0000000300257812 */ /* 0x000fe200078ec0ff */
[----:B------:R-:W-:Y:S01]  /*0400*/  UIADD3 UR23, UPT, UPT, UR6, 0x1715609d, URZ ;  /* 0x1715609d06177890 */ /* 0x000fe2000fffe0ff */
[----:B------:R-:W-:Y:S01]  /*0410*/  IMAD R17, R2, -0x2daee0ad, RZ ;  /* 0xd2511f5302117824 */ /* 0x000fe200078e02ff */
[----:B------:R-:W-:Y:S01]  /*0420*/  LOP3.LUT R13, R14, UR16, R13, 0x96, !PT ;  /* 0x000000100e0d7c12 */ /* 0x000fe2000f8e960d */
[----:B------:R-:W-:Y:S01]  /*0430*/  IMAD.HI.U32 R12, R9, -0x2daee0ad, RZ ;  /* 0xd2511f53090c7827 */ /* 0x000fe200078e00ff */
[----:B------:R-:W-:Y:S01]  /*0440*/  UIADD3 UR24, UPT, UPT, UR7, -0x56f99767, URZ ;  /* 0xa906689907187890 */ /* 0x000fe2000fffe0ff */
[----:B------:R-:W-:Y:S01]  /*0450*/  @!P0 CS2R R24, SRZ ;  /* 0x0000000000188805 */ /* 0x000fe2000001ff00 */
[----:B------:R-:W-:Y:S01]  /*0460*/  UIADD3 UR26, UPT, UPT, UR7, 0x646e171e, URZ ;  /* 0x646e171e071a7890 */ /* 0x000fe2000fffe0ff */
[----:B------:R-:W-:Y:S01]  /*0470*/  IMAD R15, R8, -0x326172a9, RZ ;  /* 0xcd9e8d57080f7824 */ /* 0x000fe200078e02ff */
[----:B------:R-:W-:Y:S01]  /*0480*/  LOP3.LUT R12, R17, UR18, R12, 0x96, !PT ;  /* 0x00000012110c7c12 */ /* 0x000fe2000f8e960c */
[----:B------:R-:W-:Y:S01]  /*0490*/  IMAD.HI.U32 R2, R13, -0x326172a9, RZ ;  /* 0xcd9e8d570d027827 */ /* 0x000fe200078e00ff */
[----:B------:R-:W-:-:S02]  /*04a0*/  UIADD3 UR25, UPT, UPT, UR6, -0x4ab325aa, URZ ;  /* 0xb54cda5606197890 */ /* 0x000fc4000fffe0ff */
[----:B------:R-:W-:Y:S01]  /*04b0*/  UIADD3 UR27, UPT, UPT, UR6, 0x5384540f, URZ ;  /* 0x5384540f061b7890 */ /* 0x000fe2000fffe0ff */
[----:B------:R-:W-:Y:S01]  /*04c0*/  IMAD R13, R13, -0x326172a9, RZ ;  /* 0xcd9e8d570d0d7824 */ /* 0x000fe200078e02ff */
[----:B------:R-:W-:Y:S01]  /*04d0*/  LOP3.LUT R2, R15, UR17, R2, 0x96, !PT ;  /* 0x000000110f027c12 */ /* 0x000fe2000f8e9602 */
[----:B------:R-:W-:Y:S01]  /*04e0*/  IMAD.HI.U32 R8, R12, -0x326172a9, RZ ;  /* 0xcd9e8d570c087827 */ /* 0x000fe200078e00ff */
[----:B------:R-:W-:Y:S01]  /*04f0*/  UIADD3 UR28, UPT, UPT, UR7, 0x1fd5c5a3, URZ ;  /* 0x1fd5c5a3071c7890 */ /* 0x000fe2000fffe0ff */
[----:B------:R-:W0:Y:S02]  /*0500*/  LDCU.U8 UR4, c[0x0][0x410] ;  /* 0x00008200ff0477ac */ /* 0x000e240008000000 */
[----:B------:R-:W-:Y:S01]  /*0510*/  IMAD R14, R9, -0x2daee0ad, RZ ;  /* 0xd2511f53090e7824 */ /* 0x000fe200078e02ff */
[----:B------:R-:W-:Y:S01]  /*0520*/  LOP3.LUT R8, R13, UR19, R8, 0x96, !PT ;  /* 0x000000130d087c12 */ /* 0x000fe2000f8e9608 */
[----:B------:R-:W-:Y:S01]  /*0530*/  IMAD.HI.U32 R9, R2, -0x2daee0ad, RZ ;  /* 0xd2511f5302097827 */ /* 0x000fe200078e00ff */
[----:B------:R-:W-:-:S02]  /*0540*/  UIADD3 UR29, UPT, UPT, UR6, -0xe443238, URZ ;  /* 0xf1bbcdc8061d7890 */ /* 0x000fc4000fffe0ff */
[----:B------:R-:W-:Y:S01]  /*0550*/  UIADD3 UR30, UPT, UPT, UR7, -0x24c28bd8, URZ ;  /* 0xdb3d7428071e7890 */ /* 0x000fe2000fffe0ff */
[----:B------:R-:W-:Y:S01]  /*0560*/  IMAD R15, R2, -0x2daee0ad, RZ ;  /* 0xd2511f53020f7824 */ /* 0x000fe200078e02ff */
[----:B------:R-:W-:Y:S01]  /*0570*/  LOP3.LUT R9, R14, UR20, R9, 0x96, !PT ;  /* 0x000000140e097c12 */ /* 0x000fe2000f8e9609 */
[----:B------:R-:W-:Y:S01]  /*0580*/  IMAD.HI.U32 R2, R8, -0x2daee0ad, RZ ;  /* 0xd2511f5308027827 */ /* 0x000fe200078e00ff */
[----:B------:R-:W-:Y:S02]  /*0590*/  UIADD3 UR31, UPT, UPT, UR6, -0x700cb87f, URZ ;  /* 0x8ff34781061f7890 */ /* 0x000fe4000fffe0ff */
[----:B------:R-:W-:Y:S01]  /*05a0*/  UIADD3 UR32, UPT, UPT, UR7, -0x695add53, URZ ;  /* 0x96a522ad07207890 */ /* 0x000fe2000fffe0ff */
[----:B------:R-:W-:Y:S01]  /*05b0*/  IMAD R13, R12, -0x326172a9, RZ ;  /* 0xcd9e8d570c0d7824 */ /* 0x000fe200078e02ff */
[----:B------:R-:W-:Y:S01]  /*05c0*/  LOP3.LUT R2, R15, UR22, R2, 0x96, !PT ;  /* 0x000000160f027c12 */ /* 0x000fe2000f8e9602 */
[----:B------:R-:W-:Y:S01]  /*05d0*/  IMAD.HI.U32 R12, R9, -0x326172a9, RZ ;  /* 0xcd9e8d57090c7827 */ /* 0x000fe200078e00ff */
[----:B------:R-:W1:Y:S01]  /*05e0*/  LDCU UR5, c[0x0][0x404] ;  /* 0x00008080ff0577ac */ /* 0x000e620008000800 */
[----:B0-----:R-:W-:-:S02]  /*05f0*/  ISETP.NE.AND P1, PT, RZ, UR4, PT ;  /* 0x00000004ff007c0c */ /* 0x001fc4000bf25270 */
[----:B------:R-:W-:Y:S01]  /*0600*/  IMAD R15, R8, -0x2daee0ad, RZ ;  /* 0xd2511f53080f7824 */ /* 0x000fe200078e02ff */
[----:B------:R-:W-:Y:S01]  /*0610*/  LOP3.LUT R12, R13, UR21, R12, 0x96, !PT ;  /* 0x000000150d0c7c12 */ /* 0x000fe2000f8e960c */
[----:B------:R-:W-:Y:S01]  /*0620*/  IMAD R13, R9, -0x326172a9, RZ ;  /* 0xcd9e8d57090d7824 */ /* 0x000fe200078e02ff */
[----:B------:R-:W0:Y:S01]  /*0630*/  LDCU UR14, c[0x0][0x448] ;  /* 0x00008900ff0e77ac */ /* 0x000e220008000800 */
[----:B------:R-:W-:Y:S01]  /*0640*/  IMAD.HI.U32 R8, R2, -0x326172a9, RZ ;  /* 0xcd9e8d5702087827 */ /* 0x000fe200078e00ff */
[----:B------:R-:W2:Y:S03]  /*0650*/  LDCU.64 UR12, c[0x0][0x408] ;  /* 0x00008100ff0c77ac */ /* 0x000ea60008000a00 */
[----:B------:R-:W-:Y:S01]  /*0660*/  IMAD.HI.U32 R14, R12, -0x2daee0ad, RZ ;  /* 0xd2511f530c0e7827 */ /* 0x000fe200078e00ff */
[----:B------:R-:W-:Y:S01]  /*0670*/  LOP3.LUT R8, R13, UR23, R8, 0x96, !PT ;  /* 0x000000170d087c12 */ /* 0x000fe2000f8e9608 */
[----:B------:R-:W3:Y:S02]  /*0680*/  LDCU.64 UR10, c[0x0][0x3a0] ;  /* 0x00007400ff0a77ac */ /* 0x000ee40008000a00 */
[----:B------:R-:W-:Y:S01]  /*0690*/  IMAD R13, R2, -0x326172a9, RZ ;  /* 0xcd9e8d57020d7824 */ /* 0x000fe200078e02ff */
[----:B------:R-:W-:Y:S01]  /*06a0*/  LOP3.LUT R14, R15, UR24, R14, 0x96, !PT ;  /* 0x000000180f0e7c12 */ /* 0x000fe2000f8e960e */
[----:B------:R-:W-:-:S02]  /*06b0*/  IMAD R15, R12, -0x2daee0ad, RZ ;  /* 0xd2511f530c0f7824 */ /* 0x000fc400078e02ff */
[----:B------:R-:W-:-:S04]  /*06c0*/  IMAD.HI.U32 R12, R8, -0x2daee0ad, RZ ;  /* 0xd2511f53080c7827 */ /* 0x000fc800078e00ff */
[C---:B------:R-:W-:Y:S01]  /*06d0*/  IMAD.HI.U32 R2, R14.reuse, -0x326172a9, RZ ;  /* 0xcd9e8d570e027827 */ /* 0x040fe200078e00ff */
[----:B------:R-:W-:Y:S02]  /*06e0*/  LOP3.LUT R12, R15, UR26, R12, 0x96, !PT ;  /* 0x0000001a0f0c7c12 */ /* 0x000fe4000f8e960c */
[----:B------:R-:W-:Y:S01]  /*06f0*/  MOV R15, R26 ;  /* 0x0000001a000f7202 */ /* 0x000fe20000000f00 */
[----:B------:R-:W-:Y:S01]  /*0700*/  IMAD R14, R14, -0x326172a9, RZ ;  /* 0xcd9e8d570e0e7824 */ /* 0x000fe200078e02ff */
[----:B------:R-:W-:Y:S01]  /*0710*/  LOP3.LUT R2, R13, UR25, R2, 0x96, !PT ;  /* 0x000000190d027c12 */ /* 0x000fe2000f8e9602 */
        /* <DEDUP_REMOVED lines=8> */
[----:B------:R-:W-:Y:S01]  /*07a0*/  IMAD R17, R2, -0x2daee0ad, RZ ;  /* 0xd2511f5302117824 */ /* 0x000fe200078e02ff */
[----:B------:R-:W-:Y:S01]  /*07b0*/  PRMT R9, R9, 0x5410, R16 ;  /* 0x0000541009097816 */ /* 0x000fe20000000010 */
[----:B------:R-:W-:Y:S02]  /*07c0*/  IMAD.MOV.U32 R16, RZ, RZ, R29 ;  /* 0x000000ffff107224 */ /* 0x000fe400078e001d */
[----:B------:R-:W-:-:S03]  /*07d0*/  IMAD.HI.U32 R12, R8, -0x326172a9, RZ ;  /* 0xcd9e8d57080c7827 */ /* 0x000fc600078e00ff */
[----:B------:R-:W-:Y:S01]  /*07e0*/  PRMT R30, R30, 0x5410, R16 ;  /* 0x000054101e1e7816 */ /* 0x000fe20000000010 */
[----:B------:R-:W-:Y:S01]  /*07f0*/  IMAD.HI.U32 R2, R13, -0x2daee0ad, RZ ;  /* 0xd2511f530d027827 */ /* 0x000fe200078e00ff */
[----:B------:R-:W-:Y:S02]  /*0800*/  LOP3.LUT R12, R15, UR29, R12, 0x96, !PT ;  /* 0x0000001d0f0c7c12 */ /* 0x000fe4000f8e960c */
[----:B------:R-:W-:Y:S01]  /*0810*/  SHF.R.U64 R16, R10, 0x10, R11 ;  /* 0x000000100a107819 */ /* 0x000fe2000000120b */
[----:B------:R-:W-:Y:S01]  /*0820*/  IMAD.MOV.U32 R14, RZ, RZ, R27 ;  /* 0x000000ffff0e7224 */ /* 0x000fe200078e001b */
[----:B------:R-:W-:Y:S01]  /*0830*/  LOP3.LUT R17, R17, UR30, R2, 0x96, !PT ;  /* 0x0000001e11117c12 */ /* 0x000fe2000f8e9602 */
[----:B------:R-:W-:Y:S02]  /*0840*/  IMAD R15, R8, -0x326172a9, RZ ;  /* 0xcd9e8d57080f7824 */ /* 0x000fe400078e02ff */
[----:B------:R-:W-:Y:S01]  /*0850*/  IMAD R13, R13, -0x2daee0ad, RZ ;  /* 0xd2511f530d0d7824 */ /* 0x000fe200078e02ff */
[----:B------:R-:W-:Y:S01]  /*0860*/  PRMT R47, R14, 0x5410, R16 ;  /* 0x000054100e2f7816 */ /* 0x000fe20000000010 */
[----:B------:R-:W-:Y:S01]  /*0870*/  IMAD.HI.U32 R32, R12, -0x2daee0ad, RZ ;  /* 0xd2511f530c207827 */ /* 0x000fe200078e00ff */
[----:B------:R-:W-:-:S03]  /*0880*/  SHF.R.U32.HI R14, RZ, 0x10, R11 ;  /* 0x00000010ff0e7819 */ /* 0x000fc6000001160b */
[----:B------:R-:W-:Y:S01]  /*0890*/  IMAD.HI.U32 R2, R17, -0x326172a9, RZ ;  /* 0xcd9e8d5711027827 */ /* 0x000fe200078e00ff */
[----:B------:R-:W-:Y:S02]  /*08a0*/  PRMT R49, R49, 0x5410, R14 ;  /* 0x0000541031317816 */ /* 0x000fe4000000000e */
[----:B------:R-:W-:Y:S01]  /*08b0*/  LOP3.LUT R32, R13, UR32, R32, 0x96, !PT ;  /* 0x000000200d207c12 */ /* 0x000fe2000f8e9620 */
[----:B------:R-:W-:Y:S01]  /*08c0*/  IMAD.MOV.U32 R8, RZ, RZ, RZ ;  /* 0x000000ffff087224 */ /* 0x000fe200078e00ff */
[----:B------:R-:W-:Y:S01]  /*08d0*/  LOP3.LUT R2, R15, UR31, R2, 0x96, !PT ;  /* 0x0000001f0f027c12 */ /* 0x000fe2000f8e9602 */
[----:B------:R-:W-:Y:S02]  /*08e0*/  IMAD R38, R12, -0x2daee0ad, RZ ;  /* 0xd2511f530c267824 */ /* 0x000fe400078e02ff */
[----:B0123--:R-:W-:-:S07]  /*08f0*/  IMAD R0, R17, -0x326172a9, RZ ;  /* 0xcd9e8d5711007824 */ /* 0x00ffce00078e02ff */
.L_x_7319:
[----:B------:R-:W0:Y:S08]  /*0900*/  LDC.64 R16, c[0x0][0x3f0] ;  /* 0x0000fc00ff107b82 */ /* 0x000e300000000a00 */
[----:B------:R-:W1:Y:S08]  /*0910*/  LDC R33, c[0x0][0x388] ;  /* 0x0000e200ff217b82 */ /* 0x000e700000000800 */
[----:B------:R-:W2:Y:S01]  /*0920*/  LDC.64 R20, c[0x0][0x3f8] ;  /* 0x0000fe00ff147b82 */ /* 0x000ea20000000a00 */
[----:B0-----:R-:W-:-:S05]  /*0930*/  IMAD.WIDE R22, R4, 0x4, R16 ;  /* 0x0000000404167825 */ /* 0x001fca00078e0210 */
[----:B------:R-:W3:Y:S01]  /*0940*/  LDG.E R39, desc[UR8][R22.64] ;  /* 0x0000000816277981 */ /* 0x000ee2000c1e1900 */
[----:B--2---:R-:W-:-:S05]  /*0950*/  IMAD.WIDE R20, R4, 0x4, R20 ;  /* 0x0000000404147825 */ /* 0x004fca00078e0214 */
[----:B------:R0:W5:Y:S01]  /*0960*/  LDG.E R44, desc[UR8][R20.64] ;  /* 0x00000008142c7981 */ /* 0x000162000c1e1900 */
[----:B---3--:R-:W-:-:S13]  /*0970*/  ISETP.GE.AND P2, PT, R39, 0x1, PT ;  /* 0x000000012700780c */ /* 0x008fda0003f46270 */
[----:B------:R-:W2:Y:S01]  /*0980*/  @P2 LDC.64 R16, c[0x0][0x390] ;  /* 0x0000e400ff102b82 */ /* 0x000ea20000000a00 */
[----:B------:R-:W-:-:S05]  /*0990*/  @P2 IADD3 R18, PT, PT, R39, -0x1, RZ ;  /* 0xffffffff27122810 */ /* 0x000fca0007ffe0ff */
[----:B-1----:R-:W-:-:S05]  /*09a0*/  @P2 IMAD R18, R18, R33, RZ ;  /* 0x0000002112122224 */ /* 0x002fca00078e02ff */
[----:B------:R-:W-:-:S04]  /*09b0*/  @P2 SHF.R.S32.HI R19, RZ, 0x1f, R18 ;  /* 0x0000001fff132819 */ /* 0x000fc80000011412 */
[----:B------:R-:W-:Y:S01]  /*09c0*/  @P2 LEA.HI R18, R19, R18, RZ, 0x2 ;  /* 0x0000001213122211 */ /* 0x000fe200078f10ff */
[----:B------:R-:W-:-:S03]  /*09d0*/  IMAD.MOV.U32 R19, RZ, RZ, RZ ;  /* 0x000000ffff137224 */ /* 0x000fc600078e00ff */
        /* <DEDUP_REMOVED lines=12> */
[----:B0-----:R-:W-:-:S05]  /*0aa0*/  IMAD.WIDE.U32 R16, R45, 0x10, R16 ;  /* 0x000000102d107825 */ /* 0x001fca00078e0010 */
[----:B------:R0:W5:Y:S01]  /*0ab0*/  LDG.E.128 R20, desc[UR8][R16.64] ;  /* 0x0000000810147981 */ /* 0x000162000c1e1d00 */
[----:B------:R-:W-:Y:S01]  /*0ac0*/  ISETP.GT.AND P3, PT, R39, RZ, PT ;  /* 0x000000ff2700720c */ /* 0x000fe20003f64270 */
[----:B------:R-:W-:-:S12]  /*0ad0*/  BSSY.RECONVERGENT B2, `(.L_x_7202) ;  /* 0x0000058000027945 */ /* 0x000fd80003800200 */
[----:B------:R-:W-:Y:S01]  /*0ae0*/  @!P3 IMAD.MOV.U32 R34, RZ, RZ, R37 ;  /* 0x000000ffff22b224 */ /* 0x000fe200078e0025 */
[----:B------:R-:W-:Y:S01]  /*0af0*/  @!P3 MOV R18, R38 ;  /* 0x000000260012b202 */ /* 0x000fe20000000f00 */
[----:B0-----:R-:W-:Y:S06]  /*0b00*/  @!P3 BRA `(.L_x_7203) ;  /* 0x000000040050b947 */ /* 0x001fec0003800000 */
        /* <DEDUP_REMOVED lines=11> */
[--C-:B------:R-:W-:Y:S01]  /*0bc0*/  @!P4 IMAD.MOV.U32 R18, RZ, RZ, R38.reuse ;  /* 0x000000ffff12c224 */ /* 0x100fe200078e0026 */
[----:B------:R-:W-:Y:S01]  /*0bd0*/  @P4 MOV R16, R2 ;  /* 0x0000000200104202 */ /* 0x000fe20000000f00 */
[----:B------:R-:W-:Y:S02]  /*0be0*/  @P4 VIADD R34, R37, 0x1 ;  /* 0x0000000125224836 */ /* 0x000fe40000000000 */
[----:B------:R-:W-:Y:S01]  /*0bf0*/  @P4 IMAD.MOV.U32 R18, RZ, RZ, R38 ;  /* 0x000000ffff124224 */ /* 0x000fe200078e0026 */
[----:B------:R-:W-:Y:S06]  /*0c00*/  BRA `(.L_x_7205) ;  /* 0x0000000000e47947 */ /* 0x000fec0003800000 */
.L_x_7206:
        /* <DEDUP_REMOVED lines=13> */
.L_x_7208:
[----:B------:R-:W-:Y:S05]  /*0ce0*/  BSYNC.RECONVERGENT B4 ;  /* 0x0000000000047941 */ /* 0x000fea0003800200 */
.L_x_7207:
        /* <DEDUP_REMOVED lines=41> */
[----:B------:R-:W-:Y:S01]  /*0f80*/  MOV R18, R16 ;  /* 0x0000001000127202 */ /* 0x000fe20000000f00 */
[----:B------:R-:W-:-:S07]  /*0f90*/  IMAD.MOV.U32 R16, RZ, RZ, R38 ;  /* 0x000000ffff107224 */ /* 0x000fce00078e0026 */
.L_x_7205:
[----:B------:R-:W-:Y:S05]  /*0fa0*/  BSYNC.RECONVERGENT B3 ;  /* 0x0000000000037941 */ /* 0x000fea0003800200 */
.L_x_7204:
[----:B------:R-:W-:Y:S01]  /*0fb0*/  I2FP.F32.U32 R16, R16 ;  /* 0x0000001000107245 */ /* 0x000fe20000201000 */
[----:B------:R-:W-:Y:S02]  /*0fc0*/  HFMA2 R35, -RZ, RZ, 0.1171875, 0 ;  /* 0x2f800000ff237431 */ /* 0x000fe400000001ff */
[----:B-----5:R-:W-:-:S03]  /*0fd0*/  FMUL.FTZ R17, R12, UR13 ;  /* 0x0000000d0c117c20 */ /* 0x020fc60008410000 */
[----:B------:R-:W-:Y:S01]  /*0fe0*/  FFMA.FTZ R16, R16, R35, 1.1641532182693481445e-10 ;  /* 0x2f00000010107423 */ /* 0x000fe20000010023 */
[----:B------:R-:W-:-:S04]  /*0ff0*/  FMUL.FTZ R17, R17, UR12 ;  /* 0x0000000c11117c20 */ /* 0x000fc80008410000 */
[----:B------:R-:W-:-:S04]  /*1000*/  FSETP.GTU.FTZ.AND P4, PT, R16, UR5, PT ;  /* 0x0000000510007c0b */ /* 0x000fc8000bf9c000 */
[----:B------:R-:W-:Y:S02]  /*1010*/  FSEL R17, R17, RZ, !P4 ;  /* 0x000000ff11117208 */ /* 0x000fe40006000000 */
[----:B------:R-:W-:-:S03]  /*1020*/  SEL R16, RZ, 0x1, P4 ;  /* 0x00000001ff107807 */ /* 0x000fc60002000000 */
[----:B------:R-:W-:Y:S01]  /*1030*/  FADD.FTZ R20, R20, R17 ;  /* 0x0000001114147221 */ /* 0x000fe20000010000 */
[----:B------:R-:W-:-:S07]  /*1040*/  PRMT R9, R16, 0x7610, R9 ;  /* 0x0000761010097816 */ /* 0x000fce0000000009 */
.L_x_7203:
[----:B------:R-:W-:Y:S05]  /*1050*/  BSYNC.RECONVERGENT B2 ;  /* 0x0000000000027941 */ /* 0x000fea0003800200 */
.L_x_7202:
        /* <DEDUP_REMOVED lines=14> */
[----:B------:R-:W-:Y:S01]  /*1140*/  @!P4 IMAD.MOV.U32 R37, RZ, RZ, R18 ;  /* 0x000000ffff25c224 */ /* 0x000fe200078e0012 */
[----:B------:R-:W-:Y:S01]  /*1150*/  @P4 IADD3 R16, PT, PT, R34, 0x1, RZ ;  /* 0x0000000122104810 */ /* 0x000fe20007ffe0ff */
[----:B------:R-:W-:Y:S02]  /*1160*/  @!P4 IMAD.MOV.U32 R17, RZ, RZ, R32 ;  /* 0x000000ffff11c224 */ /* 0x000fe400078e0020 */
[----:B------:R-:W-:Y:S02]  /*1170*/  @P4 IMAD.MOV.U32 R37, RZ, RZ, R18 ;  /* 0x000000ffff254224 */ /* 0x000fe400078e0012 */
[----:B------:R-:W-:Y:S01]  /*1180*/  @P4 IMAD.MOV.U32 R17, RZ, RZ, R2 ;  /* 0x000000ffff114224 */ /* 0x000fe200078e0002 */
[----:B------:R-:W-:Y:S06]  /*1190*/  BRA `(.L_x_7212) ;  /* 0x0000000000e47947 */ /* 0x000fec0003800000 */
.L_x_7213:
        /* <DEDUP_REMOVED lines=13> */
.L_x_7215:
[----:B------:R-:W-:Y:S05]  /*1270*/  BSYNC.RECONVERGENT B4 ;  /* 0x0000000000047941 */ /* 0x000fea0003800200 */
.L_x_7214:
        /* <DEDUP_REMOVED lines=41> */
[----:B------:R-:W-:Y:S01]  /*1510*/  MOV R17, R18 ;  /* 0x0000001200117202 */ /* 0x000fe20000000f00 */
[----:B------:R-:W-:-:S07]  /*1520*/  IMAD.MOV.U32 R16, RZ, RZ, RZ ;  /* 0x000000ffff107224 */ /* 0x000fce00078e00ff */
.L_x_7212:
[----:B------:R-:W-:Y:S05]  /*1530*/  BSYNC.RECONVERGENT B3 ;  /* 0x0000000000037941 */ /* 0x000fea0003800200 */
.L_x_7211:
[----:B------:R-:W-:Y:S01]  /*1540*/  I2FP.F32.U32 R17, R17 ;  /* 0x0000001100117245 */ /* 0x000fe20000201000 */
[----:B------:R-:W-:Y:S02]  /*1550*/  IMAD.MOV.U32 R34, RZ, RZ, 0x2f800000 ;  /* 0x2f800000ff227424 */ /* 0x000fe400078e00ff */
[----:B-----5:R-:W-:Y:S02]  /*1560*/  FMUL.FTZ R18, R13, UR13 ;  /* 0x0000000d0d127c20 */ /* 0x020fe40008410000 */
[----:B------:R-:W-:Y:S02]  /*1570*/  FFMA.FTZ R17, R17, R34, 1.1641532182693481445e-10 ;  /* 0x2f00000011117423 */ /* 0x000fe40000010022 */
[----:B------:R-:W-:-:S03]  /*1580*/  FMUL.FTZ R18, R18, UR12 ;  /* 0x0000000c12127c20 */ /* 0x000fc60008410000 */
[----:B------:R-:W-:-:S04]  /*1590*/  FSETP.GTU.FTZ.AND P4, PT, R17, UR5, PT ;  /* 0x0000000511007c0b */ /* 0x000fc8000bf9c000 */
[----:B------:R-:W-:Y:S02]  /*15a0*/  FSEL R18, R18, RZ, !P4 ;  /* 0x000000ff12127208 */ /* 0x000fe40006000000 */
[----:B------:R-:W-:-:S03]  /*15b0*/  SEL R17, RZ, 0x1, P4 ;  /* 0x00000001ff117807 */ /* 0x000fc60002000000 */
[----:B------:R-:W-:Y:S01]  /*15c0*/  FADD.FTZ R21, R21, R18 ;  /* 0x0000001215157221 */ /* 0x000fe20000010000 */
[----:B------:R-:W-:-:S07]  /*15d0*/  PRMT R30, R17, 0x7610, R30 ;  /* 0x00007610111e7816 */ /* 0x000fce000000001e */
.L_x_7210:
[----:B------:R-:W-:Y:S05]  /*15e0*/  BSYNC.RECONVERGENT B2 ;  /* 0x0000000000027941 */ /* 0x000fea0003800200 */
.L_x_7209:
[----:B------:R-:W-:Y:S01]  /*15f0*/  BSSY.RECONVERGENT B2, `(.L_x_7216) ;  /* 0x0000058000027945 */ /* 0x000fe20003800200 */
[----:B------:R-:W-:Y:S01]  /*1600*/  @!P3 MOV R17, R16 ;  /* 0x000000100011b202 */ /* 0x000fe20000000f00 */
[----:B------:R-:W-:Y:S02]  /*1610*/  @!P3 IMAD.MOV.U32 R18, RZ, RZ, R37 ;  /* 0x000000ffff12b224 */ /* 0x000fe400078e0025 */
        /* <DEDUP_REMOVED lines=11> */
[-C--:B------:R-:W-:Y:S01]  /*16d0*/  @!P4 MOV R18, R37.reuse ;  /* 0x000000250012c202 */ /* 0x080fe20000000f00 */
[----:B------:R-:W-:Y:S01]  /*16e0*/  @!P4 IMAD.MOV.U32 R34, RZ, RZ, R32 ;  /* 0x000000ffff22c224 */ /* 0x000fe200078e0020 */
[----:B------:R-:W-:Y:S01]  /*16f0*/  @P4 MOV R18, R37 ;  /* 0x0000002500124202 */ /* 0x000fe20000000f00 */
[----:B------:R-:W-:Y:S02]  /*1700*/  @P4 VIADD R17, R16, 0x1 ;  /* 0x0000000110114836 */ /* 0x000fe40000000000 */
[----:B------:R-:W-:Y:S01]  /*1710*/  @P4 IMAD.MOV.U32 R34, RZ, RZ, R2 ;  /* 0x000000ffff224224 */ /* 0x000fe200078e0002 */
[----:B------:R-:W-:Y:S06]  /*1720*/  BRA `(.L_x_7219) ;  /* 0x0000000000e47947 */ /* 0x000fec0003800000 */
.L_x_7220:
        /* <DEDUP_REMOVED lines=11> */
[----:B------:R-:W-:-:S05]  /*17e0*/  @P5 IADD3 R0, PT, PT, R8, RZ, RZ ;  /* 0x000000ff08005210 */ /* 0x000fca0007ffe0ff */
[----:B------:R-:W-:-:S07]  /*17f0*/  @!P4 IMAD.MOV.U32 R8, RZ, RZ, R0 ;  /* 0x000000ffff08c224 */ /* 0x000fce00078e0000 */
.L_x_7222:
[----:B------:R-:W-:Y:S05]  /*1800*/  BSYNC.RECONVERGENT B4 ;  /* 0x0000000000047941 */ /* 0x000fea0003800200 */
.L_x_7221:
        /* <DEDUP_REMOVED lines=43> */
.L_x_7219:
[----:B------:R-:W-:Y:S05]  /*1ac0*/  BSYNC.RECONVERGENT B3 ;  /* 0x0000000000037941 */ /* 0x000fea0003800200 */
.L_x_7218:
        /* <DEDUP_REMOVED lines=10> */
.L_x_7217:
[----:B------:R-:W-:Y:S05]  /*1b70*/  BSYNC.RECONVERGENT B2 ;  /* 0x0000000000027941 */ /* 0x000fea0003800200 */
.L_x_7216:
        /* <DEDUP_REMOVED lines=19> */
.L_x_7226:
        /* <DEDUP_REMOVED lines=13> */
.L_x_7228:
[----:B------:R-:W-:Y:S05]  /*1d80*/  BSYNC.RECONVERGENT B3 ;  /* 0x0000000000037941 */ /* 0x000fea0003800200 */
.L_x_7227:
        /* <DEDUP_REMOVED lines=42> */
.L_x_7225:
[----:B------:R-:W-:Y:S05]  /*2030*/  BSYNC.RECONVERGENT B2 ;  /* 0x0000000000027941 */ /* 0x000fea0003800200 */
.L_x_7224:
        /* <DEDUP_REMOVED lines=9> */
[----:B------:R-:W-:Y:S06]  /*20d0*/  BRA `(.L_x_7223) ;  /* 0x0000001400507947 */ /* 0x000fec0003800000 */
.L_x_7201:
        /* <DEDUP_REMOVED lines=21> */
.L_x_7233:
        /* <DEDUP_REMOVED lines=13> */
.L_x_7235:
[----:B------:R-:W-:Y:S05]  /*2300*/  BSYNC.RECONVERGENT B4 ;  /* 0x0000000000047941 */ /* 0x000fea0003800200 */
.L_x_7234:
        /* <DEDUP_REMOVED lines=42> */
.L_x_7232:
[----:B------:R-:W-:Y:S05]  /*25b0*/  BSYNC.RECONVERGENT B3 ;  /* 0x0000000000037941 */ /* 0x000fea0003800200 */
.L_x_7231:
        /* <DEDUP_REMOVED lines=9> */
.L_x_7230:
[----:B------:R-:W-:Y:S05]  /*2650*/  BSYNC.RECONVERGENT B2 ;  /* 0x0000000000027941 */ /* 0x000fea0003800200 */
.L_x_7229:
        /* <DEDUP_REMOVED lines=17> */
.L_x_7240:
        /* <DEDUP_REMOVED lines=13> */
.L_x_7242:
[----:B------:R-:W-:Y:S05]  /*2840*/  BSYNC.RECONVERGENT B4 ;  /* 0x0000000000047941 */ /* 0x000fea0003800200 */
.L_x_7241:
        /* <DEDUP_REMOVED lines=43> */
.L_x_7239:
[----:B------:R-:W-:Y:S05]  /*2b00*/  BSYNC.RECONVERGENT B3 ;  /* 0x0000000000037941 */ /* 0x000fea0003800200 */
.L_x_7238:
        /* <DEDUP_REMOVED lines=9> */
.L_x_7237:
[----:B------:R-:W-:Y:S05]  /*2ba0*/  BSYNC.RECONVERGENT B2 ;  /* 0x0000000000027941 */ /* 0x000fea0003800200 */
.L_x_7236:
        /* <DEDUP_REMOVED lines=17> */
.L_x_7247:
        /* <DEDUP_REMOVED lines=13> */
.L_x_7249:
[----:B------:R-:W-:Y:S05]  /*2d90*/  BSYNC.RECONVERGENT B4 ;  /* 0x0000000000047941 */ /* 0x000fea0003800200 */
.L_x_7248:
        /* <DEDUP_REMOVED lines=43> */
.L_x_7246:
[----:B------:R-:W-:Y:S05]  /*3050*/  BSYNC.RECONVERGENT B3 ;  /* 0x0000000000037941 */ /* 0x000fea0003800200 */
.L_x_7245:
        /* <DEDUP_REMOVED lines=9> */
.L_x_7244:
[----:B------:R-:W-:Y:S05]  /*30f0*/  BSYNC.RECONVERGENT B2 ;  /* 0x0000000000027941 */ /* 0x000fea0003800200 */
.L_x_7243:
        /* <DEDUP_REMOVED lines=16> */
.L_x_7252:
        /* <DEDUP_REMOVED lines=13> */
.L_x_7254:
[----:B------:R-:W-:Y:S05]  /*32d0*/  BSYNC.RECONVERGENT B3 ;  /* 0x0000000000037941 */ /* 0x000fea0003800200 */
.L_x_7253:
        /* <DEDUP_REMOVED lines=43> */
.L_x_7251:
[----:B------:R-:W-:Y:S05]  /*3590*/  BSYNC.RECONVERGENT B2 ;  /* 0x0000000000027941 */ /* 0x000fea0003800200 */
.L_x_7250:
[----:B------:R-:W-:Y:S01]  /*35a0*/  I2FP.F32.U32 R16, R17 ;  /* 0x0000001100107245 */ /* 0x000fe20000201000 */
[----:B------:R-:W-:-:S04]  /*35b0*/  IMAD.MOV.U32 R17, RZ, RZ, 0x2f800000 ;  /* 0x2f800000ff117424 */ /* 0x000fc800078e00ff */
[----:B------:R-:W-:Y:S01]  /*35c0*/  FFMA.FTZ R16, R16, R17, 1.1641532182693481445e-10 ;  /* 0x2f00000010107423 */ /* 0x000fe20000010011 */
[----:B-----5:R-:W-:-:S04]  /*35d0*/  FMUL.FTZ R17, R15, UR13 ;  /* 0x0000000d0f117c20 */ /* 0x020fc80008410000 */
[----:B------:R-:W-:Y:S01]  /*35e0*/  FMUL.FTZ R17, R17, UR12 ;  /* 0x0000000c11117c20 */ /* 0x000fe20008410000 */
[----:B------:R-:W-:-:S04]  /*35f0*/  FSETP.GTU.FTZ.AND P3, PT, R16, UR5, PT ;  /* 0x0000000510007c0b */ /* 0x000fc8000bf7c000 */
[----:B------:R-:W-:Y:S02]  /*3600*/  SEL R36, RZ, 0x1, P3 ;  /* 0x00000001ff247807 */ /* 0x000fe40001800000 */
[----:B------:R-:W-:-:S07]  /*3610*/  FSEL R23, R17, RZ, !P3 ;  /* 0x000000ff11177208 */ /* 0x000fce0005800000 */
.L_x_7223:
[----:B------:R-:W-:Y:S05]  /*3620*/  BSYNC.RECONVERGENT B1 ;  /* 0x0000000000017941 */ /* 0x000fea0003800200 */
.L_x_7200:
[----:B------:R-:W0:Y:S01]  /*3630*/  LDC.64 R34, c[0x0][0x3a8] ;  /* 0x0000ea00ff227b82 */ /* 0x000e220000000a00 */
[----:B------:R-:W-:Y:S01]  /*3640*/  BSSY.RECONVERGENT B1, `(.L_x_7255) ;  /* 0x0000010000017945 */ /* 0x000fe20003800200 */
[----:B------:R-:W-:Y:S01]  /*3650*/  IADD3 R46, PT, PT, R19, 0x20, RZ ;  /* 0x00000020132e7810 */ /* 0x000fe20007ffe0ff */
        /* <DEDUP_REMOVED lines=14> */
.L_x_7256:
[----:B------:R-:W-:Y:S05]  /*3740*/  BSYNC.RECONVERGENT B1 ;  /* 0x0000000000017941 */ /* 0x000fea0003800200 */
.L_x_7255:
[----:B------:R-:W-:Y:S04]  /*3750*/  BSSY.RECONVERGENT B1, `(.L_x_7257) ;  /* 0x0000005000017945 */ /* 0x000fe80003800200 */
[----:B------:R-:W-:Y:S05]  /*3760*/  @!P2 BRA `(.L_x_7258) ;  /* 0x00000000000ca947 */ /* 0x000fea0003800000 */
[----:B------:R-:W2:Y:S02]  /*3770*/  LDC.64 R12, c[0x0][0x390] ;  /* 0x0000e400ff0c7b82 */ /* 0x000ea40000000a00 */
[----:B--2---:R-:W-:-:S06]  /*3780*/  IMAD.WIDE.U32 R12, R46, 0x10, R12 ;  /* 0x000000102e0c7825 */ /* 0x004fcc00078e000c */
[----:B------:R-:W5:Y:S02]  /*3790*/  LDG.E.128 R12, desc[UR8][R12.64] ;  /* 0x000000080c0c7981 */ /* 0x000f64000c1e1d00 */
.L_x_7258:
[----:B------:R-:W-:Y:S05]  /*37a0*/  BSYNC.RECONVERGENT B1 ;  /* 0x0000000000017941 */ /* 0x000fea0003800200 */
.L_x_7257:
[----:B------:R-:W-:Y:S01]  /*37b0*/  BSSY.RECONVERGENT B1, `(.L_x_7259) ;  /* 0x00002bb000017945 */ /* 0x000fe20003800200 */
[----:B------:R-:W-:-:S03]  /*37c0*/  VIADD R45, R45, 0x20 ;  /* 0x000000202d2d7836 */ /* 0x000fc60000000000 */
[----:B------:R-:W-:Y:S05]  /*37d0*/  @!P0 BRA `(.L_x_7260) ;  /* 0x0000001400908947 */ /* 0x000fea0003800000 */
[----:B01----:R-:W0:Y:S02]  /*37e0*/  LDC.64 R16, c[0x0][0x3a0] ;  /* 0x0000e800ff107b82 */ /* 0x003e240000000a00 */
[----:B0-----:R-:W-:-:S06]  /*37f0*/  IMAD.WIDE.U32 R18, R45, 0x10, R16 ;  /* 0x000000102d127825 */ /* 0x001fcc00078e0010 */
[----:B------:R-:W5:Y:S01]  /*3800*/  LDG.E.128 R16, desc[UR8][R18.64] ;  /* 0x0000000812107981 */ /* 0x000f62000c1e1d00 */
[----:B------:R-:W-:Y:S01]  /*3810*/  ISETP.GT.AND P0, PT, R39, RZ, PT ;  /* 0x000000ff2700720c */ /* 0x000fe20003f04270 */
[----:B------:R-:W-:-:S12]  /*3820*/  BSSY.RECONVERGENT B2, `(.L_x_7261) ;  /* 0x0000057000027945 */ /* 0x000fd80003800200 */
        /* <DEDUP_REMOVED lines=19> */
.L_x_7265:
        /* <DEDUP_REMOVED lines=13> */
.L_x_7267:
[----:B------:R-:W-:Y:S05]  /*3a30*/  BSYNC.RECONVERGENT B4 ;  /* 0x0000000000047941 */ /* 0x000fea0003800200 */
.L_x_7266:
        /* <DEDUP_REMOVED lines=42> */
.L_x_7264:
[----:B------:R-:W-:Y:S05]  /*3ce0*/  BSYNC.RECONVERGENT B3 ;  /* 0x0000000000037941 */ /* 0x000fea0003800200 */
.L_x_7263:
        /* <DEDUP_REMOVED lines=10> */
.L_x_7262:
[----:B------:R-:W-:Y:S05]  /*3d90*/  BSYNC.RECONVERGENT B2 ;  /* 0x0000000000027941 */ /* 0x000fea0003800200 */
.L_x_7261:
        /* <DEDUP_REMOVED lines=20> */
.L_x_7272:
        /* <DEDUP_REMOVED lines=13> */
.L_x_7274:
[----:B------:R-:W-:Y:S05]  /*3fb0*/  BSYNC.RECONVERGENT B4 ;  /* 0x0000000000047941 */ /* 0x000fea0003800200 */
.L_x_7273:
        /* <DEDUP_REMOVED lines=41> */
[----:B------:R-:W-:-:S07]  /*4250*/  LOP3.LUT R32, R38, UR32, R41, 0x96, !PT ;  /* 0x0000002026207c12 */ /* 0x000fce000f8e9629 */
.L_x_7271:
[----:B------:R-:W-:Y:S05]  /*4260*/  BSYNC.RECONVERGENT B3 ;  /* 0x0000000000037941 */ /* 0x000fea0003800200 */
.L_x_7270:
        /* <DEDUP_REMOVED lines=10> */
.L_x_7269:
[----:B------:R-:W-:Y:S05]  /*4310*/  BSYNC.RECONVERGENT B2 ;  /* 0x0000000000027941 */ /* 0x000fea0003800200 */
.L_x_7268:
        /* <DEDUP_REMOVED lines=20> */
.L_x_7279:
        /* <DEDUP_REMOVED lines=13> */
.L_x_7281:
[----:B------:R-:W-:Y:S05]  /*4530*/  BSYNC.RECONVERGENT B4 ;  /* 0x0000000000047941 */ /* 0x000fea0003800200 */
.L_x_7280:
        /* <DEDUP_REMOVED lines=43> */
.L_x_7278:
[----:B------:R-:W-:Y:S05]  /*47f0*/  BSYNC.RECONVERGENT B3 ;  /* 0x0000000000037941 */ /* 0x000fea0003800200 */
.L_x_7277:
        /* <DEDUP_REMOVED lines=10> */
.L_x_7276:
[----:B------:R-:W-:Y:S05]  /*48a0*/  BSYNC.RECONVERGENT B2 ;  /* 0x0000000000027941 */ /* 0x000fea0003800200 */
.L_x_7275:
        /* <DEDUP_REMOVED lines=19> */
.L_x_7285:
        /* <DEDUP_REMOVED lines=13> */
.L_x_7287:
[----:B------:R-:W-:Y:S05]  /*4ab0*/  BSYNC.RECONVERGENT B3 ;  /* 0x0000000000037941 */ /* 0x000fea0003800200 */
.L_x_7286:
        /* <DEDUP_REMOVED lines=43> */
.L_x_7284:
[----:B------:R-:W-:Y:S05]  /*4d70*/  BSYNC.RECONVERGENT B2 ;  /* 0x0000000000027941 */ /* 0x000fea0003800200 */
.L_x_7283:
        /* <DEDUP_REMOVED lines=9> */
[----:B------:R-:W-:Y:S06]  /*4e10*/  BRA `(.L_x_7282) ;  /* 0x0000001400507947 */ /* 0x000fec0003800000 */
.L_x_7260:
[----:B------:R-:W-:Y:S01]  /*4e20*/  BSSY.RECONVERGENT B2, `(.L_x_7288) ;  /* 0x0000057000027945 */ /* 0x000fe20003800200 */
[----:B01----:R-:W-:Y:S01]  /*4e30*/  HFMA2 R16, -RZ, RZ, 0, 0 ;  /* 0x00000000ff107431 */ /* 0x003fe200000001ff */
[----:B------:R-:W-:Y:S01]  /*4e40*/  MOV R18, R37 ;  /* 0x0000002500127202 */ /* 0x000fe20000000f00 */
        /* <DEDUP_REMOVED lines=18> */
.L_x_7292:
        /* <DEDUP_REMOVED lines=13> */
.L_x_7294:
[----:B------:R-:W-:Y:S05]  /*5040*/  BSYNC.RECONVERGENT B4 ;  /* 0x0000000000047941 */ /* 0x000fea0003800200 */
.L_x_7293:
        /* <DEDUP_REMOVED lines=42> */
.L_x_7291:
[----:B------:R-:W-:Y:S05]  /*52f0*/  BSYNC.RECONVERGENT B3 ;  /* 0x0000000000037941 */ /* 0x000fea0003800200 */
.L_x_7290:
        /* <DEDUP_REMOVED lines=9> */
.L_x_7289:
[----:B------:R-:W-:Y:S05]  /*5390*/  BSYNC.RECONVERGENT B2 ;  /* 0x0000000000027941 */ /* 0x000fea0003800200 */
.L_x_7288:
        /* <DEDUP_REMOVED lines=17> */
.L_x_7299:
        /* <DEDUP_REMOVED lines=13> */
.L_x_7301:
[----:B------:R-:W-:Y:S05]  /*5580*/  BSYNC.RECONVERGENT B4 ;  /* 0x0000000000047941 */ /* 0x000fea0003800200 */
.L_x_7300:
        /* <DEDUP_REMOVED lines=43> */
.L_x_7298:
[----:B------:R-:W-:Y:S05]  /*5840*/  BSYNC.RECONVERGENT B3 ;  /* 0x0000000000037941 */ /* 0x000fea0003800200 */
.L_x_7297:
        /* <DEDUP_REMOVED lines=9> */
.L_x_7296:
[----:B------:R-:W-:Y:S05]  /*58e0*/  BSYNC.RECONVERGENT B2 ;  /* 0x0000000000027941 */ /* 0x000fea0003800200 */
.L_x_7295:
        /* <DEDUP_REMOVED lines=17> */
.L_x_7306:
        /* <DEDUP_REMOVED lines=13> */
.L_x_7308:
[----:B------:R-:W-:Y:S05]  /*5ad0*/  BSYNC.RECONVERGENT B4 ;  /* 0x0000000000047941 */ /* 0x000fea0003800200 */
.L_x_7307:
        /* <DEDUP_REMOVED lines=43> */
.L_x_7305:
[----:B------:R-:W-:Y:S05]  /*5d90*/  BSYNC.RECONVERGENT B3 ;  /* 0x0000000000037941 */ /* 0x000fea0003800200 */
.L_x_7304:
        /* <DEDUP_REMOVED lines=9> */
.L_x_7303:
[----:B------:R-:W-:Y:S05]  /*5e30*/  BSYNC.RECONVERGENT B2 ;  /* 0x0000000000027941 */ /* 0x000fea0003800200 */
.L_x_7302:
[----:B------:R-:W-:Y:S01]  /*5e40*/  IMAD.MOV.U32 R37, RZ, RZ, R39 ;  /* 0x000000ffff257224 */ /* 0x000fe200078e0027 */
[----:B------:R-:W-:Y:S01]  /*5e50*/  MOV R19, RZ ;  /* 0x000000ff00137202 */ /* 0x000fe20000000f00 */
        /* <DEDUP_REMOVED lines=14> */
.L_x_7311:
        /* <DEDUP_REMOVED lines=13> */
.L_x_7313:
[----:B------:R-:W-:Y:S05]  /*6010*/  BSYNC.RECONVERGENT B3 ;  /* 0x0000000000037941 */ /* 0x000fea0003800200 */
.L_x_7312:
        /* <DEDUP_REMOVED lines=43> */
.L_x_7310:
[----:B------:R-:W-:Y:S05]  /*62d0*/  BSYNC.RECONVERGENT B2 ;  /* 0x0000000000027941 */ /* 0x000fea0003800200 */
.L_x_7309:
[----:B------:R-:W-:Y:S01]  /*62e0*/  I2FP.F32.U32 R19, R19 ;  /* 0x0000001300137245 */ /* 0x000fe20000201000 */
[----:B------:R-:W-:-:S05]  /*62f0*/  HFMA2 R36, -RZ, RZ, 0.1171875, 0 ;  /* 0x2f800000ff247431 */ /* 0x000fca00000001ff */
[----:B------:R-:W-:Y:S01]  /*6300*/  FFMA.FTZ R19, R19, R36, 1.1641532182693481445e-10 ;  /* 0x2f00000013137423 */ /* 0x000fe20000010024 */
[----:B-----5:R-:W-:-:S04]  /*6310*/  FMUL.FTZ R36, R15, UR13 ;  /* 0x0000000d0f247c20 */ /* 0x020fc80008410000 */
[----:B------:R-:W-:Y:S01]  /*6320*/  FSETP.GTU.FTZ.AND P0, PT, R19, UR5, PT ;  /* 0x0000000513007c0b */ /* 0x000fe2000bf1c000 */
[----:B------:R-:W-:-:S03]  /*6330*/  FMUL.FTZ R19, R36, UR12 ;  /* 0x0000000c24137c20 */ /* 0x000fc60008410000 */
[----:B------:R-:W-:Y:S02]  /*6340*/  SEL R36, RZ, 0x1, P0 ;  /* 0x00000001ff247807 */ /* 0x000fe40000000000 */
[----:B------:R-:W-:-:S07]  /*6350*/  FSEL R19, R19, RZ, !P0 ;  /* 0x000000ff13137208 */ /* 0x000fce0004000000 */
.L_x_7282:
[----:B------:R-:W-:Y:S05]  /*6360*/  BSYNC.RECONVERGENT B1 ;  /* 0x0000000000017941 */ /* 0x000fea0003800200 */
.L_x_7259:
[----:B------:R-:W-:-:S04]  /*6370*/  IMAD.WIDE.U32 R34, R45, 0x10, R34 ;  /* 0x000000102d227825 */ /* 0x000fc800078e0022 */
[----:B------:R-:W-:Y:S01]  /*6380*/  FADD.FTZ R40, RZ, R20 ;  /* 0x00000014ff287221 */ /* 0x000fe20000010000 */
[----:B------:R-:W-:Y:S01]  /*6390*/  BSSY.RECONVERGENT B1, `(.L_x_7314) ;  /* 0x0000015000017945 */ /* 0x000fe20003800200 */
[----:B------:R-:W-:Y:S02]  /*63a0*/  ISETP.NE.AND P0, PT, R3, RZ, PT ;  /* 0x000000ff0300720c */ /* 0x000fe40003f05270 */
[----:B------:R-:W-:Y:S01]  /*63b0*/  FADD.FTZ R39, R40, R21 ;  /* 0x0000001528277221 */ /* 0x000fe20000010000 */
[----:B-----5:R0:W-:Y:S03]  /*63c0*/  STG.E.128 desc[UR8][R34.64], R16 ;  /* 0x0000001022007986 */ /* 0x0201e6000c101d08 */
[----:B------:R-:W-:-:S04]  /*63d0*/  FADD.FTZ R40, R39, R22 ;  /* 0x0000001627287221 */ /* 0x000fc80000010000 */
[----:B------:R-:W-:-:S04]  /*63e0*/  FADD.FTZ R39, R40, R23 ;  /* 0x0000001728277221 */ /* 0x000fc80000010000 */
[----:B------:R-:W-:-:S04]  /*63f0*/  FADD.FTZ R40, R39, R16 ;  /* 0x0000001027287221 */ /* 0x000fc80000010000 */
[----:B------:R-:W-:-:S04]  /*6400*/  FADD.FTZ R39, R40, R17 ;  /* 0x0000001128277221 */ /* 0x000fc80000010000 */
[----:B------:R-:W-:Y:S01]  /*6410*/  FADD.FTZ R40, R39, R18 ;  /* 0x0000001227287221 */ /* 0x000fe20000010000 */
[----:B0-----:R-:W-:Y:S06]  /*6420*/  @!P2 BRA `(.L_x_7315) ;  /* 0x00000000002ca947 */ /* 0x001fec0003800000 */
[----:B------:R-:W0:Y:S01]  /*6430*/  LDC.64 R34, c[0x0][0x3b0] ;  /* 0x0000ec00ff227b82 */ /* 0x000e220000000a00 */
        /* <DEDUP_REMOVED lines=10> */
.L_x_7315:
[----:B------:R-:W-:Y:S05]  /*64e0*/  BSYNC.RECONVERGENT B1 ;  /* 0x0000000000017941 */ /* 0x000fea0003800200 */
.L_x_7314:
        /* <DEDUP_REMOVED lines=40> */
.L_x_7331:
[----:B01----:R-:W-:Y:S01]  /*6770*/  FADD.FTZ R50, R50, R34 ;  /* 0x0000002232327221 */ /* 0x003fe20000010000 */
[----:B------:R-:W-:Y:S01]  /*6780*/  FMUL.FTZ R34, R43, R43 ;  /* 0x0000002b2b227220 */ /* 0x000fe20000410000 */
[----:B------:R-:W-:Y:S02]  /*6790*/  BSSY.RECONVERGENT B1, `(.L_x_7317) ;  /* 0x0000046000017945 */ /* 0x000fe40003800200 */
[----:B------:R-:W-:Y:S02]  /*67a0*/  FFMA.FTZ R39, R50, R41, UR14 ;  /* 0x0000000e32277e23 */ /* 0x000fe40008010029 */
[----:B------:R-:W0:Y:S01]  /*67b0*/  @!P0 LDC.64 R40, c[0x0][0x3c0] ;  /* 0x0000f000ff288b82 */ /* 0x000e220000000a00 */
        /* <DEDUP_REMOVED lines=8> */
[----:B------:R-:W-:-:S13]  /*6840*/  ISETP.GE.AND P0, PT, R44, 0x1, PT ;  /* 0x000000012c00780c */ /* 0x000fda0003f06270 */
[----:B0-----:R-:W-:Y:S05]  /*6850*/  @!P0 BRA `(.L_x_7318) ;  /* 0x0000000000e48947 */ /* 0x001fea0003800000 */
[----:B------:R-:W-:Y:S01]  /*6860*/  FSEL R43, R43, RZ, !P1 ;  /* 0x000000ff2b2b7208 */ /* 0x000fe20004800000 */
[----:B------:R-:W-:Y:S01]  /*6870*/  HADD2.F32 R34, -RZ, R9.H1_H1 ;  /* 0x30000009ff227230 */ /* 0x000fe20000004100 */
[----:B------:R-:W-:Y:S01]  /*6880*/  SHF.R.U64 R40, R28, 0x10, R29 ;  /* 0x000000101c287819 */ /* 0x000fe2000000121d */
[----:B------:R-:W-:Y:S01]  /*6890*/  HADD2.F32 R35, -RZ, R24.H0_H0 ;  /* 0x20000018ff237230 */ /* 0x000fe20000004100 */
[----:B------:R-:W-:Y:S01]  /*68a0*/  SHF.R.U64 R41, R24, 0x10, R25 ;  /* 0x0000001018297819 */ /* 0x000fe20000001219 */
[C---:B------:R-:W-:Y:S01]  /*68b0*/  FADD.FTZ R20, -R43.reuse, R20 ;  /* 0x000000142b147221 */ /* 0x040fe20000010100 */
[----:B------:R-:W-:Y:S02]  /*68c0*/  VIADD R44, R44, 0xffffffff ;  /* 0xffffffff2c2c7836 */ /* 0x000fe40000000000 */
[C---:B------:R-:W-:Y:S01]  /*68d0*/  FADD.FTZ R42, -R43.reuse, R21 ;  /* 0x000000152b2a7221 */ /* 0x040fe20000010100 */
[----:B------:R-:W-:Y:S01]  /*68e0*/  FADD.FTZ R22, -R43, R22 ;  /* 0x000000162b167221 */ /* 0x000fe20000010100 */
[----:B------:R-:W-:Y:S01]  /*68f0*/  FMUL.FTZ R20, R39, R20 ;  /* 0x0000001427147220 */ /* 0x000fe20000410000 */
[----:B------:R-:W-:-:S02]  /*6900*/  IMAD R33, R44, R33, RZ ;  /* 0x000000212c217224 */ /* 0x000fc400078e02ff */
[C---:B------:R-:W-:Y:S01]  /*6910*/  FMUL.FTZ R44, R39.reuse, R42 ;  /* 0x0000002a272c7220 */ /* 0x040fe20000410000 */
[----:B------:R-:W-:Y:S02]  /*6920*/  HADD2.F32 R40, -RZ, R40.H0_H0 ;  /* 0x20000028ff287230 */ /* 0x000fe40000004100 */
[----:B------:R-:W-:Y:S01]  /*6930*/  FFMA.FTZ R20, R20, R34, R35 ;  /* 0x0000002214147223 */ /* 0x000fe20000010023 */
[----:B------:R-:W-:Y:S02]  /*6940*/  HADD2.F32 R21, -RZ, R41.H0_H0 ;  /* 0x20000029ff157230 */ /* 0x000fe40000004100 */
[----:B------:R-:W-:Y:S01]  /*6950*/  FMUL.FTZ R41, R39, R22 ;  /* 0x0000001627297220 */ /* 0x000fe20000410000 */
[----:B------:R-:W-:Y:S02]  /*6960*/  HADD2.F32 R35, -RZ, R30.H1_H1 ;  /* 0x3000001eff237230 */ /* 0x000fe40000004100 */
[----:B------:R-:W-:Y:S01]  /*6970*/  FADD.FTZ R42, -R43, R23 ;  /* 0x000000172b2a7221 */ /* 0x000fe20000010100 */
[----:B------:R-:W-:-:S02]  /*6980*/  HADD2.F32 R34, -RZ, R25.H0_H0 ;  /* 0x20000019ff227230 */ /* 0x000fc40000004100 */
[----:B------:R-:W-:Y:S01]  /*6990*/  FFMA.FTZ R21, R44, R40, R21 ;  /* 0x000000282c157223 */ /* 0x000fe20000010015 */
[----:B------:R-:W-:Y:S01]  /*69a0*/  SHF.R.U32.HI R40, RZ, 0x10, R29 ;  /* 0x00000010ff287819 */ /* 0x000fe2000001161d */
[----:B------:R-:W-:Y:S01]  /*69b0*/  FADD.FTZ R44, -R43, R17 ;  /* 0x000000112b2c7221 */ /* 0x000fe20000010100 */
[----:B------:R-:W-:Y:S01]  /*69c0*/  SHF.R.U32.HI R23, RZ, 0x10, R25 ;  /* 0x00000010ff177819 */ /* 0x000fe20000011619 */
[----:B------:R-:W-:Y:S01]  /*69d0*/  FFMA.FTZ R22, R41, R35, R34 ;  /* 0x0000002329167223 */ /* 0x000fe20000010022 */
[----:B------:R-:W-:Y:S01]  /*69e0*/  SHF.R.U64 R17, R26, 0x10, R27 ;  /* 0x000000101a117819 */ /* 0x000fe2000000121b */
[----:B------:R-:W0:Y:S01]  /*69f0*/  LDC.64 R34, c[0x0][0x428] ;  /* 0x00010a00ff227b82 */ /* 0x000e220000000a00 */
[----:B------:R-:W-:Y:S01]  /*6a00*/  HADD2.F32 R48, -RZ, R40.H0_H0 ;  /* 0x20000028ff307230 */ /* 0x000fe20000004100 */
[----:B------:R-:W-:Y:S01]  /*6a10*/  SHF.R.S32.HI R40, RZ, 0x1f, R33 ;  /* 0x0000001fff287819 */ /* 0x000fe20000011421 */
[----:B------:R-:W-:Y:S02]  /*6a20*/  HADD2.F32 R50, -RZ, R23.H0_H0 ;  /* 0x20000017ff327230 */ /* 0x000fe40000004100 */
[----:B------:R-:W-:Y:S01]  /*6a30*/  FMUL.FTZ R23, R39, R42 ;  /* 0x0000002a27177220 */ /* 0x000fe20000410000 */
[----:B------:R-:W-:-:S02]  /*6a40*/  HADD2.F32 R17, -RZ, R17.H0_H0 ;  /* 0x20000011ff117230 */ /* 0x000fc40000004100 */
[----:B------:R-:W-:Y:S01]  /*6a50*/  FADD.FTZ R16, -R43, R16 ;  /* 0x000000102b107221 */ /* 0x000fe20000010100 */
[----:B------:R-:W-:Y:S01]  /*6a60*/  FMUL.FTZ R41, R39, R44 ;  /* 0x0000002c27297220 */ /* 0x000fe20000410000 */
[----:B------:R-:W-:Y:S01]  /*6a70*/  FFMA.FTZ R23, R23, R48, R50 ;  /* 0x0000003017177223 */ /* 0x000fe20000010032 */
[----:B------:R-:W-:Y:S01]  /*6a80*/  HADD2.F32 R48, -RZ, R47.H1_H1 ;  /* 0x3000002fff307230 */ /* 0x000fe20000004100 */
[----:B------:R-:W-:Y:S01]  /*6a90*/  LEA.HI R40, R40, R33, RZ, 0x2 ;  /* 0x0000002128287211 */ /* 0x000fe200078f10ff */
[----:B------:R-:W-:Y:S02]  /*6aa0*/  HADD2.F32 R42, -RZ, R31.H1_H1 ;  /* 0x3000001fff2a7230 */ /* 0x000fe40000004100 */
[C---:B------:R-:W-:Y:S01]  /*6ab0*/  FADD.FTZ R18, -R43.reuse, R18 ;  /* 0x000000122b127221 */ /* 0x040fe20000010100 */
[----:B------:R-:W-:Y:S02]  /*6ac0*/  HADD2.F32 R33, -RZ, R10.H0_H0 ;  /* 0x2000000aff217230 */ /* 0x000fe40000004100 */
[----:B------:R-:W-:Y:S01]  /*6ad0*/  FADD.FTZ R46, -R43, R19 ;  /* 0x000000132b2e7221 */ /* 0x000fe20000010100 */
[----:B------:R-:W-:Y:S01]  /*6ae0*/  FMUL.FTZ R16, R39, R16 ;  /* 0x0000001027107220 */ /* 0x000fe20000410000 */
[----:B------:R-:W-:Y:S01]  /*6af0*/  FFMA.FTZ R17, R41, R17, R48 ;  /* 0x0000001129117223 */ /* 0x000fe20000010030 */
[----:B------:R-:W-:Y:S01]  /*6b00*/  LEA.HI.SX32 R41, R40, R3, 0x1e ;  /* 0x0000000328297211 */ /* 0x000fe200078ff2ff */
[C---:B------:R-:W-:Y:S01]  /*6b10*/  FMUL.FTZ R18, R39.reuse, R18 ;  /* 0x0000001227127220 */ /* 0x040fe20000410000 */
[----:B------:R-:W-:Y:S01]  /*6b20*/  FMUL.FTZ R19, R39, R46 ;  /* 0x0000002e27137220 */ /* 0x000fe20000410000 */
[----:B------:R-:W-:Y:S01]  /*6b30*/  FFMA.FTZ R16, R16, R42, R33 ;  /* 0x0000002a10107223 */ /* 0x000fe20000010021 */
[----:B------:R-:W-:Y:S01]  /*6b40*/  HADD2.F32 R39, -RZ, R47.H0_H0 ;  /* 0x2000002fff277230 */ /* 0x000fe20000004100 */
[----:B------:R-:W-:Y:S01]  /*6b50*/  IADD3 R33, PT, PT, R41, 0x20, RZ ;  /* 0x0000002029217810 */ /* 0x000fe20007ffe0ff */
[----:B------:R-:W-:-:S02]  /*6b60*/  HADD2.F32 R43, -RZ, R11.H0_H0 ;  /* 0x2000000bff2b7230 */ /* 0x000fc40000004100 */
[--C-:B------:R-:W-:Y:S02]  /*6b70*/  HADD2.F32 R42, -RZ, R49.reuse.H0_H0 ;  /* 0x20000031ff2a7230 */ /* 0x100fe40000004100 */
[----:B------:R-:W-:Y:S02]  /*6b80*/  HADD2.F32 R44, -RZ, R49.H1_H1 ;  /* 0x30000031ff2c7230 */ /* 0x000fe40000004100 */
[----:B------:R-:W-:Y:S01]  /*6b90*/  FFMA.FTZ R18, R18, R39, R43 ;  /* 0x0000002712127223 */ /* 0x000fe2000001002b */
[----:B0-----:R-:W-:-:S04]  /*6ba0*/  IMAD.WIDE.U32 R40, R41, 0x10, R34 ;  /* 0x0000001029287825 */ /* 0x001fc800078e0022 */
[----:B------:R-:W-:Y:S01]  /*6bb0*/  FFMA.FTZ R19, R19, R42, R44 ;  /* 0x0000002a13137223 */ /* 0x000fe2000001002c */
[----:B------:R-:W-:Y:S01]  /*6bc0*/  IMAD.WIDE.U32 R34, R33, 0x10, R34 ;  /* 0x0000001021227825 */ /* 0x000fe200078e0022 */
[----:B------:R0:W-:Y:S04]  /*6bd0*/  STG.E.128 desc[UR8][R40.64], R20 ;  /* 0x0000001428007986 */ /* 0x0001e8000c101d08 */
[----:B------:R0:W-:Y:S02]  /*6be0*/  STG.E.128 desc[UR8][R34.64], R16 ;  /* 0x0000001022007986 */ /* 0x0001e4000c101d08 */
.L_x_7318:
[----:B------:R-:W-:Y:S05]  /*6bf0*/  BSYNC.RECONVERGENT B1 ;  /* 0x0000000000017941 */ /* 0x000fea0003800200 */
.L_x_7317:
[----:B0-----:R-:W0:Y:S02]  /*6c00*/  LDC.64 R16, c[0x0][0x380] ;  /* 0x0000e000ff107b82 */ /* 0x001e240000000a00 */
[----:B0-----:R-:W-:-:S05]  /*6c10*/  IMAD R4, R16, 0x4, R4 ;  /* 0x0000000410047824 */ /* 0x001fca00078e0204 */
[----:B------:R-:W-:-:S13]  /*6c20*/  ISETP.GE.AND P0, PT, R4, R17, PT ;  /* 0x000000110400720c */ /* 0x000fda0003f06270 */
[----:B------:R-:W-:Y:S05]  /*6c30*/  @!P0 BRA `(.L_x_7319) ;  /* 0xffffff9c00308947 */ /* 0x000fea000383ffff */
[----:B------:R-:W-:Y:S05]  /*6c40*/  BSYNC B0 ;  /* 0x0000000000007941 */ /* 0x000fea0003800000 */
.L_x_7199:
[----:B------:R-:W-:Y:S05]  /*6c50*/  EXIT ;  /* 0x000000000000794d */ /* 0x000fea0003800000 */
.L_x_7316:
[----:B0-----:R-:W-:Y:S01]  /*6c60*/  HFMA2 R39, -RZ, RZ, 0, 5.9604644775390625e-08 ;  /* 0x00000001ff277431 */ /* 0x001fe200000001ff */
[----:B------:R-:W-:Y:S01]  /*6c70*/  BSSY B1, `(.L_x_7320) ;  /* 0x0000006000017945 */ /* 0x000fe20003800000 */
[----:B------:R-:W-:Y:S01]  /*6c80*/  IMAD.MOV.U32 R40, RZ, RZ, 0x1f ;  /* 0x0000001fff287424 */ /* 0x000fe200078e00ff */
[----:B------:R-:W-:-:S07]  /*6c90*/  MOV R35, 0xffffffff ;  /* 0xffffffff00237802 */ /* 0x000fce0000000f00 */
[----:B------:R-:W-:Y:S05]  /*6ca0*/  WARPSYNC.COLLECTIVE R35, `(.L_x_7321) ;  /* 0x0000000023087348 */ /* 0x000fea0003c00000 */
[----:B------:R0:W1:Y:S02]  /*6cb0*/  SHFL.BFLY P2, R34, R42, R39, R40 ;  /* 0x0c0000272a227389 */ /* 0x0000640000040028 */
[----:B01----:R-:W-:Y:S05]  /*6cc0*/  ENDCOLLECTIVE ;  /* 0x000000000000791b */ /* 0x003fea0003800000 */
.L_x_7321:
[----:B------:R-:W-:Y:S05]  /*6cd0*/  BSYNC B1 ;  /* 0x0000000000017941 */ /* 0x000fea0003800000 */
.L_x_7320:
[----:B------:R-:W-:Y:S01]  /*6ce0*/  FADD.FTZ R45, R42, R34 ;  /* 0x000000222a2d7221 */ /* 0x000fe20000010000 */
[----:B------:R-:W-:Y:S02]  /*6cf0*/  HFMA2 R39, -RZ, RZ, 0, 1.1920928955078125e-07 ;  /* 0x00000002ff277431 */ /* 0x000fe400000001ff */
[----:B------:R-:W-:Y:S01]  /*6d00*/  IMAD.MOV.U32 R40, RZ, RZ, 0x1f ;  /* 0x0000001fff287424 */ /* 0x000fe200078e00ff */
[----:B------:R-:W-:Y:S01]  /*6d10*/  MOV R35, 0xffffffff ;  /* 0xffffffff00237802 */ /* 0x000fe20000000f00 */
[----:B------:R-:W-:Y:S01]  /*6d20*/  IMAD.MOV.U32 R42, RZ, RZ, R45 ;  /* 0x000000ffff2a7224 */ /* 0x000fe200078e002d */
[----:B------:R-:W0:Y:S06]  /*6d30*/  LDC R41, c[0x0][0x400] ;  /* 0x00010000ff297b82 */ /* 0x000e2c0000000800 */
[----:B0-----:R-:W-:Y:S05]  /*6d40*/  WARPSYNC.COLLECTIVE R35, `(.L_x_7322) ;  /* 0x0000000023087348 */ /* 0x001fea0003c00000 */
[----:B------:R1:W2:Y:S02]  /*6d50*/  SHFL.BFLY P2, R34, R42, R39, R40 ;  /* 0x0c0000272a227389 */ /* 0x0002a40000040028 */
[----:B012---:R-:W-:Y:S05]  /*6d60*/  ENDCOLLECTIVE ;  /* 0x000000000000791b */ /* 0x007fea0003800000 */
.L_x_7322:
[----:B------:R-:W-:Y:S02]  /*6d70*/  HFMA2 R39, -RZ, RZ, 0, 2.384185791015625e-07 ;  /* 0x00000004ff277431 */ /* 0x000fe400000001ff */
[----:B------:R-:W-:-:S04]  /*6d80*/  FADD.FTZ R46, R45, R34 ;  /* 0x000000222d2e7221 */ /* 0x000fc80000010000 */
[----:B------:R-:W-:-:S07]  /*6d90*/  IMAD.MOV.U32 R42, RZ, RZ, R46 ;  /* 0x000000ffff2a7224 */ /* 0x000fce00078e002e */
[----:B------:R-:W-:Y:S05]  /*6da0*/  WARPSYNC.COLLECTIVE R35, `(.L_x_7323) ;  /* 0x0000000023087348 */ /* 0x000fea0003c00000 */
[----:B------:R0:W1:Y:S02]  /*6db0*/  SHFL.BFLY P2, R34, R42, R39, R40 ;  /* 0x0c0000272a227389 */ /* 0x0000640000040028 */
[----:B01----:R-:W-:Y:S05]  /*6dc0*/  ENDCOLLECTIVE ;  /* 0x000000000000791b */ /* 0x003fea0003800000 */
.L_x_7323:
[----:B------:R-:W-:Y:S01]  /*6dd0*/  MOV R39, 0x8 ;  /* 0x0000000800277802 */ /* 0x000fe20000000f00 */
[----:B------:R-:W-:-:S04]  /*6de0*/  FADD.FTZ R48, R46, R34 ;  /* 0x000000222e307221 */ /* 0x000fc80000010000 */
[----:B------:R-:W-:-:S07]  /*6df0*/  IMAD.MOV.U32 R42, RZ, RZ, R48 ;  /* 0x000000ffff2a7224 */ /* 0x000fce00078e0030 */
[----:B------:R-:W-:Y:S05]  /*6e00*/  WARPSYNC.COLLECTIVE R35, `(.L_x_7324) ;  /* 0x0000000023087348 */ /* 0x000fea0003c00000 */
[----:B------:R0:W1:Y:S02]  /*6e10*/  SHFL.BFLY P2, R34, R42, R39, R40 ;  /* 0x0c0000272a227389 */ /* 0x0000640000040028 */
[----:B01----:R-:W-:Y:S05]  /*6e20*/  ENDCOLLECTIVE ;  /* 0x000000000000791b */ /* 0x003fea0003800000 */
.L_x_7324:
[----:B------:R-:W-:Y:S02]  /*6e30*/  HFMA2 R39, -RZ, RZ, 0, 9.5367431640625e-07 ;  /* 0x00000010ff277431 */ /* 0x000fe400000001ff */
[----:B------:R-:W-:-:S04]  /*6e40*/  FADD.FTZ R50, R48, R34 ;  /* 0x0000002230327221 */ /* 0x000fc80000010000 */
[----:B------:R-:W-:-:S07]  /*6e50*/  IMAD.MOV.U32 R42, RZ, RZ, R50 ;  /* 0x000000ffff2a7224 */ /* 0x000fce00078e0032 */
[----:B------:R-:W-:Y:S05]  /*6e60*/  WARPSYNC.COLLECTIVE R35, `(.L_x_7325) ;  /* 0x0000000023087348 */ /* 0x000fea0003c00000 */
[----:B------:R0:W1:Y:S02]  /*6e70*/  SHFL.BFLY P2, R34, R42, R39, R40 ;  /* 0x0c0000272a227389 */ /* 0x0000640000040028 */
[----:B01----:R-:W-:Y:S05]  /*6e80*/  ENDCOLLECTIVE ;  /* 0x000000000000791b */ /* 0x003fea0003800000 */
.L_x_7325:
[----:B------:R-:W-:Y:S02]  /*6e90*/  IMAD.MOV.U32 R39, RZ, RZ, 0x1 ;  /* 0x00000001ff277424 */ /* 0x000fe400078e00ff */
        /* <DEDUP_REMOVED lines=22> */
.L_x_7326:
[----:B------:R-:W-:Y:S02]  /*7000*/  HFMA2 R39, -RZ, RZ, 0, 1.1920928955078125e-07 ;  /* 0x00000002ff277431 */ /* 0x000fe400000001ff */
[----:B------:R-:W-:-:S04]  /*7010*/  FADD.FTZ R45, R42, R34 ;  /* 0x000000222a2d7221 */ /* 0x000fc80000010000 */
[----:B------:R-:W-:-:S07]  /*7020*/  IMAD.MOV.U32 R42, RZ, RZ, R45 ;  /* 0x000000ffff2a7224 */ /* 0x000fce00078e002d */
[----:B------:R-:W-:Y:S05]  /*7030*/  WARPSYNC.COLLECTIVE R35, `(.L_x_7327) ;  /* 0x0000000023087348 */ /* 0x000fea0003c00000 */
[----:B------:R0:W1:Y:S02]  /*7040*/  SHFL.BFLY P2, R34, R42, R39, R40 ;  /* 0x0c0000272a227389 */ /* 0x0000640000040028 */
[----:B01----:R-:W-:Y:S05]  /*7050*/  ENDCOLLECTIVE ;  /* 0x000000000000791b */ /* 0x003fea0003800000 */
.L_x_7327:
[----:B------:R-:W-:Y:S01]  /*7060*/  MOV R39, 0x4 ;  /* 0x0000000400277802 */ /* 0x000fe20000000f00 */
[----:B------:R-:W-:-:S04]  /*7070*/  FADD.FTZ R46, R45, R34 ;  /* 0x000000222d2e7221 */ /* 0x000fc80000010000 */
[----:B------:R-:W-:-:S07]  /*7080*/  IMAD.MOV.U32 R42, RZ, RZ, R46 ;  /* 0x000000ffff2a7224 */ /* 0x000fce00078e002e */
[----:B------:R-:W-:Y:S05]  /*7090*/  WARPSYNC.COLLECTIVE R35, `(.L_x_7328) ;  /* 0x0000000023087348 */ /* 0x000fea0003c00000 */
[----:B------:R0:W1:Y:S02]  /*70a0*/  SHFL.BFLY P2, R34, R42, R39, R40 ;  /* 0x0c0000272a227389 */ /* 0x0000640000040028 */
[----:B01----:R-:W-:Y:S05]  /*70b0*/  ENDCOLLECTIVE ;  /* 0x000000000000791b */ /* 0x003fea0003800000 */
.L_x_7328:
[----:B------:R-:W-:Y:S02]  /*70c0*/  HFMA2 R39, -RZ, RZ, 0, 4.76837158203125e-07 ;  /* 0x00000008ff277431 */ /* 0x000fe400000001ff */
[----:B------:R-:W-:-:S04]  /*70d0*/  FADD.FTZ R48, R46, R34 ;  /* 0x000000222e307221 */ /* 0x000fc80000010000 */
[----:B------:R-:W-:-:S07]  /*70e0*/  IMAD.MOV.U32 R42, RZ, RZ, R48 ;  /* 0x000000ffff2a7224 */ /* 0x000fce00078e0030 */
[----:B------:R-:W-:Y:S05]  /*70f0*/  WARPSYNC.COLLECTIVE R35, `(.L_x_7329) ;  /* 0x0000000023087348 */ /* 0x000fea0003c00000 */
[----:B------:R0:W1:Y:S02]  /*7100*/  SHFL.BFLY P2, R34, R42, R39, R40 ;  /* 0x0c0000272a227389 */ /* 0x0000640000040028 */
[----:B01----:R-:W-:Y:S05]  /*7110*/  ENDCOLLECTIVE ;  /* 0x000000000000791b */ /* 0x003fea0003800000 */
.L_x_7329:
[----:B------:R-:W-:Y:S01]  /*7120*/  MOV R39, 0x10 ;  /* 0x0000001000277802 */ /* 0x000fe20000000f00 */
[----:B------:R-:W-:-:S04]  /*7130*/  FADD.FTZ R50, R48, R34 ;  /* 0x0000002230327221 */ /* 0x000fc80000010000 */
[----:B------:R-:W-:-:S07]  /*7140*/  IMAD.MOV.U32 R42, RZ, RZ, R50 ;  /* 0x000000ffff2a7224 */ /* 0x000fce00078e0032 */
[----:B------:R-:W-:Y:S05]  /*7150*/  WARPSYNC.COLLECTIVE R35, `(.L_x_7330) ;  /* 0x0000000023087348 */ /* 0x000fea0003c00000 */
[----:B------:R0:W1:Y:S02]  /*7160*/  SHFL.BFLY P2, R34, R42, R39, R40 ;  /* 0x0c0000272a227389 */ /* 0x0000640000040028 */
[----:B01----:R-:W-:Y:S05]  /*7170*/  ENDCOLLECTIVE ;  /* 0x000000000000791b */ /* 0x003fea0003800000 */
.L_x_7330:
[----:B------:R-:W-:Y:S05]  /*7180*/  BRA `(.L_x_7331) ;  /* 0xfffffff400787947 */ /* 0x000fea000383ffff */
.L_x_7332:
        /* <DEDUP_REMOVED lines=15> */
.L_x_9174:


//--------------------- .text._ZN10layer_norm13ln_fwd_kernelINS_13Kernel_traitsI6__halfffffjLj256ELj1ELj4ELj1ELj16ENS_18Kernel_traits_baseILj256ES2_ffffjLj128EEEEELb1ELb1ELb0ELb0EEEvNS_9FwdParamsE --------------------------
	.section	.text._ZN10layer_norm13ln_fwd_kernelINS_13Kernel_traitsI6__halfffffjLj256ELj1ELj4ELj1ELj16ENS_18Kernel_traits_baseILj256ES2_ffffjLj128EEEEELb1ELb1ELb0ELb0EEEvNS_9FwdParamsE,"ax",@progbits
	.align	128
        .global         _ZN10layer_norm13ln_fwd_kernelINS_13Kernel_traitsI6__halfffffjLj256ELj1ELj4ELj1ELj16ENS_18Kernel_traits_baseILj256ES2_ffffjLj128EEEEELb1ELb1ELb0ELb0EEEvNS_9FwdParamsE
        .type           _ZN10layer_norm13ln_fwd_kernelINS_13Kernel_traitsI6__halfffffjLj256ELj1ELj4ELj1ELj16ENS_18Kernel_traits_baseILj256ES2_ffffjLj128EEEEELb1ELb1ELb0ELb0EEEvNS_9FwdParamsE,@function
        .size           _ZN10layer_norm13ln_fwd_kernelINS_13Kernel_traitsI6__halfffffjLj256ELj1ELj4ELj1ELj16ENS_18Kernel_traits_baseILj256ES2_ffffjLj128EEEEELb1ELb1ELb0ELb0EEEvNS_9FwdParamsE,(.L_x_9175 - _ZN10layer_norm13ln_fwd_kernelINS_13Kernel_traitsI6__halfffffjLj256ELj1ELj4ELj1ELj16ENS_18Kernel_traits_baseILj256ES2_ffffjLj128EEEEELb1ELb1ELb0ELb0EEEvNS_9FwdParamsE)
        .other          _ZN10layer_norm13ln_fwd_kernelINS_13Kernel_traitsI6__halfffffjLj256ELj1ELj4ELj1ELj16ENS_18Kernel_traits_baseILj256ES2_ffffjLj128EEEEELb1ELb1ELb0ELb0EEEvNS_9FwdParamsE,@"STO_CUDA_ENTRY STV_DEFAULT"
_ZN10layer_norm13ln_fwd_kernelINS_13Kernel_traitsI6__halfffffjLj256ELj1ELj4ELj1ELj16ENS_18Kernel_traits_baseILj256ES2_ffffjLj128EEEEELb1ELb1ELb0ELb0EEEvNS_9FwdParamsE:
.text._ZN10layer_norm13ln_fwd_kernelINS_13Kernel_traitsI6__halfffffjLj256ELj1ELj4ELj1ELj16ENS_18Kernel_traits_baseILj256ES2_ffffjLj128EEEEELb1ELb1ELb0ELb0EEEvNS_9FwdParamsE:
        /* <DEDUP_REMOVED lines=24> */
[----:B------:R-:W-:Y:S01]  /*0180*/  LOP3.LUT R21, R21, UR4, RZ, 0xfc, !PT ;  /* 0x0000000415157c12 */ /* 0x000fe2000f8efcff */
[----:B---3--:R-:W-:Y:S01]  /*0190*/  IMAD R23, R23, UR5, R22 ;  /* 0x0000000517177c24 */ /* 0x008fe2000f8e0216 */
[----:B--2---:R-:W-:Y:S02]  /*01a0*/  @P0 R2UR UR6, R2 ;  /* 0x00000000020602ca */ /* 0x004fe400000e0000 */
[----:B------:R-:W-:Y:S02]  /*01b0*/  @P0 R2UR UR7, R3 ;  /* 0x00000000030702ca */ /* 0x000fe400000e0000 */
[----:B0-----:R-:W-:Y:S02]  /*01c0*/  @P0 IADD3 R8, P1, PT, R4, R7, RZ ;  /* 0x0000000704080210 */ /* 0x001fe40007f3e0ff */
[----:B------:R-:W-:Y:S02]  /*01d0*/  LOP3.LUT R3, R22, 0x1f, RZ, 0xc, !PT ;  /* 0x0000001f16037812 */ /* 0x000fe400078e0cff */
[----:B------:R-:W-:-:S02]  /*01e0*/  @P0 IADD3.X R9, PT, PT, RZ, R5, RZ, P1, !PT ;  /* 0x00000005ff090210 */ /* 0x000fc40000ffe4ff */
[----:B------:R-:W-:Y:S02]  /*01f0*/  LEA.HI.SX32 R24, R0, R3, 0x1e ;  /* 0x0000000300187211 */ /* 0x000fe400078ff2ff */
        /* <DEDUP_REMOVED lines=37> */
.L_x_7336:
[----:B------:R-:W-:Y:S05]  /*0450*/  BSYNC.RECONVERGENT B1 ;  /* 0x0000000000017941 */ /* 0x000fea0003800200 */
.L_x_7335:
        /* <DEDUP_REMOVED lines=11> */
.L_x_7334:
        /* <DEDUP_REMOVED lines=18> */
.L_x_7337:
[----:B------:R-:W-:Y:S05]  /*0630*/  BSYNC.RECONVERGENT B0 ;  /* 0x0000000000007941 */ /* 0x000fea0003800200 */
.L_x_7333:
[----:B------:R-:W1:Y:S02]  /*0640*/  LDCU UR4, c[0x0][0x384] ;  /* 0x00007080ff0477ac */ /* 0x000e640008000800 */
[----:B-1----:R-:W-:-:S13]  /*0650*/  ISETP.GE.AND P0, PT, R21, UR4, PT ;  /* 0x0000000415007c0c */ /* 0x002fda000bf06270 */
[----:B------:R-:W-:Y:S05]  /*0660*/  @P0 EXIT ;  /* 0x000000000000094d */ /* 0x000fea0003800000 */
[C---:B------:R-:W-:Y:S01]  /*0670*/  IMAD.HI.U32 R9, R23.reuse, -0x326172a9, RZ ;  /* 0xcd9e8d5717097827 */ /* 0x040fe200078e00ff */
[----:B-----5:R-:W-:Y:S01]  /*0680*/  MOV R31, R7 ;  /* 0x00000007001f7202 */ /* 0x020fe20000000f00 */
[----:B------:R-:W1:Y:S01]  /*0690*/  LDCU.64 UR4, c[0x0][0x3e0] ;  /* 0x00007c00ff0477ac */ /* 0x000e620008000a00 */
[----:B------:R-:W-:Y:S01]  /*06a0*/  SHF.R.U64 R33, R6, 0x10, R7 ;  /* 0x0000001006217819 */ /* 0x000fe20000001207 */
[----:B0-----:R-:W-:Y:S01]  /*06b0*/  IMAD.HI.U32 R16, R20, -0x2daee0ad, RZ ;  /* 0xd2511f5314107827 */ /* 0x001fe200078e00ff */
[----:B------:R-:W-:Y:S01]  /*06c0*/  LOP3.LUT R9, R0, UR6, R9, 0x96, !PT ;  /* 0x0000000600097c12 */ /* 0x000fe2000f8e9609 */
[----:B------:R-:W-:Y:S01]  /*06d0*/  BSSY B0, `(.L_x_7338) ;  /* 0x0000632000007945 */ /* 0x000fe20003800000 */
[----:B------:R-:W-:Y:S01]  /*06e0*/  SHF.R.U32.HI R34, RZ, 0x10, R7 ;  /* 0x00000010ff227819 */ /* 0x000fe20000011607 */
[----:B------:R-:W-:Y:S01]  /*06f0*/  IMAD R18, R23, -0x326172a9, RZ ;  /* 0xcd9e8d5717127824 */ /* 0x000fe200078e02ff */
[----:B------:R-:W-:Y:S01]  /*0700*/  LOP3.LUT R16, R16, UR7, RZ, 0x3c, !PT ;  /* 0x0000000710107c12 */ /* 0x000fe2000f8e3cff */
[----:B------:R-:W-:Y:S01]  /*0710*/  IMAD R26, R20, -0x2daee0ad, RZ ;  /* 0xd2511f53141a7824 */ /* 0x000fe200078e02ff */
[----:B------:R-:W-:Y:S01]  /*0720*/  SHF.R.U64 R47, R12, 0x10, R13 ;  /* 0x000000100c2f7819 */ /* 0x000fe2000000120d */
[C---:B------:R-:W-:Y:S01]  /*0730*/  IMAD.HI.U32 R19, R9.reuse, -0x2daee0ad, RZ ;  /* 0xd2511f5309137827 */ /* 0x040fe200078e00ff */
[----:B------:R-:W-:Y:S01]  /*0740*/  SHF.R.U64 R43, R14, 0x10, R15 ;  /* 0x000000100e2b7819 */ /* 0x000fe2000000120f */
[----:B------:R-:W0:Y:S01]  /*0750*/  LDCU UR31, c[0x0][0x388] ;  /* 0x00007100ff1f77ac */ /* 0x000e220008000800 */
[----:B------:R-:W-:Y:S01]  /*0760*/  SHF.R.U64 R40, R10, 0x10, R11 ;  /* 0x000000100a287819 */ /* 0x000fe2000000120b */
[----:B------:R-:W-:Y:S01]  /*0770*/  IMAD.HI.U32 R17, R16, -0x326172a9, RZ ;  /* 0xcd9e8d5710117827 */ /* 0x000fe200078e00ff */
[----:B------:R-:W-:Y:S01]  /*0780*/  LOP3.LUT R19, R26, UR14, R19, 0x96, !PT ;  /* 0x0000000e1a137c12 */ /* 0x000fe2000f8e9613 */
[----:B------:R-:W2:Y:S01]  /*0790*/  LDCU UR12, c[0x0][0x448] ;  /* 0x00008900ff0c77ac */ /* 0x000ea20008000800 */
[----:B------:R-:W-:Y:S01]  /*07a0*/  SHF.R.U64 R36, R4, 0x10, R5 ;  /* 0x0000001004247819 */ /* 0x000fe20000001205 */
[----:B------:R-:W-:Y:S01]  /*07b0*/  IMAD R25, R16, -0x326172a9, RZ ;  /* 0xcd9e8d5710197824 */ /* 0x000fe200078e02ff */
[----:B------:R-:W-:Y:S01]  /*07c0*/  LOP3.LUT R17, R18, UR13, R17, 0x96, !PT ;  /* 0x0000000d12117c12 */ /* 0x000fe2000f8e9611 */
[----:B------:R-:W-:Y:S01]  /*07d0*/  IMAD R27, R9, -0x2daee0ad, RZ ;  /* 0xd2511f53091b7824 */ /* 0x000fe200078e02ff */
[----:B------:R-:W-:Y:S01]  /*07e0*/  MOV R9, R13 ;  /* 0x0000000d00097202 */ /* 0x000fe20000000f00 */
[----:B------:R-:W-:Y:S01]  /*07f0*/  IMAD.HI.U32 R16, R19, -0x326172a9, RZ ;  /* 0xcd9e8d5713107827 */ /* 0x000fe200078e00ff */
[----:B-1----:R-:W-:Y:S01]  /*0800*/  UISETP.NE.U32.AND UP0, UPT, UR4, URZ, UPT ;  /* 0x000000ff0400728c */ /* 0x002fe2000bf05070 */
[----:B------:R-:W-:Y:S01]  /*0810*/  SHF.R.U32.HI R35, RZ, 0x10, R5 ;  /* 0x00000010ff237819 */ /* 0x000fe20000011605 */
[----:B------:R-:W1:Y:S01]  /*0820*/  LDCU.U8 UR4, c[0x0][0x410] ;  /* 0x00008200ff0477ac */ /* 0x000e620008000000 */
[----:B------:R-:W-:Y:S01]  /*0830*/  IMAD.HI.U32 R18, R17, -0x2daee0ad, RZ ;  /* 0xd2511f5311127827 */ /* 0x000fe200078e00ff */
[----:B------:R-:W-:-:S02]  /*0840*/  LOP3.LUT R16, R25, UR15, R16, 0x96, !PT ;  /* 0x0000000f19107c12 */ /* 0x000fc4000f8e9610 */
[----:B------:R-:W-:Y:S01]  /*0850*/  SHF.R.U64 R39, R2, 0x10, R3 ;  /* 0x0000001002277819 */ /* 0x000fe20000001203 */
[----:B------:R-:W-:Y:S01]  /*0860*/  IMAD R26, R19, -0x326172a9, RZ ;  /* 0xcd9e8d57131a7824 */ /* 0x000fe200078e02ff */
[----:B------:R-:W-:Y:S01]  /*0870*/  LOP3.LUT R18, R27, UR16, R18, 0x96, !PT ;  /* 0x000000101b127c12 */ /* 0x000fe2000f8e9612 */
[----:B------:R-:W-:Y:S01]  /*0880*/  IMAD R28, R17, -0x2daee0ad, RZ ;  /* 0xd2511f53111c7824 */ /* 0x000fe200078e02ff */
[----:B------:R-:W-:Y:S01]  /*0890*/  LOP3.LUT R29, R8, 0x3, RZ, 0xc0, !PT ;  /* 0x00000003081d7812 */ /* 0x000fe200078ec0ff */
[----:B------:R-:W-:Y:S01]  /*08a0*/  IMAD.HI.U32 R19, R16, -0x2daee0ad, RZ ;  /* 0xd2511f5310137827 */ /* 0x000fe200078e00ff */
[----:B------:R-:W-:Y:S01]  /*08b0*/  UISETP.NE.AND.EX UP0, UPT, UR5, URZ, UPT, UP0 ;  /* 0x000000ff0500728c */ /* 0x000fe2000bf05300 */
[----:B------:R-:W3:Y:S02]  /*08c0*/  LDCU.64 UR10, c[0x0][0x3a0] ;  /* 0x00007400ff0a77ac */ /* 0x000ee40008000a00 */
[----:B------:R-:W-:Y:S01]  /*08d0*/  IMAD.HI.U32 R17, R18, -0x326172a9, RZ ;  /* 0xcd9e8d5712117827 */ /* 0x000fe200078e00ff */
[----:B------:R-:W-:-:S03]  /*08e0*/  LOP3.LUT R19, R28, UR18, R19, 0x96, !PT ;  /* 0x000000121c137c12 */ /* 0x000fc6000f8e9613 */
[----:B------:R-:W-:Y:S01]  /*08f0*/  IMAD R25, R18, -0x326172a9, RZ ;  /* 0xcd9e8d5712197824 */ /* 0x000fe200078e02ff */
[----:B------:R-:W-:Y:S01]  /*0900*/  LOP3.LUT R17, R26, UR17, R17, 0x96, !PT ;  /* 0x000000111a117c12 */ /* 0x000fe2000f8e9611 */
[----:B------:R-:W-:Y:S01]  /*0910*/  IMAD R27, R16, -0x2daee0ad, RZ ;  /* 0xd2511f53101b7824 */ /* 0x000fe200078e02ff */
[----:B-1----:R-:W-:Y:S01]  /*0920*/  UISETP.NE.AND UP2, UPT, UR4, URZ, UPT ;  /* 0x000000ff0400728c */ /* 0x002fe2000bf45270 */
[----:B------:R-:W-:-:S04]  /*0930*/  IMAD.HI.U32 R16, R19, -0x326172a9, RZ ;  /* 0xcd9e8d5713107827 */ /* 0x000fc800078e00ff */
[----:B------:R-:W-:Y:S01]  /*0940*/  IMAD.HI.U32 R18, R17, -0x2daee0ad, RZ ;  /* 0xd2511f5311127827 */ /* 0x000fe200078e00ff */
[----:B------:R-:W-:-:S03]  /*0950*/  LOP3.LUT R16, R25, UR19, R16, 0x96, !PT ;  /* 0x0000001319107c12 */ /* 0x000fc6000f8e9610 */
[----:B------:R-:W-:Y:S01]  /*0960*/  IMAD.MOV.U32 R32, RZ, RZ, R6 ;  /* 0x000000ffff207224 */ /* 0x000fe200078e0006 */
[----:B------:R-:W-:Y:S01]  /*0970*/  LOP3.LUT R18, R27, UR20, R18, 0x96, !PT ;  /* 0x000000141b127c12 */ /* 0x000fe2000f8e9612 */
[----:B------:R-:W-:Y:S02]  /*0980*/  IMAD R19, R19, -0x326172a9, RZ ;  /* 0xcd9e8d5713137824 */ /* 0x000fe400078e02ff */
[----:B------:R-:W-:Y:S02]  /*0990*/  IMAD R26, R17, -0x2daee0ad, RZ ;  /* 0xd2511f53111a7824 */ /* 0x000fe400078e02ff */
[----:B------:R-:W-:-:S04]  /*09a0*/  IMAD.HI.U32 R7, R16, -0x2daee0ad, RZ ;  /* 0xd2511f5310077827 */ /* 0x000fc800078e00ff */
[----:B------:R-:W-:Y:S01]  /*09b0*/  IMAD.HI.U32 R6, R18, -0x326172a9, RZ ;  /* 0xcd9e8d5712067827 */ /* 0x000fe200078e00ff */
[----:B------:R-:W-:-:S03]  /*09c0*/  LOP3.LUT R7, R26, UR22, R7, 0x96, !PT ;  /* 0x000000161a077c12 */ /* 0x000fc6000f8e9607 */
[----:B------:R-:W-:Y:S01]  /*09d0*/  IMAD.MOV.U32 R52, RZ, RZ, R12 ;  /* 0x000000ffff347224 */ /* 0x000fe200078e000c */
[----:B------:R-:W-:Y:S01]  /*09e0*/  LOP3.LUT R6, R19, UR21, R6, 0x96, !PT ;  /* 0x0000001513067c12 */ /* 0x000fe2000f8e9606 */
[----:B------:R-:W-:Y:S01]  /*09f0*/  IMAD.MOV.U32 R44, RZ, RZ, R14 ;  /* 0x000000ffff2c7224 */ /* 0x000fe200078e000e */
[----:B------:R-:W-:Y:S01]  /*0a00*/  SHF.R.U32.HI R12, RZ, 0x10, R13 ;  /* 0x00000010ff0c7819 */ /* 0x000fe2000001160d */
[----:B------:R-:W-:Y:S01]  /*0a10*/  IMAD.MOV.U32 R41, RZ, RZ, R10 ;  /* 0x000000ffff297224 */ /* 0x000fe200078e000a */
[----:B------:R-:W-:Y:S01]  /*0a20*/  MOV R13, R15 ;  /* 0x0000000f000d7202 */ /* 0x000fe20000000f00 */
[----:B------:R-:W-:Y:S01]  /*0a30*/  IMAD R18, R18, -0x326172a9, RZ ;  /* 0xcd9e8d5712127824 */ /* 0x000fe200078e02ff */
[----:B------:R-:W-:Y:S01]  /*0a40*/  SHF.R.U32.HI R14, RZ, 0x10, R15 ;  /* 0x00000010ff0e7819 */ /* 0x000fe2000001160f */
[----:B------:R-:W-:Y:S01]  /*0a50*/  IMAD R16, R16, -0x2daee0ad, RZ ;  /* 0xd2511f5310107824 */ /* 0x000fe200078e02ff */
[----:B------:R-:W-:Y:S01]  /*0a60*/  MOV R15, R11 ;  /* 0x0000000b000f7202 */ /* 0x000fe20000000f00 */
[----:B------:R-:W-:Y:S01]  /*0a70*/  HADD2.F32 R27, -RZ, R4.H0_H0 ;  /* 0x20000004ff1b7230 */ /* 0x000fe20000004100 */
[----:B------:R-:W-:Y:S01]  /*0a80*/  SHF.R.U32.HI R10, RZ, 0x10, R11 ;  /* 0x00000010ff0a7819 */ /* 0x000fe2000001160b */
[----:B------:R-:W-:Y:S01]  /*0a90*/  IMAD.HI.U32 R11, R6, -0x2daee0ad, RZ ;  /* 0xd2511f53060b7827 */ /* 0x000fe200078e00ff */
[----:B------:R-:W-:-:S02]  /*0aa0*/  PRMT R52, R9, 0x5410, R52 ;  /* 0x0000541009347816 */ /* 0x000fc40000000034 */
[----:B------:R-:W-:Y:S01]  /*0ab0*/  PRMT R44, R13, 0x5410, R44 ;  /* 0x000054100d2c7816 */ /* 0x000fe2000000002c */
[C---:B------:R-:W-:Y:S01]  /*0ac0*/  IMAD.HI.U32 R9, R7.reuse, -0x326172a9, RZ ;  /* 0xcd9e8d5707097827 */ /* 0x040fe200078e00ff */
[----:B------:R-:W-:Y:S02]  /*0ad0*/  LOP3.LUT R11, R16, UR24, R11, 0x96, !PT ;  /* 0x00000018100b7c12 */ /* 0x000fe4000f8e960b */
[----:B------:R-:W-:Y:S01]  /*0ae0*/  PRMT R47, R12, 0x5410, R47 ;  /* 0x000054100c2f7816 */ /* 0x000fe2000000002f */
[----:B------:R-:W-:Y:S01]  /*0af0*/  IMAD R13, R6, -0x2daee0ad, RZ ;  /* 0xd2511f53060d7824 */ /* 0x000fe200078e02ff */
[----:B------:R-:W-:Y:S01]  /*0b00*/  LOP3.LUT R9, R18, UR23, R9, 0x96, !PT ;  /* 0x0000001712097c12 */ /* 0x000fe2000f8e9609 */
[----:B------:R-:W-:Y:S01]  /*0b10*/  IMAD R7, R7, -0x326172a9, RZ ;  /* 0xcd9e8d5707077824 */ /* 0x000fe200078e02ff */
[----:B------:R-:W-:Y:S01]  /*0b20*/  PRMT R43, R14, 0x5410, R43 ;  /* 0x000054100e2b7816 */ /* 0x000fe2000000002b */
[----:B------:R-:W-:Y:S01]  /*0b30*/  IMAD.HI.U32 R6, R11, -0x326172a9, RZ ;  /* 0xcd9e8d570b067827 */ /* 0x000fe200078e00ff */
[----:B------:R-:W-:-:S02]  /*0b40*/  PRMT R41, R15, 0x5410, R41 ;  /* 0x000054100f297816 */ /* 0x000fc40000000029 */
[----:B------:R-:W-:Y:S01]  /*0b50*/  PRMT R40, R10, 0x5410, R40 ;  /* 0x000054100a287816 */ /* 0x000fe20000000028 */
[----:B------:R-:W-:Y:S01]  /*0b60*/  IMAD.HI.U32 R12, R9, -0x2daee0ad, RZ ;  /* 0xd2511f53090c7827 */ /* 0x000fe200078e00ff */
[----:B------:R-:W-:-:S03]  /*0b70*/  LOP3.LUT R6, R7, UR25, R6, 0x96, !PT ;  /* 0x0000001907067c12 */ /* 0x000fc6000f8e9606 */
[----:B------:R-:W-:Y:S01]  /*0b80*/  IMAD R14, R11, -0x326172a9, RZ ;  /* 0xcd9e8d570b0e7824 */ /* 0x000fe200078e02ff */
[----:B------:R-:W-:Y:S01]  /*0b90*/  LOP3.LUT R12, R13, UR26, R12, 0x96, !PT ;  /* 0x0000001a0d0c7c12 */ /* 0x000fe2000f8e960c */
[----:B------:R-:W-:Y:S02]  /*0ba0*/  IMAD R9, R9, -0x2daee0ad, RZ ;  /* 0xd2511f5309097824 */ /* 0x000fe400078e02ff */
[----:B------:R-:W-:-:S04]  /*0bb0*/  IMAD.HI.U32 R38, R6, -0x2daee0ad, RZ ;  /* 0xd2511f5306267827 */ /* 0x000fc800078e00ff */
[C---:B------:R-:W-:Y:S01]  /*0bc0*/  IMAD.HI.U32 R37, R12.reuse, -0x326172a9, RZ ;  /* 0xcd9e8d570c257827 */ /* 0x040fe200078e00ff */
[----:B------:R-:W-:Y:S02]  /*0bd0*/  LOP3.LUT R38, R9, UR28, R38, 0x96, !PT ;  /* 0x0000001c09267c12 */ /* 0x000fe4000f8e9626 */
[----:B------:R-:W-:Y:S01]  /*0be0*/  SHF.R.U32.HI R9, RZ, 0x10, R3 ;  /* 0x00000010ff097819 */ /* 0x000fe20000011603 */
[----:B------:R-:W-:Y:S01]  /*0bf0*/  IMAD R7, R12, -0x326172a9, RZ ;  /* 0xcd9e8d570c077824 */ /* 0x000fe200078e02ff */
[----:B------:R-:W-:Y:S01]  /*0c00*/  LOP3.LUT R37, R14, UR27, R37, 0x96, !PT ;  /* 0x0000001b0e257c12 */ /* 0x000fe2000f8e9625 */
[----:B------:R-:W-:Y:S01]  /*0c10*/  IMAD R6, R6, -0x2daee0ad, RZ ;  /* 0xd2511f5306067824 */ /* 0x000fe200078e02ff */
[----:B------:R-:W-:Y:S01]  /*0c20*/  PRMT R39, R39, 0x5410, R9 ;  /* 0x0000541027277816 */ /* 0x000fe20000000009 */
[----:B------:R-:W-:-:S04]  /*0c30*/  IMAD.HI.U32 R26, R38, -0x326172a9, RZ ;  /* 0xcd9e8d57261a7827 */ /* 0x000fc800078e00ff */
[----:B------:R-:W-:Y:S01]  /*0c40*/  IMAD.HI.U32 R25, R37, -0x2daee0ad, RZ ;  /* 0xd2511f5325197827 */ /* 0x000fe200078e00ff */
[----:B------:R-:W-:-:S03]  /*0c50*/  LOP3.LUT R26, R7, UR29, R26, 0x96, !PT ;  /* 0x0000001d071a7c12 */ /* 0x000fc6000f8e961a */
[----:B------:R-:W-:Y:S01]  /*0c60*/  HADD2.F32 R28, -RZ, R5.H0_H0 ;  /* 0x20000005ff1c7230 */ /* 0x000fe20000004100 */
[----:B------:R-:W-:Y:S01]  /*0c70*/  LOP3.LUT R25, R6, UR30, R25, 0x96, !PT ;  /* 0x0000001e06197c12 */ /* 0x000fe2000f8e9619 */
[----:B------:R-:W-:Y:S02]  /*0c80*/  IMAD.MOV.U32 R30, RZ, RZ, RZ ;  /* 0x000000ffff1e7224 */ /* 0x000fe400078e00ff */
[----:B------:R-:W-:Y:S02]  /*0c90*/  HADD2.F32 R32, -RZ, R32.H0_H0 ;  /* 0x20000020ff207230 */ /* 0x000fe40000004100 */
[----:B------:R-:W-:Y:S02]  /*0ca0*/  HADD2.F32 R31, -RZ, R31.H0_H0 ;  /* 0x2000001fff1f7230 */ /* 0x000fe40000004100 */
[----:B------:R-:W-:Y:S02]  /*0cb0*/  HADD2.F32 R33, -RZ, R33.H0_H0 ;  /* 0x20000021ff217230 */ /* 0x000fe40000004100 */
[----:B------:R-:W-:-:S02]  /*0cc0*/  HADD2.F32 R34, -RZ, R34.H0_H0 ;  /* 0x20000022ff227230 */ /* 0x000fc40000004100 */
[----:B------:R-:W-:Y:S02]  /*0cd0*/  HADD2.F32 R36, -RZ, R36.H0_H0 ;  /* 0x20000024ff247230 */ /* 0x000fe40000004100 */
[----:B------:R-:W-:Y:S02]  /*0ce0*/  HADD2.F32 R35, -RZ, R35.H0_H0 ;  /* 0x20000023ff237230 */ /* 0x000fe40000004100 */
[----:B------:R-:W-:Y:S02]  /*0cf0*/  IMAD R37, R37, -0x2daee0ad, RZ ;  /* 0xd2511f5325257824 */ /* 0x000fe400078e02ff */
[----:B0-23--:R-:W-:-:S07]  /*0d00*/  IMAD R38, R38, -0x326172a9, RZ ;  /* 0xcd9e8d5726267824 */ /* 0x00dfce00078e02ff */
.L_x_7431:
[----:B------:R-:W0:Y:S01]  /*0d10*/  @UP0 LDCU.64 UR4, c[0x0][0x3e0] ;  /* 0x00007c00ff0407ac */ /* 0x000e220008000a00 */
[----:B------:R-:W-:Y:S01]  /*0d20*/  PLOP3.LUT P0, PT, PT, PT, UP0, 0x80, 0x8 ;  /* 0x000000000008781c */ /* 0x000fe20003f0f008 */
[----:B------:R-:W-:Y:S01]  /*0d30*/  HFMA2 R18, -RZ, RZ, 0, 2.384185791015625e-07 ;  /* 0x00000004ff127431 */ /* 0x000fe200000001ff */
[----:B------:R-:W-:Y:S01]  /*0d40*/  PLOP3.LUT P1, PT, PT, PT, UP0, 0x80, 0x8 ;  /* 0x000000000008781c */ /* 0x000fe20003f2f008 */
[----:B------:R-:W-:-:S10]  /*0d50*/  IMAD.MOV.U32 R16, RZ, RZ, 0x3f800000 ;  /* 0x3f800000ff107424 */ /* 0x000fd400078e00ff */
[----:B0-----:R-:W-:-:S05]  /*0d60*/  @P0 IMAD.WIDE R18, R21, R18, UR4 ;  /* 0x0000000415120e25 */ /* 0x001fca000f8e0212 */
        /* <DEDUP_REMOVED lines=29> */
.L_x_9011:
[----:B------:R-:W-:Y:S05]  /*0f40*/  BRX R18 -0xf50                                     (*"BRANCH_TARGETS .L_x_9012,.L_x_9013,.L_x_9014"*) ;  /* 0xfffffff0122c7949 */ /* 0x000fea000383ffff */
.L_x_9014:
[----:B------:R-:W-:Y:S01]  /*0f50*/  IADD3 R45, PT, PT, R29, 0x1, RZ ;  /* 0x000000011d2d7810 */ /* 0x000fe20007ffe0ff */
[----:B------:R-:W-:Y:S01]  /*0f60*/  IMAD.MOV.U32 R18, RZ, RZ, R37 ;  /* 0x000000ffff127224 */ /* 0x000fe200078e0025 */
[----:B------:R-:W-:Y:S01]  /*0f70*/  MOV R46, R26 ;  /* 0x0000001a002e7202 */ /* 0x000fe20000000f00 */
[----:B------:R-:W-:Y:S06]  /*0f80*/  BRA `(.L_x_7343) ;  /* 0x0000000000f07947 */ /* 0x000fec0003800000 */
.L_x_9012:
[----:B------:R-:W-:Y:S01]  /*0f90*/  IMAD.MOV.U32 R18, RZ, RZ, R37 ;  /* 0x000000ffff127224 */ /* 0x000fe200078e0025 */
[----:B------:R-:W-:Y:S01]  /*0fa0*/  MOV R45, 0x3 ;  /* 0x00000003002d7802 */ /* 0x000fe20000000f00 */
[----:B------:R-:W-:Y:S01]  /*0fb0*/  IMAD.MOV.U32 R46, RZ, RZ, R25 ;  /* 0x000000ffff2e7224 */ /* 0x000fe200078e0019 */
[----:B------:R-:W-:Y:S06]  /*0fc0*/  BRA `(.L_x_7343) ;  /* 0x0000000000e07947 */ /* 0x000fec0003800000 */
.L_x_9013:
        /* <DEDUP_REMOVED lines=13> */
.L_x_7345:
[----:B------:R-:W-:Y:S05]  /*10a0*/  BSYNC.RECONVERGENT B3 ;  /* 0x0000000000037941 */ /* 0x000fea0003800200 */
.L_x_7344:
        /* <DEDUP_REMOVED lines=42> */
.L_x_7343:
[----:B------:R-:W-:Y:S05]  /*1350*/  BSYNC.RECONVERGENT B2 ;  /* 0x0000000000027941 */ /* 0x000fea0003800200 */
.L_x_7342:
[----:B------:R-:W0:Y:S01]  /*1360*/  LDC R17, c[0x0][0x408] ;  /* 0x00010200ff117b82 */ /* 0x000e220000000800 */
[----:B------:R-:W-:Y:S01]  /*1370*/  I2FP.F32.U32 R46, R46 ;  /* 0x0000002e002e7245 */ /* 0x000fe20000201000 */
[----:B------:R-:W-:Y:S02]  /*1380*/  HFMA2 R37, -RZ, RZ, 0.1171875, 0 ;  /* 0x2f800000ff257431 */ /* 0x000fe400000001ff */
[----:B-----5:R-:W-:Y:S01]  /*1390*/  FMUL.FTZ R8, R8, R16 ;  /* 0x0000001008087220 */ /* 0x020fe20000410000 */
[----:B------:R-:W-:Y:S01]  /*13a0*/  ISETP.NE.AND P1, PT, R45, 0x1, PT ;  /* 0x000000012d00780c */ /* 0x000fe20003f25270 */
[----:B------:R-:W-:Y:S01]  /*13b0*/  HADD2.F32 R29, -RZ, R52.H1_H1 ;  /* 0x30000034ff1d7230 */ /* 0x000fe20000004100 */
[----:B------:R-:W-:Y:S01]  /*13c0*/  BSSY.RECONVERGENT B2, `(.L_x_7346) ;  /* 0x000004c000027945 */ /* 0x000fe20003800200 */
[----:B------:R-:W-:Y:S01]  /*13d0*/  FFMA.FTZ R46, R46, R37, 1.1641532182693481445e-10 ;  /* 0x2f0000002e2e7423 */ /* 0x000fe20000010025 */
[----:B------:R-:W1:Y:S01]  /*13e0*/  LDC R19, c[0x0][0x404] ;  /* 0x00010100ff137b82 */ /* 0x000e620000000800 */
[----:B0-----:R-:W-:-:S03]  /*13f0*/  FMUL.FTZ R8, R8, R17 ;  /* 0x0000001108087220 */ /* 0x001fc60000410000 */
[----:B-1----:R-:W-:Y:S02]  /*1400*/  FSETP.GTU.FTZ.AND P0, PT, R46, R19, PT ;  /* 0x000000132e00720b */ /* 0x002fe40003f1c000 */
[----:B------:R-:W-:Y:S02]  /*1410*/  MOV R46, R38 ;  /* 0x00000026002e7202 */ /* 0x000fe40000000f00 */
[----:B------:R-:W-:Y:S02]  /*1420*/  FSEL R49, R8, RZ, !P0 ;  /* 0x000000ff08317208 */ /* 0x000fe40004000000 */
[----:B------:R-:W-:-:S03]  /*1430*/  PLOP3.LUT P0, PT, P0, PT, PT, 0x8, 0x80 ;  /* 0x000000000080781c */ /* 0x000fc6000070e170 */
[----:B------:R-:W-:Y:S01]  /*1440*/  FFMA.FTZ R8, R49, R29, R4 ;  /* 0x0000001d31087223 */ /* 0x000fe20000010004 */
[----:B------:R-:W-:Y:S01]  /*1450*/  IMAD.MOV.U32 R29, RZ, RZ, 0x2 ;  /* 0x00000002ff1d7424 */ /* 0x000fe200078e00ff */
[----:B------:R-:W-:Y:S08]  /*1460*/  @!P1 BRA `(.L_x_7347) ;  /* 0x0000000400049947 */ /* 0x000ff00003800000 */
        /* <DEDUP_REMOVED lines=8> */
.L_x_7348:
        /* <DEDUP_REMOVED lines=13> */
.L_x_7350:
[----:B------:R-:W-:Y:S05]  /*15c0*/  BSYNC.RECONVERGENT B3 ;  /* 0x0000000000037941 */ /* 0x000fea0003800200 */
.L_x_7349:
        /* <DEDUP_REMOVED lines=43> */
.L_x_7347:
[----:B------:R-:W-:Y:S05]  /*1880*/  BSYNC.RECONVERGENT B2 ;  /* 0x0000000000027941 */ /* 0x000fea0003800200 */
.L_x_7346:
[----:B------:R-:W-:Y:S01]  /*1890*/  I2FP.F32.U32 R46, R46 ;  /* 0x0000002e002e7245 */ /* 0x000fe20000201000 */
[----:B------:R-:W-:Y:S01]  /*18a0*/  FMUL.FTZ R48, R9, R16 ;  /* 0x0000001009307220 */ /* 0x000fe20000410000 */
[----:B------:R-:W-:Y:S01]  /*18b0*/  ISETP.NE.AND P2, PT, R29, 0x1, PT ;  /* 0x000000011d00780c */ /* 0x000fe20003f45270 */
[----:B------:R-:W-:Y:S01]  /*18c0*/  BSSY.RECONVERGENT B2, `(.L_x_7351) ;  /* 0x000004c000027945 */ /* 0x000fe20003800200 */
[----:B------:R-:W-:Y:S02]  /*18d0*/  HFMA2 R45, -RZ, RZ, 0, 1.1920928955078125e-07 ;  /* 0x00000002ff2d7431 */ /* 0x000fe400000001ff */
[----:B------:R-:W-:Y:S01]  /*18e0*/  FFMA.FTZ R46, R46, R37, 1.1641532182693481445e-10 ;  /* 0x2f0000002e2e7423 */ /* 0x000fe20000010025 */
[----:B------:R-:W-:-:S04]  /*18f0*/  FMUL.FTZ R48, R48, R17 ;  /* 0x0000001130307220 */ /* 0x000fc80000410000 */
[----:B------:R-:W-:Y:S01]  /*1900*/  FSETP.GTU.FTZ.AND P1, PT, R46, R19, PT ;  /* 0x000000132e00720b */ /* 0x000fe20003f3c000 */
[----:B------:R-:W-:-:S03]  /*1910*/  HADD2.F32 R46, -RZ, R47.H1_H1 ;  /* 0x3000002fff2e7230 */ /* 0x000fc60000004100 */
[----:B------:R-:W-:Y:S02]  /*1920*/  FSEL R48, R48, RZ, !P1 ;  /* 0x000000ff30307208 */ /* 0x000fe40004800000 */
[----:B------:R-:W-:-:S03]  /*1930*/  PLOP3.LUT P1, PT, P1, PT, PT, 0x8, 0x80 ;  /* 0x000000000080781c */ /* 0x000fc60000f2e170 */
[----:B------:R-:W-:Y:S01]  /*1940*/  FFMA.FTZ R9, R48, R46, R5 ;  /* 0x0000002e30097223 */ /* 0x000fe20000010005 */
        /* <DEDUP_REMOVED lines=10> */
.L_x_7353:
        /* <DEDUP_REMOVED lines=13> */
.L_x_7355:
[----:B------:R-:W-:Y:S05]  /*1ac0*/  BSYNC.RECONVERGENT B3 ;  /* 0x0000000000037941 */ /* 0x000fea0003800200 */
.L_x_7354:
        /* <DEDUP_REMOVED lines=43> */
.L_x_7352:
[----:B------:R-:W-:Y:S05]  /*1d80*/  BSYNC.RECONVERGENT B2 ;  /* 0x0000000000027941 */ /* 0x000fea0003800200 */
.L_x_7351:
[----:B------:R-:W-:Y:S01]  /*1d90*/  I2FP.F32.U32 R46, R46 ;  /* 0x0000002e002e7245 */ /* 0x000fe20000201000 */
[----:B------:R-:W-:Y:S01]  /*1da0*/  FMUL.FTZ R10, R10, R16 ;  /* 0x000000100a0a7220 */ /* 0x000fe20000410000 */
[----:B------:R-:W-:Y:S01]  /*1db0*/  ISETP.NE.AND P4, PT, R45, 0x1, PT ;  /* 0x000000012d00780c */ /* 0x000fe20003f85270 */
[----:B------:R-:W-:Y:S01]  /*1dc0*/  HADD2.F32 R29, -RZ, R52.H0_H0 ;  /* 0x20000034ff1d7230 */ /* 0x000fe20000004100 */
[----:B------:R-:W-:Y:S01]  /*1dd0*/  BSSY.RECONVERGENT B2, `(.L_x_7356) ;  /* 0x000004b000027945 */ /* 0x000fe20003800200 */
[----:B------:R-:W-:Y:S01]  /*1de0*/  FFMA.FTZ R46, R46, R37, 1.1641532182693481445e-10 ;  /* 0x2f0000002e2e7423 */ /* 0x000fe20000010025 */
[----:B------:R-:W-:-:S04]  /*1df0*/  FMUL.FTZ R10, R10, R17 ;  /* 0x000000110a0a7220 */ /* 0x000fc80000410000 */
[----:B------:R-:W-:Y:S02]  /*1e00*/  FSETP.GTU.FTZ.AND P2, PT, R46, R19, PT ;  /* 0x000000132e00720b */ /* 0x000fe40003f5c000 */
        /* <DEDUP_REMOVED lines=14> */
.L_x_7358:
        /* <DEDUP_REMOVED lines=13> */
.L_x_7360:
[----:B------:R-:W-:Y:S05]  /*1fc0*/  BSYNC.RECONVERGENT B3 ;  /* 0x0000000000037941 */ /* 0x000fea0003800200 */
.L_x_7359:
        /* <DEDUP_REMOVED lines=43> */
.L_x_7357:
[----:B------:R-:W-:Y:S05]  /*2280*/  BSYNC.RECONVERGENT B2 ;  /* 0x0000000000027941 */ /* 0x000fea0003800200 */
.L_x_7356:
[----:B------:R-:W-:Y:S01]  /*2290*/  I2FP.F32.U32 R46, R46 ;  /* 0x0000002e002e7245 */ /* 0x000fe20000201000 */
[----:B------:R-:W-:Y:S01]  /*22a0*/  FMUL.FTZ R48, R11, R16 ;  /* 0x000000100b307220 */ /* 0x000fe20000410000 */
[----:B------:R-:W-:-:S03]  /*22b0*/  HADD2.F32 R11, -RZ, R47.H0_H0 ;  /* 0x2000002fff0b7230 */ /* 0x000fc60000004100 */
[----:B------:R-:W-:Y:S01]  /*22c0*/  FFMA.FTZ R46, R46, R37, 1.1641532182693481445e-10 ;  /* 0x2f0000002e2e7423 */ /* 0x000fe20000010025 */
[----:B------:R-:W-:-:S04]  /*22d0*/  FMUL.FTZ R48, R48, R17 ;  /* 0x0000001130307220 */ /* 0x000fc80000410000 */
[----:B------:R-:W-:-:S04]  /*22e0*/  FSETP.GTU.FTZ.AND P5, PT, R46, R19, PT ;  /* 0x000000132e00720b */ /* 0x000fc80003fbc000 */
[----:B------:R-:W-:Y:S02]  /*22f0*/  FSEL R48, R48, RZ, !P5 ;  /* 0x000000ff30307208 */ /* 0x000fe40006800000 */
[----:B------:R-:W-:-:S03]  /*2300*/  PLOP3.LUT P4, PT, P5, PT, PT, 0x8, 0x80 ;  /* 0x000000000080781c */ /* 0x000fc60002f8e170 */
[----:B------:R-:W-:Y:S01]  /*2310*/  FFMA.FTZ R11, R48, R11, R7 ;  /* 0x0000000b300b7223 */ /* 0x000fe20000010007 */
[----:B------:R-:W-:Y:S09]  /*2320*/  BRA `(.L_x_7361) ;  /* 0x0000001400147947 */ /* 0x000ff20003800000 */
.L_x_7341:
        /* <DEDUP_REMOVED lines=16> */
.L_x_7364:
        /* <DEDUP_REMOVED lines=13> */
.L_x_7366:
[----:B------:R-:W-:Y:S05]  /*2500*/  BSYNC.RECONVERGENT B3 ;  /* 0x0000000000037941 */ /* 0x000fea0003800200 */
.L_x_7365:
        /* <DEDUP_REMOVED lines=41> */
[----:B------:R-:W-:-:S07]  /*27a0*/  LOP3.LUT R25, R48, UR30, R19, 0x96, !PT ;  /* 0x0000001e30197c12 */ /* 0x000fce000f8e9613 */
.L_x_7363:
[----:B------:R-:W-:Y:S05]  /*27b0*/  BSYNC.RECONVERGENT B2 ;  /* 0x0000000000027941 */ /* 0x000fea0003800200 */
.L_x_7362:
[----:B------:R-:W0:Y:S01]  /*27c0*/  LDC R17, c[0x0][0x408] ;  /* 0x00010200ff117b82 */ /* 0x000e220000000800 */
[----:B------:R-:W-:Y:S01]  /*27d0*/  I2FP.F32.U32 R46, R46 ;  /* 0x0000002e002e7245 */ /* 0x000fe20000201000 */
[----:B------:R-:W-:Y:S02]  /*27e0*/  IMAD.MOV.U32 R37, RZ, RZ, 0x2f800000 ;  /* 0x2f800000ff257424 */ /* 0x000fe400078e00ff */
[----:B-----5:R-:W-:Y:S01]  /*27f0*/  FMUL.FTZ R8, R8, R16 ;  /* 0x0000001008087220 */ /* 0x020fe20000410000 */
[----:B------:R-:W-:Y:S01]  /*2800*/  ISETP.NE.AND P1, PT, R45, 0x1, PT ;  /* 0x000000012d00780c */ /* 0x000fe20003f25270 */
[----:B------:R-:W-:Y:S01]  /*2810*/  BSSY.RECONVERGENT B2, `(.L_x_7367) ;  /* 0x000004d000027945 */ /* 0x000fe20003800200 */
[----:B------:R-:W-:Y:S01]  /*2820*/  FFMA.FTZ R46, R46, R37, 1.1641532182693481445e-10 ;  /* 0x2f0000002e2e7423 */ /* 0x000fe20000010025 */
[----:B------:R-:W1:Y:S01]  /*2830*/  LDC R19, c[0x0][0x404] ;  /* 0x00010100ff137b82 */ /* 0x000e620000000800 */
[----:B0-----:R-:W-:-:S03]  /*2840*/  FMUL.FTZ R8, R8, R17 ;  /* 0x0000001108087220 */ /* 0x001fc60000410000 */
[----:B-1----:R-:W-:Y:S01]  /*2850*/  FSETP.GTU.FTZ.AND P0, PT, R46, R19, PT ;  /* 0x000000132e00720b */ /* 0x002fe20003f1c000 */
[----:B------:R-:W-:-:S03]  /*2860*/  IMAD.MOV.U32 R46, RZ, RZ, R38 ;  /* 0x000000ffff2e7224 */ /* 0x000fc600078e0026 */
[----:B------:R-:W-:Y:S01]  /*2870*/  FSEL R29, R8, RZ, !P0 ;  /* 0x000000ff081d7208 */ /* 0x000fe20004000000 */
[----:B------:R-:W-:Y:S01]  /*2880*/  HADD2.F32 R8, -RZ, R52.H1_H1 ;  /* 0x30000034ff087230 */ /* 0x000fe20000004100 */
[----:B------:R-:W-:-:S04]  /*2890*/  PLOP3.LUT P0, PT, P0, PT, PT, 0x8, 0x80 ;  /* 0x000000000080781c */ /* 0x000fc8000070e170 */
[----:B------:R-:W-:Y:S01]  /*28a0*/  FMUL.FTZ R8, R29, R8 ;  /* 0x000000081d087220 */ /* 0x000fe20000410000 */
[----:B------:R-:W-:Y:S01]  /*28b0*/  HFMA2 R29, -RZ, RZ, 0, 1.1920928955078125e-07 ;  /* 0x00000002ff1d7431 */ /* 0x000fe200000001ff */
[----:B------:R-:W-:Y:S07]  /*28c0*/  @!P1 BRA `(.L_x_7368) ;  /* 0x0000000400049947 */ /* 0x000fee0003800000 */
        /* <DEDUP_REMOVED lines=8> */
.L_x_7369:
        /* <DEDUP_REMOVED lines=13> */
.L_x_7371:
[----:B------:R-:W-:Y:S05]  /*2a20*/  BSYNC.RECONVERGENT B3 ;  /* 0x0000000000037941 */ /* 0x000fea0003800200 */
.L_x_7370:
        /* <DEDUP_REMOVED lines=43> */
.L_x_7368:
[----:B------:R-:W-:Y:S05]  /*2ce0*/  BSYNC.RECONVERGENT B2 ;  /* 0x0000000000027941 */ /* 0x000fea0003800200 */
.L_x_7367:
[----:B------:R-:W-:Y:S01]  /*2cf0*/  I2FP.F32.U32 R46, R46 ;  /* 0x0000002e002e7245 */ /* 0x000fe20000201000 */
[----:B------:R-:W-:Y:S01]  /*2d00*/  FMUL.FTZ R48, R9, R16 ;  /* 0x0000001009307220 */ /* 0x000fe20000410000 */
[----:B------:R-:W-:Y:S01]  /*2d10*/  ISETP.NE.AND P2, PT, R29, 0x1, PT ;  /* 0x000000011d00780c */ /* 0x000fe20003f45270 */
[----:B------:R-:W-:Y:S01]  /*2d20*/  HADD2.F32 R9, -RZ, R47.H1_H1 ;  /* 0x3000002fff097230 */ /* 0x000fe20000004100 */
[----:B------:R-:W-:Y:S01]  /*2d30*/  BSSY.RECONVERGENT B2, `(.L_x_7372) ;  /* 0x000004b000027945 */ /* 0x000fe20003800200 */
[----:B------:R-:W-:Y:S01]  /*2d40*/  FFMA.FTZ R46, R46, R37, 1.1641532182693481445e-10 ;  /* 0x2f0000002e2e7423 */ /* 0x000fe20000010025 */
[----:B------:R-:W-:-:S04]  /*2d50*/  IMAD.MOV.U32 R45, RZ, RZ, 0x2 ;  /* 0x00000002ff2d7424 */ /* 0x000fc800078e00ff */
[----:B------:R-:W-:Y:S01]  /*2d60*/  FSETP.GTU.FTZ.AND P1, PT, R46, R19, PT ;  /* 0x000000132e00720b */ /* 0x000fe20003f3c000 */
[----:B------:R-:W-:-:S05]  /*2d70*/  FMUL.FTZ R46, R48, R17 ;  /* 0x00000011302e7220 */ /* 0x000fca0000410000 */
[----:B------:R-:W-:Y:S02]  /*2d80*/  FSEL R46, R46, RZ, !P1 ;  /* 0x000000ff2e2e7208 */ /* 0x000fe40004800000 */
[----:B------:R-:W-:-:S03]  /*2d90*/  PLOP3.LUT P1, PT, P1, PT, PT, 0x8, 0x80 ;  /* 0x000000000080781c */ /* 0x000fc60000f2e170 */
[----:B------:R-:W-:Y:S01]  /*2da0*/  FMUL.FTZ R9, R46, R9 ;  /* 0x000000092e097220 */ /* 0x000fe20000410000 */
[----:B------:R-:W-:Y:S01]  /*2db0*/  MOV R46, R38 ;  /* 0x00000026002e7202 */ /* 0x000fe20000000f00 */
        /* <DEDUP_REMOVED lines=9> */
.L_x_7374:
        /* <DEDUP_REMOVED lines=13> */
.L_x_7376:
[----:B------:R-:W-:Y:S05]  /*2f20*/  BSYNC.RECONVERGENT B3 ;  /* 0x0000000000037941 */ /* 0x000fea0003800200 */
.L_x_7375:
        /* <DEDUP_REMOVED lines=43> */
.L_x_7373:
[----:B------:R-:W-:Y:S05]  /*31e0*/  BSYNC.RECONVERGENT B2 ;  /* 0x0000000000027941 */ /* 0x000fea0003800200 */
.L_x_7372:
[----:B------:R-:W-:Y:S01]  /*31f0*/  I2FP.F32.U32 R46, R46 ;  /* 0x0000002e002e7245 */ /* 0x000fe20000201000 */
[----:B------:R-:W-:Y:S01]  /*3200*/  FMUL.FTZ R10, R10, R16 ;  /* 0x000000100a0a7220 */ /* 0x000fe20000410000 */
[----:B------:R-:W-:Y:S01]  /*3210*/  ISETP.NE.AND P4, PT, R45, 0x1, PT ;  /* 0x000000012d00780c */ /* 0x000fe20003f85270 */
[----:B------:R-:W-:Y:S02]  /*3220*/  BSSY.RECONVERGENT B2, `(.L_x_7377) ;  /* 0x000004c000027945 */ /* 0x000fe40003800200 */
[----:B------:R-:W-:Y:S01]  /*3230*/  FFMA.FTZ R46, R46, R37, 1.1641532182693481445e-10 ;  /* 0x2f0000002e2e7423 */ /* 0x000fe20000010025 */
[----:B------:R-:W-:-:S04]  /*3240*/  FMUL.FTZ R10, R10, R17 ;  /* 0x000000110a0a7220 */ /* 0x000fc80000410000 */
[----:B------:R-:W-:Y:S01]  /*3250*/  FSETP.GTU.FTZ.AND P2, PT, R46, R19, PT ;  /* 0x000000132e00720b */ /* 0x000fe20003f5c000 */
[----:B------:R-:W-:-:S03]  /*3260*/  IMAD.MOV.U32 R46, RZ, RZ, R38 ;  /* 0x000000ffff2e7224 */ /* 0x000fc600078e0026 */
[----:B------:R-:W-:Y:S01]  /*3270*/  FSEL R29, R10, RZ, !P2 ;  /* 0x000000ff0a1d7208 */ /* 0x000fe20005000000 */
[----:B------:R-:W-:Y:S01]  /*3280*/  HADD2.F32 R10, -RZ, R52.H0_H0 ;  /* 0x20000034ff0a7230 */ /* 0x000fe20000004100 */
        /* <DEDUP_REMOVED lines=12> */
.L_x_7379:
        /* <DEDUP_REMOVED lines=13> */
.L_x_7381:
[----:B------:R-:W-:Y:S05]  /*3420*/  BSYNC.RECONVERGENT B3 ;  /* 0x0000000000037941 */ /* 0x000fea0003800200 */
.L_x_7380:
        /* <DEDUP_REMOVED lines=43> */
.L_x_7378:
[----:B------:R-:W-:Y:S05]  /*36e0*/  BSYNC.RECONVERGENT B2 ;  /* 0x0000000000027941 */ /* 0x000fea0003800200 */
.L_x_7377:
[----:B------:R-:W-:Y:S01]  /*36f0*/  I2FP.F32.U32 R46, R46 ;  /* 0x0000002e002e7245 */ /* 0x000fe20000201000 */
[----:B------:R-:W-:-:S04]  /*3700*/  FMUL.FTZ R48, R11, R16 ;  /* 0x000000100b307220 */ /* 0x000fc80000410000 */
[----:B------:R-:W-:Y:S01]  /*3710*/  FFMA.FTZ R46, R46, R37, 1.1641532182693481445e-10 ;  /* 0x2f0000002e2e7423 */ /* 0x000fe20000010025 */
[----:B------:R-:W-:-:S04]  /*3720*/  FMUL.FTZ R11, R48, R17 ;  /* 0x00000011300b7220 */ /* 0x000fc80000410000 */
[----:B------:R-:W-:Y:S01]  /*3730*/  FSETP.GTU.FTZ.AND P5, PT, R46, R19, PT ;  /* 0x000000132e00720b */ /* 0x000fe20003fbc000 */
[----:B------:R-:W-:-:S03]  /*3740*/  HADD2.F32 R46, -RZ, R47.H0_H0 ;  /* 0x2000002fff2e7230 */ /* 0x000fc60000004100 */
[----:B------:R-:W-:Y:S02]  /*3750*/  FSEL R11, R11, RZ, !P5 ;  /* 0x000000ff0b0b7208 */ /* 0x000fe40006800000 */
[----:B------:R-:W-:-:S03]  /*3760*/  PLOP3.LUT P4, PT, P5, PT, PT, 0x8, 0x80 ;  /* 0x000000000080781c */ /* 0x000fc60002f8e170 */
[----:B------:R-:W-:-:S10]  /*3770*/  FMUL.FTZ R11, R11, R46 ;  /* 0x0000002e0b0b7220 */ /* 0x000fd40000410000 */
.L_x_7361:
[----:B------:R-:W0:Y:S01]  /*3780*/  LDC.64 R50, c[0x0][0x3a8] ;  /* 0x0000ea00ff327b82 */ /* 0x000e220000000a00 */
[----:B------:R-:W-:Y:S02]  /*3790*/  SEL R17, RZ, 0x1000000, !P4 ;  /* 0x01000000ff117807 */ /* 0x000fe40006000000 */
[----:B------:R-:W-:Y:S02]  /*37a0*/  SEL R46, RZ, 0x10000, !P2 ;  /* 0x00010000ff2e7807 */ /* 0x000fe40005000000 */
[----:B------:R-:W-:Y:S02]  /*37b0*/  SEL R19, RZ, 0x100, !P1 ;  /* 0x00000100ff137807 */ /* 0x000fe40004800000 */
[----:B------:R-:W-:Y:S01]  /*37c0*/  MOV R37, R18 ;  /* 0x0000001200257202 */ /* 0x000fe20000000f00 */
[----:B------:R-:W1:Y:S01]  /*37d0*/  LDC.64 R48, c[0x0][0x3b0] ;  /* 0x0000ec00ff307b82 */ /* 0x000e620000000a00 */
[----:B------:R-:W-:Y:S02]  /*37e0*/  IADD3 R17, PT, PT, R19, R17, R46 ;  /* 0x0000001113117210 */ /* 0x000fe40007ffe02e */
[----:B------:R-:W-:-:S05]  /*37f0*/  SEL R46, RZ, 0x1, !P0 ;  /* 0x00000001ff2e7807 */ /* 0x000fca0004000000 */
[----:B------:R-:W-:Y:S02]  /*3800*/  IMAD.IADD R46, R17, 0x1, R46 ;  /* 0x00000001112e7824 */ /* 0x000fe400078e022e */
[C---:B------:R-:W-:Y:S02]  /*3810*/  VIADD R17, R42.reuse, 0x20 ;  /* 0x000000202a117836 */ /* 0x040fe40000000000 */
[----:B0-----:R-:W-:-:S05]  /*3820*/  IMAD.WIDE.U32 R50, R42, 0x10, R50 ;  /* 0x000000102a327825 */ /* 0x001fca00078e0032 */
[----:B------:R0:W-:Y:S01]  /*3830*/  STG.E.128 desc[UR8][R50.64], R8 ;  /* 0x0000000832007986 */ /* 0x0001e2000c101d08 */
[----:B-1----:R-:W-:-:S05]  /*3840*/  IMAD.WIDE.U32 R48, R42, 0x4, R48 ;  /* 0x000000042a307825 */ /* 0x002fca00078e0030 */
[----:B------:R0:W-:Y:S02]  /*3850*/  STG.E desc[UR8][R48.64], R46 ;  /* 0x0000002e30007986 */ /* 0x0001e4000c101908 */
.L_x_7340:
[----:B------:R-:W-:Y:S05]  /*3860*/  BSYNC.RECONVERGENT B1 ;  /* 0x0000000000017941 */ /* 0x000fea0003800200 */
.L_x_7339:
        /* <DEDUP_REMOVED lines=12> */
[----:B------:R-:W-:Y:S01]  /*3930*/  ISETP.NE.AND P0, PT, R29, 0x1, PT ;  /* 0x000000011d00780c */ /* 0x000fe20003f05270 */
[----:B------:R-:W-:Y:S01]  /*3940*/  BSSY.RECONVERGENT B2, `(.L_x_7385) ;  /* 0x0000047000027945 */ /* 0x000fe20003800200 */
[----:B0-----:R-:W-:Y:S02]  /*3950*/  HFMA2 R46, -RZ, RZ, 0, 1.1920928955078125e-07 ;  /* 0x00000002ff2e7431 */ /* 0x001fe400000001ff */
[----:B------:R-:W-:Y:S01]  /*3960*/  IMAD.MOV.U32 R45, RZ, RZ, R38 ;  /* 0x000000ffff2d7224 */ /* 0x000fe200078e0026 */
[----:B-1----:R-:W-:-:S08]  /*3970*/  MOV R18, R37 ;  /* 0x0000002500127202 */ /* 0x002fd00000000f00 */
        /* <DEDUP_REMOVED lines=11> */
.L_x_7387:
        /* <DEDUP_REMOVED lines=13> */
.L_x_7389:
[----:B------:R-:W-:Y:S05]  /*3b00*/  BSYNC.RECONVERGENT B3 ;  /* 0x0000000000037941 */ /* 0x000fea0003800200 */
.L_x_7388:
        /* <DEDUP_REMOVED lines=42> */
.L_x_7386:
[----:B------:R-:W-:Y:S05]  /*3db0*/  BSYNC.RECONVERGENT B2 ;  /* 0x0000000000027941 */ /* 0x000fea0003800200 */
.L_x_7385:
[----:B------:R-:W0:Y:S01]  /*3dc0*/  LDC R37, c[0x0][0x408] ;  /* 0x00010200ff257b82 */ /* 0x000e220000000800 */
[----:B------:R-:W-:Y:S01]  /*3dd0*/  I2FP.F32.U32 R48, R45 ;  /* 0x0000002d00307245 */ /* 0x000fe20000201000 */
[----:B------:R-:W-:Y:S02]  /*3de0*/  IMAD.MOV.U32 R45, RZ, RZ, 0x2f800000 ;  /* 0x2f800000ff2d7424 */ /* 0x000fe400078e00ff */
[----:B-----5:R-:W-:Y:S01]  /*3df0*/  FMUL.FTZ R12, R12, R16 ;  /* 0x000000100c0c7220 */ /* 0x020fe20000410000 */
[----:B------:R-:W-:Y:S01]  /*3e00*/  ISETP.NE.AND P1, PT, R46, 0x1, PT ;  /* 0x000000012e00780c */ /* 0x000fe20003f25270 */
[----:B------:R-:W-:Y:S02]  /*3e10*/  HADD2.F32 R29, -RZ, R44.H1_H1 ;  /* 0x3000002cff1d7230 */ /* 0x000fe40000004100 */
[----:B------:R-:W-:Y:S01]  /*3e20*/  FFMA.FTZ R48, R48, R45, 1.1641532182693481445e-10 ;  /* 0x2f00000030307423 */ /* 0x000fe2000001002d */
[----:B------:R-:W-:Y:S01]  /*3e30*/  BSSY.RECONVERGENT B2, `(.L_x_7390) ;  /* 0x000004b000027945 */ /* 0x000fe20003800200 */
[----:B------:R-:W1:Y:S01]  /*3e40*/  LDC R19, c[0x0][0x404] ;  /* 0x00010100ff137b82 */ /* 0x000e620000000800 */
[----:B0-----:R-:W-:-:S02]  /*3e50*/  FMUL.FTZ R12, R12, R37 ;  /* 0x000000250c0c7220 */ /* 0x001fc40000410000 */
[----:B-1----:R-:W-:Y:S01]  /*3e60*/  FSETP.GTU.FTZ.AND P0, PT, R48, R19, PT ;  /* 0x000000133000720b */ /* 0x002fe20003f1c000 */
[----:B------:R-:W-:-:S03]  /*3e70*/  IMAD.MOV.U32 R48, RZ, RZ, R38 ;  /* 0x000000ffff307224 */ /* 0x000fc600078e0026 */
[----:B------:R-:W-:Y:S02]  /*3e80*/  FSEL R49, R12, RZ, !P0 ;  /* 0x000000ff0c317208 */ /* 0x000fe40004000000 */
[----:B------:R-:W-:-:S03]  /*3e90*/  PLOP3.LUT P4, PT, P0, PT, PT, 0x8, 0x80 ;  /* 0x000000000080781c */ /* 0x000fc6000078e170 */
[----:B------:R-:W-:Y:S01]  /*3ea0*/  FFMA.FTZ R12, R49, R29, R4 ;  /* 0x0000001d310c7223 */ /* 0x000fe20000010004 */
[----:B------:R-:W-:Y:S01]  /*3eb0*/  HFMA2 R29, -RZ, RZ, 0, 1.1920928955078125e-07 ;  /* 0x00000002ff1d7431 */ /* 0x000fe200000001ff */
        /* <DEDUP_REMOVED lines=9> */
.L_x_7392:
        /* <DEDUP_REMOVED lines=13> */
.L_x_7394:
[----:B------:R-:W-:Y:S05]  /*4020*/  BSYNC.RECONVERGENT B3 ;  /* 0x0000000000037941 */ /* 0x000fea0003800200 */
.L_x_7393:
        /* <DEDUP_REMOVED lines=37> */
[----:B------:R-:W-:Y:S01]  /*4280*/  LOP3.LUT R25, R54, UR30, R51, 0x96, !PT ;  /* 0x0000001e36197c12 */ /* 0x000fe2000f8e9633 */
[----:B------:R-:W-:-:S04]  /*4290*/  IMAD.WIDE.U32 R54, R26, -0x326172a9, RZ ;  /* 0xcd9e8d571a367825 */ /* 0x000fc800078e00ff */
[----:B------:R-:W-:Y:S01]  /*42a0*/  IMAD.MOV.U32 R38, RZ, RZ, R54 ;  /* 0x000000ffff267224 */ /* 0x000fe200078e0036 */
[----:B------:R-:W-:Y:S02]  /*42b0*/  LOP3.LUT R26, R48, UR29, R55, 0x96, !PT ;  /* 0x0000001d301a7c12 */ /* 0x000fe4000f8e9637 */
[----:B------:R-:W-:Y:S01]  /*42c0*/  MOV R48, R18 ;  /* 0x0000001200307202 */ /* 0x000fe20000000f00 */
[----:B------:R-:W-:-:S07]  /*42d0*/  IMAD.MOV.U32 R18, RZ, RZ, R50 ;  /* 0x000000ffff127224 */ /* 0x000fce00078e0032 */
.L_x_7391:
[----:B------:R-:W-:Y:S05]  /*42e0*/  BSYNC.RECONVERGENT B2 ;  /* 0x0000000000027941 */ /* 0x000fea0003800200 */
.L_x_7390:
[----:B------:R-:W-:Y:S01]  /*42f0*/  I2FP.F32.U32 R46, R48 ;  /* 0x00000030002e7245 */ /* 0x000fe20000201000 */
[----:B------:R-:W-:Y:S01]  /*4300*/  FMUL.FTZ R48, R13, R16 ;  /* 0x000000100d307220 */ /* 0x000fe20000410000 */
[----:B------:R-:W-:Y:S01]  /*4310*/  ISETP.NE.AND P1, PT, R29, 0x1, PT ;  /* 0x000000011d00780c */ /* 0x000fe20003f25270 */
[----:B------:R-:W-:Y:S02]  /*4320*/  BSSY.RECONVERGENT B2, `(.L_x_7395) ;  /* 0x000004c000027945 */ /* 0x000fe40003800200 */
[----:B------:R-:W-:Y:S01]  /*4330*/  FFMA.FTZ R46, R46, R45, 1.1641532182693481445e-10 ;  /* 0x2f0000002e2e7423 */ /* 0x000fe2000001002d */
[----:B------:R-:W-:-:S04]  /*4340*/  FMUL.FTZ R48, R48, R37 ;  /* 0x0000002530307220 */ /* 0x000fc80000410000 */
[----:B------:R-:W-:Y:S01]  /*4350*/  FSETP.GTU.FTZ.AND P0, PT, R46, R19, PT ;  /* 0x000000132e00720b */ /* 0x000fe20003f1c000 */
[----:B------:R-:W-:-:S03]  /*4360*/  HADD2.F32 R46, -RZ, R43.H1_H1 ;  /* 0x3000002bff2e7230 */ /* 0x000fc60000004100 */
[----:B------:R-:W-:Y:S02]  /*4370*/  FSEL R48, R48, RZ, !P0 ;  /* 0x000000ff30307208 */ /* 0x000fe40004000000 */
[----:B------:R-:W-:-:S03]  /*4380*/  PLOP3.LUT P0, PT, P0, PT, PT, 0x8, 0x80 ;  /* 0x000000000080781c */ /* 0x000fc6000070e170 */
[----:B------:R-:W-:Y:S01]  /*4390*/  FFMA.FTZ R13, R48, R46, R5 ;  /* 0x0000002e300d7223 */ /* 0x000fe20000010005 */
[----:B------:R-:W-:Y:S01]  /*43a0*/  IMAD.MOV.U32 R46, RZ, RZ, 0x2 ;  /* 0x00000002ff2e7424 */ /* 0x000fe200078e00ff */
[----:B------:R-:W-:Y:S01]  /*43b0*/  MOV R48, R38 ;  /* 0x0000002600307202 */ /* 0x000fe20000000f00 */
[----:B------:R-:W-:Y:S07]  /*43c0*/  @!P1 BRA `(.L_x_7396) ;  /* 0x0000000400049947 */ /* 0x000fee0003800000 */
        /* <DEDUP_REMOVED lines=8> */
.L_x_7397:
        /* <DEDUP_REMOVED lines=13> */
.L_x_7399:
[----:B------:R-:W-:Y:S05]  /*4520*/  BSYNC.RECONVERGENT B3 ;  /* 0x0000000000037941 */ /* 0x000fea0003800200 */
.L_x_7398:
        /* <DEDUP_REMOVED lines=38> */
[----:B------:R-:W-:-:S05]  /*4790*/  IMAD.WIDE.U32 R54, R26, -0x326172a9, RZ ;  /* 0xcd9e8d571a367825 */ /* 0x000fca00078e00ff */
[----:B------:R-:W-:Y:S01]  /*47a0*/  LOP3.LUT R26, R48, UR29, R55, 0x96, !PT ;  /* 0x0000001d301a7c12 */ /* 0x000fe2000f8e9637 */
[----:B------:R-:W-:Y:S01]  /*47b0*/  IMAD.MOV.U32 R48, RZ, RZ, R18 ;  /* 0x000000ffff307224 */ /* 0x000fe200078e0012 */
[----:B------:R-:W-:Y:S02]  /*47c0*/  MOV R38, R54 ;  /* 0x0000003600267202 */ /* 0x000fe40000000f00 */
[----:B------:R-:W-:-:S07]  /*47d0*/  MOV R18, R50 ;  /* 0x0000003200127202 */ /* 0x000fce0000000f00 */
.L_x_7396:
[----:B------:R-:W-:Y:S05]  /*47e0*/  BSYNC.RECONVERGENT B2 ;  /* 0x0000000000027941 */ /* 0x000fea0003800200 */
.L_x_7395:
[----:B------:R-:W-:Y:S01]  /*47f0*/  I2FP.F32.U32 R48, R48 ;  /* 0x0000003000307245 */ /* 0x000fe20000201000 */
[----:B------:R-:W-:Y:S01]  /*4800*/  FMUL.FTZ R14, R14, R16 ;  /* 0x000000100e0e7220 */ /* 0x000fe20000410000 */
[----:B------:R-:W-:Y:S01]  /*4810*/  ISETP.NE.AND P5, PT, R46, 0x1, PT ;  /* 0x000000012e00780c */ /* 0x000fe20003fa5270 */
[----:B------:R-:W-:Y:S01]  /*4820*/  HADD2.F32 R29, -RZ, R44.H0_H0 ;  /* 0x2000002cff1d7230 */ /* 0x000fe20000004100 */
[----:B------:R-:W-:Y:S01]  /*4830*/  BSSY.RECONVERGENT B2, `(.L_x_7400) ;  /* 0x000004b000027945 */ /* 0x000fe20003800200 */
[----:B------:R-:W-:Y:S01]  /*4840*/  FFMA.FTZ R48, R48, R45, 1.1641532182693481445e-10 ;  /* 0x2f00000030307423 */ /* 0x000fe2000001002d */
[----:B------:R-:W-:-:S04]  /*4850*/  FMUL.FTZ R14, R14, R37 ;  /* 0x000000250e0e7220 */ /* 0x000fc80000410000 */
[----:B------:R-:W-:Y:S01]  /*4860*/  FSETP.GTU.FTZ.AND P1, PT, R48, R19, PT ;  /* 0x000000133000720b */ /* 0x000fe20003f3c000 */
        /* <DEDUP_REMOVED lines=14> */
.L_x_7402:
        /* <DEDUP_REMOVED lines=13> */
.L_x_7404:
[----:B------:R-:W-:Y:S05]  /*4a20*/  BSYNC.RECONVERGENT B3 ;  /* 0x0000000000037941 */ /* 0x000fea0003800200 */
.L_x_7403:
        /* <DEDUP_REMOVED lines=43> */
.L_x_7401:
[----:B------:R-:W-:Y:S05]  /*4ce0*/  BSYNC.RECONVERGENT B2 ;  /* 0x0000000000027941 */ /* 0x000fea0003800200 */
.L_x_7400:
        /* <DEDUP_REMOVED lines=10> */
.L_x_7384:
[----:B------:R-:W-:Y:S01]  /*4d90*/  ISETP.NE.AND P0, PT, R29, 0x1, PT ;  /* 0x000000011d00780c */ /* 0x000fe20003f05270 */
[----:B------:R-:W-:Y:S01]  /*4da0*/  BSSY.RECONVERGENT B2, `(.L_x_7406) ;  /* 0x0000047000027945 */ /* 0x000fe20003800200 */
[----:B0-----:R-:W-:Y:S01]  /*4db0*/  IMAD.MOV.U32 R46, RZ, RZ, 0x2 ;  /* 0x00000002ff2e7424 */ /* 0x001fe200078e00ff */
[----:B------:R-:W-:Y:S01]  /*4dc0*/  MOV R45, R38 ;  /* 0x00000026002d7202 */ /* 0x000fe20000000f00 */
[----:B-1----:R-:W-:-:S09]  /*4dd0*/  IMAD.MOV.U32 R18, RZ, RZ, R37 ;  /* 0x000000ffff127224 */ /* 0x002fd200078e0025 */
        /* <DEDUP_REMOVED lines=11> */
.L_x_7408:
        /* <DEDUP_REMOVED lines=13> */
.L_x_7410:
[----:B------:R-:W-:Y:S05]  /*4f60*/  BSYNC.RECONVERGENT B3 ;  /* 0x0000000000037941 */ /* 0x000fea0003800200 */
.L_x_7409:
        /* <DEDUP_REMOVED lines=42> */
.L_x_7407:
[----:B------:R-:W-:Y:S05]  /*5210*/  BSYNC.RECONVERGENT B2 ;  /* 0x0000000000027941 */ /* 0x000fea0003800200 */
.L_x_7406:
[----:B------:R-:W0:Y:S01]  /*5220*/  LDC R37, c[0x0][0x408] ;  /* 0x00010200ff257b82 */ /* 0x000e220000000800 */
[----:B------:R-:W-:Y:S01]  /*5230*/  I2FP.F32.U32 R48, R45 ;  /* 0x0000002d00307245 */ /* 0x000fe20000201000 */
[----:B------:R-:W-:Y:S02]  /*5240*/  HFMA2 R45, -RZ, RZ, 0.1171875, 0 ;  /* 0x2f800000ff2d7431 */ /* 0x000fe400000001ff */
[----:B-----5:R-:W-:Y:S01]  /*5250*/  FMUL.FTZ R12, R12, R16 ;  /* 0x000000100c0c7220 */ /* 0x020fe20000410000 */
[----:B------:R-:W-:Y:S01]  /*5260*/  ISETP.NE.AND P1, PT, R46, 0x1, PT ;  /* 0x000000012e00780c */ /* 0x000fe20003f25270 */
[----:B------:R-:W-:Y:S01]  /*5270*/  BSSY.RECONVERGENT B2, `(.L_x_7411) ;  /* 0x000004d000027945 */ /* 0x000fe20003800200 */
[----:B------:R-:W-:Y:S01]  /*5280*/  FFMA.FTZ R48, R48, R45, 1.1641532182693481445e-10 ;  /* 0x2f00000030307423 */ /* 0x000fe2000001002d */
[----:B------:R-:W1:Y:S01]  /*5290*/  LDC R19, c[0x0][0x404] ;  /* 0x00010100ff137b82 */ /* 0x000e620000000800 */
[----:B0-----:R-:W-:-:S03]  /*52a0*/  FMUL.FTZ R12, R12, R37 ;  /* 0x000000250c0c7220 */ /* 0x001fc60000410000 */
[----:B-1----:R-:W-:Y:S02]  /*52b0*/  FSETP.GTU.FTZ.AND P0, PT, R48, R19, PT ;  /* 0x000000133000720b */ /* 0x002fe40003f1c000 */
[----:B------:R-:W-:Y:S02]  /*52c0*/  MOV R48, R38 ;  /* 0x0000002600307202 */ /* 0x000fe40000000f00 */
[----:B------:R-:W-:Y:S01]  /*52d0*/  FSEL R29, R12, RZ, !P0 ;  /* 0x000000ff0c1d7208 */ /* 0x000fe20004000000 */
[----:B------:R-:W-:Y:S01]  /*52e0*/  HADD2.F32 R12, -RZ, R44.H1_H1 ;  /* 0x3000002cff0c7230 */ /* 0x000fe20000004100 */
[----:B------:R-:W-:-:S04]  /*52f0*/  PLOP3.LUT P4, PT, P0, PT, PT, 0x8, 0x80 ;  /* 0x000000000080781c */ /* 0x000fc8000078e170 */
[----:B------:R-:W-:Y:S01]  /*5300*/  FMUL.FTZ R12, R12, R29 ;  /* 0x0000001d0c0c7220 */ /* 0x000fe20000410000 */
[----:B------:R-:W-:Y:S01]  /*5310*/  IMAD.MOV.U32 R29, RZ, RZ, 0x2 ;  /* 0x00000002ff1d7424 */ /* 0x000fe200078e00ff */
        /* <DEDUP_REMOVED lines=9> */
.L_x_7413:
        /* <DEDUP_REMOVED lines=13> */
.L_x_7415:
[----:B------:R-:W-:Y:S05]  /*5480*/  BSYNC.RECONVERGENT B3 ;  /* 0x0000000000037941 */ /* 0x000fea0003800200 */
.L_x_7414:
        /* <DEDUP_REMOVED lines=43> */
.L_x_7412:
[----:B------:R-:W-:Y:S05]  /*5740*/  BSYNC.RECONVERGENT B2 ;  /* 0x0000000000027941 */ /* 0x000fea0003800200 */
.L_x_7411:
[----:B------:R-:W-:Y:S01]  /*5750*/  I2FP.F32.U32 R46, R48 ;  /* 0x00000030002e7245 */ /* 0x000fe20000201000 */
[----:B------:R-:W-:Y:S01]  /*5760*/  FMUL.FTZ R48, R13, R16 ;  /* 0x000000100d307220 */ /* 0x000fe20000410000 */
[----:B------:R-:W-:Y:S01]  /*5770*/  ISETP.NE.AND P1, PT, R29, 0x1, PT ;  /* 0x000000011d00780c */ /* 0x000fe20003f25270 */
[----:B------:R-:W-:Y:S01]  /*5780*/  HADD2.F32 R13, -RZ, R43.H1_H1 ;  /* 0x3000002bff0d7230 */ /* 0x000fe20000004100 */
[----:B------:R-:W-:Y:S01]  /*5790*/  BSSY.RECONVERGENT B2, `(.L_x_7416) ;  /* 0x000004b000027945 */ /* 0x000fe20003800200 */
[----:B------:R-:W-:-:S05]  /*57a0*/  FFMA.FTZ R46, R46, R45, 1.1641532182693481445e-10 ;  /* 0x2f0000002e2e7423 */ /* 0x000fca000001002d */
[----:B------:R-:W-:Y:S01]  /*57b0*/  FSETP.GTU.FTZ.AND P0, PT, R46, R19, PT ;  /* 0x000000132e00720b */ /* 0x000fe20003f1c000 */
[----:B------:R-:W-:Y:S01]  /*57c0*/  FMUL.FTZ R46, R48, R37 ;  /* 0x00000025302e7220 */ /* 0x000fe20000410000 */
[----:B------:R-:W-:-:S04]  /*57d0*/  IMAD.MOV.U32 R48, RZ, RZ, R38 ;  /* 0x000000ffff307224 */ /* 0x000fc800078e0026 */
[----:B------:R-:W-:Y:S02]  /*57e0*/  FSEL R46, R46, RZ, !P0 ;  /* 0x000000ff2e2e7208 */ /* 0x000fe40004000000 */
[----:B------:R-:W-:-:S03]  /*57f0*/  PLOP3.LUT P0, PT, P0, PT, PT, 0x8, 0x80 ;  /* 0x000000000080781c */ /* 0x000fc6000070e170 */
[----:B------:R-:W-:Y:S01]  /*5800*/  FMUL.FTZ R13, R13, R46 ;  /* 0x0000002e0d0d7220 */ /* 0x000fe20000410000 */
        /* <DEDUP_REMOVED lines=10> */
.L_x_7418:
        /* <DEDUP_REMOVED lines=13> */
.L_x_7420:
[----:B------:R-:W-:Y:S05]  /*5980*/  BSYNC.RECONVERGENT B3 ;  /* 0x0000000000037941 */ /* 0x000fea0003800200 */
.L_x_7419:
        /* <DEDUP_REMOVED lines=43> */
.L_x_7417:
[----:B------:R-:W-:Y:S05]  /*5c40*/  BSYNC.RECONVERGENT B2 ;  /* 0x0000000000027941 */ /* 0x000fea0003800200 */
.L_x_7416:
[----:B------:R-:W-:Y:S01]  /*5c50*/  I2FP.F32.U32 R48, R48 ;  /* 0x0000003000307245 */ /* 0x000fe20000201000 */
[----:B------:R-:W-:Y:S01]  /*5c60*/  FMUL.FTZ R14, R14, R16 ;  /* 0x000000100e0e7220 */ /* 0x000fe20000410000 */
[----:B------:R-:W-:Y:S01]  /*5c70*/  ISETP.NE.AND P5, PT, R46, 0x1, PT ;  /* 0x000000012e00780c */ /* 0x000fe20003fa5270 */
[----:B------:R-:W-:Y:S02]  /*5c80*/  BSSY.RECONVERGENT B2, `(.L_x_7421) ;  /* 0x000004c000027945 */ /* 0x000fe40003800200 */
[----:B------:R-:W-:Y:S01]  /*5c90*/  FFMA.FTZ R48, R48, R45, 1.1641532182693481445e-10 ;  /* 0x2f00000030307423 */ /* 0x000fe2000001002d */
[----:B------:R-:W-:-:S04]  /*5ca0*/  FMUL.FTZ R14, R14, R37 ;  /* 0x000000250e0e7220 */ /* 0x000fc80000410000 */
[----:B------:R-:W-:Y:S02]  /*5cb0*/  FSETP.GTU.FTZ.AND P1, PT, R48, R19, PT ;  /* 0x000000133000720b */ /* 0x000fe40003f3c000 */
[----:B------:R-:W-:Y:S02]  /*5cc0*/  MOV R48, R38 ;  /* 0x0000002600307202 */ /* 0x000fe40000000f00 */
[----:B------:R-:W-:Y:S01]  /*5cd0*/  FSEL R29, R14, RZ, !P1 ;  /* 0x000000ff0e1d7208 */ /* 0x000fe20004800000 */
[----:B------:R-:W-:Y:S01]  /*5ce0*/  HADD2.F32 R14, -RZ, R44.H0_H0 ;  /* 0x2000002cff0e7230 */ /* 0x000fe20000004100 */
        /* <DEDUP_REMOVED lines=12> */
.L_x_7423:
        /* <DEDUP_REMOVED lines=13> */
.L_x_7425:
[----:B------:R-:W-:Y:S05]  /*5e80*/  BSYNC.RECONVERGENT B3 ;  /* 0x0000000000037941 */ /* 0x000fea0003800200 */
.L_x_7424:
        /* <DEDUP_REMOVED lines=43> */
.L_x_7422:
[----:B------:R-:W-:Y:S05]  /*6140*/  BSYNC.RECONVERGENT B2 ;  /* 0x0000000000027941 */ /* 0x000fea0003800200 */
.L_x_7421:
[----:B------:R-:W-:Y:S01]  /*6150*/  I2FP.F32.U32 R46, R48 ;  /* 0x00000030002e7245 */ /* 0x000fe20000201000 */
[----:B------:R-:W-:-:S04]  /*6160*/  FMUL.FTZ R16, R15, R16 ;  /* 0x000000100f107220 */ /* 0x000fc80000410000 */
[----:B------:R-:W-:Y:S01]  /*6170*/  FFMA.FTZ R46, R46, R45, 1.1641532182693481445e-10 ;  /* 0x2f0000002e2e7423 */ /* 0x000fe2000001002d */
[----:B------:R-:W-:Y:S01]  /*6180*/  FMUL.FTZ R15, R16, R37 ;  /* 0x00000025100f7220 */ /* 0x000fe20000410000 */
[----:B------:R-:W-:-:S03]  /*6190*/  HADD2.F32 R16, -RZ, R43.H0_H0 ;  /* 0x2000002bff107230 */ /* 0x000fc60000004100 */
[----:B------:R-:W-:-:S04]  /*61a0*/  FSETP.GTU.FTZ.AND P6, PT, R46, R19, PT ;  /* 0x000000132e00720b */ /* 0x000fc80003fdc000 */
[----:B------:R-:W-:Y:S02]  /*61b0*/  FSEL R15, R15, RZ, !P6 ;  /* 0x000000ff0f0f7208 */ /* 0x000fe40007000000 */
[----:B------:R-:W-:-:S03]  /*61c0*/  PLOP3.LUT P5, PT, P6, PT, PT, 0x8, 0x80 ;  /* 0x000000000080781c */ /* 0x000fc600037ae170 */
[----:B------:R-:W-:-:S10]  /*61d0*/  FMUL.FTZ R15, R16, R15 ;  /* 0x0000000f100f7220 */ /* 0x000fd40000410000 */
.L_x_7405:
[----:B------:R-:W0:Y:S01]  /*61e0*/  LDC.64 R50, c[0x0][0x3a8] ;  /* 0x0000ea00ff327b82 */ /* 0x000e220000000a00 */
[----:B------:R-:W-:Y:S02]  /*61f0*/  SEL R16, RZ, 0x1000000, !P5 ;  /* 0x01000000ff107807 */ /* 0x000fe40006800000 */
[----:B------:R-:W-:Y:S02]  /*6200*/  SEL R19, RZ, 0x10000, !P1 ;  /* 0x00010000ff137807 */ /* 0x000fe40004800000 */
[----:B------:R-:W-:-:S03]  /*6210*/  SEL R37, RZ, 0x100, !P0 ;  /* 0x00000100ff257807 */ /* 0x000fc60004000000 */
[----:B------:R-:W1:Y:S01]  /*6220*/  LDC.64 R48, c[0x0][0x3b0] ;  /* 0x0000ec00ff307b82 */ /* 0x000e620000000a00 */
[----:B------:R-:W-:Y:S01]  /*6230*/  IADD3 R16, PT, PT, R37, R16, R19 ;  /* 0x0000001025107210 */ /* 0x000fe20007ffe013 */
[----:B------:R-:W-:Y:S02]  /*6240*/  IMAD.MOV.U32 R37, RZ, RZ, R18 ;  /* 0x000000ffff257224 */ /* 0x000fe400078e0012 */
[----:B0-----:R-:W-:-:S05]  /*6250*/  IMAD.WIDE.U32 R50, R17, 0x10, R50 ;  /* 0x0000001011327825 */ /* 0x001fca00078e0032 */
[----:B------:R2:W-:Y:S01]  /*6260*/  STG.E.128 desc[UR8][R50.64], R12 ;  /* 0x0000000c32007986 */ /* 0x0005e2000c101d08 */
[----:B-1----:R-:W-:Y:S01]  /*6270*/  IMAD.WIDE.U32 R48, R17, 0x4, R48 ;  /* 0x0000000411307825 */ /* 0x002fe200078e0030 */
[----:B------:R-:W-:-:S04]  /*6280*/  SEL R17, RZ, 0x1, !P4 ;  /* 0x00000001ff117807 */ /* 0x000fc80006000000 */
[----:B------:R-:W-:-:S05]  /*6290*/  IADD3 R16, PT, PT, R16, R17, RZ ;  /* 0x0000001110107210 */ /* 0x000fca0007ffe0ff */
[----:B------:R2:W-:Y:S02]  /*62a0*/  STG.E desc[UR8][R48.64], R16 ;  /* 0x0000001030007986 */ /* 0x0005e4000c101908 */
.L_x_7383:
[----:B------:R-:W-:Y:S05]  /*62b0*/  BSYNC.RECONVERGENT B1 ;  /* 0x0000000000017941 */ /* 0x000fea0003800200 */
.L_x_7382:
[----:B--2--5:R-:W-:Y:S01]  /*62c0*/  FADD.FTZ R16, RZ, R8 ;  /* 0x00000008ff107221 */ /* 0x024fe20000010000 */
        /* <DEDUP_REMOVED lines=31> */
[----:B------:R-:W-:-:S05]  /*64c0*/  FFMA.FTZ R18, R19, R19, R18 ;  /* 0x0000001313127223 */ /* 0x000fca0000010012 */
[----:B------:R-:W-:Y:S01]  /*64d0*/  FSEL R53, R18, RZ, P3 ;  /* 0x000000ff12357208 */ /* 0x000fe20001800000 */
[----:B------:R-:W-:-:S04]  /*64e0*/  FADD.FTZ R18, R12, -R16 ;  /* 0x800000100c127221 */ /* 0x000fc80000010000 */
        /* <DEDUP_REMOVED lines=16> */
.L_x_7443:
[----:B------:R-:W-:Y:S01]  /*65f0*/  FMUL.FTZ R18, R16, R16 ;  /* 0x0000001010127220 */ /* 0x000fe20000410000 */
[----:B-1----:R-:W-:Y:S01]  /*6600*/  FADD.FTZ R46, R51, R46 ;  /* 0x0000002e332e7221 */ /* 0x002fe20000010000 */
[----:B------:R-:W-:Y:S01]  /*6610*/  PLOP3.LUT P0, PT, PT, PT, UP2, 0x40, 0x4 ;  /* 0x000000000004781c */ /* 0x000fe20003f0e828 */
[----:B0-----:R-:W0:Y:S01]  /*6620*/  @!P1 LDC.64 R50, c[0x0][0x3c0] ;  /* 0x0000f000ff329b82 */ /* 0x001e220000000a00 */
[----:B------:R-:W-:Y:S01]  /*6630*/  BSSY.RECONVERGENT B1, `(.L_x_7427) ;  /* 0x0000025000017945 */ /* 0x000fe20003800200 */
[----:B------:R-:W-:Y:S01]  /*6640*/  FFMA.FTZ R17, R46, R17, UR12 ;  /* 0x0000000c2e117e23 */ /* 0x000fe20008010011 */
        /* <DEDUP_REMOVED lines=11> */
[--C-:B0-----:R-:W-:Y:S01]  /*6700*/  FADD.FTZ R49, R8, -R45.reuse ;  /* 0x8000002d08317221 */ /* 0x101fe20000010000 */
[----:B------:R-:W-:Y:S01]  /*6710*/  FADD.FTZ R17, R9, -R45 ;  /* 0x8000002d09117221 */ /* 0x000fe20000010000 */
[----:B------:R-:W-:Y:S02]  /*6720*/  HADD2.F32 R19, -RZ, R41.H1_H1 ;  /* 0x30000029ff137230 */ /* 0x000fe40000004100 */
[----:B------:R-:W-:Y:S02]  /*6730*/  HADD2.F32 R16, -RZ, R2.H0_H0 ;  /* 0x20000002ff107230 */ /* 0x000fe40000004100 */
[C---:B------:R-:W-:Y:S01]  /*6740*/  FMUL.FTZ R49, R46.reuse, R49 ;  /* 0x000000312e317220 */ /* 0x040fe20000410000 */
[----:B------:R-:W-:Y:S01]  /*6750*/  FMUL.FTZ R48, R46, R17 ;  /* 0x000000112e307220 */ /* 0x000fe20000410000 */
[----:B------:R-:W-:Y:S02]  /*6760*/  HADD2.F32 R18, -RZ, R40.H1_H1 ;  /* 0x30000028ff127230 */ /* 0x000fe40000004100 */
[----:B------:R-:W-:-:S02]  /*6770*/  HADD2.F32 R17, -RZ, R39.H0_H0 ;  /* 0x20000027ff117230 */ /* 0x000fc40000004100 */
[----:B------:R-:W-:Y:S01]  /*6780*/  FFMA.FTZ R16, R49, R19, R16 ;  /* 0x0000001331107223 */ /* 0x000fe20000010010 */
[----:B------:R-:W-:Y:S01]  /*6790*/  FADD.FTZ R19, R10, -R45 ;  /* 0x8000002d0a137221 */ /* 0x000fe20000010000 */
[----:B------:R-:W-:Y:S02]  /*67a0*/  HADD2.F32 R49, -RZ, R3.H0_H0 ;  /* 0x20000003ff317230 */ /* 0x000fe40000004100 */
[----:B------:R-:W-:Y:S01]  /*67b0*/  FFMA.FTZ R17, R48, R18, R17 ;  /* 0x0000001230117223 */ /* 0x000fe20000010011 */
[----:B------:R-:W-:Y:S01]  /*67c0*/  FMUL.FTZ R18, R46, R19 ;  /* 0x000000132e127220 */ /* 0x000fe20000410000 */
[----:B------:R-:W-:Y:S02]  /*67d0*/  HADD2.F32 R19, -RZ, R41.H0_H0 ;  /* 0x20000029ff137230 */ /* 0x000fe40000004100 */
[----:B------:R-:W-:Y:S02]  /*67e0*/  HADD2.F32 R48, -RZ, R40.H0_H0 ;  /* 0x20000028ff307230 */ /* 0x000fe40000004100 */
[----:B------:R-:W-:-:S02]  /*67f0*/  HADD2.F32 R50, -RZ, R39.H1_H1 ;  /* 0x30000027ff327230 */ /* 0x000fc40000004100 */
[----:B------:R-:W-:Y:S01]  /*6800*/  FFMA.FTZ R18, R18, R19, R49 ;  /* 0x0000001312127223 */ /* 0x000fe20000010031 */
[----:B------:R-:W-:-:S04]  /*6810*/  FADD.FTZ R19, R11, -R45 ;  /* 0x8000002d0b137221 */ /* 0x000fc80000010000 */
[----:B------:R-:W-:-:S04]  /*6820*/  FMUL.FTZ R19, R46, R19 ;  /* 0x000000132e137220 */ /* 0x000fc80000410000 */
[----:B------:R-:W-:Y:S02]  /*6830*/  FFMA.FTZ R19, R19, R48, R50 ;  /* 0x0000003013137223 */ /* 0x000fe40000010032 */
[----:B------:R-:W0:Y:S02]  /*6840*/  LDC.64 R48, c[0x0][0x428] ;  /* 0x00010a00ff307b82 */ /* 0x000e240000000a00 */
[C---:B0-----:R-:W-:Y:S01]  /*6850*/  IMAD.WIDE.U32 R48, R42.reuse, 0x10, R48 ;  /* 0x000000102a307825 */ /* 0x041fe200078e0030 */
[----:B------:R-:W-:-:S04]  /*6860*/  IADD3 R42, PT, PT, R42, 0x20, RZ ;  /* 0x000000202a2a7810 */ /* 0x000fc80007ffe0ff */
[----:B------:R1:W-:Y:S03]  /*6870*/  STG.E.128 desc[UR8][R48.64], R16 ;  /* 0x0000001030007986 */ /* 0x0003e6000c101d08 */
.L_x_7428:
[----:B------:R-:W-:Y:S05]  /*6880*/  BSYNC.RECONVERGENT B1 ;  /* 0x0000000000017941 */ /* 0x000fea0003800200 */
.L_x_7427:
        /* <DEDUP_REMOVED lines=17> */
.L_x_7430:
[----:B------:R-:W-:Y:S05]  /*69a0*/  BSYNC.RECONVERGENT B1 ;  /* 0x0000000000017941 */ /* 0x000fea0003800200 */
.L_x_7429:
[----:B012---:R-:W0:Y:S02]  /*69b0*/  LDC.64 R16, c[0x0][0x380] ;  /* 0x0000e000ff107b82 */ /* 0x007e240000000a00 */
[----:B0-----:R-:W-:-:S05]  /*69c0*/  IMAD R21, R16, 0x4, R21 ;  /* 0x0000000410157824 */ /* 0x001fca00078e0215 */
[----:B------:R-:W-:-:S13]  /*69d0*/  ISETP.GE.AND P0, PT, R21, R17, PT ;  /* 0x000000111500720c */ /* 0x000fda0003f06270 */
[----:B------:R-:W-:Y:S05]  /*69e0*/  @!P0 BRA `(.L_x_7431) ;  /* 0xffffffa000c88947 */ /* 0x000fea000383ffff */
[----:B------:R-:W-:Y:S05]  /*69f0*/  BSYNC B0 ;  /* 0x0000000000007941 */ /* 0x000fea0003800000 */
.L_x_7338:
[----:B------:R-:W-:Y:S05]  /*6a00*/  EXIT ;  /* 0x000000000000794d */ /* 0x000fea0003800000 */
.L_x_7426:
[----:B------:R-:W-:Y:S01]  /*6a10*/  HFMA2 R19, -RZ, RZ, 0, 1.847743988037109375e-06 ;  /* 0x0000001fff137431 */ /* 0x000fe200000001ff */
[----:B------:R-:W-:Y:S01]  /*6a20*/  BSSY B1, `(.L_x_7432) ;  /* 0x0000007000017945 */ /* 0x000fe20003800000 */
[----:B0-----:R-:W-:Y:S01]  /*6a30*/  MOV R48, R53 ;  /* 0x0000003500307202 */ /* 0x001fe20000000f00 */
[----:B------:R-:W-:Y:S02]  /*6a40*/  IMAD.MOV.U32 R45, RZ, RZ, 0x1 ;  /* 0x00000001ff2d7424 */ /* 0x000fe400078e00ff */
[----:B------:R-:W-:-:S07]  /*6a50*/  IMAD.MOV.U32 R18, RZ, RZ, -0x1 ;  /* 0xffffffffff127424 */ /* 0x000fce00078e00ff */
[----:B------:R-:W-:Y:S05]  /*6a60*/  WARPSYNC.COLLECTIVE R18, `(.L_x_7433) ;  /* 0x0000000012087348 */ /* 0x000fea0003c00000 */
[----:B------:R0:W1:Y:S02]  /*6a70*/  SHFL.BFLY P4, R46, R48, R45, R19 ;  /* 0x0c00002d302e7389 */ /* 0x0000640000080013 */
[----:B01----:R-:W-:Y:S05]  /*6a80*/  ENDCOLLECTIVE ;  /* 0x000000000000791b */ /* 0x003fea0003800000 */
.L_x_7433:
[----:B------:R-:W-:Y:S05]  /*6a90*/  BSYNC B1 ;  /* 0x0000000000017941 */ /* 0x000fea0003800000 */
.L_x_7432:
        /* <DEDUP_REMOVED lines=8> */
.L_x_7434:
[----:B------:R-:W-:Y:S02]  /*6b20*/  HFMA2 R45, -RZ, RZ, 0, 2.384185791015625e-07 ;  /* 0x00000004ff2d7431 */ /* 0x000fe400000001ff */
[----:B------:R-:W-:-:S04]  /*6b30*/  FADD.FTZ R51, R48, R46 ;  /* 0x0000002e30337221 */ /* 0x000fc80000010000 */
[----:B------:R-:W-:-:S07]  /*6b40*/  IMAD.MOV.U32 R48, RZ, RZ, R51 ;  /* 0x000000ffff307224 */ /* 0x000fce00078e0033 */
[----:B------:R-:W-:Y:S05]  /*6b50*/  WARPSYNC.COLLECTIVE R18, `(.L_x_7435) ;  /* 0x0000000012087348 */ /* 0x000fea0003c00000 */
[----:B------:R0:W1:Y:S02]  /*6b60*/  SHFL.BFLY P4, R46, R48, R45, R19 ;  /* 0x0c00002d302e7389 */ /* 0x0000640000080013 */
[----:B01----:R-:W-:Y:S05]  /*6b70*/  ENDCOLLECTIVE ;  /* 0x000000000000791b */ /* 0x003fea0003800000 */
.L_x_7435:
[----:B------:R-:W-:Y:S01]  /*6b80*/  MOV R45, 0x8 ;  /* 0x00000008002d7802 */ /* 0x000fe20000000f00 */
[----:B------:R-:W-:-:S04]  /*6b90*/  FADD.FTZ R50, R51, R46 ;  /* 0x0000002e33327221 */ /* 0x000fc80000010000 */
[----:B------:R-:W-:-:S07]  /*6ba0*/  IMAD.MOV.U32 R48, RZ, RZ, R50 ;  /* 0x000000ffff307224 */ /* 0x000fce00078e0032 */
[----:B------:R-:W-:Y:S05]  /*6bb0*/  WARPSYNC.COLLECTIVE R18, `(.L_x_7436) ;  /* 0x0000000012087348 */ /* 0x000fea0003c00000 */
[----:B------:R0:W1:Y:S02]  /*6bc0*/  SHFL.BFLY P4, R46, R48, R45, R19 ;  /* 0x0c00002d302e7389 */ /* 0x0000640000080013 */
[----:B01----:R-:W-:Y:S05]  /*6bd0*/  ENDCOLLECTIVE ;  /* 0x000000000000791b */ /* 0x003fea0003800000 */
.L_x_7436:
[----:B------:R-:W-:Y:S02]  /*6be0*/  HFMA2 R45, -RZ, RZ, 0, 9.5367431640625e-07 ;  /* 0x00000010ff2d7431 */ /* 0x000fe400000001ff */
[----:B------:R-:W-:-:S04]  /*6bf0*/  FADD.FTZ R49, R50, R46 ;  /* 0x0000002e32317221 */ /* 0x000fc80000010000 */
[----:B------:R-:W-:-:S07]  /*6c00*/  IMAD.MOV.U32 R48, RZ, RZ, R49 ;  /* 0x000000ffff307224 */ /* 0x000fce00078e0031 */
[----:B------:R-:W-:Y:S05]  /*6c10*/  WARPSYNC.COLLECTIVE R18, `(.L_x_7437) ;  /* 0x0000000012087348 */ /* 0x000fea0003c00000 */
[----:B------:R0:W1:Y:S02]  /*6c20*/  SHFL.BFLY P4, R46, R48, R45, R19 ;  /* 0x0c00002d302e7389 */ /* 0x0000640000080013 */
[----:B01----:R-:W-:Y:S05]  /*6c30*/  ENDCOLLECTIVE ;  /* 0x000000000000791b */ /* 0x003fea0003800000 */
.L_x_7437:
        /* <DEDUP_REMOVED lines=11> */
[----:B------:R-:W-:-:S05]  /*6cf0*/  FFMA.FTZ R46, R19, R19, R46 ;  /* 0x00000013132e7223 */ /* 0x000fca000001002e */
        /* <DEDUP_REMOVED lines=8> */
[----:B------:R-:W-:Y:S01]  /*6d80*/  IMAD.MOV.U32 R19, RZ, RZ, 0x1f ;  /* 0x0000001fff137424 */ /* 0x000fe200078e00ff */
[----:B------:R-:W-:Y:S02]  /*6d90*/  MOV R18, 0xffffffff ;  /* 0xffffffff00127802 */ /* 0x000fe40000000f00 */
[----:B------:R-:W-:-:S07]  /*6da0*/  IMAD.MOV.U32 R48, RZ, RZ, R53 ;  /* 0x000000ffff307224 */ /* 0x000fce00078e0035 */
[----:B------:R-:W-:Y:S05]  /*6db0*/  WARPSYNC.COLLECTIVE R18, `(.L_x_7438) ;  /* 0x0000000012087348 */ /* 0x000fea0003c00000 */
[----:B------:R0:W1:Y:S02]  /*6dc0*/  SHFL.BFLY P4, R46, R48, R45, R19 ;  /* 0x0c00002d302e7389 */ /* 0x0000640000080013 */
[----:B01----:R-:W-:Y:S05]  /*6dd0*/  ENDCOLLECTIVE ;  /* 0x000000000000791b */ /* 0x003fea0003800000 */
.L_x_7438:
[----:B------:R-:W-:Y:S02]  /*6de0*/  IMAD.MOV.U32 R45, RZ, RZ, 0x2 ;  /* 0x00000002ff2d7424 */ /* 0x000fe400078e00ff */
[----:B------:R-:W-:-:S07]  /*6df0*/  FADD.FTZ R48, R53, R46 ;  /* 0x0000002e35307221 */ /* 0x000fce0000010000 */
[----:B------:R-:W-:Y:S05]  /*6e00*/  WARPSYNC.COLLECTIVE R18, `(.L_x_7439) ;  /* 0x0000000012087348 */ /* 0x000fea0003c00000 */
[----:B------:R0:W1:Y:S02]  /*6e10*/  SHFL.BFLY P4, R46, R48, R45, R19 ;  /* 0x0c00002d302e7389 */ /* 0x0000640000080013 */
[----:B01----:R-:W-:Y:S05]  /*6e20*/  ENDCOLLECTIVE ;  /* 0x000000000000791b */ /* 0x003fea0003800000 */
.L_x_7439:
[----:B------:R-:W-:Y:S02]  /*6e30*/  IMAD.MOV.U32 R45, RZ, RZ, 0x4 ;  /* 0x00000004ff2d7424 */ /* 0x000fe400078e00ff */
[----:B------:R-:W-:-:S05]  /*6e40*/  FADD.FTZ R49, R48, R46 ;  /* 0x0000002e30317221 */ /* 0x000fca0000010000 */
[----:B------:R-:W-:-:S07]  /*6e50*/  MOV R48, R49 ;  /* 0x0000003100307202 */ /* 0x000fce0000000f00 */
[----:B------:R-:W-:Y:S05]  /*6e60*/  WARPSYNC.COLLECTIVE R18, `(.L_x_7440) ;  /* 0x0000000012087348 */ /* 0x000fea0003c00000 */
[----:B------:R0:W1:Y:S02]  /*6e70*/  SHFL.BFLY P4, R46, R48, R45, R19 ;  /* 0x0c00002d302e7389 */ /* 0x0000640000080013 */
[----:B01----:R-:W-:Y:S05]  /*6e80*/  ENDCOLLECTIVE ;  /* 0x000000000000791b */ /* 0x003fea0003800000 */
.L_x_7440:
[----:B------:R-:W-:Y:S02]  /*6e90*/  IMAD.MOV.U32 R45, RZ, RZ, 0x8 ;  /* 0x00000008ff2d7424 */ /* 0x000fe400078e00ff */
[----:B------:R-:W-:-:S05]  /*6ea0*/  FADD.FTZ R50, R49, R46 ;  /* 0x0000002e31327221 */ /* 0x000fca0000010000 */
[----:B------:R-:W-:-:S07]  /*6eb0*/  MOV R48, R50 ;  /* 0x0000003200307202 */ /* 0x000fce0000000f00 */
[----:B------:R-:W-:Y:S05]  /*6ec0*/  WARPSYNC.COLLECTIVE R18, `(.L_x_7441) ;  /* 0x0000000012087348 */ /* 0x000fea0003c00000 */
[----:B------:R0:W1:Y:S02]  /*6ed0*/  SHFL.BFLY P4, R46, R48, R45, R19 ;  /* 0x0c00002d302e7389 */ /* 0x0000640000080013 */
[----:B01----:R-:W-:Y:S05]  /*6ee0*/  ENDCOLLECTIVE ;  /* 0x000000000000791b */ /* 0x003fea0003800000 */
.L_x_7441:
[----:B------:R-:W-:Y:S02]  /*6ef0*/  IMAD.MOV.U32 R45, RZ, RZ, 0x10 ;  /* 0x00000010ff2d7424 */ /* 0x000fe400078e00ff */
[----:B------:R-:W-:-:S05]  /*6f00*/  FADD.FTZ R51, R50, R46 ;  /* 0x0000002e32337221 */ /* 0x000fca0000010000 */
[----:B------:R-:W-:-:S07]  /*6f10*/  MOV R48, R51 ;  /* 0x0000003300307202 */ /* 0x000fce0000000f00 */
[----:B------:R-:W-:Y:S05]  /*6f20*/  WARPSYNC.COLLECTIVE R18, `(.L_x_7442) ;  /* 0x0000000012087348 */ /* 0x000fea0003c00000 */
[----:B------:R0:W1:Y:S02]  /*6f30*/  SHFL.BFLY P4, R46, R48, R45, R19 ;  /* 0x0c00002d302e7389 */ /* 0x0000640000080013 */
[----:B01----:R-:W-:Y:S05]  /*6f40*/  ENDCOLLECTIVE ;  /* 0x000000000000791b */ /* 0x003fea0003800000 */
.L_x_7442:
[----:B------:R-:W-:Y:S05]  /*6f50*/  BRA `(.L_x_7443) ;  /* 0xfffffff400a47947 */ /* 0x000fea000383ffff */
.L_x_7444:
        /* <DEDUP_REMOVED lines=10> */
.L_x_9175:


//--------------------- .text._ZN10layer_norm13ln_fwd_kernelINS_13Kernel_traitsI6__halfffffjLj256ELj1ELj4ELj1ELj16ENS_18Kernel_traits_baseILj256ES2_ffffjLj128EEEEELb1ELb1ELb0ELb1EEEvNS_9FwdParamsE --------------------------
	.section	.text._ZN10layer_norm13ln_fwd_kernelINS_13Kernel_traitsI6__halfffffjLj256ELj1ELj4ELj1ELj16ENS_18Kernel_traits_baseILj256ES2_ffffjLj128EEEEELb1ELb1ELb0ELb1EEEvNS_9FwdParamsE,"ax",@progbits
	.align	128
        .global         _ZN10layer_norm13ln_fwd_kernelINS_13Kernel_traitsI6__halfffffjLj256ELj1ELj4ELj1ELj16ENS_18Kernel_traits_baseILj256ES2_ffffjLj128EEEEELb1ELb1ELb0ELb1EEEvNS_9FwdParamsE
        .type           _ZN10layer_norm13ln_fwd_kernelINS_13Kernel_traitsI6__halfffffjLj256ELj1ELj4ELj1ELj16ENS_18Kernel_traits_baseILj256ES2_ffffjLj128EEEEELb1ELb1ELb0ELb1EEEvNS_9FwdParamsE,@function
        .size           _ZN10layer_norm13ln_fwd_kernelINS_13Kernel_traitsI6__halfffffjLj256ELj1ELj4ELj1ELj16ENS_18Kernel_traits_baseILj256ES2_ffffjLj128EEEEELb1ELb1ELb0ELb1EEEvNS_9FwdParamsE,(.L_x_9176 - _ZN10layer_norm13ln_fwd_kernelINS_13Kernel_traitsI6__halfffffjLj256ELj1ELj4ELj1ELj16ENS_18Kernel_traits_baseILj256ES2_ffffjLj128EEEEELb1ELb1ELb0ELb1EEEvNS_9FwdParamsE)
        .other          _ZN10layer_norm13ln_fwd_kernelINS_13Kernel_traitsI6__halfffffjLj256ELj1ELj4ELj1ELj16ENS_18Kernel_traits_baseILj256ES2_ffffjLj128EEEEELb1ELb1ELb0ELb1EEEvNS_9FwdParamsE,@"STO_CUDA_ENTRY STV_DEFAULT"
_ZN10layer_norm13ln_fwd_kernelINS_13Kernel_traitsI6__halfffffjLj256ELj1ELj4ELj1ELj16ENS_18Kernel_traits_baseILj256ES2_ffffjLj128EEEEELb1ELb1ELb0ELb1EEEvNS_9FwdParamsE:
.text._ZN10layer_norm13ln_fwd_kernelINS_13Kernel_traitsI6__halfffffjLj256ELj1ELj4ELj1ELj16ENS_18Kernel_traits_baseILj256ES2_ffffjLj128EEEEELb1ELb1ELb0ELb1EEEvNS_9FwdParamsE:
[----:B------:R-:W-:Y:S01]  /*0000*/  LDC R1, c[0x0][0x37c] ;  /* 0x0000df00ff017b82 */ /* 0x000fe20000000800 */
[----:B------:R-:W0:Y:S01]  /*0010*/  S2R R0, SR_TID.X ;  /* 0x0000000000007919 */ /* 0x000e220000002100 */
[----:B------:R-:W1:Y:S06]  /*0020*/  LDCU.U8 UR4, c[0x0][0x464] ;  /* 0x00008c80ff0477ac */ /* 0x000e6c0008000000 */
[----:B------:R-:W2:Y:S01]  /*0030*/  LDC R2, c[0x0][0x458] ;  /* 0x00011600ff027b82 */ /* 0x000ea20000000800 */
[----:B------:R-:W3:Y:S01]  /*0040*/  LDCU.64 UR6, c[0x0][0x450] ;  /* 0x00008a00ff0677ac */ /* 0x000ee20008000a00 */
[----:B------:R-:W4:Y:S06]  /*0050*/  LDCU.64 UR8, c[0x0][0x358] ;  /* 0x00006b00ff0877ac */ /* 0x000f2c0008000a00 */
[----:B------:R-:W0:Y:S01]  /*0060*/  LDC R27, c[0x0][0x45c] ;  /* 0x00011700ff1b7b82 */ /* 0x000e220000000800 */
[----:B------:R-:W0:Y:S07]  /*0070*/  LDCU UR10, c[0x0][0x384] ;  /* 0x00007080ff0a77ac */ /* 0x000e2e0008000800 */
[----:B------:R-:W0:Y:S01]  /*0080*/  LDC.64 R4, c[0x0][0x3d0] ;  /* 0x0000f400ff047b82 */ /* 0x000e220000000a00 */
[----:B-1----:R-:W-:Y:S01]  /*0090*/  ISETP.NE.AND P1, PT, RZ, UR4, PT ;  /* 0x00000004ff007c0c */ /* 0x002fe2000bf25270 */
[----:B------:R-:W1:Y:S01]  /*00a0*/  LDCU.64 UR4, c[0x0][0x438] ;  /* 0x00008700ff0477ac */ /* 0x000e620008000a00 */
[----:B---3--:R-:W-:Y:S01]  /*00b0*/  MOV R6, UR6 ;  /* 0x0000000600067c02 */ /* 0x008fe20008000f00 */
[----:B------:R-:W-:-:S04]  /*00c0*/  IMAD.U32 R7, RZ, RZ, UR7 ;  /* 0x00000007ff077e24 */ /* 0x000fc8000f8e00ff */
[----:B------:R-:W3:Y:S06]  /*00d0*/  LDC.64 R16, c[0x0][0x3e8] ;  /* 0x0000fa00ff107b82 */ /* 0x000eec0000000a00 */
[----:B--2---:R-:W-:Y:S01]  /*00e0*/  @P1 MOV R8, R2 ;  /* 0x0000000200081202 */ /* 0x004fe20000000f00 */
[----:B----4-:R-:W2:Y:S01]  /*00f0*/  @P1 LDG.E.64 R6, desc[UR8][R6.64] ;  /* 0x0000000806061981 */ /* 0x010ea2000c1e1b00 */
[----:B0-----:R-:W-:Y:S01]  /*0100*/  @P1 IMAD.MOV.U32 R9, RZ, RZ, R27 ;  /* 0x000000ffff091224 */ /* 0x001fe200078e001b */
[----:B------:R-:W-:Y:S01]  /*0110*/  LOP3.LUT R3, R0, 0x1f, RZ, 0xc0, !PT ;  /* 0x0000001f00037812 */ /* 0x000fe200078ec0ff */
[----:B------:R-:W0:Y:S04]  /*0120*/  @P1 LDC R29, c[0x0][0x460] ;  /* 0x00011800ff1d1b82 */ /* 0x000e280000000800 */
[----:B------:R-:W0:Y:S01]  /*0130*/  @P1 LDG.E.64 R8, desc[UR8][R8.64] ;  /* 0x0000000808081981 */ /* 0x000e22000c1e1b00 */
[----:B------:R-:W-:-:S05]  /*0140*/  IMAD.WIDE.U32 R4, R3, 0x8, R4 ;  /* 0x0000000803047825 */ /* 0x000fca00078e0004 */
[----:B------:R-:W4:Y:S01]  /*0150*/  LDG.E.64 R20, desc[UR8][R4.64+0x100] ;  /* 0x0001000804147981 */ /* 0x000f22000c1e1b00 */
[----:B---3--:R-:W-:Y:S01]  /*0160*/  IMAD.WIDE.U32 R16, R3, 0x8, R16 ;  /* 0x0000000803107825 */ /* 0x008fe200078e0010 */
[----:B-1----:R-:W-:Y:S02]  /*0170*/  ISETP.NE.U32.AND P0, PT, RZ, UR4, PT ;  /* 0x00000004ff007c0c */ /* 0x002fe4000bf05070 */
[----:B------:R1:W5:Y:S04]  /*0180*/  LDG.E.64 R12, desc[UR8][R4.64] ;  /* 0x00000008040c7981 */ /* 0x000368000c1e1b00 */
[----:B------:R-:W3:Y:S04]  /*0190*/  LDG.E.64 R22, desc[UR8][R16.64+0x100] ;  /* 0x0001000810167981 */ /* 0x000ee8000c1e1b00 */
[----:B------:R-:W5:Y:S01]  /*01a0*/  LDG.E.64 R18, desc[UR8][R16.64] ;  /* 0x0000000810127981 */ /* 0x000f62000c1e1b00 */
[----:B------:R-:W-:Y:S01]  /*01b0*/  ISETP.NE.AND.EX P0, PT, RZ, UR5, PT, P0 ;  /* 0x00000005ff007c0c */ /* 0x000fe2000bf05300 */
[----:B------:R-:W1:Y:S02]  /*01c0*/  S2UR UR5, SR_CTAID.X ;  /* 0x00000000000579c3 */ /* 0x000e640000002500 */
[----:B-1----:R-:W-:-:S06]  /*01d0*/  SHF.R.U32.HI R4, RZ, 0x5, R0 ;  /* 0x00000005ff047819 */ /* 0x002fcc0000011600 */
[----:B------:R-:W1:Y:S08]  /*01e0*/  LDC R5, c[0x0][0x360] ;  /* 0x0000d800ff057b82 */ /* 0x000e700000000800 */
[----:B------:R-:W1:Y:S01]  /*01f0*/  @P0 LDC.64 R14, c[0x0][0x438] ;  /* 0x00010e00ff0e0b82 */ /* 0x000e620000000a00 */
[----:B------:R-:W-:-:S06]  /*0200*/  USHF.L.U32 UR4, UR5, 0x2, URZ ;  /* 0x0000000205047899 */ /* 0x000fcc00080006ff */
[----:B------:R-:W-:-:S04]  /*0210*/  LOP3.LUT R4, R4, UR4, RZ, 0xfc, !PT ;  /* 0x0000000404047c12 */ /* 0x000fc8000f8efcff */
[----:B------:R-:W-:Y:S01]  /*0220*/  ISETP.GE.AND P2, PT, R4, UR10, PT ;  /* 0x0000000a04007c0c */ /* 0x000fe2000bf46270 */
[----:B-1----:R-:W-:Y:S02]  /*0230*/  IMAD R0, R5, UR5, R0 ;  /* 0x0000000505007c24 */ /* 0x002fe4000f8e0200 */
[----:B------:R-:W-:-:S05]  /*0240*/  @P0 IMAD.WIDE.U32 R14, R3, 0x8, R14 ;  /* 0x00000008030e0825 */ /* 0x000fca00078e000e */
[----:B------:R-:W5:Y:S04]  /*0250*/  @P0 LDG.E.64 R10, desc[UR8][R14.64] ;  /* 0x000000080e0a0981 */ /* 0x000f68000c1e1b00 */
[----:B------:R3:W5:Y:S01]  /*0260*/  @P0 LDG.E.64 R24, desc[UR8][R14.64+0x100] ;  /* 0x000100080e180981 */ /* 0x000762000c1e1b00 */
[----:B--2---:R-:W-:Y:S02]  /*0270*/  @P1 R2UR UR6, R6 ;  /* 0x00000000060612ca */ /* 0x004fe400000e0000 */
[----:B------:R-:W-:Y:S02]  /*0280*/  @P1 R2UR UR7, R7 ;  /* 0x00000000070712ca */ /* 0x000fe400000e0000 */
[----:B0-----:R-:W-:-:S04]  /*0290*/  @P1 IADD3 R2, P3, PT, R8, R29, RZ ;  /* 0x0000001d08021210 */ /* 0x001fc80007f7e0ff */
[----:B------:R-:W-:Y:S01]  /*02a0*/  @P1 IADD3.X R27, PT, PT, RZ, R9, RZ, P3, !PT ;  /* 0x00000009ff1b1210 */ /* 0x000fe20001ffe4ff */
[----:B----4-:R-:W-:Y:S01]  /*02b0*/  @P0 IMAD.MOV.U32 R8, RZ, RZ, R20 ;  /* 0x000000ffff080224 */ /* 0x010fe200078e0014 */
[----:B------:R-:W-:Y:S01]  /*02c0*/  @P0 MOV R9, R21 ;  /* 0x0000001500090202 */ /* 0x000fe20000000f00 */
[----:B---3--:R-:W-:Y:S01]  /*02d0*/  @P0 IMAD.MOV.U32 R14, RZ, RZ, R22 ;  /* 0x000000ffff0e0224 */ /* 0x008fe200078e0016 */
[----:B------:R-:W-:Y:S01]  /*02e0*/  @P0 MOV R15, R23 ;  /* 0x00000017000f0202 */ /* 0x000fe20000000f00 */
[----:B------:R-:W-:Y:S06]  /*02f0*/  @P2 EXIT ;  /* 0x000000000000294d */ /* 0x000fec0003800000 */
[--C-:B------:R-:W-:Y:S01]  /*0300*/  SHF.R.U64 R5, R2, 0x2, R27.reuse ;  /* 0x0000000202057819 */ /* 0x100fe2000000121b */
[----:B------:R-:W-:Y:S01]  /*0310*/  IMAD.MOV.U32 R6, RZ, RZ, R0 ;  /* 0x000000ffff067224 */ /* 0x000fe200078e0000 */
[----:B------:R-:W-:Y:S01]  /*0320*/  SHF.R.U32.HI R7, RZ, 0x2, R27 ;  /* 0x00000002ff077819 */ /* 0x000fe2000001161b */
[----:B------:R-:W-:Y:S01]  /*0330*/  @!P0 IMAD.MOV.U32 R8, RZ, RZ, R20 ;  /* 0x000000ffff088224 */ /* 0x000fe200078e0014 */
[----:B------:R-:W-:Y:S01]  /*0340*/  @!P0 MOV R9, R21 ;  /* 0x0000001500098202 */ /* 0x000fe20000000f00 */
[----:B------:R-:W-:Y:S01]  /*0350*/  IMAD.HI.U32 R0, R6, -0x326172a9, RZ ;  /* 0xcd9e8d5706007827 */ /* 0x000fe200078e00ff */
[----:B------:R-:W-:Y:S01]  /*0360*/  @!P0 MOV R14, R22 ;  /* 0x00000016000e8202 */ /* 0x000fe20000000f00 */
[----:B------:R-:W-:Y:S01]  /*0370*/  UIADD3 UR15, UPT, UPT, UR7, -0x4498517b, URZ ;  /* 0xbb67ae85070f7890 */ /* 0x000fe2000fffe0ff */
[----:B-----5:R-:W-:Y:S01]  /*0380*/  MOV R56, R18 ;  /* 0x0000001200387202 */ /* 0x020fe20000000f00 */
[----:B------:R-:W-:Y:S01]  /*0390*/  IMAD.HI.U32 R16, R5, -0x2daee0ad, RZ ;  /* 0xd2511f5305107827 */ /* 0x000fe200078e00ff */
[----:B------:R-:W-:Y:S01]  /*03a0*/  LOP3.LUT R20, R7, UR6, R0, 0x96, !PT ;  /* 0x0000000607147c12 */ /* 0x000fe2000f8e9600 */
[----:B------:R-:W-:Y:S01]  /*03b0*/  UIADD3 UR14, UPT, UPT, UR6, -0x61c88647, URZ ;  /* 0x9e3779b9060e7890 */ /* 0x000fe2000fffe0ff */
[----:B------:R-:W-:Y:S01]  /*03c0*/  SHF.R.U64 R57, R18, 0x10, R19 ;  /* 0x0000001012397819 */ /* 0x000fe20000001213 */
[----:B------:R-:W-:Y:S01]  /*03d0*/  @!P0 IMAD.MOV.U32 R15, RZ, RZ, R23 ;  /* 0x000000ffff0f8224 */ /* 0x000fe200078e0017 */
[----:B------:R-:W-:Y:S01]  /*03e0*/  LOP3.LUT R21, R16, UR7, RZ, 0x3c, !PT ;  /* 0x0000000710157c12 */ /* 0x000fe2000f8e3cff */
[----:B------:R-:W-:Y:S01]  /*03f0*/  IMAD R27, R5, -0x2daee0ad, RZ ;  /* 0xd2511f53051b7824 */ /* 0x000fe200078e02ff */
[----:B------:R-:W-:Y:S01]  /*0400*/  UIADD3 UR16, UPT, UPT, UR6, 0x3c6ef372, URZ ;  /* 0x3c6ef37206107890 */ /* 0x000fe2000fffe0ff */
[----:B------:R-:W-:Y:S01]  /*0410*/  IMAD.HI.U32 R22, R20, -0x2daee0ad, RZ ;  /* 0xd2511f5314167827 */ /* 0x000fe200078e00ff */
[----:B------:R-:W-:Y:S01]  /*0420*/  SHF.R.U32.HI R0, RZ, 0x10, R19 ;  /* 0x00000010ff007819 */ /* 0x000fe20000011613 */
[----:B------:R-:W-:Y:S01]  /*0430*/  UIADD3 UR17, UPT, UPT, UR7, 0x76cf5d0a, URZ ;  /* 0x76cf5d0a07117890 */ /* 0x000fe2000fffe0ff */
[----:B------:R-:W-:Y:S01]  /*0440*/  MOV R59, R14 ;  /* 0x0000000e003b7202 */ /* 0x000fe20000000f00 */
[----:B------:R-:W-:Y:S01]  /*0450*/  IMAD R23, R6, -0x326172a9, RZ ;  /* 0xcd9e8d5706177824 */ /* 0x000fe200078e02ff */
[----:B------:R-:W-:Y:S01]  /*0460*/  LOP3.LUT R22, R27, UR15, R22, 0x96, !PT ;  /* 0x0000000f1b167c12 */ /* 0x000fe2000f8e9616 */
[----:B------:R-:W-:Y:S01]  /*0470*/  IMAD.HI.U32 R16, R21, -0x326172a9, RZ ;  /* 0xcd9e8d5715107827 */ /* 0x000fe200078e00ff */
[--C-:B------:R-:W-:Y:S01]  /*0480*/  SHF.R.U64 R61, R14, 0x10, R15.reuse ;  /* 0x000000100e3d7819 */ /* 0x100fe2000000120f */
[----:B------:R-:W-:Y:S01]  /*0490*/  UIADD3 UR19, UPT, UPT, UR7, 0x32370b8f, URZ ;  /* 0x32370b8f07137890 */ /* 0x000fe2000fffe0ff */
[----:B------:R-:W-:Y:S01]  /*04a0*/  SHF.R.U32.HI R14, RZ, 0x10, R15 ;  /* 0x00000010ff0e7819 */ /* 0x000fe2000001160f */
[----:B------:R-:W-:Y:S01]  /*04b0*/  IMAD.MOV.U32 R17, RZ, RZ, R19 ;  /* 0x000000ffff117224 */ /* 0x000fe200078e0013 */
[----:B------:R-:W-:Y:S01]  /*04c0*/  LOP3.LUT R23, R23, UR14, R16, 0x96, !PT ;  /* 0x0000000e17177c12 */ /* 0x000fe2000f8e9610 */
[----:B------:R-:W-:Y:S01]  /*04d0*/  IMAD R21, R21, -0x326172a9, RZ ;  /* 0xcd9e8d5715157824 */ /* 0x000fe200078e02ff */
[----:B------:R-:W-:Y:S01]  /*04e0*/  UIADD3 UR18, UPT, UPT, UR6, -0x255992d5, URZ ;  /* 0xdaa66d2b06127890 */ /* 0x000fe2000fffe0ff */
[----:B------:R-:W-:Y:S01]  /*04f0*/  IMAD.HI.U32 R18, R22, -0x326172a9, RZ ;  /* 0xcd9e8d5716127827 */ /* 0x000fe200078e00ff */
[----:B------:R-:W-:Y:S01]  /*0500*/  UIADD3 UR20, UPT, UPT, UR6, 0x78dde6e4, URZ ;  /* 0x78dde6e406147890 */ /* 0x000fe2000fffe0ff */
[----:B------:R-:W-:Y:S01]  /*0510*/  MOV R31, R8 ;  /* 0x00000008001f7202 */ /* 0x000fe20000000f00 */
[----:B------:R-:W-:Y:S01]  /*0520*/  UIADD3 UR21, UPT, UPT, UR7, -0x126145ec, URZ ;  /* 0xed9eba1407157890 */ /* 0x000fe2000fffe0ff */
[----:B------:R-:W-:Y:S01]  /*0530*/  IMAD R20, R20, -0x2daee0ad, RZ ;  /* 0xd2511f5314147824 */ /* 0x000fe200078e02ff */
[----:B------:R-:W-:Y:S01]  /*0540*/  LOP3.LUT R18, R21, UR16, R18, 0x96, !PT ;  /* 0x0000001015127c12 */ /* 0x000fe2000f8e9612 */
[C---:B------:R-:W-:Y:S01]  /*0550*/  IMAD.HI.U32 R19, R23.reuse, -0x2daee0ad, RZ ;  /* 0xd2511f5317137827 */ /* 0x040fe200078e00ff */
[----:B------:R-:W-:Y:S01]  /*0560*/  SHF.R.U64 R33, R8, 0x10, R9 ;  /* 0x0000001008217819 */ /* 0x000fe20000001209 */
[----:B------:R-:W-:Y:S01]  /*0570*/  UIADD3 UR23, UPT, UPT, UR7, -0x56f99767, URZ ;  /* 0xa906689907177890 */ /* 0x000fe2000fffe0ff */
[----:B------:R-:W-:Y:S01]  /*0580*/  MOV R27, R12 ;  /* 0x0000000c001b7202 */ /* 0x000fe20000000f00 */
[----:B------:R-:W-:Y:S01]  /*0590*/  IMAD.MOV.U32 R16, RZ, RZ, R15 ;  /* 0x000000ffff107224 */ /* 0x000fe200078e000f */
[----:B------:R-:W-:Y:S01]  /*05a0*/  LOP3.LUT R19, R20, UR17, R19, 0x96, !PT ;  /* 0x0000001114137c12 */ /* 0x000fe2000f8e9613 */
[----:B------:R-:W-:Y:S01]  /*05b0*/  IMAD R23, R23, -0x2daee0ad, RZ ;  /* 0xd2511f5317177824 */ /* 0x000fe200078e02ff */
[--C-:B------:R-:W-:Y:S01]  /*05c0*/  SHF.R.U64 R29, R12, 0x10, R13.reuse ;  /* 0x000000100c1d7819 */ /* 0x100fe2000000120d */
[----:B------:R-:W-:Y:S01]  /*05d0*/  IMAD.HI.U32 R20, R18, -0x2daee0ad, RZ ;  /* 0xd2511f5312147827 */ /* 0x000fe200078e00ff */
[----:B------:R-:W-:Y:S01]  /*05e0*/  SHF.R.U32.HI R30, RZ, 0x10, R13 ;  /* 0x00000010ff1e7819 */ /* 0x000fe2000001160d */
[----:B------:R-:W-:Y:S01]  /*05f0*/  UIADD3 UR22, UPT, UPT, UR6, 0x1715609d, URZ ;  /* 0x1715609d06167890 */ /* 0x000fe2000fffe0ff */
[----:B------:R-:W-:Y:S01]  /*0600*/  SHF.R.U32.HI R38, RZ, 0x10, R9 ;  /* 0x00000010ff267819 */ /* 0x000fe20000011609 */
[----:B------:R-:W-:Y:S01]  /*0610*/  IMAD R22, R22, -0x326172a9, RZ ;  /* 0xcd9e8d5716167824 */ /* 0x000fe200078e02ff */
[----:B------:R-:W-:Y:S01]  /*0620*/  LOP3.LUT R20, R23, UR19, R20, 0x96, !PT ;  /* 0x0000001317147c12 */ /* 0x000fe2000f8e9614 */
[----:B------:R-:W-:Y:S01]  /*0630*/  IMAD.HI.U32 R15, R19, -0x326172a9, RZ ;  /* 0xcd9e8d57130f7827 */ /* 0x000fe200078e00ff */
[----:B------:R-:W-:Y:S01]  /*0640*/  PRMT R56, R56, 0x5410, R17 ;  /* 0x0000541038387816 */ /* 0x000fe20000000011 */
[----:B------:R-:W-:Y:S01]  /*0650*/  UIADD3 UR24, UPT, UPT, UR6, -0x4ab325aa, URZ ;  /* 0xb54cda5606187890 */ /* 0x000fe2000fffe0ff */
[----:B------:R-:W-:Y:S01]  /*0660*/  PRMT R57, R57, 0x5410, R0 ;  /* 0x0000541039397816 */ /* 0x000fe20000000000 */
[----:B------:R-:W-:Y:S01]  /*0670*/  IMAD.MOV.U32 R28, RZ, RZ, R13 ;  /* 0x000000ffff1c7224 */ /* 0x000fe200078e000d */
[----:B------:R-:W-:Y:S01]  /*0680*/  LOP3.LUT R15, R22, UR18, R15, 0x96, !PT ;  /* 0x00000012160f7c12 */ /* 0x000fe2000f8e960f */
[----:B------:R-:W-:Y:S01]  /*0690*/  IMAD R19, R19, -0x326172a9, RZ ;  /* 0xcd9e8d5713137824 */ /* 0x000fe200078e02ff */
[----:B------:R-:W-:Y:S01]  /*06a0*/  UIADD3 UR25, UPT, UPT, UR7, 0x646e171e, URZ ;  /* 0x646e171e07197890 */ /* 0x000fe2000fffe0ff */
[----:B------:R-:W-:Y:S01]  /*06b0*/  IMAD.HI.U32 R8, R20, -0x326172a9, RZ ;  /* 0xcd9e8d5714087827 */ /* 0x000fe200078e00ff */
[----:B------:R-:W0:Y:S01]  /*06c0*/  LDCU.64 UR4, c[0x0][0x3e0] ;  /* 0x00007c00ff0477ac */ /* 0x000e220008000a00 */
[----:B------:R-:W-:-:S02]  /*06d0*/  @!P0 CS2R R10, SRZ ;  /* 0x00000000000a8805 */ /* 0x000fc4000001ff00 */
[----:B------:R-:W-:Y:S01]  /*06e0*/  @!P0 CS2R R24, SRZ ;  /* 0x0000000000188805 */ /* 0x000fe2000001ff00 */
[----:B------:R-:W-:Y:S01]  /*06f0*/  IMAD R13, R18, -0x2daee0ad, RZ ;  /* 0xd2511f53120d7824 */ /* 0x000fe200078e02ff */
[----:B------:R-:W-:Y:S01]  /*0700*/  LOP3.LUT R8, R19, UR20, R8, 0x96, !PT ;  /* 0x0000001413087c12 */ /* 0x000fe2000f8e9608 */
[----:B------:R-:W-:Y:S01]  /*0710*/  IMAD.HI.U32 R12, R15, -0x2daee0ad, RZ ;  /* 0xd2511f530f0c7827 */ /* 0x000fe200078e00ff */
[----:B------:R-:W-:Y:S01]  /*0720*/  UIADD3 UR27, UPT, UPT, UR7, 0x1fd5c5a3, URZ ;  /* 0x1fd5c5a3071b7890 */ /* 0x000fe2000fffe0ff */
[----:B------:R-:W-:Y:S01]  /*0730*/  SHF.R.U64 R40, R10, 0x10, R11 ;  /* 0x000000100a287819 */ /* 0x000fe2000000120b */
[----:B------:R-:W-:Y:S01]  /*0740*/  UIADD3 UR26, UPT, UPT, UR6, 0x5384540f, URZ ;  /* 0x5384540f061a7890 */ /* 0x000fe2000fffe0ff */
[----:B------:R-:W-:Y:S01]  /*0750*/  IMAD.MOV.U32 R32, RZ, RZ, R9 ;  /* 0x000000ffff207224 */ /* 0x000fe200078e0009 */
[----:B------:R-:W-:Y:S01]  /*0760*/  LOP3.LUT R12, R13, UR21, R12, 0x96, !PT ;  /* 0x000000150d0c7c12 */ /* 0x000fe2000f8e960c */
[----:B------:R-:W-:Y:S01]  /*0770*/  IMAD R18, R15, -0x2daee0ad, RZ ;  /* 0xd2511f530f127824 */ /* 0x000fe200078e02ff */
[----:B------:R-:W-:Y:S01]  /*0780*/  UIADD3 UR28, UPT, UPT, UR6, -0xe443238, URZ ;  /* 0xf1bbcdc8061c7890 */ /* 0x000fe2000fffe0ff */
[----:B------:R-:W-:Y:S01]  /*0790*/  IMAD.HI.U32 R13, R8, -0x2daee0ad, RZ ;  /* 0xd2511f53080d7827 */ /* 0x000fe200078e00ff */
[----:B------:R-:W-:Y:S01]  /*07a0*/  UIADD3 UR29, UPT, UPT, UR7, -0x24c28bd8, URZ ;  /* 0xdb3d7428071d7890 */ /* 0x000fe2000fffe0ff */
[----:B------:R-:W-:Y:S01]  /*07b0*/  SHF.R.U32.HI R39, RZ, 0x10, R11 ;  /* 0x00000010ff277819 */ /* 0x000fe2000001160b */
[----:B------:R-:W-:Y:S01]  /*07c0*/  UIADD3 UR31, UPT, UPT, UR7, -0x695add53, URZ ;  /* 0x96a522ad071f7890 */ /* 0x000fe2000fffe0ff */
        /* <DEDUP_REMOVED lines=9> */
[----:B------:R-:W-:Y:S01]  /*0860*/  UIADD3 UR30, UPT, UPT, UR6, -0x700cb87f, URZ ;  /* 0x8ff34781061e7890 */ /* 0x000fe2000fffe0ff */
[----:B------:R-:W-:-:S02]  /*0870*/  SHF.R.U32.HI R41, RZ, 0x10, R25 ;  /* 0x00000010ff297819 */ /* 0x000fc40000011619 */
[----:B------:R-:W-:Y:S02]  /*0880*/  HFMA2 R26, -RZ, RZ, 0, 0 ;  /* 0x00000000ff1a7431 */ /* 0x000fe400000001ff */
[----:B------:R-:W-:Y:S01]  /*0890*/  IMAD R17, R8, -0x2daee0ad, RZ ;  /* 0xd2511f5308117824 */ /* 0x000fe200078e02ff */
[----:B------:R-:W-:Y:S01]  /*08a0*/  LOP3.LUT R12, R15, UR24, R12, 0x96, !PT ;  /* 0x000000180f0c7c12 */ /* 0x000fe2000f8e960c */
[C---:B------:R-:W-:Y:S01]  /*08b0*/  IMAD.HI.U32 R8, R9.reuse, -0x2daee0ad, RZ ;  /* 0xd2511f5309087827 */ /* 0x040fe200078e00ff */
[----:B------:R-:W-:Y:S01]  /*08c0*/  BSSY B0, `(.L_x_7445) ;  /* 0x00005d6000007945 */ /* 0x000fe20003800000 */
[----:B------:R-:W-:Y:S01]  /*08d0*/  LOP3.LUT R43, R2, 0x3, RZ, 0xc0, !PT ;  /* 0x00000003022b7812 */ /* 0x000fe200078ec0ff */
[----:B------:R-:W-:Y:S01]  /*08e0*/  UISETP.NE.AND.EX UP0, UPT, UR5, URZ, UPT, UP0 ;  /* 0x000000ff0500728c */ /* 0x000fe2000bf05300 */
[----:B------:R-:W-:Y:S01]  /*08f0*/  IMAD R20, R9, -0x2daee0ad, RZ ;  /* 0xd2511f5309147824 */ /* 0x000fe200078e02ff */
[----:B------:R-:W-:Y:S01]  /*0900*/  LOP3.LUT R8, R17, UR25, R8, 0x96, !PT ;  /* 0x0000001911087c12 */ /* 0x000fe2000f8e9608 */
[----:B------:R-:W-:Y:S01]  /*0910*/  IMAD.HI.U32 R15, R12, -0x2daee0ad, RZ ;  /* 0xd2511f530c0f7827 */ /* 0x000fe200078e00ff */
[----:B------:R-:W-:Y:S01]  /*0920*/  PRMT R59, R59, 0x5410, R16 ;  /* 0x000054103b3b7816 */ /* 0x000fe20000000010 */
[----:B------:R-:W1:Y:S01]  /*0930*/  LDCU UR32, c[0x0][0x404] ;  /* 0x00008080ff2077ac */ /* 0x000e620008000800 */
[----:B------:R-:W-:Y:S01]  /*0940*/  PRMT R61, R61, 0x5410, R14 ;  /* 0x000054103d3d7816 */ /* 0x000fe2000000000e */
[----:B------:R-:W-:Y:S01]  /*0950*/  IMAD R18, R13, -0x326172a9, RZ ;  /* 0xcd9e8d570d127824 */ /* 0x000fe200078e02ff */
[----:B------:R-:W-:Y:S01]  /*0960*/  LOP3.LUT R15, R20, UR27, R15, 0x96, !PT ;  /* 0x0000001b140f7c12 */ /* 0x000fe2000f8e960f */
[C---:B------:R-:W-:Y:S01]  /*0970*/  IMAD.HI.U32 R9, R8.reuse, -0x326172a9, RZ ;  /* 0xcd9e8d5708097827 */ /* 0x040fe200078e00ff */
[----:B------:R-:W2:Y:S03]  /*0980*/  LDCU UR33, c[0x0][0x408] ;  /* 0x00008100ff2177ac */ /* 0x000ea60008000800 */
[----:B------:R-:W-:Y:S01]  /*0990*/  IMAD R13, R8, -0x326172a9, RZ ;  /* 0xcd9e8d57080d7824 */ /* 0x000fe200078e02ff */
[----:B------:R-:W-:Y:S01]  /*09a0*/  LOP3.LUT R9, R18, UR26, R9, 0x96, !PT ;  /* 0x0000001a12097c12 */ /* 0x000fe2000f8e9609 */
[----:B------:R-:W-:Y:S01]  /*09b0*/  IMAD.HI.U32 R8, R15, -0x326172a9, RZ ;  /* 0xcd9e8d570f087827 */ /* 0x000fe200078e00ff */
[----:B------:R-:W3:Y:S03]  /*09c0*/  LDCU UR12, c[0x0][0x388] ;  /* 0x00007100ff0c77ac */ /* 0x000ee60008000800 */
[----:B------:R-:W-:Y:S01]  /*09d0*/  IMAD R17, R12, -0x2daee0ad, RZ ;  /* 0xd2511f530c117824 */ /* 0x000fe200078e02ff */
[----:B------:R-:W-:Y:S01]  /*09e0*/  LOP3.LUT R8, R13, UR28, R8, 0x96, !PT ;  /* 0x0000001c0d087c12 */ /* 0x000fe2000f8e9608 */
[C---:B------:R-:W-:Y:S01]  /*09f0*/  IMAD.HI.U32 R0, R9.reuse, -0x2daee0ad, RZ ;  /* 0xd2511f5309007827 */ /* 0x040fe200078e00ff */
[----:B------:R-:W4:Y:S03]  /*0a00*/  LDCU UR13, c[0x0][0x448] ;  /* 0x00008900ff0d77ac */ /* 0x000f260008000800 */
[----:B------:R-:W-:Y:S01]  /*0a10*/  IMAD R9, R9, -0x2daee0ad, RZ ;  /* 0xd2511f5309097824 */ /* 0x000fe200078e02ff */
[----:B------:R-:W-:Y:S01]  /*0a20*/  LOP3.LUT R17, R17, UR29, R0, 0x96, !PT ;  /* 0x0000001d11117c12 */ /* 0x000fe2000f8e9600 */
[----:B------:R-:W-:Y:S01]  /*0a30*/  IMAD.HI.U32 R0, R8, -0x2daee0ad, RZ ;  /* 0xd2511f5308007827 */ /* 0x000fe200078e00ff */
[----:B------:R-:W1:Y:S03]  /*0a40*/  LDCU.64 UR10, c[0x0][0x3a0] ;  /* 0x00007400ff0a77ac */ /* 0x000e660008000a00 */
[----:B------:R-:W-:Y:S01]  /*0a50*/  IMAD R15, R15, -0x326172a9, RZ ;  /* 0xcd9e8d570f0f7824 */ /* 0x000fe200078e02ff */
[----:B------:R-:W-:Y:S01]  /*0a60*/  LOP3.LUT R0, R9, UR31, R0, 0x96, !PT ;  /* 0x0000001f09007c12 */ /* 0x000fe2000f8e9600 */
[----:B------:R-:W-:Y:S01]  /*0a70*/  IMAD.HI.U32 R12, R17, -0x326172a9, RZ ;  /* 0xcd9e8d57110c7827 */ /* 0x000fe200078e00ff */
[----:B0-----:R-:W-:-:S03]  /*0a80*/  UISETP.NE.AND UP1, UPT, UR4, URZ, UPT ;  /* 0x000000ff0400728c */ /* 0x001fc6000bf25270 */
[----:B------:R-:W-:Y:S01]  /*0a90*/  HADD2.F32 R10, -RZ, R10.H0_H0 ;  /* 0x2000000aff0a7230 */ /* 0x000fe20000004100 */
[----:B------:R-:W-:Y:S01]  /*0aa0*/  LOP3.LUT R9, R15, UR30, R12, 0x96, !PT ;  /* 0x0000001e0f097c12 */ /* 0x000fe2000f8e960c */
        /* <DEDUP_REMOVED lines=15> */
[----:B------:R-:W-:Y:S02]  /*0ba0*/  IMAD R8, R8, -0x2daee0ad, RZ ;  /* 0xd2511f5308087824 */ /* 0x000fe400078e02ff */
[----:B-1234-:R-:W-:-:S07]  /*0bb0*/  IMAD R2, R17, -0x326172a9, RZ ;  /* 0xcd9e8d5711027824 */ /* 0x01efce00078e02ff */
.L_x_7530:
[----:B------:R-:W0:Y:S01]  /*0bc0*/  LDC.64 R20, c[0x0][0x390] ;  /* 0x0000e400ff147b82 */ /* 0x000e220000000a00 */
[----:B------:R-:W-:Y:S01]  /*0bd0*/  IMAD R12, R4, UR12, RZ ;  /* 0x0000000c040c7c24 */ /* 0x000fe2000f8e02ff */
[----:B------:R-:W1:Y:S01]  /*0be0*/  @UP0 LDCU.64 UR4, c[0x0][0x3e0] ;  /* 0x00007c00ff0407ac */ /* 0x000e620008000a00 */
[----:B------:R-:W-:Y:S01]  /*0bf0*/  PLOP3.LUT P0, PT, PT, PT, UP0, 0x80, 0x8 ;  /* 0x000000000008781c */ /* 0x000fe20003f0f008 */
[----:B------:R-:W-:Y:S01]  /*0c00*/  IMAD.MOV.U32 R23, RZ, RZ, 0x4 ;  /* 0x00000004ff177424 */ /* 0x000fe200078e00ff */
[----:B------:R-:W-:Y:S02]  /*0c10*/  PLOP3.LUT P1, PT, PT, PT, UP0, 0x80, 0x8 ;  /* 0x000000000008781c */ /* 0x000fe40003f2f008 */
[----:B------:R-:W-:Y:S02]  /*0c20*/  SHF.R.S32.HI R13, RZ, 0x1f, R12 ;  /* 0x0000001fff0d7819 */ /* 0x000fe4000001140c */
[----:B------:R-:W-:Y:S02]  /*0c30*/  MOV R50, 0x3f800000 ;  /* 0x3f80000000327802 */ /* 0x000fe40000000f00 */
[----:B------:R-:W-:-:S04]  /*0c40*/  LEA.HI R12, R13, R12, RZ, 0x2 ;  /* 0x0000000c0d0c7211 */ /* 0x000fc800078f10ff */
[----:B------:R-:W-:Y:S01]  /*0c50*/  LEA.HI.SX32 R51, R12, R3, 0x1e ;  /* 0x000000030c337211 */ /* 0x000fe200078ff2ff */
[----:B-1----:R-:W-:-:S04]  /*0c60*/  @P0 IMAD.WIDE R22, R4, R23, UR4 ;  /* 0x0000000404160e25 */ /* 0x002fc8000f8e0217 */
[----:B0-----:R-:W-:Y:S01]  /*0c70*/  IMAD.WIDE.U32 R12, R51, 0x10, R20 ;  /* 0x00000010330c7825 */ /* 0x001fe200078e0014 */
[----:B------:R0:W5:Y:S05]  /*0c80*/  @P1 LDG.E R50, desc[UR8][R22.64] ;  /* 0x0000000816321981 */ /* 0x00016a000c1e1900 */
[----:B------:R-:W5:Y:S01]  /*0c90*/  LDG.E.128 R12, desc[UR8][R12.64] ;  /* 0x000000080c0c7981 */ /* 0x000f62000c1e1d00 */
[----:B------:R-:W-:Y:S01]  /*0ca0*/  ISETP.NE.U32.AND P0, PT, RZ, UR10, PT ;  /* 0x0000000aff007c0c */ /* 0x000fe2000bf05070 */
[----:B------:R-:W-:-:S03]  /*0cb0*/  IMAD.MOV.U32 R52, RZ, RZ, 0x2f800000 ;  /* 0x2f800000ff347424 */ /* 0x000fc600078e00ff */
[----:B------:R-:W-:-:S13]  /*0cc0*/  ISETP.NE.AND.EX P0, PT, RZ, UR11, PT, P0 ;  /* 0x0000000bff007c0c */ /* 0x000fda000bf05300 */
[----:B0-----:R-:W-:Y:S05]  /*0cd0*/  @!P0 BRA `(.L_x_7446) ;  /* 0x0000001400308947 */ /* 0x001fea0003800000 */
[----:B------:R-:W0:Y:S02]  /*0ce0*/  LDC.64 R16, c[0x0][0x3a0] ;  /* 0x0000e800ff107b82 */ /* 0x000e240000000a00 */
[----:B0-----:R-:W-:-:S06]  /*0cf0*/  IMAD.WIDE.U32 R16, R51, 0x10, R16 ;  /* 0x0000001033107825 */ /* 0x001fcc00078e0010 */
[----:B------:R-:W5:Y:S01]  /*0d00*/  LDG.E.128 R16, desc[UR8][R16.64] ;  /* 0x0000000810107981 */ /* 0x000f62000c1e1d00 */
[----:B------:R-:W-:Y:S01]  /*0d10*/  ISETP.NE.AND P1, PT, R43, 0x1, PT ;  /* 0x000000012b00780c */ /* 0x000fe20003f25270 */
[----:B------:R-:W-:Y:S01]  /*0d20*/  BSSY.RECONVERGENT B1, `(.L_x_7447) ;  /* 0x000004b000017945 */ /* 0x000fe20003800200 */
[----:B------:R-:W-:Y:S01]  /*0d30*/  MOV R22, 0x2 ;  /* 0x0000000200167802 */ /* 0x000fe20000000f00 */
[----:B------:R-:W-:Y:S01]  /*0d40*/  IMAD.MOV.U32 R23, RZ, RZ, R2 ;  /* 0x000000ffff177224 */ /* 0x000fe200078e0002 */
[----:B------:R-:W-:-:S09]  /*0d50*/  MOV R44, R8 ;  /* 0x00000008002c7202 */ /* 0x000fd20000000f00 */
[----:B------:R-:W-:Y:S05]  /*0d60*/  @!P1 BRA `(.L_x_7448) ;  /* 0x0000000400189947 */ /* 0x000fea0003800000 */
[----:B------:R-:W-:-:S05]  /*0d70*/  IMAD.MOV.U32 R22, RZ, RZ, 0x2 ;  /* 0x00000002ff167424 */ /* 0x000fca00078e00ff */
[----:B------:R-:W-:-:S04]  /*0d80*/  VIADDMNMX.U32 R22, R43, 0xfffffffe, R22, PT ;  /* 0xfffffffe2b167846 */ /* 0x000fc80003800016 */
[----:B------:R-:W-:-:S04]  /*0d90*/  SHF.L.U32 R34, R22, 0x2, RZ ;  /* 0x0000000216227819 */ /* 0x000fc800000006ff */
[----:B------:R-:W0:Y:S02]  /*0da0*/  LDC R22, c[0x2][R34] ;  /* 0x0080000022167b82 */ /* 0x000e240000000800 */
[----:B0-----:R-:W-:-:S04]  /*0db0*/  SHF.R.S32.HI R23, RZ, 0x1f, R22 ;  /* 0x0000001fff177819 */ /* 0x001fc80000011416 */
.L_x_9015:
[----:B------:R-:W-:Y:S05]  /*0dc0*/  BRX R22 -0xdd0                                     (*"BRANCH_TARGETS .L_x_9016,.L_x_9017,.L_x_9018"*) ;  /* 0xfffffff0168c7949 */ /* 0x000fea000383ffff */
.L_x_9018:
[----:B------:R-:W-:Y:S01]  /*0dd0*/  VIADD R22, R43, 0x1 ;  /* 0x000000012b167836 */ /* 0x000fe20000000000 */
[----:B------:R-:W-:Y:S01]  /*0de0*/  MOV R44, R8 ;  /* 0x00000008002c7202 */ /* 0x000fe20000000f00 */
[----:B------:R-:W-:Y:S01]  /*0df0*/  IMAD.MOV.U32 R23, RZ, RZ, R9 ;  /* 0x000000ffff177224 */ /* 0x000fe200078e0009 */
[----:B------:R-:W-:Y:S06]  /*0e00*/  BRA `(.L_x_7448) ;  /* 0x0000000000f07947 */ /* 0x000fec0003800000 */
.L_x_9016:
[----:B------:R-:W-:Y:S01]  /*0e10*/  MOV R44, R8 ;  /* 0x00000008002c7202 */ /* 0x000fe20000000f00 */
[----:B------:R-:W-:Y:S01]  /*0e20*/  IMAD.MOV.U32 R22, RZ, RZ, 0x3 ;  /* 0x00000003ff167424 */ /* 0x000fe200078e00ff */
[----:B------:R-:W-:Y:S01]  /*0e30*/  MOV R23, R0 ;  /* 0x0000000000177202 */ /* 0x000fe20000000f00 */
[----:B------:R-:W-:Y:S06]  /*0e40*/  BRA `(.L_x_7448) ;  /* 0x0000000000e07947 */ /* 0x000fec0003800000 */
.L_x_9017:
        /* <DEDUP_REMOVED lines=13> */
.L_x_7450:
[----:B------:R-:W-:Y:S05]  /*0f20*/  BSYNC.RECONVERGENT B2 ;  /* 0x0000000000027941 */ /* 0x000fea0003800200 */
.L_x_7449:
        /* <DEDUP_REMOVED lines=42> */
.L_x_7448:
[----:B------:R-:W-:Y:S05]  /*11d0*/  BSYNC.RECONVERGENT B1 ;  /* 0x0000000000017941 */ /* 0x000fea0003800200 */
.L_x_7447:
[----:B------:R-:W-:Y:S01]  /*11e0*/  I2FP.F32.U32 R23, R23 ;  /* 0x0000001700177245 */ /* 0x000fe20000201000 */
[----:B-----5:R-:W-:Y:S01]  /*11f0*/  FMUL.FTZ R12, R12, R50 ;  /* 0x000000320c0c7220 */ /* 0x020fe20000410000 */
[----:B------:R-:W-:Y:S01]  /*1200*/  IMAD.U32 R53, RZ, RZ, UR33 ;  /* 0x00000021ff357e24 */ /* 0x000fe2000f8e00ff */
[----:B------:R-:W-:Y:S01]  /*1210*/  ISETP.NE.AND P2, PT, R22, 0x1, PT ;  /* 0x000000011600780c */ /* 0x000fe20003f45270 */
[----:B------:R-:W-:Y:S02]  /*1220*/  HADD2.F32 R8, -RZ, R56.H0_H0 ;  /* 0x20000038ff087230 */ /* 0x000fe40000004100 */
[----:B------:R-:W-:Y:S01]  /*1230*/  FFMA.FTZ R23, R23, R52, 1.1641532182693481445e-10 ;  /* 0x2f00000017177423 */ /* 0x000fe20000010034 */
[----:B------:R-:W-:Y:S01]  /*1240*/  MOV R54, UR32 ;  /* 0x0000002000367c02 */ /* 0x000fe20008000f00 */
[----:B------:R-:W-:Y:S01]  /*1250*/  FMUL.FTZ R12, R12, R53 ;  /* 0x000000350c0c7220 */ /* 0x000fe20000410000 */
[----:B------:R-:W-:Y:S01]  /*1260*/  BSSY.RECONVERGENT B1, `(.L_x_7451) ;  /* 0x0000049000017945 */ /* 0x000fe20003800200 */
[----:B------:R-:W-:Y:S01]  /*1270*/  IMAD.MOV.U32 R34, RZ, RZ, 0x2 ;  /* 0x00000002ff227424 */ /* 0x000fe200078e00ff */
[----:B------:R-:W-:-:S04]  /*1280*/  FSETP.GTU.FTZ.AND P1, PT, R23, R54, PT ;  /* 0x000000361700720b */ /* 0x000fc80003f3c000 */
[----:B------:R-:W-:Y:S02]  /*1290*/  FSEL R23, R12, RZ, !P1 ;  /* 0x000000ff0c177208 */ /* 0x000fe40004800000 */
[----:B------:R-:W-:-:S03]  /*12a0*/  PLOP3.LUT P1, PT, P1, PT, PT, 0x8, 0x80 ;  /* 0x000000000080781c */ /* 0x000fc60000f2e170 */
[----:B------:R-:W-:Y:S01]  /*12b0*/  FFMA.FTZ R12, R23, R8, R16 ;  /* 0x00000008170c7223 */ /* 0x000fe20000010010 */
        /* <DEDUP_REMOVED lines=10> */
.L_x_7453:
        /* <DEDUP_REMOVED lines=13> */
.L_x_7455:
[----:B------:R-:W-:Y:S05]  /*1430*/  BSYNC.RECONVERGENT B2 ;  /* 0x0000000000027941 */ /* 0x000fea0003800200 */
.L_x_7454:
        /* <DEDUP_REMOVED lines=43> */
.L_x_7452:
[----:B------:R-:W-:Y:S05]  /*16f0*/  BSYNC.RECONVERGENT B1 ;  /* 0x0000000000017941 */ /* 0x000fea0003800200 */
.L_x_7451:
[----:B------:R-:W-:Y:S01]  /*1700*/  I2FP.F32.U32 R23, R8 ;  /* 0x0000000800177245 */ /* 0x000fe20000201000 */
[----:B------:R-:W-:Y:S01]  /*1710*/  FMUL.FTZ R8, R13, R50 ;  /* 0x000000320d087220 */ /* 0x000fe20000410000 */
[----:B------:R-:W-:Y:S01]  /*1720*/  ISETP.NE.AND P3, PT, R34, 0x1, PT ;  /* 0x000000012200780c */ /* 0x000fe20003f65270 */
[----:B------:R-:W-:Y:S01]  /*1730*/  HADD2.F32 R13, -RZ, R57.H0_H0 ;  /* 0x20000039ff0d7230 */ /* 0x000fe20000004100 */
[----:B------:R-:W-:Y:S01]  /*1740*/  BSSY.RECONVERGENT B1, `(.L_x_7456) ;  /* 0x000004b000017945 */ /* 0x000fe20003800200 */
[----:B------:R-:W-:Y:S01]  /*1750*/  FFMA.FTZ R23, R23, R52, 1.1641532182693481445e-10 ;  /* 0x2f00000017177423 */ /* 0x000fe20000010034 */
[----:B------:R-:W-:Y:S01]  /*1760*/  FMUL.FTZ R8, R8, R53 ;  /* 0x0000003508087220 */ /* 0x000fe20000410000 */
[----:B------:R-:W-:-:S03]  /*1770*/  HFMA2 R22, -RZ, RZ, 0, 1.1920928955078125e-07 ;  /* 0x00000002ff167431 */ /* 0x000fc600000001ff */
[----:B------:R-:W-:-:S04]  /*1780*/  FSETP.GTU.FTZ.AND P2, PT, R23, R54, PT ;  /* 0x000000361700720b */ /* 0x000fc80003f5c000 */
        /* <DEDUP_REMOVED lines=13> */
.L_x_7458:
        /* <DEDUP_REMOVED lines=13> */
.L_x_7460:
[----:B------:R-:W-:Y:S05]  /*1930*/  BSYNC.RECONVERGENT B2 ;  /* 0x0000000000027941 */ /* 0x000fea0003800200 */
.L_x_7459:
        /* <DEDUP_REMOVED lines=43> */
.L_x_7457:
[----:B------:R-:W-:Y:S05]  /*1bf0*/  BSYNC.RECONVERGENT B1 ;  /* 0x0000000000017941 */ /* 0x000fea0003800200 */
.L_x_7456:
[----:B------:R-:W-:Y:S01]  /*1c00*/  I2FP.F32.U32 R23, R8 ;  /* 0x0000000800177245 */ /* 0x000fe20000201000 */
[----:B------:R-:W-:Y:S01]  /*1c10*/  FMUL.FTZ R14, R14, R50 ;  /* 0x000000320e0e7220 */ /* 0x000fe20000410000 */
[----:B------:R-:W-:Y:S01]  /*1c20*/  ISETP.NE.AND P4, PT, R22, 0x1, PT ;  /* 0x000000011600780c */ /* 0x000fe20003f85270 */
[----:B------:R-:W-:Y:S01]  /*1c30*/  HADD2.F32 R8, -RZ, R56.H1_H1 ;  /* 0x30000038ff087230 */ /* 0x000fe20000004100 */
[----:B------:R-:W-:Y:S01]  /*1c40*/  BSSY.RECONVERGENT B1, `(.L_x_7461) ;  /* 0x000004b000017945 */ /* 0x000fe20003800200 */
[----:B------:R-:W-:Y:S01]  /*1c50*/  FFMA.FTZ R23, R23, R52, 1.1641532182693481445e-10 ;  /* 0x2f00000017177423 */ /* 0x000fe20000010034 */
[----:B------:R-:W-:Y:S01]  /*1c60*/  FMUL.FTZ R14, R14, R53 ;  /* 0x000000350e0e7220 */ /* 0x000fe20000410000 */
[----:B------:R-:W-:-:S03]  /*1c70*/  IMAD.MOV.U32 R43, RZ, RZ, 0x2 ;  /* 0x00000002ff2b7424 */ /* 0x000fc600078e00ff */
        /* <DEDUP_REMOVED lines=14> */
.L_x_7463:
        /* <DEDUP_REMOVED lines=13> */
.L_x_7465:
[----:B------:R-:W-:Y:S05]  /*1e30*/  BSYNC.RECONVERGENT B2 ;  /* 0x0000000000027941 */ /* 0x000fea0003800200 */
.L_x_7464:
        /* <DEDUP_REMOVED lines=43> */
.L_x_7462:
[----:B------:R-:W-:Y:S05]  /*20f0*/  BSYNC.RECONVERGENT B1 ;  /* 0x0000000000017941 */ /* 0x000fea0003800200 */
.L_x_7461:
[----:B------:R-:W-:Y:S01]  /*2100*/  I2FP.F32.U32 R23, R8 ;  /* 0x0000000800177245 */ /* 0x000fe20000201000 */
[----:B------:R-:W-:Y:S01]  /*2110*/  FMUL.FTZ R8, R15, R50 ;  /* 0x000000320f087220 */ /* 0x000fe20000410000 */
[----:B------:R-:W-:-:S03]  /*2120*/  HADD2.F32 R15, -RZ, R57.H1_H1 ;  /* 0x30000039ff0f7230 */ /* 0x000fc60000004100 */
[----:B------:R-:W-:Y:S01]  /*2130*/  FFMA.FTZ R23, R23, R52, 1.1641532182693481445e-10 ;  /* 0x2f00000017177423 */ /* 0x000fe20000010034 */
[----:B------:R-:W-:-:S04]  /*2140*/  FMUL.FTZ R8, R8, R53 ;  /* 0x0000003508087220 */ /* 0x000fc80000410000 */
[----:B------:R-:W-:-:S04]  /*2150*/  FSETP.GTU.FTZ.AND P5, PT, R23, R54, PT ;  /* 0x000000361700720b */ /* 0x000fc80003fbc000 */
[----:B------:R-:W-:Y:S02]  /*2160*/  FSEL R8, R8, RZ, !P5 ;  /* 0x000000ff08087208 */ /* 0x000fe40006800000 */
[----:B------:R-:W-:-:S03]  /*2170*/  PLOP3.LUT P4, PT, P5, PT, PT, 0x8, 0x80 ;  /* 0x000000000080781c */ /* 0x000fc60002f8e170 */
[----:B------:R-:W-:Y:S01]  /*2180*/  FFMA.FTZ R15, R8, R15, R19 ;  /* 0x0000000f080f7223 */ /* 0x000fe20000010013 */
[----:B------:R-:W-:Y:S09]  /*2190*/  BRA `(.L_x_7466) ;  /* 0x0000001400107947 */ /* 0x000ff20003800000 */
.L_x_7446:
        /* <DEDUP_REMOVED lines=16> */
.L_x_7469:
        /* <DEDUP_REMOVED lines=13> */
.L_x_7471:
[----:B------:R-:W-:Y:S05]  /*2370*/  BSYNC.RECONVERGENT B2 ;  /* 0x0000000000027941 */ /* 0x000fea0003800200 */
.L_x_7470:
        /* <DEDUP_REMOVED lines=40> */
[----:B------:R-:W-:Y:S01]  /*2600*/  LOP3.LUT R0, R22, UR31, R45, 0x96, !PT ;  /* 0x0000001f16007c12 */ /* 0x000fe2000f8e962d */
[----:B------:R-:W-:-:S07]  /*2610*/  IMAD.MOV.U32 R22, RZ, RZ, R8 ;  /* 0x000000ffff167224 */ /* 0x000fce00078e0008 */
.L_x_7468:
[----:B------:R-:W-:Y:S05]  /*2620*/  BSYNC.RECONVERGENT B1 ;  /* 0x0000000000017941 */ /* 0x000fea0003800200 */
.L_x_7467:
[----:B------:R-:W-:Y:S01]  /*2630*/  I2FP.F32.U32 R23, R22 ;  /* 0x0000001600177245 */ /* 0x000fe20000201000 */
[----:B-----5:R-:W-:Y:S01]  /*2640*/  FMUL.FTZ R12, R12, R50 ;  /* 0x000000320c0c7220 */ /* 0x020fe20000410000 */
[----:B------:R-:W-:Y:S01]  /*2650*/  ISETP.NE.AND P2, PT, R34, 0x1, PT ;  /* 0x000000012200780c */ /* 0x000fe20003f45270 */
[----:B------:R-:W-:Y:S01]  /*2660*/  IMAD.U32 R53, RZ, RZ, UR33 ;  /* 0x00000021ff357e24 */ /* 0x000fe2000f8e00ff */
[----:B------:R-:W-:Y:S01]  /*2670*/  MOV R54, UR32 ;  /* 0x0000002000367c02 */ /* 0x000fe20008000f00 */
[----:B------:R-:W-:Y:S01]  /*2680*/  FFMA.FTZ R23, R23, R52, 1.1641532182693481445e-10 ;  /* 0x2f00000017177423 */ /* 0x000fe20000010034 */
[----:B------:R-:W-:Y:S01]  /*2690*/  BSSY.RECONVERGENT B1, `(.L_x_7472) ;  /* 0x000004b000017945 */ /* 0x000fe20003800200 */
[----:B------:R-:W-:Y:S01]  /*26a0*/  FMUL.FTZ R12, R12, R53 ;  /* 0x000000350c0c7220 */ /* 0x000fe20000410000 */
[----:B------:R-:W-:Y:S01]  /*26b0*/  IMAD.MOV.U32 R35, RZ, RZ, 0x2 ;  /* 0x00000002ff237424 */ /* 0x000fe200078e00ff */
[----:B------:R-:W-:Y:S02]  /*26c0*/  MOV R8, R2 ;  /* 0x0000000200087202 */ /* 0x000fe40000000f00 */
[----:B------:R-:W-:Y:S01]  /*26d0*/  FSETP.GTU.FTZ.AND P1, PT, R23, R54, PT ;  /* 0x000000361700720b */ /* 0x000fe20003f3c000 */
[----:B------:R-:W-:-:S03]  /*26e0*/  HADD2.F32 R23, -RZ, R56.H0_H0 ;  /* 0x20000038ff177230 */ /* 0x000fc60000004100 */
[----:B------:R-:W-:Y:S02]  /*26f0*/  FSEL R12, R12, RZ, !P1 ;  /* 0x000000ff0c0c7208 */ /* 0x000fe40004800000 */
[----:B------:R-:W-:-:S03]  /*2700*/  PLOP3.LUT P1, PT, P1, PT, PT, 0x8, 0x80 ;  /* 0x000000000080781c */ /* 0x000fc60000f2e170 */
        /* <DEDUP_REMOVED lines=10> */
.L_x_7474:
        /* <DEDUP_REMOVED lines=13> */
.L_x_7476:
[----:B------:R-:W-:Y:S05]  /*2880*/  BSYNC.RECONVERGENT B2 ;  /* 0x0000000000027941 */ /* 0x000fea0003800200 */
.L_x_7475:
        /* <DEDUP_REMOVED lines=43> */
.L_x_7473:
[----:B------:R-:W-:Y:S05]  /*2b40*/  BSYNC.RECONVERGENT B1 ;  /* 0x0000000000017941 */ /* 0x000fea0003800200 */
.L_x_7472:
[----:B------:R-:W-:Y:S01]  /*2b50*/  I2FP.F32.U32 R23, R8 ;  /* 0x0000000800177245 */ /* 0x000fe20000201000 */
[----:B------:R-:W-:Y:S01]  /*2b60*/  FMUL.FTZ R8, R13, R50 ;  /* 0x000000320d087220 */ /* 0x000fe20000410000 */
[----:B------:R-:W-:Y:S01]  /*2b70*/  ISETP.NE.AND P3, PT, R35, 0x1, PT ;  /* 0x000000012300780c */ /* 0x000fe20003f65270 */
[----:B------:R-:W-:Y:S01]  /*2b80*/  HADD2.F32 R22, -RZ, R57.H0_H0 ;  /* 0x20000039ff167230 */ /* 0x000fe20000004100 */
[----:B------:R-:W-:Y:S01]  /*2b90*/  BSSY.RECONVERGENT B1, `(.L_x_7477) ;  /* 0x000004b000017945 */ /* 0x000fe20003800200 */
[----:B------:R-:W-:Y:S01]  /*2ba0*/  FFMA.FTZ R23, R23, R52, 1.1641532182693481445e-10 ;  /* 0x2f00000017177423 */ /* 0x000fe20000010034 */
[----:B------:R-:W-:-:S04]  /*2bb0*/  FMUL.FTZ R8, R8, R53 ;  /* 0x0000003508087220 */ /* 0x000fc80000410000 */
[----:B------:R-:W-:-:S04]  /*2bc0*/  FSETP.GTU.FTZ.AND P2, PT, R23, R54, PT ;  /* 0x000000361700720b */ /* 0x000fc80003f5c000 */
[----:B------:R-:W-:Y:S01]  /*2bd0*/  FSEL R13, R8, RZ, !P2 ;  /* 0x000000ff080d7208 */ /* 0x000fe20005000000 */
[----:B------:R-:W-:Y:S01]  /*2be0*/  IMAD.MOV.U32 R8, RZ, RZ, R2 ;  /* 0x000000ffff087224 */ /* 0x000fe200078e0002 */
        /* <DEDUP_REMOVED lines=12> */
.L_x_7479:
        /* <DEDUP_REMOVED lines=13> */
.L_x_7481:
[----:B------:R-:W-:Y:S05]  /*2d80*/  BSYNC.RECONVERGENT B2 ;  /* 0x0000000000027941 */ /* 0x000fea0003800200 */
.L_x_7480:
        /* <DEDUP_REMOVED lines=43> */
.L_x_7478:
[----:B------:R-:W-:Y:S05]  /*3040*/  BSYNC.RECONVERGENT B1 ;  /* 0x0000000000017941 */ /* 0x000fea0003800200 */
.L_x_7477:
        /* <DEDUP_REMOVED lines=8> */
[----:B------:R-:W-:Y:S01]  /*30d0*/  FSETP.GTU.FTZ.AND P3, PT, R23, R54, PT ;  /* 0x000000361700720b */ /* 0x000fe20003f7c000 */
[----:B------:R-:W-:-:S03]  /*30e0*/  HADD2.F32 R23, -RZ, R56.H1_H1 ;  /* 0x30000038ff177230 */ /* 0x000fc60000004100 */
        /* <DEDUP_REMOVED lines=12> */
.L_x_7484:
        /* <DEDUP_REMOVED lines=13> */
.L_x_7486:
[----:B------:R-:W-:Y:S05]  /*3280*/  BSYNC.RECONVERGENT B2 ;  /* 0x0000000000027941 */ /* 0x000fea0003800200 */
.L_x_7485:
        /* <DEDUP_REMOVED lines=43> */
.L_x_7483:
[----:B------:R-:W-:Y:S05]  /*3540*/  BSYNC.RECONVERGENT B1 ;  /* 0x0000000000017941 */ /* 0x000fea0003800200 */
.L_x_7482:
        /* <DEDUP_REMOVED lines=8> */
[----:B------:R-:W-:-:S10]  /*35d0*/  FMUL.FTZ R15, R15, R22 ;  /* 0x000000160f0f7220 */ /* 0x000fd40000410000 */
.L_x_7466:
[----:B------:R-:W0:Y:S01]  /*35e0*/  LDC.64 R34, c[0x0][0x3a8] ;  /* 0x0000ea00ff227b82 */ /* 0x000e220000000a00 */
[----:B------:R-:W-:Y:S01]  /*35f0*/  SEL R8, RZ, 0x1000000, !P4 ;  /* 0x01000000ff087807 */ /* 0x000fe20006000000 */
[----:B------:R-:W-:Y:S01]  /*3600*/  VIADD R55, R51, 0x20 ;  /* 0x0000002033377836 */ /* 0x000fe20000000000 */
[----:B------:R-:W-:Y:S02]  /*3610*/  SEL R45, RZ, 0x10000, !P3 ;  /* 0x00010000ff2d7807 */ /* 0x000fe40005800000 */
[----:B------:R-:W-:Y:S01]  /*3620*/  SEL R46, RZ, 0x100, !P2 ;  /* 0x00000100ff2e7807 */ /* 0x000fe20005000000 */
[----:B------:R-:W-:Y:S02]  /*3630*/  IMAD.WIDE.U32 R20, R55, 0x10, R20 ;  /* 0x0000001037147825 */ /* 0x000fe400078e0014 */
[----:B------:R-:W1:Y:S01]  /*3640*/  LDC.64 R36, c[0x0][0x3b0] ;  /* 0x0000ec00ff247b82 */ /* 0x000e620000000a00 */
[----:B------:R-:W-:Y:S02]  /*3650*/  IADD3 R8, PT, PT, R46, R8, R45 ;  /* 0x000000082e087210 */ /* 0x000fe40007ffe02d */
[----:B------:R-:W-:-:S04]  /*3660*/  SEL R45, RZ, 0x1, !P1 ;  /* 0x00000001ff2d7807 */ /* 0x000fc80004800000 */
[----:B------:R-:W-:Y:S01]  /*3670*/  IADD3 R45, PT, PT, R8, R45, RZ ;  /* 0x0000002d082d7210 */ /* 0x000fe20007ffe0ff */
[----:B------:R-:W2:Y:S01]  /*3680*/  @P0 LDC.64 R22, c[0x0][0x3a0] ;  /* 0x0000e800ff160b82 */ /* 0x000ea20000000a00 */
[----:B0-----:R-:W-:-:S05]  /*3690*/  IMAD.WIDE.U32 R46, R51, 0x10, R34 ;  /* 0x00000010332e7825 */ /* 0x001fca00078e0022 */
[----:B------:R1:W-:Y:S01]  /*36a0*/  STG.E.128 desc[UR8][R46.64], R12 ;  /* 0x0000000c2e007986 */ /* 0x0003e2000c101d08 */
[----:B--2---:R-:W-:-:S04]  /*36b0*/  @P0 IMAD.WIDE.U32 R48, R55, 0x10, R22 ;  /* 0x0000001037300825 */ /* 0x004fc800078e0016 */
[----:B-1----:R-:W-:-:S05]  /*36c0*/  IMAD.WIDE.U32 R46, R51, 0x4, R36 ;  /* 0x00000004332e7825 */ /* 0x002fca00078e0024 */
[----:B------:R0:W-:Y:S04]  /*36d0*/  STG.E desc[UR8][R46.64], R45 ;  /* 0x0000002d2e007986 */ /* 0x0001e8000c101908 */
[----:B------:R0:W5:Y:S04]  /*36e0*/  @P0 LDG.E.128 R16, desc[UR8][R48.64] ;  /* 0x0000000830100981 */ /* 0x000168000c1e1d00 */
[----:B------:R-:W5:Y:S01]  /*36f0*/  LDG.E.128 R20, desc[UR8][R20.64] ;  /* 0x0000000814147981 */ /* 0x000f62000c1e1d00 */
        /* <DEDUP_REMOVED lines=12> */
[--C-:B------:R-:W-:Y:S01]  /*37c0*/  @!P0 IMAD.MOV.U32 R8, RZ, RZ, R44.reuse ;  /* 0x000000ffff088224 */ /* 0x100fe200078e002c */
[----:B------:R-:W-:Y:S01]  /*37d0*/  @P0 IADD3 R46, PT, PT, R43, 0x1, RZ ;  /* 0x000000012b2e0810 */ /* 0x000fe20007ffe0ff */
[----:B------:R-:W-:Y:S01]  /*37e0*/  @P0 IMAD.MOV.U32 R8, RZ, RZ, R44 ;  /* 0x000000ffff080224 */ /* 0x000fe200078e002c */
[----:B------:R-:W-:Y:S01]  /*37f0*/  @P0 MOV R45, R9 ;  /* 0x00000009002d0202 */ /* 0x000fe20000000f00 */
[----:B------:R-:W-:Y:S06]  /*3800*/  BRA `(.L_x_7489) ;  /* 0x0000000000e47947 */ /* 0x000fec0003800000 */
.L_x_7490:
        /* <DEDUP_REMOVED lines=13> */
.L_x_7492:
[----:B------:R-:W-:Y:S05]  /*38e0*/  BSYNC.RECONVERGENT B2 ;  /* 0x0000000000027941 */ /* 0x000fea0003800200 */
.L_x_7491:
        /* <DEDUP_REMOVED lines=41> */
[----:B------:R-:W-:Y:S02]  /*3b80*/  IMAD.MOV.U32 R8, RZ, RZ, R46 ;  /* 0x000000ffff087224 */ /* 0x000fe400078e002e */
[----:B------:R-:W-:-:S07]  /*3b90*/  IMAD.MOV.U32 R46, RZ, RZ, RZ ;  /* 0x000000ffff2e7224 */ /* 0x000fce00078e00ff */
.L_x_7489:
[----:B------:R-:W-:Y:S05]  /*3ba0*/  BSYNC.RECONVERGENT B1 ;  /* 0x0000000000017941 */ /* 0x000fea0003800200 */
.L_x_7488:
[----:B------:R-:W-:Y:S01]  /*3bb0*/  I2FP.F32.U32 R43, R45 ;  /* 0x0000002d002b7245 */ /* 0x000fe20000201000 */
[----:B-----5:R-:W-:Y:S01]  /*3bc0*/  FMUL.FTZ R20, R20, R50 ;  /* 0x0000003214147220 */ /* 0x020fe20000410000 */
[----:B------:R-:W-:Y:S01]  /*3bd0*/  ISETP.NE.AND P1, PT, R46, 0x1, PT ;  /* 0x000000012e00780c */ /* 0x000fe20003f25270 */
[----:B------:R-:W-:Y:S01]  /*3be0*/  HADD2.F32 R44, -RZ, R59.H0_H0 ;  /* 0x2000003bff2c7230 */ /* 0x000fe20000004100 */
[----:B------:R-:W-:Y:S01]  /*3bf0*/  BSSY.RECONVERGENT B1, `(.L_x_7493) ;  /* 0x000004b000017945 */ /* 0x000fe20003800200 */
[----:B------:R-:W-:Y:S01]  /*3c00*/  FFMA.FTZ R43, R43, R52, 1.1641532182693481445e-10 ;  /* 0x2f0000002b2b7423 */ /* 0x000fe20000010034 */
[----:B------:R-:W-:-:S04]  /*3c10*/  FMUL.FTZ R20, R20, R53 ;  /* 0x0000003514147220 */ /* 0x000fc80000410000 */
[----:B------:R-:W-:-:S04]  /*3c20*/  FSETP.GTU.FTZ.AND P0, PT, R43, R54, PT ;  /* 0x000000362b00720b */ /* 0x000fc80003f1c000 */
[----:B------:R-:W-:Y:S02]  /*3c30*/  FSEL R43, R20, RZ, !P0 ;  /* 0x000000ff142b7208 */ /* 0x000fe40004000000 */
[----:B------:R-:W-:-:S03]  /*3c40*/  PLOP3.LUT P0, PT, P0, PT, PT, 0x8, 0x80 ;  /* 0x000000000080781c */ /* 0x000fc6000070e170 */
[----:B------:R-:W-:Y:S01]  /*3c50*/  FFMA.FTZ R20, R43, R44, R16 ;  /* 0x0000002c2b147223 */ /* 0x000fe20000010010 */
        /* <DEDUP_REMOVED lines=11> */
.L_x_7495:
        /* <DEDUP_REMOVED lines=13> */
.L_x_7497:
[----:B------:R-:W-:Y:S05]  /*3de0*/  BSYNC.RECONVERGENT B2 ;  /* 0x0000000000027941 */ /* 0x000fea0003800200 */
.L_x_7496:
        /* <DEDUP_REMOVED lines=43> */
.L_x_7494:
[----:B------:R-:W-:Y:S05]  /*40a0*/  BSYNC.RECONVERGENT B1 ;  /* 0x0000000000017941 */ /* 0x000fea0003800200 */
.L_x_7493:
[----:B------:R-:W-:Y:S01]  /*40b0*/  I2FP.F32.U32 R43, R43 ;  /* 0x0000002b002b7245 */ /* 0x000fe20000201000 */
[----:B------:R-:W-:Y:S01]  /*40c0*/  FMUL.FTZ R46, R21, R50 ;  /* 0x00000032152e7220 */ /* 0x000fe20000410000 */
[----:B------:R-:W-:Y:S01]  /*40d0*/  ISETP.NE.AND P2, PT, R44, 0x1, PT ;  /* 0x000000012c00780c */ /* 0x000fe20003f45270 */
[----:B------:R-:W-:Y:S01]  /*40e0*/  HADD2.F32 R21, -RZ, R61.H0_H0 ;  /* 0x2000003dff157230 */ /* 0x000fe20000004100 */
[----:B------:R-:W-:Y:S01]  /*40f0*/  BSSY.RECONVERGENT B1, `(.L_x_7498) ;  /* 0x000004b000017945 */ /* 0x000fe20003800200 */
[----:B------:R-:W-:Y:S01]  /*4100*/  FFMA.FTZ R43, R43, R52, 1.1641532182693481445e-10 ;  /* 0x2f0000002b2b7423 */ /* 0x000fe20000010034 */
[----:B------:R-:W-:Y:S01]  /*4110*/  FMUL.FTZ R46, R46, R53 ;  /* 0x000000352e2e7220 */ /* 0x000fe20000410000 */
[----:B------:R-:W-:-:S03]  /*4120*/  IMAD.MOV.U32 R45, RZ, RZ, 0x2 ;  /* 0x00000002ff2d7424 */ /* 0x000fc600078e00ff */
[----:B------:R-:W-:Y:S02]  /*4130*/  FSETP.GTU.FTZ.AND P1, PT, R43, R54, PT ;  /* 0x000000362b00720b */ /* 0x000fe40003f3c000 */
[----:B------:R-:W-:Y:S02]  /*4140*/  MOV R43, R2 ;  /* 0x00000002002b7202 */ /* 0x000fe40000000f00 */
[----:B------:R-:W-:Y:S02]  /*4150*/  FSEL R46, R46, RZ, !P1 ;  /* 0x000000ff2e2e7208 */ /* 0x000fe40004800000 */
[----:B------:R-:W-:-:S03]  /*4160*/  PLOP3.LUT P1, PT, P1, PT, PT, 0x8, 0x80 ;  /* 0x000000000080781c */ /* 0x000fc60000f2e170 */
[----:B------:R-:W-:Y:S01]  /*4170*/  FFMA.FTZ R21, R46, R21, R17 ;  /* 0x000000152e157223 */ /* 0x000fe20000010011 */
        /* <DEDUP_REMOVED lines=9> */
.L_x_7500:
        /* <DEDUP_REMOVED lines=13> */
.L_x_7502:
[----:B------:R-:W-:Y:S05]  /*42e0*/  BSYNC.RECONVERGENT B2 ;  /* 0x0000000000027941 */ /* 0x000fea0003800200 */
.L_x_7501:
        /* <DEDUP_REMOVED lines=41> */
[----:B------:R-:W-:Y:S01]  /*4580*/  IMAD.MOV.U32 R45, RZ, RZ, RZ ;  /* 0x000000ffff2d7224 */ /* 0x000fe200078e00ff */
[----:B------:R-:W-:-:S07]  /*4590*/  MOV R8, R44 ;  /* 0x0000002c00087202 */ /* 0x000fce0000000f00 */
.L_x_7499:
[----:B------:R-:W-:Y:S05]  /*45a0*/  BSYNC.RECONVERGENT B1 ;  /* 0x0000000000017941 */ /* 0x000fea0003800200 */
.L_x_7498:
[----:B------:R-:W-:Y:S01]  /*45b0*/  I2FP.F32.U32 R43, R43 ;  /* 0x0000002b002b7245 */ /* 0x000fe20000201000 */
[----:B------:R-:W-:Y:S01]  /*45c0*/  FMUL.FTZ R22, R22, R50 ;  /* 0x0000003216167220 */ /* 0x000fe20000410000 */
[----:B------:R-:W-:Y:S01]  /*45d0*/  ISETP.NE.AND P3, PT, R45, 0x1, PT ;  /* 0x000000012d00780c */ /* 0x000fe20003f65270 */
[----:B------:R-:W-:Y:S01]  /*45e0*/  HADD2.F32 R44, -RZ, R59.H1_H1 ;  /* 0x3000003bff2c7230 */ /* 0x000fe20000004100 */
[----:B------:R-:W-:Y:S01]  /*45f0*/  BSSY.RECONVERGENT B1, `(.L_x_7503) ;  /* 0x000004b000017945 */ /* 0x000fe20003800200 */
[----:B------:R-:W-:Y:S01]  /*4600*/  FFMA.FTZ R43, R43, R52, 1.1641532182693481445e-10 ;  /* 0x2f0000002b2b7423 */ /* 0x000fe20000010034 */
[----:B------:R-:W-:Y:S01]  /*4610*/  FMUL.FTZ R22, R22, R53 ;  /* 0x0000003516167220 */ /* 0x000fe20000410000 */
[----:B------:R-:W-:-:S03]  /*4620*/  IMAD.MOV.U32 R46, RZ, RZ, R2 ;  /* 0x000000ffff2e7224 */ /* 0x000fc600078e0002 */
[----:B------:R-:W-:-:S04]  /*4630*/  FSETP.GTU.FTZ.AND P2, PT, R43, R54, PT ;  /* 0x000000362b00720b */ /* 0x000fc80003f5c000 */
        /* <DEDUP_REMOVED lines=13> */
.L_x_7505:
        /* <DEDUP_REMOVED lines=13> */
.L_x_7507:
[----:B------:R-:W-:Y:S05]  /*47e0*/  BSYNC.RECONVERGENT B2 ;  /* 0x0000000000027941 */ /* 0x000fea0003800200 */
.L_x_7506:
        /* <DEDUP_REMOVED lines=43> */
.L_x_7504:
[----:B------:R-:W-:Y:S05]  /*4aa0*/  BSYNC.RECONVERGENT B1 ;  /* 0x0000000000017941 */ /* 0x000fea0003800200 */
.L_x_7503:
        /* <DEDUP_REMOVED lines=10> */
.L_x_7487:
        /* <DEDUP_REMOVED lines=16> */
.L_x_7511:
        /* <DEDUP_REMOVED lines=13> */
.L_x_7513:
[----:B------:R-:W-:Y:S05]  /*4d20*/  BSYNC.RECONVERGENT B2 ;  /* 0x0000000000027941 */ /* 0x000fea0003800200 */
.L_x_7512:
        /* <DEDUP_REMOVED lines=42> */
[----:B------:R-:W-:-:S07]  /*4fd0*/  HFMA2 R46, -RZ, RZ, 0, 0 ;  /* 0x00000000ff2e7431 */ /* 0x000fce00000001ff */
.L_x_7510:
[----:B------:R-:W-:Y:S05]  /*4fe0*/  BSYNC.RECONVERGENT B1 ;  /* 0x0000000000017941 */ /* 0x000fea0003800200 */
.L_x_7509:
[----:B------:R-:W-:Y:S01]  /*4ff0*/  I2FP.F32.U32 R43, R45 ;  /* 0x0000002d002b7245 */ /* 0x000fe20000201000 */
[----:B-----5:R-:W-:Y:S01]  /*5000*/  FMUL.FTZ R20, R20, R50 ;  /* 0x0000003214147220 */ /* 0x020fe20000410000 */
[----:B------:R-:W-:Y:S01]  /*5010*/  ISETP.NE.AND P1, PT, R46, 0x1, PT ;  /* 0x000000012e00780c */ /* 0x000fe20003f25270 */
[----:B------:R-:W-:Y:S01]  /*5020*/  BSSY.RECONVERGENT B1, `(.L_x_7514) ;  /* 0x000004c000017945 */ /* 0x000fe20003800200 */
[----:B------:R-:W-:Y:S02]  /*5030*/  IMAD.MOV.U32 R44, RZ, RZ, 0x2 ;  /* 0x00000002ff2c7424 */ /* 0x000fe400078e00ff */
[----:B------:R-:W-:Y:S01]  /*5040*/  FFMA.FTZ R43, R43, R52, 1.1641532182693481445e-10 ;  /* 0x2f0000002b2b7423 */ /* 0x000fe20000010034 */
[----:B------:R-:W-:-:S04]  /*5050*/  FMUL.FTZ R20, R20, R53 ;  /* 0x0000003514147220 */ /* 0x000fc80000410000 */
[----:B------:R-:W-:Y:S01]  /*5060*/  FSETP.GTU.FTZ.AND P0, PT, R43, R54, PT ;  /* 0x000000362b00720b */ /* 0x000fe20003f1c000 */
[----:B------:R-:W-:-:S03]  /*5070*/  HADD2.F32 R43, -RZ, R59.H0_H0 ;  /* 0x2000003bff2b7230 */ /* 0x000fc60000004100 */
        /* <DEDUP_REMOVED lines=13> */
.L_x_7516:
        /* <DEDUP_REMOVED lines=13> */
.L_x_7518:
[----:B------:R-:W-:Y:S05]  /*5220*/  BSYNC.RECONVERGENT B2 ;  /* 0x0000000000027941 */ /* 0x000fea0003800200 */
.L_x_7517:
        /* <DEDUP_REMOVED lines=43> */
.L_x_7515:
[----:B------:R-:W-:Y:S05]  /*54e0*/  BSYNC.RECONVERGENT B1 ;  /* 0x0000000000017941 */ /* 0x000fea0003800200 */
.L_x_7514:
[----:B------:R-:W-:Y:S01]  /*54f0*/  I2FP.F32.U32 R43, R43 ;  /* 0x0000002b002b7245 */ /* 0x000fe20000201000 */
[----:B------:R-:W-:Y:S01]  /*5500*/  FMUL.FTZ R46, R21, R50 ;  /* 0x00000032152e7220 */ /* 0x000fe20000410000 */
[----:B------:R-:W-:Y:S01]  /*5510*/  ISETP.NE.AND P2, PT, R44, 0x1, PT ;  /* 0x000000012c00780c */ /* 0x000fe20003f45270 */
[----:B------:R-:W-:Y:S01]  /*5520*/  BSSY.RECONVERGENT B1, `(.L_x_7519) ;  /* 0x000004c000017945 */ /* 0x000fe20003800200 */
[----:B------:R-:W-:Y:S02]  /*5530*/  HFMA2 R45, -RZ, RZ, 0, 1.1920928955078125e-07 ;  /* 0x00000002ff2d7431 */ /* 0x000fe400000001ff */
[----:B------:R-:W-:Y:S01]  /*5540*/  FFMA.FTZ R43, R43, R52, 1.1641532182693481445e-10 ;  /* 0x2f0000002b2b7423 */ /* 0x000fe20000010034 */
[----:B------:R-:W-:Y:S01]  /*5550*/  FMUL.FTZ R21, R46, R53 ;  /* 0x000000352e157220 */ /* 0x000fe20000410000 */
[----:B------:R-:W-:-:S03]  /*5560*/  HADD2.F32 R46, -RZ, R61.H0_H0 ;  /* 0x2000003dff2e7230 */ /* 0x000fc60000004100 */
[----:B------:R-:W-:Y:S01]  /*5570*/  FSETP.GTU.FTZ.AND P1, PT, R43, R54, PT ;  /* 0x000000362b00720b */ /* 0x000fe20003f3c000 */
[----:B------:R-:W-:-:S03]  /*5580*/  IMAD.MOV.U32 R43, RZ, RZ, R2 ;  /* 0x000000ffff2b7224 */ /* 0x000fc600078e0002 */
[----:B------:R-:W-:Y:S02]  /*5590*/  FSEL R21, R21, RZ, !P1 ;  /* 0x000000ff15157208 */ /* 0x000fe40004800000 */
[----:B------:R-:W-:-:S03]  /*55a0*/  PLOP3.LUT P1, PT, P1, PT, PT, 0x8, 0x80 ;  /* 0x000000000080781c */ /* 0x000fc60000f2e170 */
        /* <DEDUP_REMOVED lines=10> */
.L_x_7521:
        /* <DEDUP_REMOVED lines=13> */
.L_x_7523:
[----:B------:R-:W-:Y:S05]  /*5720*/  BSYNC.RECONVERGENT B2 ;  /* 0x0000000000027941 */ /* 0x000fea0003800200 */
.L_x_7522:
        /* <DEDUP_REMOVED lines=41> */
[----:B------:R-:W-:Y:S01]  /*59c0*/  LOP3.LUT R0, R46, UR31, R45, 0x96, !PT ;  /* 0x0000001f2e007c12 */ /* 0x000fe2000f8e962d */
[----:B------:R-:W-:-:S07]  /*59d0*/  HFMA2 R45, -RZ, RZ, 0, 0 ;  /* 0x00000000ff2d7431 */ /* 0x000fce00000001ff */
.L_x_7520:
[----:B------:R-:W-:Y:S05]  /*59e0*/  BSYNC.RECONVERGENT B1 ;  /* 0x0000000000017941 */ /* 0x000fea0003800200 */
.L_x_7519:
[----:B------:R-:W-:Y:S01]  /*59f0*/  I2FP.F32.U32 R43, R43 ;  /* 0x0000002b002b7245 */ /* 0x000fe20000201000 */
[----:B------:R-:W-:Y:S01]  /*5a00*/  FMUL.FTZ R22, R22, R50 ;  /* 0x0000003216167220 */ /* 0x000fe20000410000 */
[----:B------:R-:W-:Y:S01]  /*5a10*/  ISETP.NE.AND P3, PT, R45, 0x1, PT ;  /* 0x000000012d00780c */ /* 0x000fe20003f65270 */
[----:B------:R-:W-:Y:S01]  /*5a20*/  BSSY.RECONVERGENT B1, `(.L_x_7524) ;  /* 0x000004c000017945 */ /* 0x000fe20003800200 */
[----:B------:R-:W-:Y:S01]  /*5a30*/  MOV R46, R2 ;  /* 0x00000002002e7202 */ /* 0x000fe20000000f00 */
[----:B------:R-:W-:Y:S01]  /*5a40*/  FFMA.FTZ R43, R43, R52, 1.1641532182693481445e-10 ;  /* 0x2f0000002b2b7423 */ /* 0x000fe20000010034 */
[----:B------:R-:W-:-:S04]  /*5a50*/  FMUL.FTZ R22, R22, R53 ;  /* 0x0000003516167220 */ /* 0x000fc80000410000 */
[----:B------:R-:W-:Y:S01]  /*5a60*/  FSETP.GTU.FTZ.AND P2, PT, R43, R54, PT ;  /* 0x000000362b00720b */ /* 0x000fe20003f5c000 */
[----:B------:R-:W-:-:S03]  /*5a70*/  HADD2.F32 R43, -RZ, R59.H1_H1 ;  /* 0x3000003bff2b7230 */ /* 0x000fc60000004100 */
[----:B------:R-:W-:Y:S02]  /*5a80*/  FSEL R22, R22, RZ, !P2 ;  /* 0x000000ff16167208 */ /* 0x000fe40005000000 */
[----:B------:R-:W-:-:S03]  /*5a90*/  PLOP3.LUT P2, PT, P2, PT, PT, 0x8, 0x80 ;  /* 0x000000000080781c */ /* 0x000fc6000174e170 */
[----:B------:R-:W-:Y:S01]  /*5aa0*/  FMUL.FTZ R22, R43, R22 ;  /* 0x000000162b167220 */ /* 0x000fe20000410000 */
[----:B------:R-:W-:Y:S01]  /*5ab0*/  IMAD.MOV.U32 R43, RZ, RZ, 0x2 ;  /* 0x00000002ff2b7424 */ /* 0x000fe200078e00ff */
        /* <DEDUP_REMOVED lines=9> */
.L_x_7526:
        /* <DEDUP_REMOVED lines=13> */
.L_x_7528:
[----:B------:R-:W-:Y:S05]  /*5c20*/  BSYNC.RECONVERGENT B2 ;  /* 0x0000000000027941 */ /* 0x000fea0003800200 */
.L_x_7527:
        /* <DEDUP_REMOVED lines=43> */
.L_x_7525:
[----:B------:R-:W-:Y:S05]  /*5ee0*/  BSYNC.RECONVERGENT B1 ;  /* 0x0000000000017941 */ /* 0x000fea0003800200 */
.L_x_7524:
        /* <DEDUP_REMOVED lines=9> */
.L_x_7508:
        /* <DEDUP_REMOVED lines=58> */
.L_x_7542:
[----:B-1----:R-:W-:Y:S01]  /*6320*/  FADD.FTZ R34, R50, R34 ;  /* 0x0000002232227221 */ /* 0x002fe20000010000 */
[----:B------:R-:W-:Y:S01]  /*6330*/  FMUL.FTZ R36, R48, R48 ;  /* 0x0000003030247220 */ /* 0x000fe20000410000 */
[----:B------:R-:W-:Y:S01]  /*6340*/  PLOP3.LUT P1, PT, PT, PT, UP1, 0x40, 0x4 ;  /* 0x000000000004781c */ /* 0x000fe20003f2e818 */
[----:B------:R-:W1:Y:S01]  /*6350*/  @!P0 LDC.64 R44, c[0x0][0x3c0] ;  /* 0x0000f000ff2c8b82 */ /* 0x000e620000000a00 */
[----:B------:R-:W-:Y:S02]  /*6360*/  FFMA.FTZ R46, R34, R35, UR13 ;  /* 0x0000000d222e7e23 */ /* 0x000fe40008010023 */
[----:B------:R-:W-:Y:S02]  /*6370*/  FSEL R47, R36, RZ, !P1 ;  /* 0x000000ff242f7208 */ /* 0x000fe40004800000 */
[----:B------:R-:W-:-:S03]  /*6380*/  PLOP3.LUT P1, PT, PT, PT, UP1, 0x40, 0x4 ;  /* 0x000000000004781c */ /* 0x000fc60003f2e818 */
[----:B------:R-:W2:Y:S01]  /*6390*/  LDC.64 R34, c[0x0][0x428] ;  /* 0x00010a00ff227b82 */ /* 0x000ea20000000a00 */
[----:B------:R-:W-:Y:S01]  /*63a0*/  FADD.FTZ R49, R46, R47 ;  /* 0x0000002f2e317221 */ /* 0x000fe20000010000 */
[----:B------:R-:W-:-:S05]  /*63b0*/  FSEL R60, R48, RZ, P1 ;  /* 0x000000ff303c7208 */ /* 0x000fca0000800000 */
[----:B------:R-:W3:Y:S01]  /*63c0*/  MUFU.RSQ R49, R49 ;  /* 0x0000003100317308 */ /* 0x000ee20000001400 */
[----:B------:R-:W4:Y:S01]  /*63d0*/  @!P0 LDC.64 R36, c[0x0][0x3c8] ;  /* 0x0000f200ff248b82 */ /* 0x000f220000000a00 */
        /* <DEDUP_REMOVED lines=8> */
[----:B-1----:R-:W-:-:S05]  /*6460*/  @!P0 IMAD.WIDE R44, R4, 0x4, R44 ;  /* 0x00000004042c8825 */ /* 0x002fca00078e022c */
[----:B------:R1:W-:Y:S01]  /*6470*/  @!P0 STG.E desc[UR8][R44.64], R48 ;  /* 0x000000302c008986 */ /* 0x0003e2000c101908 */
[----:B--2---:R-:W-:-:S04]  /*6480*/  IMAD.WIDE.U32 R46, R51, 0x10, R34 ;  /* 0x00000010332e7825 */ /* 0x004fc800078e0022 */
[C---:B---3--:R-:W-:Y:S01]  /*6490*/  FMUL.FTZ R13, R49.reuse, R12 ;  /* 0x0000000c310d7220 */ /* 0x048fe20000410000 */
[C---:B------:R-:W-:Y:S01]  /*64a0*/  FMUL.FTZ R15, R49.reuse, R52 ;  /* 0x00000034310f7220 */ /* 0x040fe20000410000 */
[----:B------:R-:W-:Y:S01]  /*64b0*/  FMUL.FTZ R21, R49, R20 ;  /* 0x0000001431157220 */ /* 0x000fe20000410000 */
[----:B0-----:R-:W-:-:S04]  /*64c0*/  IMAD.WIDE.U32 R50, R55, 0x10, R34 ;  /* 0x0000001037327825 */ /* 0x001fc800078e0022 */
[C---:B------:R-:W-:Y:S01]  /*64d0*/  FMUL.FTZ R14, R49.reuse, R14 ;  /* 0x0000000e310e7220 */ /* 0x040fe20000410000 */
[----:B------:R-:W0:Y:S01]  /*64e0*/  LDC.64 R34, c[0x0][0x380] ;  /* 0x0000e000ff227b82 */ /* 0x000e220000000a00 */
[C---:B------:R-:W-:Y:S01]  /*64f0*/  FMUL.FTZ R54, R49.reuse, R54 ;  /* 0x0000003631367220 */ /* 0x040fe20000410000 */
[C---:B------:R-:W-:Y:S01]  /*6500*/  FMUL.FTZ R23, R49.reuse, R58 ;  /* 0x0000003a31177220 */ /* 0x040fe20000410000 */
[C---:B------:R-:W-:Y:S01]  /*6510*/  FMUL.FTZ R22, R49.reuse, R22 ;  /* 0x0000001631167220 */ /* 0x040fe20000410000 */
[----:B------:R-:W-:Y:S01]  /*6520*/  FMUL.FTZ R60, R49, R60 ;  /* 0x0000003c313c7220 */ /* 0x000fe20000410000 */
[----:B------:R-:W-:Y:S01]  /*6530*/  FFMA.FTZ R12, R13, R27, R10 ;  /* 0x0000001b0d0c7223 */ /* 0x000fe2000001000a */
[----:B----4-:R-:W-:-:S04]  /*6540*/  @!P0 IMAD.WIDE R36, R4, 0x4, R36 ;  /* 0x0000000404248825 */ /* 0x010fc800078e0224 */
[----:B------:R-:W-:Y:S01]  /*6550*/  FFMA.FTZ R13, R15, R29, R40 ;  /* 0x0000001d0f0d7223 */ /* 0x000fe20000010028 */
[----:B------:R-:W-:Y:S01]  /*6560*/  FFMA.FTZ R20, R21, R31, R24 ;  /* 0x0000001f15147223 */ /* 0x000fe20000010018 */
[----:B------:R-:W-:Y:S01]  /*6570*/  FFMA.FTZ R14, R14, R28, R11 ;  /* 0x0000001c0e0e7223 */ /* 0x000fe2000001000b */
[----:B------:R-:W-:Y:S01]  /*6580*/  FFMA.FTZ R15, R54, R30, R39 ;  /* 0x0000001e360f7223 */ /* 0x000fe20000010027 */
[----:B------:R-:W-:Y:S01]  /*6590*/  FFMA.FTZ R21, R23, R33, R42 ;  /* 0x0000002117157223 */ /* 0x000fe2000001002a */
[----:B------:R-:W-:Y:S01]  /*65a0*/  FFMA.FTZ R22, R22, R32, R25 ;  /* 0x0000002016167223 */ /* 0x000fe20000010019 */
[----:B------:R-:W-:Y:S01]  /*65b0*/  FFMA.FTZ R23, R60, R38, R41 ;  /* 0x000000263c177223 */ /* 0x000fe20000010029 */
[----:B------:R1:W-:Y:S04]  /*65c0*/  @!P0 STG.E desc[UR8][R36.64], R49 ;  /* 0x0000003124008986 */ /* 0x0003e8000c101908 */
[----:B------:R1:W-:Y:S04]  /*65d0*/  STG.E.128 desc[UR8][R46.64], R12 ;  /* 0x0000000c2e007986 */ /* 0x0003e8000c101d08 */
[----:B------:R1:W-:Y:S01]  /*65e0*/  STG.E.128 desc[UR8][R50.64], R20 ;  /* 0x0000001432007986 */ /* 0x0003e2000c101d08 */
[----:B0-----:R-:W-:-:S05]  /*65f0*/  IMAD R4, R34, 0x4, R4 ;  /* 0x0000000422047824 */ /* 0x001fca00078e0204 */
[----:B------:R-:W-:-:S13]  /*6600*/  ISETP.GE.AND P0, PT, R4, R35, PT ;  /* 0x000000230400720c */ /* 0x000fda0003f06270 */
[----:B-1----:R-:W-:Y:S05]  /*6610*/  @!P0 BRA `(.L_x_7530) ;  /* 0xffffffa400688947 */ /* 0x002fea000383ffff */
[----:B------:R-:W-:Y:S05]  /*6620*/  BSYNC B0 ;  /* 0x0000000000007941 */ /* 0x000fea0003800000 */
.L_x_7445:
[----:B------:R-:W-:Y:S05]  /*6630*/  EXIT ;  /* 0x000000000000794d */ /* 0x000fea0003800000 */
.L_x_7529:
        /* <DEDUP_REMOVED lines=8> */
.L_x_7532:
[----:B------:R-:W-:Y:S05]  /*66c0*/  BSYNC B1 ;  /* 0x0000000000017941 */ /* 0x000fea0003800000 */
.L_x_7531:
        /* <DEDUP_REMOVED lines=9> */
.L_x_7533:
[----:B------:R-:W-:Y:S02]  /*6760*/  HFMA2 R44, -RZ, RZ, 0, 2.384185791015625e-07 ;  /* 0x00000004ff2c7431 */ /* 0x000fe400000001ff */
[----:B------:R-:W-:-:S05]  /*6770*/  FADD.FTZ R47, R45, R34 ;  /* 0x000000222d2f7221 */ /* 0x000fca0000010000 */
[----:B------:R-:W-:-:S07]  /*6780*/  MOV R53, R47 ;  /* 0x0000002f00357202 */ /* 0x000fce0000000f00 */
[----:B------:R-:W-:Y:S05]  /*6790*/  WARPSYNC.COLLECTIVE R36, `(.L_x_7534) ;  /* 0x0000000024087348 */ /* 0x000fea0003c00000 */
[----:B------:R0:W1:Y:S02]  /*67a0*/  SHFL.BFLY P1, R34, R53, R44, R37 ;  /* 0x0c00002c35227389 */ /* 0x0000640000020025 */
[----:B01----:R-:W-:Y:S05]  /*67b0*/  ENDCOLLECTIVE ;  /* 0x000000000000791b */ /* 0x003fea0003800000 */
.L_x_7534:
[----:B------:R-:W-:Y:S01]  /*67c0*/  MOV R44, 0x8 ;  /* 0x00000008002c7802 */ /* 0x000fe20000000f00 */
[----:B------:R-:W-:-:S04]  /*67d0*/  FADD.FTZ R49, R47, R34 ;  /* 0x000000222f317221 */ /* 0x000fc80000010000 */
[----:B------:R-:W-:-:S07]  /*67e0*/  IMAD.MOV.U32 R53, RZ, RZ, R49 ;  /* 0x000000ffff357224 */ /* 0x000fce00078e0031 */
[----:B------:R-:W-:Y:S05]  /*67f0*/  WARPSYNC.COLLECTIVE R36, `(.L_x_7535) ;  /* 0x0000000024087348 */ /* 0x000fea0003c00000 */
[----:B------:R0:W1:Y:S02]  /*6800*/  SHFL.BFLY P1, R34, R53, R44, R37 ;  /* 0x0c00002c35227389 */ /* 0x0000640000020025 */
[----:B01----:R-:W-:Y:S05]  /*6810*/  ENDCOLLECTIVE ;  /* 0x000000000000791b */ /* 0x003fea0003800000 */
.L_x_7535:
[----:B------:R-:W-:Y:S02]  /*6820*/  IMAD.MOV.U32 R44, RZ, RZ, 0x10 ;  /* 0x00000010ff2c7424 */ /* 0x000fe400078e00ff */
[----:B------:R-:W-:-:S05]  /*6830*/  FADD.FTZ R50, R49, R34 ;  /* 0x0000002231327221 */ /* 0x000fca0000010000 */
[----:B------:R-:W-:-:S07]  /*6840*/  MOV R53, R50 ;  /* 0x0000003200357202 */ /* 0x000fce0000000f00 */
[----:B------:R-:W-:Y:S05]  /*6850*/  WARPSYNC.COLLECTIVE R36, `(.L_x_7536) ;  /* 0x0000000024087348 */ /* 0x000fea0003c00000 */
[----:B------:R0:W1:Y:S02]  /*6860*/  SHFL.BFLY P1, R34, R53, R44, R37 ;  /* 0x0c00002c35227389 */ /* 0x0000640000020025 */
[----:B01----:R-:W-:Y:S05]  /*6870*/  ENDCOLLECTIVE ;  /* 0x000000000000791b */ /* 0x003fea0003800000 */
.L_x_7536:
        /* <DEDUP_REMOVED lines=24> */
.L_x_7537:
[----:B------:R-:W-:Y:S02]  /*6a00*/  HFMA2 R44, -RZ, RZ, 0, 1.1920928955078125e-07 ;  /* 0x00000002ff2c7431 */ /* 0x000fe400000001ff */
[----:B------:R-:W-:-:S05]  /*6a10*/  FADD.FTZ R46, R45, R34 ;  /* 0x000000222d2e7221 */ /* 0x000fca0000010000 */
[----:B------:R-:W-:-:S07]  /*6a20*/  MOV R53, R46 ;  /* 0x0000002e00357202 */ /* 0x000fce0000000f00 */
[----:B------:R-:W-:Y:S05]  /*6a30*/  WARPSYNC.COLLECTIVE R36, `(.L_x_7538) ;  /* 0x0000000024087348 */ /* 0x000fea0003c00000 */
[----:B------:R0:W1:Y:S02]  /*6a40*/  SHFL.BFLY P1, R34, R53, R44, R37 ;  /* 0x0c00002c35227389 */ /* 0x0000640000020025 */
[----:B01----:R-:W-:Y:S05]  /*6a50*/  ENDCOLLECTIVE ;  /* 0x000000000000791b */ /* 0x003fea0003800000 */
.L_x_7538:
[----:B------:R-:W-:Y:S01]  /*6a60*/  MOV R44, 0x4 ;  /* 0x00000004002c7802 */ /* 0x000fe20000000f00 */
[----:B------:R-:W-:-:S04]  /*6a70*/  FADD.FTZ R47, R46, R34 ;  /* 0x000000222e2f7221 */ /* 0x000fc80000010000 */
[----:B------:R-:W-:-:S07]  /*6a80*/  IMAD.MOV.U32 R53, RZ, RZ, R47 ;  /* 0x000000ffff357224 */ /* 0x000fce00078e002f */
[----:B------:R-:W-:Y:S05]  /*6a90*/  WARPSYNC.COLLECTIVE R36, `(.L_x_7539) ;  /* 0x0000000024087348 */ /* 0x000fea0003c00000 */
[----:B------:R0:W1:Y:S02]  /*6aa0*/  SHFL.BFLY P1, R34, R53, R44, R37 ;  /* 0x0c00002c35227389 */ /* 0x0000640000020025 */
[----:B01----:R-:W-:Y:S05]  /*6ab0*/  ENDCOLLECTIVE ;  /* 0x000000000000791b */ /* 0x003fea0003800000 */
.L_x_7539:
[----:B------:R-:W-:Y:S02]  /*6ac0*/  IMAD.MOV.U32 R44, RZ, RZ, 0x8 ;  /* 0x00000008ff2c7424 */ /* 0x000fe400078e00ff */
[----:B------:R-:W-:-:S05]  /*6ad0*/  FADD.FTZ R49, R47, R34 ;  /* 0x000000222f317221 */ /* 0x000fca0000010000 */
[----:B------:R-:W-:-:S07]  /*6ae0*/  MOV R53, R49 ;  /* 0x0000003100357202 */ /* 0x000fce0000000f00 */
[----:B------:R-:W-:Y:S05]  /*6af0*/  WARPSYNC.COLLECTIVE R36, `(.L_x_7540) ;  /* 0x0000000024087348 */ /* 0x000fea0003c00000 */
[----:B------:R0:W1:Y:S02]  /*6b00*/  SHFL.BFLY P1, R34, R53, R44, R37 ;  /* 0x0c00002c35227389 */ /* 0x0000640000020025 */
[----:B01----:R-:W-:Y:S05]  /*6b10*/  ENDCOLLECTIVE ;  /* 0x000000000000791b */ /* 0x003fea0003800000 */
.L_x_7540:
[----:B------:R-:W-:Y:S02]  /*6b20*/  HFMA2 R44, -RZ, RZ, 0, 9.5367431640625e-07 ;  /* 0x00000010ff2c7431 */ /* 0x000fe400000001ff */
[----:B------:R-:W-:-:S05]  /*6b30*/  FADD.FTZ R50, R49, R34 ;  /* 0x0000002231327221 */ /* 0x000fca0000010000 */
[----:B------:R-:W-:-:S07]  /*6b40*/  MOV R53, R50 ;  /* 0x0000003200357202 */ /* 0x000fce0000000f00 */
[----:B------:R-:W-:Y:S05]  /*6b50*/  WARPSYNC.COLLECTIVE R36, `(.L_x_7541) ;  /* 0x0000000024087348 */ /* 0x000fea0003c00000 */
[----:B------:R0:W1:Y:S02]  /*6b60*/  SHFL.BFLY P1, R34, R53, R44, R37 ;  /* 0x0c00002c35227389 */ /* 0x0000640000020025 */
[----:B01----:R-:W-:Y:S05]  /*6b70*/  ENDCOLLECTIVE ;  /* 0x000000000000791b */ /* 0x003fea0003800000 */
.L_x_7541:
[----:B------:R-:W-:Y:S05]  /*6b80*/  BRA `(.L_x_7542) ;  /* 0xfffffff400e47947 */ /* 0x000fea000383ffff */
.L_x_7543:
        /* <DEDUP_REMOVED lines=15> */
.L_x_9176:


//--------------------- .text._ZN10layer_norm13ln_fwd_kernelINS_13Kernel_traitsI6__halfffffjLj256ELj1ELj4ELj1ELj16ENS_18Kernel_traits_baseILj256ES2_ffffjLj128EEEEELb1ELb1ELb1ELb0EEEvNS_9FwdParamsE --------------------------
	.section	.text._ZN10layer_norm13ln_fwd_kernelINS_13Kernel_traitsI6__halfffffjLj256ELj1ELj4ELj1ELj16ENS_18Kernel_traits_baseILj256ES2_ffffjLj128EEEEELb1ELb1ELb1ELb0EEEvNS_9FwdParamsE,"ax",@progbits
	.align	128
        .global         _ZN10layer_norm13ln_fwd_kernelINS_13Kernel_traitsI6__halfffffjLj256ELj1ELj4ELj1ELj16ENS_18Kernel_traits_baseILj256ES2_ffffjLj128EEEEELb1ELb1ELb1ELb0EEEvNS_9FwdParamsE
        .type           _ZN10layer_norm13ln_fwd_kernelINS_13Kernel_traitsI6__halfffffjLj256ELj1ELj4ELj1ELj16ENS_18Kernel_traits_baseILj256ES2_ffffjLj128EEEEELb1ELb1ELb1ELb0EEEvNS_9FwdParamsE,@function
        .size           _ZN10layer_norm13ln_fwd_kernelINS_13Kernel_traitsI6__halfffffjLj256ELj1ELj4ELj1ELj16ENS_18Kernel_traits_baseILj256ES2_ffffjLj128EEEEELb1ELb1ELb1ELb0EEEvNS_9FwdParamsE,(.L_x_9177 - _ZN10layer_norm13ln_fwd_kernelINS_13Kernel_traitsI6__halfffffjLj256ELj1ELj4ELj1ELj16ENS_18Kernel_traits_baseILj256ES2_ffffjLj128EEEEELb1ELb1ELb1ELb0EEEvNS_9FwdParamsE)
        .other          _ZN10layer_norm13ln_fwd_kernelINS_13Kernel_traitsI6__halfffffjLj256ELj1ELj4ELj1ELj16ENS_18Kernel_traits_baseILj256ES2_ffffjLj128EEEEELb1ELb1ELb1ELb0EEEvNS_9FwdParamsE,@"STO_CUDA_ENTRY STV_DEFAULT"
_ZN10layer_norm13ln_fwd_kernelINS_13Kernel_traitsI6__halfffffjLj256ELj1ELj4ELj1ELj16ENS_18Kernel_traits_baseILj256ES2_ffffjLj128EEEEELb1ELb1ELb1ELb0EEEvNS_9FwdParamsE:
.text._ZN10layer_norm13ln_fwd_kernelINS_13Kernel_traitsI6__halfffffjLj256ELj1ELj4ELj1ELj16ENS_18Kernel_traits_baseILj256ES2_ffffjLj128EEEEELb1ELb1ELb1ELb0EEEvNS_9FwdParamsE:
        /* <DEDUP_REMOVED lines=69> */
.L_x_7547:
[----:B------:R-:W-:Y:S05]  /*0450*/  BSYNC.RECONVERGENT B1 ;  /* 0x0000000000017941 */ /* 0x000fea0003800200 */
.L_x_7546:
        /* <DEDUP_REMOVED lines=11> */
.L_x_7545:
[C---:B------:R-:W-:Y:S01]  /*0510*/  ISETP.GE.U32.AND P1, PT, R28.reuse, 0x40, PT ;  /* 0x000000401c00780c */ /* 0x040fe20003f26070 */
[----:B------:R-:W-:Y:S01]  /*0520*/  IMAD.MOV.U32 R7, RZ, RZ, R26 ;  /* 0x000000ffff077224 */ /* 0x000fe200078e001a */
[----:B------:R-:W-:-:S11]  /*0530*/  ISETP.GE.U32.AND P0, PT, R28, 0x20, PT ;  /* 0x000000201c00780c */ /* 0x000fd60003f06070 */
        /* <DEDUP_REMOVED lines=15> */
.L_x_7548:
[----:B------:R-:W-:Y:S05]  /*0630*/  BSYNC.RECONVERGENT B0 ;  /* 0x0000000000007941 */ /* 0x000fea0003800200 */
.L_x_7544:
[----:B------:R-:W1:Y:S02]  /*0640*/  LDCU UR4, c[0x0][0x384] ;  /* 0x00007080ff0477ac */ /* 0x000e640008000800 */
[----:B-1----:R-:W-:-:S13]  /*0650*/  ISETP.GE.AND P0, PT, R25, UR4, PT ;  /* 0x0000000419007c0c */ /* 0x002fda000bf06270 */
[----:B------:R-:W-:Y:S05]  /*0660*/  @P0 EXIT ;  /* 0x000000000000094d */ /* 0x000fea0003800000 */
[C---:B------:R-:W-:Y:S01]  /*0670*/  IMAD.HI.U32 R7, R27.reuse, -0x326172a9, RZ ;  /* 0xcd9e8d571b077827 */ /* 0x040fe200078e00ff */
[----:B-----5:R-:W-:Y:S01]  /*0680*/  SHF.R.U64 R48, R12, 0x10, R13 ;  /* 0x000000100c307819 */ /* 0x020fe2000000120d */
[----:B------:R-:W-:Y:S01]  /*0690*/  BSSY B0, `(.L_x_7549) ;  /* 0x00006ba000007945 */ /* 0x000fe20003800000 */
[----:B------:R-:W-:Y:S01]  /*06a0*/  MOV R29, R12 ;  /* 0x0000000c001d7202 */ /* 0x000fe20000000f00 */
[----:B0-----:R-:W-:Y:S01]  /*06b0*/  IMAD.HI.U32 R16, R24, -0x2daee0ad, RZ ;  /* 0xd2511f5318107827 */ /* 0x001fe200078e00ff */
[----:B------:R-:W-:Y:S01]  /*06c0*/  LOP3.LUT R7, R0, UR6, R7, 0x96, !PT ;  /* 0x0000000600077c12 */ /* 0x000fe2000f8e9607 */
[----:B------:R-:W0:Y:S01]  /*06d0*/  LDCU UR10, c[0x0][0x404] ;  /* 0x00008080ff0a77ac */ /* 0x000e220008000800 */
[----:B------:R-:W-:Y:S01]  /*06e0*/  MOV R12, R15 ;  /* 0x0000000f000c7202 */ /* 0x000fe20000000f00 */
[----:B------:R-:W-:Y:S01]  /*06f0*/  IMAD R18, R27, -0x326172a9, RZ ;  /* 0xcd9e8d571b127824 */ /* 0x000fe200078e02ff */
[----:B------:R-:W-:Y:S01]  /*0700*/  LOP3.LUT R16, R16, UR7, RZ, 0x3c, !PT ;  /* 0x0000000710107c12 */ /* 0x000fe2000f8e3cff */
[----:B------:R-:W-:Y:S01]  /*0710*/  IMAD R20, R24, -0x2daee0ad, RZ ;  /* 0xd2511f5318147824 */ /* 0x000fe200078e02ff */
[--C-:B------:R-:W-:Y:S01]  /*0720*/  SHF.R.U64 R46, R14, 0x10, R15.reuse ;  /* 0x000000100e2e7819 */ /* 0x100fe2000000120f */
[C---:B------:R-:W-:Y:S01]  /*0730*/  IMAD.HI.U32 R19, R7.reuse, -0x2daee0ad, RZ ;  /* 0xd2511f5307137827 */ /* 0x040fe200078e00ff */
[----:B------:R-:W-:Y:S01]  /*0740*/  SHF.R.U32.HI R45, RZ, 0x10, R15 ;  /* 0x00000010ff2d7819 */ /* 0x000fe2000001160f */
[----:B------:R-:W1:Y:S01]  /*0750*/  LDCU.U8 UR11, c[0x0][0x410] ;  /* 0x00008200ff0b77ac */ /* 0x000e620008000000 */
[----:B------:R-:W-:Y:S01]  /*0760*/  SHF.R.U64 R59, R10, 0x10, R11 ;  /* 0x000000100a3b7819 */ /* 0x000fe2000000120b */
[----:B------:R-:W-:Y:S01]  /*0770*/  IMAD.HI.U32 R17, R16, -0x326172a9, RZ ;  /* 0xcd9e8d5710117827 */ /* 0x000fe200078e00ff */
[----:B------:R-:W-:Y:S01]  /*0780*/  LOP3.LUT R19, R20, UR16, R19, 0x96, !PT ;  /* 0x0000001014137c12 */ /* 0x000fe2000f8e9613 */
[----:B------:R-:W2:Y:S01]  /*0790*/  LDCU UR14, c[0x0][0x448] ;  /* 0x00008900ff0e77ac */ /* 0x000ea20008000800 */
[----:B------:R-:W-:Y:S01]  /*07a0*/  MOV R36, R8 ;  /* 0x0000000800247202 */ /* 0x000fe20000000f00 */
[----:B------:R-:W-:Y:S01]  /*07b0*/  IMAD R21, R16, -0x326172a9, RZ ;  /* 0xcd9e8d5710157824 */ /* 0x000fe200078e02ff */
[----:B------:R-:W-:Y:S01]  /*07c0*/  LOP3.LUT R17, R18, UR15, R17, 0x96, !PT ;  /* 0x0000000f12117c12 */ /* 0x000fe2000f8e9611 */
[----:B------:R-:W-:Y:S01]  /*07d0*/  IMAD R23, R7, -0x2daee0ad, RZ ;  /* 0xd2511f5307177824 */ /* 0x000fe200078e02ff */
[----:B------:R-:W-:Y:S01]  /*07e0*/  SHF.R.U32.HI R7, RZ, 0x10, R13 ;  /* 0x00000010ff077819 */ /* 0x000fe2000001160d */
[----:B------:R-:W-:Y:S01]  /*07f0*/  IMAD.HI.U32 R16, R19, -0x326172a9, RZ ;  /* 0xcd9e8d5713107827 */ /* 0x000fe200078e00ff */
[--C-:B------:R-:W-:Y:S01]  /*0800*/  SHF.R.U64 R37, R8, 0x10, R9.reuse ;  /* 0x0000001008257819 */ /* 0x100fe20000001209 */
[----:B------:R-:W3:Y:S01]  /*0810*/  LDCU.64 UR12, c[0x0][0x408] ;  /* 0x00008100ff0c77ac */ /* 0x000ee20008000a00 */
[----:B------:R-:W-:Y:S01]  /*0820*/  SHF.R.U32.HI R38, RZ, 0x10, R9 ;  /* 0x00000010ff267819 */ /* 0x000fe20000011609 */
[----:B------:R-:W-:Y:S01]  /*0830*/  IMAD.HI.U32 R18, R17, -0x2daee0ad, RZ ;  /* 0xd2511f5311127827 */ /* 0x000fe200078e00ff */
[----:B------:R-:W-:Y:S01]  /*0840*/  LOP3.LUT R16, R21, UR17, R16, 0x96, !PT ;  /* 0x0000001115107c12 */ /* 0x000fe2000f8e9610 */
[----:B------:R-:W4:Y:S01]  /*0850*/  LDCU.64 UR4, c[0x0][0x3a0] ;  /* 0x00007400ff0477ac */ /* 0x000f220008000a00 */
[----:B------:R-:W-:Y:S01]  /*0860*/  PRMT R48, R7, 0x5410, R48 ;  /* 0x0000541007307816 */ /* 0x000fe20000000030 */
[----:B------:R-:W-:Y:S01]  /*0870*/  IMAD.MOV.U32 R49, RZ, RZ, R13 ;  /* 0x000000ffff317224 */ /* 0x000fe200078e000d */
[----:B------:R-:W-:Y:S01]  /*0880*/  LOP3.LUT R18, R23, UR18, R18, 0x96, !PT ;  /* 0x0000001217127c12 */ /* 0x000fe2000f8e9612 */
[----:B------:R-:W-:Y:S01]  /*0890*/  IMAD R22, R17, -0x2daee0ad, RZ ;  /* 0xd2511f5311167824 */ /* 0x000fe200078e02ff */
[----:B------:R-:W-:Y:S01]  /*08a0*/  SHF.R.U64 R40, R4, 0x10, R5 ;  /* 0x0000001004287819 */ /* 0x000fe20000001205 */
[----:B------:R-:W-:Y:S01]  /*08b0*/  IMAD R20, R19, -0x326172a9, RZ ;  /* 0xcd9e8d5713147824 */ /* 0x000fe200078e02ff */
[----:B------:R-:W-:Y:S01]  /*08c0*/  PRMT R49, R49, 0x5410, R29 ;  /* 0x0000541031317816 */ /* 0x000fe2000000001d */
[----:B------:R-:W-:Y:S01]  /*08d0*/  IMAD.HI.U32 R17, R16, -0x2daee0ad, RZ ;  /* 0xd2511f5310117827 */ /* 0x000fe200078e00ff */
[----:B------:R-:W-:-:S02]  /*08e0*/  SHF.R.U32.HI R39, RZ, 0x10, R5 ;  /* 0x00000010ff277819 */ /* 0x000fc40000011605 */
[----:B------:R-:W-:Y:S01]  /*08f0*/  SHF.R.U64 R60, R2, 0x10, R3 ;  /* 0x00000010023c7819 */ /* 0x000fe20000001203 */
[----:B------:R-:W-:Y:S01]  /*0900*/  IMAD.HI.U32 R13, R18, -0x326172a9, RZ ;  /* 0xcd9e8d57120d7827 */ /* 0x000fe200078e00ff */
[----:B------:R-:W-:Y:S02]  /*0910*/  LOP3.LUT R17, R22, UR20, R17, 0x96, !PT ;  /* 0x0000001416117c12 */ /* 0x000fe4000f8e9611 */
[----:B------:R-:W-:Y:S01]  /*0920*/  PRMT R46, R46, 0x5410, R46 ;  /* 0x000054102e2e7816 */ /* 0x000fe2000000002e */
[----:B------:R-:W-:Y:S01]  /*0930*/  IMAD.MOV.U32 R47, RZ, RZ, R14 ;  /* 0x000000ffff2f7224 */ /* 0x000fe200078e000e */
[----:B------:R-:W-:Y:S01]  /*0940*/  LOP3.LUT R13, R20, UR19, R13, 0x96, !PT ;  /* 0x00000013140d7c12 */ /* 0x000fe2000f8e960d */
[----:B------:R-:W-:Y:S01]  /*0950*/  IMAD R19, R16, -0x2daee0ad, RZ ;  /* 0xd2511f5310137824 */ /* 0x000fe200078e02ff */
[----:B------:R-:W-:Y:S01]  /*0960*/  PRMT R45, R45, 0x5410, R45 ;  /* 0x000054102d2d7816 */ /* 0x000fe2000000002d */
[----:B------:R-:W-:Y:S01]  /*0970*/  IMAD R15, R18, -0x326172a9, RZ ;  /* 0xcd9e8d57120f7824 */ /* 0x000fe200078e02ff */
[----:B------:R-:W-:Y:S01]  /*0980*/  PRMT R47, R12, 0x5410, R47 ;  /* 0x000054100c2f7816 */ /* 0x000fe2000000002f */
[----:B------:R-:W-:Y:S01]  /*0990*/  IMAD.HI.U32 R14, R17, -0x326172a9, RZ ;  /* 0xcd9e8d57110e7827 */ /* 0x000fe200078e00ff */
[----:B------:R-:W-:-:S03]  /*09a0*/  LOP3.LUT R33, R6, 0x3, RZ, 0xc0, !PT ;  /* 0x0000000306217812 */ /* 0x000fc600078ec0ff */
[----:B------:R-:W-:Y:S01]  /*09b0*/  IMAD.HI.U32 R16, R13, -0x2daee0ad, RZ ;  /* 0xd2511f530d107827 */ /* 0x000fe200078e00ff */
[----:B------:R-:W-:-:S03]  /*09c0*/  LOP3.LUT R14, R15, UR21, R14, 0x96, !PT ;  /* 0x000000150f0e7c12 */ /* 0x000fc6000f8e960e */
[----:B------:R-:W-:Y:S01]  /*09d0*/  IMAD.MOV.U32 R43, RZ, RZ, R10 ;  /* 0x000000ffff2b7224 */ /* 0x000fe200078e000a */
[----:B------:R-:W-:Y:S01]  /*09e0*/  LOP3.LUT R16, R19, UR22, R16, 0x96, !PT ;  /* 0x0000001613107c12 */ /* 0x000fe2000f8e9610 */
[--C-:B------:R-:W-:Y:S01]  /*09f0*/  IMAD.MOV.U32 R41, RZ, RZ, R11.reuse ;  /* 0x000000ffff297224 */ /* 0x100fe200078e000b */
[----:B------:R-:W-:Y:S01]  /*0a00*/  SHF.R.U32.HI R10, RZ, 0x10, R11 ;  /* 0x00000010ff0a7819 */ /* 0x000fe2000001160b */
[----:B------:R-:W-:Y:S01]  /*0a10*/  IMAD R20, R13, -0x2daee0ad, RZ ;  /* 0xd2511f530d147824 */ /* 0x000fe200078e02ff */
[----:B------:R-:W-:Y:S01]  /*0a20*/  PRMT R43, R43, 0x5410, R43 ;  /* 0x000054102b2b7816 */ /* 0x000fe2000000002b */
[----:B------:R-:W-:Y:S01]  /*0a30*/  IMAD R18, R17, -0x326172a9, RZ ;  /* 0xcd9e8d5711127824 */ /* 0x000fe200078e02ff */
[----:B------:R-:W-:Y:S01]  /*0a40*/  PRMT R59, R59, 0x5410, R10 ;  /* 0x000054103b3b7816 */ /* 0x000fe2000000000a */
[----:B------:R-:W-:Y:S01]  /*0a50*/  IMAD.HI.U32 R13, R14, -0x2daee0ad, RZ ;  /* 0xd2511f530e0d7827 */ /* 0x000fe200078e00ff */
[----:B------:R-:W-:-:S03]  /*0a60*/  PRMT R41, R41, 0x5410, R41 ;  /* 0x0000541029297816 */ /* 0x000fc60000000029 */
        /* <DEDUP_REMOVED lines=40> */
[----:B01234-:R-:W-:-:S07]  /*0cf0*/  IMAD R44, R12, -0x326172a9, RZ ;  /* 0xcd9e8d570c2c7824 */ /* 0x01ffce00078e02ff */
.L_x_7673:
[----:B------:R-:W0:Y:S08]  /*0d00*/  LDC.64 R20, c[0x0][0x3f0] ;  /* 0x0000fc00ff147b82 */ /* 0x000e300000000a00 */
[----:B------:R-:W1:Y:S01]  /*0d10*/  LDC.64 R22, c[0x0][0x3f8] ;  /* 0x0000fe00ff167b82 */ /* 0x000e620000000a00 */
[----:B0-----:R-:W-:-:S05]  /*0d20*/  IMAD.WIDE R56, R25, 0x4, R20 ;  /* 0x0000000419387825 */ /* 0x001fca00078e0214 */
[----:B------:R-:W2:Y:S01]  /*0d30*/  LDG.E R20, desc[UR8][R56.64] ;  /* 0x0000000838147981 */ /* 0x000ea2000c1e1900 */
[C---:B-1----:R-:W-:Y:S02]  /*0d40*/  IMAD.WIDE R54, R25.reuse, 0x4, R22 ;  /* 0x0000000419367825 */ /* 0x042fe400078e0216 */
[----:B------:R-:W0:Y:S03]  /*0d50*/  LDC R22, c[0x0][0x388] ;  /* 0x0000e200ff167b82 */ /* 0x000e260000000800 */
[----:B------:R1:W5:Y:S01]  /*0d60*/  LDG.E R21, desc[UR8][R54.64] ;  /* 0x0000000836157981 */ /* 0x000362000c1e1900 */
[----:B------:R-:W-:Y:S01]  /*0d70*/  ISETP.GE.U32.AND P1, PT, R28, 0x20, PT ;  /* 0x000000201c00780c */ /* 0x000fe20003f26070 */
[----:B------:R-:W-:Y:S01]  /*0d80*/  BSSY.RECONVERGENT B1, `(.L_x_7550) ;  /* 0x00002ed000017945 */ /* 0x000fe20003800200 */
[----:B0-----:R-:W-:-:S05]  /*0d90*/  IMAD R52, R25, R22, RZ ;  /* 0x0000001619347224 */ /* 0x001fca00078e02ff */
[----:B------:R-:W-:-:S04]  /*0da0*/  SHF.R.S32.HI R23, RZ, 0x1f, R52 ;  /* 0x0000001fff177819 */ /* 0x000fc80000011434 */
[----:B------:R-:W-:-:S04]  /*0db0*/  LEA.HI R23, R23, R52, RZ, 0x2 ;  /* 0x0000003417177211 */ /* 0x000fc800078f10ff */
[----:B------:R-:W-:Y:S02]  /*0dc0*/  LEA.HI.SX32 R52, R23, R26, 0x1e ;  /* 0x0000001a17347211 */ /* 0x000fe400078ff2ff */
[----:B--2---:R-:W-:-:S13]  /*0dd0*/  ISETP.GE.AND P2, PT, R20, 0x1, PT ;  /* 0x000000011400780c */ /* 0x004fda0003f46270 */
[----:B------:R-:W-:-:S05]  /*0de0*/  @P2 IADD3 R51, PT, PT, R20, -0x1, RZ ;  /* 0xffffffff14332810 */ /* 0x000fca0007ffe0ff */
[----:B------:R-:W-:-:S05]  /*0df0*/  @P2 IMAD R51, R51, R22, RZ ;  /* 0x0000001633332224 */ /* 0x000fca00078e02ff */
[----:B------:R-:W-:-:S04]  /*0e00*/  @P2 SHF.R.S32.HI R50, RZ, 0x1f, R51 ;  /* 0x0000001fff322819 */ /* 0x000fc80000011433 */
[----:B------:R-:W-:Y:S01]  /*0e10*/  @P2 LEA.HI R53, R50, R51, RZ, 0x2 ;  /* 0x0000003332352211 */ /* 0x000fe200078f10ff */
[----:B------:R-:W-:-:S03]  /*0e20*/  IMAD.MOV.U32 R51, RZ, RZ, RZ ;  /* 0x000000ffff337224 */ /* 0x000fc600078e00ff */
[----:B------:R-:W-:Y:S01]  /*0e30*/  @P2 LEA.HI.SX32 R51, R53, R26, 0x1e ;  /* 0x0000001a35332211 */ /* 0x000fe200078ff2ff */
[----:B-1----:R-:W-:Y:S06]  /*0e40*/  @!P1 BRA `(.L_x_7551) ;  /* 0x0000002c00809947 */ /* 0x002fec0003800000 */
[----:B------:R-:W-:Y:S04]  /*0e50*/  BSSY.RECONVERGENT B2, `(.L_x_7552) ;  /* 0x0000005000027945 */ /* 0x000fe80003800200 */
[----:B------:R-:W-:Y:S05]  /*0e60*/  @!P2 BRA `(.L_x_7553) ;  /* 0x00000000000ca947 */ /* 0x000fea0003800000 */
[----:B------:R-:W0:Y:S02]  /*0e70*/  LDC.64 R4, c[0x0][0x390] ;  /* 0x0000e400ff047b82 */ /* 0x000e240000000a00 */
[----:B0-----:R-:W-:-:S06]  /*0e80*/  IMAD.WIDE.U32 R4, R51, 0x10, R4 ;  /* 0x0000001033047825 */ /* 0x001fcc00078e0004 */
[----:B------:R-:W5:Y:S02]  /*0e90*/  LDG.E.128 R4, desc[UR8][R4.64] ;  /* 0x0000000804047981 */ /* 0x000f64000c1e1d00 */
.L_x_7553:
[----:B------:R-:W-:Y:S05]  /*0ea0*/  BSYNC.RECONVERGENT B2 ;  /* 0x0000000000027941 */ /* 0x000fea0003800200 */
.L_x_7552:
[----:B------:R-:W-:Y:S01]  /*0eb0*/  UISETP.NE.U32.AND UP0, UPT, UR4, URZ, UPT ;  /* 0x000000ff0400728c */ /* 0x000fe2000bf05070 */
[----:B------:R-:W-:Y:S03]  /*0ec0*/  BSSY.RECONVERGENT B2, `(.L_x_7554) ;  /* 0x00002c4000027945 */ /* 0x000fe60003800200 */
[----:B------:R-:W-:-:S09]  /*0ed0*/  UISETP.NE.AND.EX UP0, UPT, UR5, URZ, UPT, UP0 ;  /* 0x000000ff0500728c */ /* 0x000fd2000bf05300 */
[----:B------:R-:W-:Y:S05]  /*0ee0*/  BRA.U !UP0, `(.L_x_7555) ;  /* 0x00000015088c7547 */ /* 0x000fea000b800000 */
[----:B------:R-:W0:Y:S02]  /*0ef0*/  LDC.64 R8, c[0x0][0x3a0] ;  /* 0x0000e800ff087b82 */ /* 0x000e240000000a00 */
[----:B0-----:R-:W-:-:S06]  /*0f00*/  IMAD.WIDE.U32 R8, R52, 0x10, R8 ;  /* 0x0000001034087825 */ /* 0x001fcc00078e0008 */
[----:B------:R-:W2:Y:S01]  /*0f10*/  LDG.E.128 R8, desc[UR8][R8.64] ;  /* 0x0000000808087981 */ /* 0x000ea2000c1e1d00 */
[----:B------:R-:W-:Y:S01]  /*0f20*/  ISETP.GT.AND P0, PT, R20, RZ, PT ;  /* 0x000000ff1400720c */ /* 0x000fe20003f04270 */
[----:B------:R-:W-:-:S12]  /*0f30*/  BSSY.RECONVERGENT B3, `(.L_x_7556) ;  /* 0x000005a000037945 */ /* 0x000fd80003800200 */
[----:B------:R-:W-:Y:S01]  /*0f40*/  @!P0 IMAD.MOV.U32 R14, RZ, RZ, R33 ;  /* 0x000000ffff0e8224 */ /* 0x000fe200078e0021 */
[----:B------:R-:W-:Y:S01]  /*0f50*/  @!P0 MOV R50, R42 ;  /* 0x0000002a00328202 */ /* 0x000fe20000000f00 */
[----:B--2---:R-:W-:Y:S01]  /*0f60*/  @!P0 IMAD.MOV.U32 R12, RZ, RZ, R8 ;  /* 0x000000ffff0c8224 */ /* 0x004fe200078e0008 */
        /* <DEDUP_REMOVED lines=17> */
.L_x_7560:
        /* <DEDUP_REMOVED lines=13> */
.L_x_7562:
[----:B------:R-:W-:Y:S05]  /*1150*/  BSYNC.RECONVERGENT B5 ;  /* 0x0000000000057941 */ /* 0x000fea0003800200 */
.L_x_7561:
        /* <DEDUP_REMOVED lines=41> */
[----:B------:R-:W-:Y:S02]  /*13f0*/  HFMA2 R14, -RZ, RZ, 0, 0 ;  /* 0x00000000ff0e7431 */ /* 0x000fe400000001ff */
[----:B------:R-:W-:-:S07]  /*1400*/  IMAD.MOV.U32 R12, RZ, RZ, R42 ;  /* 0x000000ffff0c7224 */ /* 0x000fce00078e002a */
.L_x_7559:
[----:B------:R-:W-:Y:S05]  /*1410*/  BSYNC.RECONVERGENT B4 ;  /* 0x0000000000047941 */ /* 0x000fea0003800200 */
.L_x_7558:
[----:B------:R-:W-:Y:S01]  /*1420*/  I2FP.F32.U32 R12, R12 ;  /* 0x0000000c000c7245 */ /* 0x000fe20000201000 */
[----:B------:R-:W-:Y:S02]  /*1430*/  IMAD.MOV.U32 R15, RZ, RZ, 0x2f800000 ;  /* 0x2f800000ff0f7424 */ /* 0x000fe400078e00ff */
[----:B-----5:R-:W-:Y:S02]  /*1440*/  FMUL.FTZ R13, R4, UR13 ;  /* 0x0000000d040d7c20 */ /* 0x020fe40008410000 */
[----:B------:R-:W-:Y:S02]  /*1450*/  FFMA.FTZ R12, R12, R15, 1.1641532182693481445e-10 ;  /* 0x2f0000000c0c7423 */ /* 0x000fe4000001000f */
[----:B------:R-:W-:-:S03]  /*1460*/  FMUL.FTZ R13, R13, UR12 ;  /* 0x0000000c0d0d7c20 */ /* 0x000fc60008410000 */
[----:B------:R-:W-:Y:S01]  /*1470*/  FSETP.GTU.FTZ.AND P3, PT, R12, UR10, PT ;  /* 0x0000000a0c007c0b */ /* 0x000fe2000bf7c000 */
[----:B------:R-:W-:-:S03]  /*1480*/  HADD2.F32 R12, -RZ, R49.H1_H1 ;  /* 0x30000031ff0c7230 */ /* 0x000fc60000004100 */
[----:B------:R-:W-:Y:S02]  /*1490*/  FSEL R15, R13, RZ, !P3 ;  /* 0x000000ff0d0f7208 */ /* 0x000fe40005800000 */
[----:B------:R-:W-:-:S03]  /*14a0*/  SEL R13, RZ, 0x1, P3 ;  /* 0x00000001ff0d7807 */ /* 0x000fc60001800000 */
[----:B------:R-:W-:Y:S01]  /*14b0*/  FFMA.FTZ R12, R15, R12, R8 ;  /* 0x0000000c0f0c7223 */ /* 0x000fe20000010008 */
[----:B------:R-:W-:-:S07]  /*14c0*/  PRMT R41, R13, 0x7610, R41 ;  /* 0x000076100d297816 */ /* 0x000fce0000000029 */
.L_x_7557:
[----:B------:R-:W-:Y:S05]  /*14d0*/  BSYNC.RECONVERGENT B3 ;  /* 0x0000000000037941 */ /* 0x000fea0003800200 */
.L_x_7556:
[----:B------:R-:W-:Y:S01]  /*14e0*/  BSSY.RECONVERGENT B3, `(.L_x_7563) ;  /* 0x0000056000037945 */ /* 0x000fe20003800200 */
[----:B------:R-:W-:Y:S01]  /*14f0*/  IMAD.MOV.U32 R15, RZ, RZ, R14 ;  /* 0x000000ffff0f7224 */ /* 0x000fe200078e000e */
[----:B------:R-:W-:Y:S02]  /*1500*/  MOV R13, R9 ;  /* 0x00000009000d7202 */ /* 0x000fe40000000f00 */
[----:B------:R-:W-:Y:S05]  /*1510*/  @!P0 BRA `(.L_x_7564) ;  /* 0x0000000400488947 */ /* 0x000fea0003800000 */
[----:B------:R-:W-:Y:S01]  /*1520*/  ISETP.NE.AND P3, PT, R14, 0x1, PT ;  /* 0x000000010e00780c */ /* 0x000fe20003f65270 */
[----:B------:R-:W-:Y:S01]  /*1530*/  BSSY.RECONVERGENT B4, `(.L_x_7565) ;  /* 0x0000045000047945 */ /* 0x000fe20003800200 */
[----:B------:R-:W-:Y:S02]  /*1540*/  IMAD.MOV.U32 R15, RZ, RZ, 0x2 ;  /* 0x00000002ff0f7424 */ /* 0x000fe400078e00ff */
[----:B------:R-:W-:-:S09]  /*1550*/  IMAD.MOV.U32 R13, RZ, RZ, R44 ;  /* 0x000000ffff0d7224 */ /* 0x000fd200078e002c */
[----:B------:R-:W-:Y:S05]  /*1560*/  @!P3 BRA `(.L_x_7566) ;  /* 0x000000040004b947 */ /* 0x000fea0003800000 */
[----:B------:R-:W-:-:S13]  /*1570*/  ISETP.NE.AND P3, PT, R14, 0x3, PT ;  /* 0x000000030e00780c */ /* 0x000fda0003f65270 */
[----:B------:R-:W-:Y:S05]  /*1580*/  @!P3 BRA `(.L_x_7567) ;  /* 0x000000000018b947 */ /* 0x000fea0003800000 */
[----:B------:R-:W-:-:S13]  /*1590*/  ISETP.NE.AND P3, PT, R14, 0x2, PT ;  /* 0x000000020e00780c */ /* 0x000fda0003f65270 */
[----:B------:R-:W-:Y:S01]  /*15a0*/  @!P3 MOV R15, 0x3 ;  /* 0x00000003000fb802 */ /* 0x000fe20000000f00 */
[----:B------:R-:W-:Y:S01]  /*15b0*/  @!P3 IMAD.MOV.U32 R13, RZ, RZ, R29 ;  /* 0x000000ffff0db224 */ /* 0x000fe200078e001d */
[----:B------:R-:W-:Y:S01]  /*15c0*/  @P3 MOV R13, R30 ;  /* 0x0000001e000d3202 */ /* 0x000fe20000000f00 */
[----:B------:R-:W-:Y:S01]  /*15d0*/  @P3 VIADD R15, R14, 0x1 ;  /* 0x000000010e0f3836 */ /* 0x000fe20000000000 */
[----:B------:R-:W-:Y:S06]  /*15e0*/  BRA `(.L_x_7566) ;  /* 0x0000000000e47947 */ /* 0x000fec0003800000 */
.L_x_7567:
        /* <DEDUP_REMOVED lines=13> */
.L_x_7569:
[----:B------:R-:W-:Y:S05]  /*16c0*/  BSYNC.RECONVERGENT B5 ;  /* 0x0000000000057941 */ /* 0x000fea0003800200 */
.L_x_7568:
        /* <DEDUP_REMOVED lines=41> */
[----:B------:R-:W-:Y:S02]  /*1960*/  IMAD.MOV.U32 R50, RZ, RZ, R14 ;  /* 0x000000ffff327224 */ /* 0x000fe400078e000e */
[----:B------:R-:W-:-:S07]  /*1970*/  IMAD.MOV.U32 R15, RZ, RZ, RZ ;  /* 0x000000ffff0f7224 */ /* 0x000fce00078e00ff */
.L_x_7566:
[----:B------:R-:W-:Y:S05]  /*1980*/  BSYNC.RECONVERGENT B4 ;  /* 0x0000000000047941 */ /* 0x000fea0003800200 */
.L_x_7565:
[----:B------:R-:W-:Y:S01]  /*1990*/  I2FP.F32.U32 R13, R13 ;  /* 0x0000000d000d7245 */ /* 0x000fe20000201000 */
[----:B------:R-:W-:Y:S02]  /*19a0*/  HFMA2 R42, -RZ, RZ, 0.1171875, 0 ;  /* 0x2f800000ff2a7431 */ /* 0x000fe400000001ff */
[----:B-----5:R-:W-:-:S03]  /*19b0*/  FMUL.FTZ R14, R5, UR13 ;  /* 0x0000000d050e7c20 */ /* 0x020fc60008410000 */
[----:B------:R-:W-:Y:S01]  /*19c0*/  FFMA.FTZ R13, R13, R42, 1.1641532182693481445e-10 ;  /* 0x2f0000000d0d7423 */ /* 0x000fe2000001002a */
[----:B------:R-:W-:-:S04]  /*19d0*/  FMUL.FTZ R14, R14, UR12 ;  /* 0x0000000c0e0e7c20 */ /* 0x000fc80008410000 */
[----:B------:R-:W-:Y:S01]  /*19e0*/  FSETP.GTU.FTZ.AND P3, PT, R13, UR10, PT ;  /* 0x0000000a0d007c0b */ /* 0x000fe2000bf7c000 */
[----:B------:R-:W-:-:S03]  /*19f0*/  HADD2.F32 R13, -RZ, R48.H1_H1 ;  /* 0x30000030ff0d7230 */ /* 0x000fc60000004100 */
[----:B------:R-:W-:Y:S02]  /*1a00*/  FSEL R42, R14, RZ, !P3 ;  /* 0x000000ff0e2a7208 */ /* 0x000fe40005800000 */
[----:B------:R-:W-:-:S03]  /*1a10*/  SEL R14, RZ, 0x1, P3 ;  /* 0x00000001ff0e7807 */ /* 0x000fc60001800000 */
[----:B------:R-:W-:Y:S01]  /*1a20*/  FFMA.FTZ R13, R42, R13, R9 ;  /* 0x0000000d2a0d7223 */ /* 0x000fe20000010009 */
[----:B------:R-:W-:-:S07]  /*1a30*/  PRMT R43, R14, 0x7610, R43 ;  /* 0x000076100e2b7816 */ /* 0x000fce000000002b */
.L_x_7564:
[----:B------:R-:W-:Y:S05]  /*1a40*/  BSYNC.RECONVERGENT B3 ;  /* 0x0000000000037941 */ /* 0x000fea0003800200 */
.L_x_7563:
[----:B------:R-:W-:Y:S01]  /*1a50*/  BSSY.RECONVERGENT B3, `(.L_x_7570) ;  /* 0x0000056000037945 */ /* 0x000fe20003800200 */
[----:B------:R-:W-:Y:S01]  /*1a60*/  IMAD.MOV.U32 R23, RZ, RZ, R15 ;  /* 0x000000ffff177224 */ /* 0x000fe200078e000f */
[----:B------:R-:W-:Y:S02]  /*1a70*/  MOV R14, R10 ;  /* 0x0000000a000e7202 */ /* 0x000fe40000000f00 */
        /* <DEDUP_REMOVED lines=14> */
.L_x_7574:
        /* <DEDUP_REMOVED lines=13> */
.L_x_7576:
[----:B------:R-:W-:Y:S05]  /*1c30*/  BSYNC.RECONVERGENT B5 ;  /* 0x0000000000057941 */ /* 0x000fea0003800200 */
.L_x_7575:
        /* <DEDUP_REMOVED lines=43> */
.L_x_7573:
[----:B------:R-:W-:Y:S05]  /*1ef0*/  BSYNC.RECONVERGENT B4 ;  /* 0x0000000000047941 */ /* 0x000fea0003800200 */
.L_x_7572:
[----:B------:R-:W-:Y:S01]  /*1f00*/  I2FP.F32.U32 R15, R14 ;  /* 0x0000000e000f7245 */ /* 0x000fe20000201000 */
[----:B------:R-:W-:Y:S02]  /*1f10*/  HFMA2 R42, -RZ, RZ, 0.1171875, 0 ;  /* 0x2f800000ff2a7431 */ /* 0x000fe400000001ff */
[----:B-----5:R-:W-:-:S03]  /*1f20*/  FMUL.FTZ R14, R6, UR13 ;  /* 0x0000000d060e7c20 */ /* 0x020fc60008410000 */
[----:B------:R-:W-:Y:S01]  /*1f30*/  FFMA.FTZ R15, R15, R42, 1.1641532182693481445e-10 ;  /* 0x2f0000000f0f7423 */ /* 0x000fe2000001002a */
[----:B------:R-:W-:-:S04]  /*1f40*/  FMUL.FTZ R14, R14, UR12 ;  /* 0x0000000c0e0e7c20 */ /* 0x000fc80008410000 */
[----:B------:R-:W-:Y:S01]  /*1f50*/  FSETP.GTU.FTZ.AND P3, PT, R15, UR10, PT ;  /* 0x0000000a0f007c0b */ /* 0x000fe2000bf7c000 */
[----:B------:R-:W-:-:S03]  /*1f60*/  HADD2.F32 R15, -RZ, R49.H0_H0 ;  /* 0x20000031ff0f7230 */ /* 0x000fc60000004100 */
[----:B------:R-:W-:Y:S02]  /*1f70*/  FSEL R53, R14, RZ, !P3 ;  /* 0x000000ff0e357208 */ /* 0x000fe40005800000 */
[----:B------:R-:W-:-:S03]  /*1f80*/  SEL R33, RZ, 0x1, P3 ;  /* 0x00000001ff217807 */ /* 0x000fc60001800000 */
[----:B------:R-:W-:Y:S01]  /*1f90*/  FFMA.FTZ R14, R53, R15, R10 ;  /* 0x0000000f350e7223 */ /* 0x000fe2000001000a */
[----:B------:R-:W-:-:S07]  /*1fa0*/  PRMT R45, R33, 0x7610, R45 ;  /* 0x00007610212d7816 */ /* 0x000fce000000002d */
.L_x_7571:
[----:B------:R-:W-:Y:S05]  /*1fb0*/  BSYNC.RECONVERGENT B3 ;  /* 0x0000000000037941 */ /* 0x000fea0003800200 */
.L_x_7570:
[----:B------:R-:W-:Y:S01]  /*1fc0*/  IMAD.MOV.U32 R33, RZ, RZ, R23 ;  /* 0x000000ffff217224 */ /* 0x000fe200078e0017 */
[----:B------:R-:W-:Y:S01]  /*1fd0*/  MOV R15, R11 ;  /* 0x0000000b000f7202 */ /* 0x000fe20000000f00 */
        /* <DEDUP_REMOVED lines=14> */
.L_x_7580:
        /* <DEDUP_REMOVED lines=13> */
.L_x_7582:
[----:B------:R-:W-:Y:S05]  /*2190*/  BSYNC.RECONVERGENT B4 ;  /* 0x0000000000047941 */ /* 0x000fea0003800200 */
.L_x_7581:
        /* <DEDUP_REMOVED lines=43> */
.L_x_7579:
[----:B------:R-:W-:Y:S05]  /*2450*/  BSYNC.RECONVERGENT B3 ;  /* 0x0000000000037941 */ /* 0x000fea0003800200 */
.L_x_7578:
[----:B------:R-:W-:Y:S01]  /*2460*/  I2FP.F32.U32 R15, R15 ;  /* 0x0000000f000f7245 */ /* 0x000fe20000201000 */
[----:B------:R-:W-:Y:S02]  /*2470*/  HFMA2 R42, -RZ, RZ, 0.1171875, 0 ;  /* 0x2f800000ff2a7431 */ /* 0x000fe400000001ff */
[----:B-----5:R-:W-:-:S03]  /*2480*/  FMUL.FTZ R54, R7, UR13 ;  /* 0x0000000d07367c20 */ /* 0x020fc60008410000 */
[----:B------:R-:W-:Y:S01]  /*2490*/  FFMA.FTZ R15, R15, R42, 1.1641532182693481445e-10 ;  /* 0x2f0000000f0f7423 */ /* 0x000fe2000001002a */
[----:B------:R-:W-:Y:S01]  /*24a0*/  FMUL.FTZ R54, R54, UR12 ;  /* 0x0000000c36367c20 */ /* 0x000fe20008410000 */
[----:B------:R-:W-:-:S03]  /*24b0*/  HADD2.F32 R42, -RZ, R48.H0_H0 ;  /* 0x20000030ff2a7230 */ /* 0x000fc60000004100 */
[----:B------:R-:W-:-:S04]  /*24c0*/  FSETP.GTU.FTZ.AND P0, PT, R15, UR10, PT ;  /* 0x0000000a0f007c0b */ /* 0x000fc8000bf1c000 */
[----:B------:R-:W-:Y:S02]  /*24d0*/  FSEL R54, R54, RZ, !P0 ;  /* 0x000000ff36367208 */ /* 0x000fe40004000000 */
[----:B------:R-:W-:-:S03]  /*24e0*/  SEL R23, RZ, 0x1, P0 ;  /* 0x00000001ff177807 */ /* 0x000fc60000000000 */
[----:B------:R-:W-:Y:S01]  /*24f0*/  FFMA.FTZ R15, R54, R42, R11 ;  /* 0x0000002a360f7223 */ /* 0x000fe2000001000b */
[----:B------:R-:W-:Y:S01]  /*2500*/  PRMT R46, R23, 0x7610, R46 ;  /* 0x00007610172e7816 */ /* 0x000fe2000000002e */
[----:B------:R-:W-:Y:S06]  /*2510*/  BRA `(.L_x_7577) ;  /* 0x0000001400787947 */ /* 0x000fec0003800000 */
.L_x_7555:
        /* <DEDUP_REMOVED lines=21> */
.L_x_7587:
        /* <DEDUP_REMOVED lines=13> */
.L_x_7589:
[----:B------:R-:W-:Y:S05]  /*2740*/  BSYNC.RECONVERGENT B5 ;  /* 0x0000000000057941 */ /* 0x000fea0003800200 */
.L_x_7588:
        /* <DEDUP_REMOVED lines=43> */
.L_x_7586:
[----:B------:R-:W-:Y:S05]  /*2a00*/  BSYNC.RECONVERGENT B4 ;  /* 0x0000000000047941 */ /* 0x000fea0003800200 */
.L_x_7585:
[----:B------:R-:W-:Y:S01]  /*2a10*/  I2FP.F32.U32 R12, R12 ;  /* 0x0000000c000c7245 */ /* 0x000fe20000201000 */
[----:B------:R-:W-:Y:S02]  /*2a20*/  HFMA2 R13, -RZ, RZ, 0.1171875, 0 ;  /* 0x2f800000ff0d7431 */ /* 0x000fe400000001ff */
[----:B-----5:R-:W-:Y:S01]  /*2a30*/  FMUL.FTZ R15, R4, UR13 ;  /* 0x0000000d040f7c20 */ /* 0x020fe20008410000 */
[----:B------:R-:W-:Y:S02]  /*2a40*/  HADD2.F32 R23, -RZ, R49.H1_H1 ;  /* 0x30000031ff177230 */ /* 0x000fe40000004100 */
[----:B------:R-:W-:Y:S01]  /*2a50*/  FFMA.FTZ R12, R12, R13, 1.1641532182693481445e-10 ;  /* 0x2f0000000c0c7423 */ /* 0x000fe2000001000d */
[----:B------:R-:W-:-:S04]  /*2a60*/  FMUL.FTZ R15, R15, UR12 ;  /* 0x0000000c0f0f7c20 */ /* 0x000fc80008410000 */
[----:B------:R-:W-:-:S04]  /*2a70*/  FSETP.GTU.FTZ.AND P0, PT, R12, UR10, PT ;  /* 0x0000000a0c007c0b */ /* 0x000fc8000bf1c000 */
[----:B------:R-:W-:Y:S02]  /*2a80*/  FSEL R12, R15, RZ, !P0 ;  /* 0x000000ff0f0c7208 */ /* 0x000fe40004000000 */
[----:B------:R-:W-:-:S03]  /*2a90*/  SEL R13, RZ, 0x1, P0 ;  /* 0x00000001ff0d7807 */ /* 0x000fc60000000000 */
[----:B------:R-:W-:Y:S01]  /*2aa0*/  FMUL.FTZ R12, R12, R23 ;  /* 0x000000170c0c7220 */ /* 0x000fe20000410000 */
[----:B------:R-:W-:-:S07]  /*2ab0*/  PRMT R41, R13, 0x7610, R41 ;  /* 0x000076100d297816 */ /* 0x000fce0000000029 */
.L_x_7584:
[----:B------:R-:W-:Y:S05]  /*2ac0*/  BSYNC.RECONVERGENT B3 ;  /* 0x0000000000037941 */ /* 0x000fea0003800200 */
.L_x_7583:
        /* <DEDUP_REMOVED lines=17> */
.L_x_7594:
        /* <DEDUP_REMOVED lines=13> */
.L_x_7596:
[----:B------:R-:W-:Y:S05]  /*2cb0*/  BSYNC.RECONVERGENT B5 ;  /* 0x0000000000057941 */ /* 0x000fea0003800200 */
.L_x_7595:
        /* <DEDUP_REMOVED lines=43> */
.L_x_7593:
[----:B------:R-:W-:Y:S05]  /*2f70*/  BSYNC.RECONVERGENT B4 ;  /* 0x0000000000047941 */ /* 0x000fea0003800200 */
.L_x_7592:
        /* <DEDUP_REMOVED lines=11> */
.L_x_7591:
[----:B------:R-:W-:Y:S05]  /*3030*/  BSYNC.RECONVERGENT B3 ;  /* 0x0000000000037941 */ /* 0x000fea0003800200 */
.L_x_7590:
        /* <DEDUP_REMOVED lines=17> */
.L_x_7601:
        /* <DEDUP_REMOVED lines=13> */
.L_x_7603:
[----:B------:R-:W-:Y:S05]  /*3220*/  BSYNC.RECONVERGENT B5 ;  /* 0x0000000000057941 */ /* 0x000fea0003800200 */
.L_x_7602:
        /* <DEDUP_REMOVED lines=43> */
.L_x_7600:
[----:B------:R-:W-:Y:S05]  /*34e0*/  BSYNC.RECONVERGENT B4 ;  /* 0x0000000000047941 */ /* 0x000fea0003800200 */
.L_x_7599:
        /* <DEDUP_REMOVED lines=9> */
[----:B------:R-:W-:Y:S01]  /*3580*/  FMUL.FTZ R14, R33, R14 ;  /* 0x0000000e210e7220 */ /* 0x000fe20000410000 */
[----:B------:R-:W-:-:S07]  /*3590*/  PRMT R45, R15, 0x7610, R45 ;  /* 0x000076100f2d7816 */ /* 0x000fce000000002d */
.L_x_7598:
[----:B------:R-:W-:Y:S05]  /*35a0*/  BSYNC.RECONVERGENT B3 ;  /* 0x0000000000037941 */ /* 0x000fea0003800200 */
.L_x_7597:
        /* <DEDUP_REMOVED lines=16> */
.L_x_7606:
        /* <DEDUP_REMOVED lines=13> */
.L_x_7608:
[----:B------:R-:W-:Y:S05]  /*3780*/  BSYNC.RECONVERGENT B4 ;  /* 0x0000000000047941 */ /* 0x000fea0003800200 */
.L_x_7607:
        /* <DEDUP_REMOVED lines=43> */
.L_x_7605:
[----:B------:R-:W-:Y:S05]  /*3a40*/  BSYNC.RECONVERGENT B3 ;  /* 0x0000000000037941 */ /* 0x000fea0003800200 */
.L_x_7604:
[----:B------:R-:W-:Y:S01]  /*3a50*/  I2FP.F32.U32 R15, R15 ;  /* 0x0000000f000f7245 */ /* 0x000fe20000201000 */
[----:B------:R-:W-:-:S05]  /*3a60*/  HFMA2 R42, -RZ, RZ, 0.1171875, 0 ;  /* 0x2f800000ff2a7431 */ /* 0x000fca00000001ff */
[----:B------:R-:W-:Y:S01]  /*3a70*/  FFMA.FTZ R15, R15, R42, 1.1641532182693481445e-10 ;  /* 0x2f0000000f0f7423 */ /* 0x000fe2000001002a */
[----:B-----5:R-:W-:-:S04]  /*3a80*/  FMUL.FTZ R42, R7, UR13 ;  /* 0x0000000d072a7c20 */ /* 0x020fc80008410000 */
[----:B------:R-:W-:Y:S01]  /*3a90*/  FMUL.FTZ R42, R42, UR12 ;  /* 0x0000000c2a2a7c20 */ /* 0x000fe20008410000 */
[----:B------:R-:W-:Y:S01]  /*3aa0*/  FSETP.GTU.FTZ.AND P0, PT, R15, UR10, PT ;  /* 0x0000000a0f007c0b */ /* 0x000fe2000bf1c000 */
[----:B------:R-:W-:-:S03]  /*3ab0*/  HADD2.F32 R15, -RZ, R48.H0_H0 ;  /* 0x20000030ff0f7230 */ /* 0x000fc60000004100 */
[----:B------:R-:W-:Y:S02]  /*3ac0*/  FSEL R42, R42, RZ, !P0 ;  /* 0x000000ff2a2a7208 */ /* 0x000fe40004000000 */
[----:B------:R-:W-:-:S03]  /*3ad0*/  SEL R23, RZ, 0x1, P0 ;  /* 0x00000001ff177807 */ /* 0x000fc60000000000 */
[----:B------:R-:W-:Y:S01]  /*3ae0*/  FMUL.FTZ R15, R42, R15 ;  /* 0x0000000f2a0f7220 */ /* 0x000fe20000410000 */
[----:B------:R-:W-:-:S07]  /*3af0*/  PRMT R46, R23, 0x7610, R46 ;  /* 0x00007610172e7816 */ /* 0x000fce000000002e */
.L_x_7577:
[----:B------:R-:W-:Y:S05]  /*3b00*/  BSYNC.RECONVERGENT B2 ;  /* 0x0000000000027941 */ /* 0x000fea0003800200 */
.L_x_7554:
[----:B------:R-:W0:Y:S01]  /*3b10*/  LDC.64 R54, c[0x0][0x3a8] ;  /* 0x0000ea00ff367b82 */ /* 0x000e220000000a00 */
[----:B------:R-:W-:Y:S01]  /*3b20*/  BSSY.RECONVERGENT B2, `(.L_x_7609) ;  /* 0x0000010000027945 */ /* 0x000fe20003800200 */
[----:B------:R-:W-:Y:S02]  /*3b30*/  IMAD.MOV.U32 R42, RZ, RZ, R50 ;  /* 0x000000ffff2a7224 */ /* 0x000fe400078e0032 */
[----:B0-----:R-:W-:-:S05]  /*3b40*/  IMAD.WIDE.U32 R54, R52, 0x10, R54 ;  /* 0x0000001034367825 */ /* 0x001fca00078e0036 */
[----:B------:R0:W-:Y:S01]  /*3b50*/  STG.E.128 desc[UR8][R54.64], R12 ;  /* 0x0000000c36007986 */ /* 0x0001e2000c101d08 */
[----:B------:R-:W-:Y:S05]  /*3b60*/  @!P2 BRA `(.L_x_7610) ;  /* 0x00000000002ca947 */ /* 0x000fea0003800000 */
[----:B0-----:R-:W0:Y:S01]  /*3b70*/  LDC.64 R54, c[0x0][0x3b0] ;  /* 0x0000ec00ff367b82 */ /* 0x001e220000000a00 */
[----:B------:R-:W-:Y:S02]  /*3b80*/  SHF.L.U32 R50, R45, 0x10, RZ ;  /* 0x000000102d327819 */ /* 0x000fe400000006ff */
[----:B------:R-:W-:Y:S02]  /*3b90*/  LOP3.LUT R23, R46, 0xffff, RZ, 0xc0, !PT ;  /* 0x0000ffff2e177812 */ /* 0x000fe400078ec0ff */
[----:B------:R-:W-:-:S05]  /*3ba0*/  LOP3.LUT R50, R50, 0xff0000, RZ, 0xc0, !PT ;  /* 0x00ff000032327812 */ /* 0x000fca00078ec0ff */
[----:B------:R-:W-:Y:S01]  /*3bb0*/  IMAD R50, R23, 0x1000000, R50 ;  /* 0x0100000017327824 */ /* 0x000fe200078e0232 */
[----:B------:R-:W-:-:S04]  /*3bc0*/  LOP3.LUT R23, R43, 0xff, RZ, 0xc0, !PT ;  /* 0x000000ff2b177812 */ /* 0x000fc800078ec0ff */
[----:B------:R-:W-:Y:S02]  /*3bd0*/  LEA R23, R23, R50, 0x8 ;  /* 0x0000003217177211 */ /* 0x000fe400078e40ff */
[----:B------:R-:W-:-:S05]  /*3be0*/  LOP3.LUT R50, R41, 0xff, RZ, 0xc0, !PT ;  /* 0x000000ff29327812 */ /* 0x000fca00078ec0ff */
[----:B------:R-:W-:Y:S02]  /*3bf0*/  IMAD.IADD R23, R23, 0x1, R50 ;  /* 0x0000000117177824 */ /* 0x000fe400078e0232 */
[----:B0-----:R-:W-:-:S05]  /*3c00*/  IMAD.WIDE.U32 R54, R51, 0x4, R54 ;  /* 0x0000000433367825 */ /* 0x001fca00078e0036 */
[----:B------:R1:W-:Y:S02]  /*3c10*/  STG.E desc[UR8][R54.64], R23 ;  /* 0x0000001736007986 */ /* 0x0003e4000c101908 */
.L_x_7610:
[----:B------:R-:W-:Y:S05]  /*3c20*/  BSYNC.RECONVERGENT B2 ;  /* 0x0000000000027941 */ /* 0x000fea0003800200 */
.L_x_7609:
[----:B------:R-:W-:Y:S01]  /*3c30*/  IADD3 R52, PT, PT, R52, 0x20, RZ ;  /* 0x0000002034347810 */ /* 0x000fe20007ffe0ff */
[----:B------:R-:W-:-:S07]  /*3c40*/  VIADD R51, R51, 0x20 ;  /* 0x0000002033337836 */ /* 0x000fce0000000000 */
.L_x_7551:
[----:B------:R-:W-:Y:S05]  /*3c50*/  BSYNC.RECONVERGENT B1 ;  /* 0x0000000000017941 */ /* 0x000fea0003800200 */
.L_x_7550:
[----:B------:R-:W-:Y:S01]  /*3c60*/  ISETP.GE.U32.AND P3, PT, R28, 0x40, PT ;  /* 0x000000401c00780c */ /* 0x000fe20003f66070 */
[----:B------:R-:W-:-:S12]  /*3c70*/  BSSY.RECONVERGENT B2, `(.L_x_7611) ;  /* 0x00002e2000027945 */ /* 0x000fd80003800200 */
[----:B------:R-:W-:Y:S05]  /*3c80*/  @!P3 BRA `(.L_x_7612) ;  /* 0x0000002c0080b947 */ /* 0x000fea0003800000 */
[----:B------:R-:W-:Y:S01]  /*3c90*/  ISETP.NE.U32.AND P0, PT, RZ, UR4, PT ;  /* 0x00000004ff007c0c */ /* 0x000fe2000bf05070 */
[----:B------:R-:W2:Y:S03]  /*3ca0*/  @P2 LDC.64 R18, c[0x0][0x390] ;  /* 0x0000e400ff122b82 */ /* 0x000ea60000000a00 */
[----:B------:R-:W-:-:S13]  /*3cb0*/  ISETP.NE.AND.EX P0, PT, RZ, UR5, PT, P0 ;  /* 0x00000005ff007c0c */ /* 0x000fda000bf05300 */
[----:B------:R-:W3:Y:S01]  /*3cc0*/  @P0 LDC.64 R16, c[0x0][0x3a0] ;  /* 0x0000e800ff100b82 */ /* 0x000ee20000000a00 */
[----:B--2---:R-:W-:-:S05]  /*3cd0*/  @P2 IMAD.WIDE.U32 R18, R51, 0x10, R18 ;  /* 0x0000001033122825 */ /* 0x004fca00078e0012 */
[----:B-----5:R2:W5:Y:S01]  /*3ce0*/  @P2 LDG.E.128 R4, desc[UR8][R18.64] ;  /* 0x0000000812042981 */ /* 0x020562000c1e1d00 */
[----:B---3--:R-:W-:-:S05]  /*3cf0*/  @P0 IMAD.WIDE.U32 R16, R52, 0x10, R16 ;  /* 0x0000001034100825 */ /* 0x008fca00078e0010 */
[----:B------:R2:W5:Y:S01]  /*3d00*/  @P0 LDG.E.128 R8, desc[UR8][R16.64] ;  /* 0x0000000810080981 */ /* 0x000562000c1e1d00 */
[----:B------:R-:W-:Y:S04]  /*3d10*/  BSSY.RECONVERGENT B1, `(.L_x_7613) ;  /* 0x00002c8000017945 */ /* 0x000fe80003800200 */
[----:B------:R-:W-:Y:S05]  /*3d20*/  @!P0 BRA `(.L_x_7614) ;  /* 0x0000001400908947 */ /* 0x000fea0003800000 */
[----:B------:R-:W-:Y:S01]  /*3d30*/  ISETP.GT.AND P0, PT, R20, RZ, PT ;  /* 0x000000ff1400720c */ /* 0x000fe20003f04270 */
[----:B------:R-:W-:Y:S01]  /*3d40*/  BSSY.RECONVERGENT B3, `(.L_x_7615) ;  /* 0x000005a000037945 */ /* 0x000fe20003800200 */
[----:B--2---:R-:W-:Y:S01]  /*3d50*/  MOV R18, R33 ;  /* 0x0000002100127202 */ /* 0x004fe20000000f00 */
[----:B------:R-:W-:Y:S01]  /*3d60*/  IMAD.MOV.U32 R50, RZ, RZ, R42 ;  /* 0x000000ffff327224 */ /* 0x000fe200078e002a */
[----:B-----5:R-:W-:-:S09]  /*3d70*/  MOV R16, R8 ;  /* 0x0000000800107202 */ /* 0x020fd20000000f00 */
        /* <DEDUP_REMOVED lines=17> */
.L_x_7619:
        /* <DEDUP_REMOVED lines=13> */
.L_x_7621:
[----:B------:R-:W-:Y:S05]  /*3f60*/  BSYNC.RECONVERGENT B5 ;  /* 0x0000000000057941 */ /* 0x000fea0003800200 */
.L_x_7620:
[----:B------:R-:W-:Y:S01]  /*3f70*/  IMAD.WIDE.U32 R18, R27, -0x326172a9, RZ ;  /* 0xcd9e8d571b127825 */ /* 0x000fe200078e00ff */
[----:B------:R-:W-:-:S04]  /*3f80*/  LOP3.LUT R16, R34, UR7, R57, 0x96, !PT ;  /* 0x0000000722107c12 */ /* 0x000fc8000f8e9639 */
[----:B01----:R-:W-:Y:S01]  /*3f90*/  LOP3.LUT R54, R0, UR6, R19, 0x96, !PT ;  /* 0x0000000600367c12 */ /* 0x003fe2000f8e9613 */
        /* <DEDUP_REMOVED lines=40> */
.L_x_7618:
[----:B------:R-:W-:Y:S05]  /*4220*/  BSYNC.RECONVERGENT B4 ;  /* 0x0000000000047941 */ /* 0x000fea0003800200 */
.L_x_7617:
[----:B------:R-:W-:Y:S01]  /*4230*/  I2FP.F32.U32 R16, R16 ;  /* 0x0000001000107245 */ /* 0x000fe20000201000 */
[----:B------:R-:W-:Y:S02]  /*4240*/  IMAD.MOV.U32 R17, RZ, RZ, 0x2f800000 ;  /* 0x2f800000ff117424 */ /* 0x000fe400078e00ff */
[----:B------:R-:W-:Y:S02]  /*4250*/  FMUL.FTZ R19, R4, UR13 ;  /* 0x0000000d04137c20 */ /* 0x000fe40008410000 */
        /* <DEDUP_REMOVED lines=8> */
.L_x_7616:
[----:B------:R-:W-:Y:S05]  /*42e0*/  BSYNC.RECONVERGENT B3 ;  /* 0x0000000000037941 */ /* 0x000fea0003800200 */
.L_x_7615:
[----:B------:R-:W-:Y:S01]  /*42f0*/  BSSY.RECONVERGENT B3, `(.L_x_7622) ;  /* 0x0000056000037945 */ /* 0x000fe20003800200 */
[----:B------:R-:W-:Y:S01]  /*4300*/  MOV R19, R18 ;  /* 0x0000001200137202 */ /* 0x000fe20000000f00 */
[----:B------:R-:W-:Y:S02]  /*4310*/  IMAD.MOV.U32 R17, RZ, RZ, R9 ;  /* 0x000000ffff117224 */ /* 0x000fe400078e0009 */
        /* <DEDUP_REMOVED lines=14> */
.L_x_7626:
        /* <DEDUP_REMOVED lines=13> */
.L_x_7628:
[----:B------:R-:W-:Y:S05]  /*44d0*/  BSYNC.RECONVERGENT B5 ;  /* 0x0000000000057941 */ /* 0x000fea0003800200 */
.L_x_7627:
[----:B01----:R-:W-:Y:S01]  /*44e0*/  IMAD.WIDE.U32 R54, R27, -0x326172a9, RZ ;  /* 0xcd9e8d571b367825 */ /* 0x003fe200078e00ff */
        /* <DEDUP_REMOVED lines=42> */
.L_x_7625:
[----:B------:R-:W-:Y:S05]  /*4790*/  BSYNC.RECONVERGENT B4 ;  /* 0x0000000000047941 */ /* 0x000fea0003800200 */
.L_x_7624:
        /* <DEDUP_REMOVED lines=11> */
.L_x_7623:
[----:B------:R-:W-:Y:S05]  /*4850*/  BSYNC.RECONVERGENT B3 ;  /* 0x0000000000037941 */ /* 0x000fea0003800200 */
.L_x_7622:
[----:B------:R-:W-:Y:S01]  /*4860*/  BSSY.RECONVERGENT B3, `(.L_x_7629) ;  /* 0x0000056000037945 */ /* 0x000fe20003800200 */
[----:B------:R-:W-:Y:S01]  /*4870*/  MOV R20, R19 ;  /* 0x0000001300147202 */ /* 0x000fe20000000f00 */
[----:B------:R-:W-:Y:S02]  /*4880*/  IMAD.MOV.U32 R18, RZ, RZ, R10 ;  /* 0x000000ffff127224 */ /* 0x000fe400078e000a */
[----:B------:R-:W-:Y:S05]  /*4890*/  @!P0 BRA `(.L_x_7630) ;  /* 0x0000000400488947 */ /* 0x000fea0003800000 */
[----:B------:R-:W-:Y:S01]  /*48a0*/  ISETP.NE.AND P4, PT, R19, 0x1, PT ;  /* 0x000000011300780c */ /* 0x000fe20003f85270 */
[----:B------:R-:W-:Y:S01]  /*48b0*/  BSSY.RECONVERGENT B4, `(.L_x_7631) ;  /* 0x0000045000047945 */ /* 0x000fe20003800200 */
[----:B------:R-:W-:Y:S02]  /*48c0*/  HFMA2 R20, -RZ, RZ, 0, 1.1920928955078125e-07 ;  /* 0x00000002ff147431 */ /* 0x000fe400000001ff */
[----:B-1----:R-:W-:-:S09]  /*48d0*/  IMAD.MOV.U32 R23, RZ, RZ, R44 ;  /* 0x000000ffff177224 */ /* 0x002fd200078e002c */
        /* <DEDUP_REMOVED lines=9> */
.L_x_7633:
        /* <DEDUP_REMOVED lines=13> */
.L_x_7635:
[----:B------:R-:W-:Y:S05]  /*4a40*/  BSYNC.RECONVERGENT B5 ;  /* 0x0000000000057941 */ /* 0x000fea0003800200 */
.L_x_7634:
[----:B0-----:R-:W-:Y:S01]  /*4a50*/  IMAD.WIDE.U32 R54, R27, -0x326172a9, RZ ;  /* 0xcd9e8d571b367825 */ /* 0x001fe200078e00ff */
        /* <DEDUP_REMOVED lines=42> */
.L_x_7632:
[----:B------:R-:W-:Y:S05]  /*4d00*/  BSYNC.RECONVERGENT B4 ;  /* 0x0000000000047941 */ /* 0x000fea0003800200 */
.L_x_7631:
[----:B------:R-:W-:Y:S01]  /*4d10*/  I2FP.F32.U32 R18, R23 ;  /* 0x0000001700127245 */ /* 0x000fe20000201000 */
[----:B------:R-:W-:Y:S02]  /*4d20*/  IMAD.MOV.U32 R19, RZ, RZ, 0x2f800000 ;  /* 0x2f800000ff137424 */ /* 0x000fe400078e00ff */
[----:B------:R-:W-:Y:S02]  /*4d30*/  FMUL.FTZ R23, R6, UR13 ;  /* 0x0000000d06177c20 */ /* 0x000fe40008410000 */
[----:B------:R-:W-:Y:S02]  /*4d40*/  FFMA.FTZ R18, R18, R19, 1.1641532182693481445e-10 ;  /* 0x2f00000012127423 */ /* 0x000fe40000010013 */
[----:B------:R-:W-:-:S03]  /*4d50*/  FMUL.FTZ R23, R23, UR12 ;  /* 0x0000000c17177c20 */ /* 0x000fc60008410000 */
[----:B------:R-:W-:Y:S01]  /*4d60*/  FSETP.GTU.FTZ.AND P4, PT, R18, UR10, PT ;  /* 0x0000000a12007c0b */ /* 0x000fe2000bf9c000 */
[----:B------:R-:W-:-:S03]  /*4d70*/  HADD2.F32 R18, -RZ, R47.H0_H0 ;  /* 0x2000002fff127230 */ /* 0x000fc60000004100 */
[----:B------:R-:W-:Y:S02]  /*4d80*/  FSEL R23, R23, RZ, !P4 ;  /* 0x000000ff17177208 */ /* 0x000fe40006000000 */
[----:B------:R-:W-:-:S03]  /*4d90*/  SEL R19, RZ, 0x1, P4 ;  /* 0x00000001ff137807 */ /* 0x000fc60002000000 */
[----:B------:R-:W-:Y:S01]  /*4da0*/  FFMA.FTZ R18, R23, R18, R10 ;  /* 0x0000001217127223 */ /* 0x000fe2000001000a */
[----:B------:R-:W-:-:S07]  /*4db0*/  PRMT R45, R19, 0x7610, R45 ;  /* 0x00007610132d7816 */ /* 0x000fce000000002d */
.L_x_7630:
[----:B------:R-:W-:Y:S05]  /*4dc0*/  BSYNC.RECONVERGENT B3 ;  /* 0x0000000000037941 */ /* 0x000fea0003800200 */
.L_x_7629:
[----:B------:R-:W-:Y:S01]  /*4dd0*/  MOV R33, R20 ;  /* 0x0000001400217202 */ /* 0x000fe20000000f00 */
[----:B------:R-:W-:Y:S01]  /*4de0*/  IMAD.MOV.U32 R42, RZ, RZ, R50 ;  /* 0x000000ffff2a7224 */ /* 0x000fe200078e0032 */
[----:B------:R-:W-:Y:S01]  /*4df0*/  MOV R19, R11 ;  /* 0x0000000b00137202 */ /* 0x000fe20000000f00 */
        /* <DEDUP_REMOVED lines=17> */
.L_x_7639:
        /* <DEDUP_REMOVED lines=13> */
.L_x_7641:
[----:B------:R-:W-:Y:S05]  /*4fe0*/  BSYNC.RECONVERGENT B4 ;  /* 0x0000000000047941 */ /* 0x000fea0003800200 */
.L_x_7640:
[----:B------:R-:W-:Y:S01]  /*4ff0*/  IMAD.WIDE.U32 R64, R27, -0x326172a9, RZ ;  /* 0xcd9e8d571b407825 */ /* 0x000fe200078e00ff */
[----:B------:R-:W-:-:S03]  /*5000*/  LOP3.LUT R62, R34, UR7, R57, 0x96, !PT ;  /* 0x00000007223e7c12 */ /* 0x000fc6000f8e9639 */
[----:B------:R-:W-:Y:S02]  /*5010*/  HFMA2 R33, -RZ, RZ, 0, 0 ;  /* 0x00000000ff217431 */ /* 0x000fe400000001ff */
[----:B------:R-:W-:Y:S01]  /*5020*/  IMAD.MOV.U32 R19, RZ, RZ, R50 ;  /* 0x000000ffff137224 */ /* 0x000fe200078e0032 */
        /* <DEDUP_REMOVED lines=39> */
.L_x_7638:
[----:B------:R-:W-:Y:S05]  /*52a0*/  BSYNC.RECONVERGENT B3 ;  /* 0x0000000000037941 */ /* 0x000fea0003800200 */
.L_x_7637:
[----:B------:R-:W-:Y:S01]  /*52b0*/  I2FP.F32.U32 R20, R19 ;  /* 0x0000001300147245 */ /* 0x000fe20000201000 */
[----:B-1----:R-:W-:Y:S02]  /*52c0*/  IMAD.MOV.U32 R23, RZ, RZ, 0x2f800000 ;  /* 0x2f800000ff177424 */ /* 0x002fe400078e00ff */
[----:B------:R-:W-:Y:S01]  /*52d0*/  FMUL.FTZ R19, R7, UR13 ;  /* 0x0000000d07137c20 */ /* 0x000fe20008410000 */
[----:B------:R-:W-:Y:S02]  /*52e0*/  HADD2.F32 R50, -RZ, R45.H1_H1 ;  /* 0x3000002dff327230 */ /* 0x000fe40000004100 */
[----:B------:R-:W-:Y:S01]  /*52f0*/  FFMA.FTZ R20, R20, R23, 1.1641532182693481445e-10 ;  /* 0x2f00000014147423 */ /* 0x000fe20000010017 */
[----:B------:R-:W-:-:S04]  /*5300*/  FMUL.FTZ R19, R19, UR12 ;  /* 0x0000000c13137c20 */ /* 0x000fc80008410000 */
[----:B------:R-:W-:-:S04]  /*5310*/  FSETP.GTU.FTZ.AND P0, PT, R20, UR10, PT ;  /* 0x0000000a14007c0b */ /* 0x000fc8000bf1c000 */
[----:B0-----:R-:W-:Y:S02]  /*5320*/  FSEL R54, R19, RZ, !P0 ;  /* 0x000000ff13367208 */ /* 0x001fe40004000000 */
[----:B------:R-:W-:-:S03]  /*5330*/  SEL R20, RZ, 0x1, P0 ;  /* 0x00000001ff147807 */ /* 0x000fc60000000000 */
[----:B------:R-:W-:Y:S01]  /*5340*/  FFMA.FTZ R19, R54, R50, R11 ;  /* 0x0000003236137223 */ /* 0x000fe2000001000b */
[----:B------:R-:W-:Y:S01]  /*5350*/  PRMT R46, R20, 0x7610, R46 ;  /* 0x00007610142e7816 */ /* 0x000fe2000000002e */
[----:B------:R-:W-:Y:S06]  /*5360*/  BRA `(.L_x_7636) ;  /* 0x0000001400887947 */ /* 0x000fec0003800000 */
.L_x_7614:
[----:B------:R-:W-:Y:S01]  /*5370*/  BSSY.RECONVERGENT B3, `(.L_x_7642) ;  /* 0x000005a000037945 */ /* 0x000fe20003800200 */
[----:B--2---:R-:W-:Y:S01]  /*5380*/  HFMA2 R16, -RZ, RZ, 0, 0 ;  /* 0x00000000ff107431 */ /* 0x004fe200000001ff */
        /* <DEDUP_REMOVED lines=19> */
.L_x_7646:
        /* <DEDUP_REMOVED lines=13> */
.L_x_7648:
[----:B------:R-:W-:Y:S05]  /*5590*/  BSYNC.RECONVERGENT B5 ;  /* 0x0000000000057941 */ /* 0x000fea0003800200 */
.L_x_7647:
        /* <DEDUP_REMOVED lines=43> */
.L_x_7645:
[----:B------:R-:W-:Y:S05]  /*5850*/  BSYNC.RECONVERGENT B4 ;  /* 0x0000000000047941 */ /* 0x000fea0003800200 */
.L_x_7644:
[----:B------:R-:W-:Y:S01]  /*5860*/  I2FP.F32.U32 R16, R16 ;  /* 0x0000001000107245 */ /* 0x000fe20000201000 */
[----:B------:R-:W-:Y:S02]  /*5870*/  IMAD.MOV.U32 R17, RZ, RZ, 0x2f800000 ;  /* 0x2f800000ff117424 */ /* 0x000fe400078e00ff */
[----:B-----5:R-:W-:Y:S01]  /*5880*/  FMUL.FTZ R19, R4, UR13 ;  /* 0x0000000d04137c20 */ /* 0x020fe20008410000 */
[----:B-1----:R-:W-:Y:S02]  /*5890*/  HADD2.F32 R23, -RZ, R47.H1_H1 ;  /* 0x3000002fff177230 */ /* 0x002fe40000004100 */
[----:B------:R-:W-:Y:S01]  /*58a0*/  FFMA.FTZ R16, R16, R17, 1.1641532182693481445e-10 ;  /* 0x2f00000010107423 */ /* 0x000fe20000010011 */
[----:B------:R-:W-:-:S04]  /*58b0*/  FMUL.FTZ R19, R19, UR12 ;  /* 0x0000000c13137c20 */ /* 0x000fc80008410000 */
[----:B------:R-:W-:-:S04]  /*58c0*/  FSETP.GTU.FTZ.AND P0, PT, R16, UR10, PT ;  /* 0x0000000a10007c0b */ /* 0x000fc8000bf1c000 */
[----:B------:R-:W-:Y:S02]  /*58d0*/  FSEL R16, R19, RZ, !P0 ;  /* 0x000000ff13107208 */ /* 0x000fe40004000000 */
[----:B------:R-:W-:-:S03]  /*58e0*/  SEL R17, RZ, 0x1, P0 ;  /* 0x00000001ff117807 */ /* 0x000fc60000000000 */
[----:B------:R-:W-:Y:S01]  /*58f0*/  FMUL.FTZ R16, R23, R16 ;  /* 0x0000001017107220 */ /* 0x000fe20000410000 */
[----:B------:R-:W-:-:S07]  /*5900*/  PRMT R41, R17, 0x7610, R41 ;  /* 0x0000761011297816 */ /* 0x000fce0000000029 */
.L_x_7643:
[----:B------:R-:W-:Y:S05]  /*5910*/  BSYNC.RECONVERGENT B3 ;  /* 0x0000000000037941 */ /* 0x000fea0003800200 */
.L_x_7642:
        /* <DEDUP_REMOVED lines=17> */
.L_x_7653:
        /* <DEDUP_REMOVED lines=13> */
.L_x_7655:
[----:B------:R-:W-:Y:S05]  /*5b00*/  BSYNC.RECONVERGENT B5 ;  /* 0x0000000000057941 */ /* 0x000fea0003800200 */
.L_x_7654:
        /* <DEDUP_REMOVED lines=43> */
.L_x_7652:
[----:B------:R-:W-:Y:S05]  /*5dc0*/  BSYNC.RECONVERGENT B4 ;  /* 0x0000000000047941 */ /* 0x000fea0003800200 */
.L_x_7651:
[----:B------:R-:W-:Y:S01]  /*5dd0*/  I2FP.F32.U32 R17, R17 ;  /* 0x0000001100117245 */ /* 0x000fe20000201000 */
[----:B------:R-:W-:Y:S02]  /*5de0*/  IMAD.MOV.U32 R18, RZ, RZ, 0x2f800000 ;  /* 0x2f800000ff127424 */ /* 0x000fe400078e00ff */
        /* <DEDUP_REMOVED lines=9> */
.L_x_7650:
[----:B------:R-:W-:Y:S05]  /*5e80*/  BSYNC.RECONVERGENT B3 ;  /* 0x0000000000037941 */ /* 0x000fea0003800200 */
.L_x_7649:
[----:B------:R-:W-:Y:S01]  /*5e90*/  BSSY.RECONVERGENT B3, `(.L_x_7656) ;  /* 0x0000056000037945 */ /* 0x000fe20003800200 */
[----:B------:R-:W-:Y:S01]  /*5ea0*/  MOV R20, R19 ;  /* 0x0000001300147202 */ /* 0x000fe20000000f00 */
[----:B------:R-:W-:Y:S02]  /*5eb0*/  IMAD.MOV.U32 R18, RZ, RZ, RZ ;  /* 0x000000ffff127224 */ /* 0x000fe400078e00ff */
        /* <DEDUP_REMOVED lines=14> */
.L_x_7660:
        /* <DEDUP_REMOVED lines=13> */
.L_x_7662:
[----:B------:R-:W-:Y:S05]  /*6070*/  BSYNC.RECONVERGENT B5 ;  /* 0x0000000000057941 */ /* 0x000fea0003800200 */
.L_x_7661:
        /* <DEDUP_REMOVED lines=43> */
.L_x_7659:
[----:B------:R-:W-:Y:S05]  /*6330*/  BSYNC.RECONVERGENT B4 ;  /* 0x0000000000047941 */ /* 0x000fea0003800200 */
.L_x_7658:
[----:B------:R-:W-:Y:S01]  /*6340*/  I2FP.F32.U32 R18, R23 ;  /* 0x0000001700127245 */ /* 0x000fe20000201000 */
[----:B------:R-:W-:Y:S02]  /*6350*/  IMAD.MOV.U32 R19, RZ, RZ, 0x2f800000 ;  /* 0x2f800000ff137424 */ /* 0x000fe400078e00ff */
[----:B-----5:R-:W-:Y:S01]  /*6360*/  FMUL.FTZ R23, R6, UR13 ;  /* 0x0000000d06177c20 */ /* 0x020fe20008410000 */
[----:B------:R-:W-:Y:S02]  /*6370*/  HADD2.F32 R33, -RZ, R47.H0_H0 ;  /* 0x2000002fff217230 */ /* 0x000fe40000004100 */
[----:B------:R-:W-:Y:S01]  /*6380*/  FFMA.FTZ R18, R18, R19, 1.1641532182693481445e-10 ;  /* 0x2f00000012127423 */ /* 0x000fe20000010013 */
[----:B------:R-:W-:-:S04]  /*6390*/  FMUL.FTZ R23, R23, UR12 ;  /* 0x0000000c17177c20 */ /* 0x000fc80008410000 */
[----:B------:R-:W-:-:S04]  /*63a0*/  FSETP.GTU.FTZ.AND P0, PT, R18, UR10, PT ;  /* 0x0000000a12007c0b */ /* 0x000fc8000bf1c000 */
[----:B------:R-:W-:Y:S02]  /*63b0*/  FSEL R18, R23, RZ, !P0 ;  /* 0x000000ff17127208 */ /* 0x000fe40004000000 */
[----:B------:R-:W-:-:S03]  /*63c0*/  SEL R19, RZ, 0x1, P0 ;  /* 0x00000001ff137807 */ /* 0x000fc60000000000 */
[----:B------:R-:W-:Y:S01]  /*63d0*/  FMUL.FTZ R18, R33, R18 ;  /* 0x0000001221127220 */ /* 0x000fe20000410000 */
[----:B------:R-:W-:-:S07]  /*63e0*/  PRMT R45, R19, 0x7610, R45 ;  /* 0x00007610132d7816 */ /* 0x000fce000000002d */
.L_x_7657:
[----:B------:R-:W-:Y:S05]  /*63f0*/  BSYNC.RECONVERGENT B3 ;  /* 0x0000000000037941 */ /* 0x000fea0003800200 */
.L_x_7656:
[----:B------:R-:W-:Y:S01]  /*6400*/  HFMA2 R19, -RZ, RZ, 0, 0 ;  /* 0x00000000ff137431 */ /* 0x000fe200000001ff */
        /* <DEDUP_REMOVED lines=19> */
.L_x_7665:
        /* <DEDUP_REMOVED lines=13> */
.L_x_7667:
[----:B------:R-:W-:Y:S05]  /*6610*/  BSYNC.RECONVERGENT B4 ;  /* 0x0000000000047941 */ /* 0x000fea0003800200 */
.L_x_7666:
        /* <DEDUP_REMOVED lines=43> */
.L_x_7664:
[----:B------:R-:W-:Y:S05]  /*68d0*/  BSYNC.RECONVERGENT B3 ;  /* 0x0000000000037941 */ /* 0x000fea0003800200 */
.L_x_7663:
[----:B------:R-:W-:Y:S01]  /*68e0*/  I2FP.F32.U32 R20, R19 ;  /* 0x0000001300147245 */ /* 0x000fe20000201000 */
[----:B-1----:R-:W-:Y:S02]  /*68f0*/  IMAD.MOV.U32 R23, RZ, RZ, 0x2f800000 ;  /* 0x2f800000ff177424 */ /* 0x002fe400078e00ff */
[----:B-----5:R-:W-:Y:S02]  /*6900*/  FMUL.FTZ R19, R7, UR13 ;  /* 0x0000000d07137c20 */ /* 0x020fe40008410000 */
[----:B------:R-:W-:Y:S02]  /*6910*/  FFMA.FTZ R20, R20, R23, 1.1641532182693481445e-10 ;  /* 0x2f00000014147423 */ /* 0x000fe40000010017 */
[----:B------:R-:W-:Y:S01]  /*6920*/  FMUL.FTZ R50, R19, UR12 ;  /* 0x0000000c13327c20 */ /* 0x000fe20008410000 */
[----:B------:R-:W-:Y:S02]  /*6930*/  HADD2.F32 R19, -RZ, R45.H1_H1 ;  /* 0x3000002dff137230 */ /* 0x000fe40000004100 */
[----:B------:R-:W-:-:S04]  /*6940*/  FSETP.GTU.FTZ.AND P0, PT, R20, UR10, PT ;  /* 0x0000000a14007c0b */ /* 0x000fc8000bf1c000 */
[----:B------:R-:W-:Y:S02]  /*6950*/  FSEL R50, R50, RZ, !P0 ;  /* 0x000000ff32327208 */ /* 0x000fe40004000000 */
[----:B------:R-:W-:-:S03]  /*6960*/  SEL R20, RZ, 0x1, P0 ;  /* 0x00000001ff147807 */ /* 0x000fc60000000000 */
[----:B------:R-:W-:Y:S01]  /*6970*/  FMUL.FTZ R19, R19, R50 ;  /* 0x0000003213137220 */ /* 0x000fe20000410000 */
[----:B------:R-:W-:-:S07]  /*6980*/  PRMT R46, R20, 0x7610, R46 ;  /* 0x00007610142e7816 */ /* 0x000fce000000002e */
.L_x_7636:
[----:B------:R-:W-:Y:S05]  /*6990*/  BSYNC.RECONVERGENT B1 ;  /* 0x0000000000017941 */ /* 0x000fea0003800200 */
.L_x_7613:
[----:B01----:R-:W0:Y:S02]  /*69a0*/  LDC.64 R54, c[0x0][0x3a8] ;  /* 0x0000ea00ff367b82 */ /* 0x003e240000000a00 */
[----:B0-----:R-:W-:-:S05]  /*69b0*/  IMAD.WIDE.U32 R54, R52, 0x10, R54 ;  /* 0x0000001034367825 */ /* 0x001fca00078e0036 */
[----:B------:R2:W-:Y:S01]  /*69c0*/  STG.E.128 desc[UR8][R54.64], R16 ;  /* 0x0000001036007986 */ /* 0x0005e2000c101d08 */
[----:B------:R-:W-:Y:S05]  /*69d0*/  @!P2 BRA `(.L_x_7612) ;  /* 0x00000000002ca947 */ /* 0x000fea0003800000 */
[----:B------:R-:W0:Y:S01]  /*69e0*/  LDC.64 R52, c[0x0][0x3b0] ;  /* 0x0000ec00ff347b82 */ /* 0x000e220000000a00 */
        /* <DEDUP_REMOVED lines=10> */
.L_x_7612:
[----:B------:R-:W-:Y:S05]  /*6a90*/  BSYNC.RECONVERGENT B2 ;  /* 0x0000000000027941 */ /* 0x000fea0003800200 */
.L_x_7611:
[----:B------:R-:W-:Y:S01]  /*6aa0*/  FADD.FTZ R20, RZ, R12 ;  /* 0x0000000cff147221 */ /* 0x000fe20000010000 */
[----:B------:R-:W-:Y:S01]  /*6ab0*/  ISETP.GT.U32.AND P0, PT, R28, 0x3f, PT ;  /* 0x0000003f1c00780c */ /* 0x000fe20003f04070 */
[----:B------:R-:W-:Y:S01]  /*6ac0*/  UMOV UR33, 0xffffffff ;  /* 0xffffffff00217882 */ /* 0x000fe20000000000 */
[----:B------:R-:W-:Y:S01]  /*6ad0*/  ISETP.NE.AND P2, PT, R26, RZ, PT ;  /* 0x000000ff1a00720c */ /* 0x000fe20003f45270 */
[----:B-1-3--:R-:W-:-:S04]  /*6ae0*/  FADD.FTZ R23, R13, R20 ;  /* 0x000000140d177221 */ /* 0x00afc80000010000 */
        /* <DEDUP_REMOVED lines=8> */
[----:B------:R-:W1:Y:S01]  /*6b70*/  SHFL.BFLY PT, R53, R61, 0x1, 0x1f ;  /* 0x0c201f003d357f89 */ /* 0x000e6200000e0000 */
[----:B------:R-:W3:Y:S01]  /*6b80*/  LDC R23, c[0x0][0x400] ;  /* 0x00010000ff177b82 */ /* 0x000ee20000000800 */
[----:B-1----:R-:W-:-:S05]  /*6b90*/  FADD.FTZ R61, R61, R53 ;  /* 0x000000353d3d7221 */ /* 0x002fca0000010000 */
[----:B------:R-:W0:Y:S02]  /*6ba0*/  SHFL.BFLY PT, R53, R61, 0x2, 0x1f ;  /* 0x0c401f003d357f89 */ /* 0x000e2400000e0000 */
[----:B0-2---:R-:W-:-:S05]  /*6bb0*/  FADD.FTZ R55, R61, R53 ;  /* 0x000000353d377221 */ /* 0x005fca0000010000 */
[----:B------:R-:W0:Y:S02]  /*6bc0*/  SHFL.BFLY PT, R53, R55, 0x4, 0x1f ;  /* 0x0c801f0037357f89 */ /* 0x000e2400000e0000 */
[----:B0-----:R-:W-:-:S05]  /*6bd0*/  FADD.FTZ R56, R55, R53 ;  /* 0x0000003537387221 */ /* 0x001fca0000010000 */
[----:B------:R-:W0:Y:S02]  /*6be0*/  SHFL.BFLY PT, R53, R56, 0x8, 0x1f ;  /* 0x0d001f0038357f89 */ /* 0x000e2400000e0000 */
[----:B0-----:R-:W-:-:S05]  /*6bf0*/  FADD.FTZ R54, R56, R53 ;  /* 0x0000003538367221 */ /* 0x001fca0000010000 */
[----:B------:R-:W0:Y:S02]  /*6c00*/  SHFL.BFLY PT, R53, R54, 0x10, 0x1f ;  /* 0x0e001f0036357f89 */ /* 0x000e2400000e0000 */
[----:B0-----:R-:W-:-:S04]  /*6c10*/  FADD.FTZ R20, R54, R53 ;  /* 0x0000003536147221 */ /* 0x001fc80000010000 */
[----:B---3--:R-:W-:-:S04]  /*6c20*/  FMUL.FTZ R20, R20, R23 ;  /* 0x0000001714147220 */ /* 0x008fc80000410000 */
        /* <DEDUP_REMOVED lines=26> */
.L_x_7685:
        /* <DEDUP_REMOVED lines=10> */
[----:B0-----:R-:W-:-:S04]  /*6e70*/  @!P2 IMAD.WIDE R54, R25, 0x4, R54 ;  /* 0x000000041936a825 */ /* 0x001fc800078e0236 */
[----:B-1----:R-:W-:-:S05]  /*6e80*/  @!P2 IMAD.WIDE R52, R25, 0x4, R52 ;  /* 0x000000041934a825 */ /* 0x002fca00078e0234 */
[----:B------:R0:W-:Y:S04]  /*6e90*/  @!P2 STG.E desc[UR8][R52.64], R20 ;  /* 0x000000143400a986 */ /* 0x0001e8000c101908 */
[----:B--2---:R0:W-:Y:S01]  /*6ea0*/  @!P2 STG.E desc[UR8][R54.64], R50 ;  /* 0x000000323600a986 */ /* 0x0041e2000c101908 */
[----:B-----5:R-:W-:-:S13]  /*6eb0*/  ISETP.GE.AND P2, PT, R21, 0x1, PT ;  /* 0x000000011500780c */ /* 0x020fda0003f46270 */
[----:B0-----:R-:W-:Y:S05]  /*6ec0*/  @!P2 BRA `(.L_x_7670) ;  /* 0x0000000000c4a947 */ /* 0x001fea0003800000 */
[----:B------:R-:W-:Y:S01]  /*6ed0*/  IADD3 R21, PT, PT, R21, -0x1, RZ ;  /* 0xffffffff15157810 */ /* 0x000fe20007ffe0ff */
[----:B------:R-:W-:Y:S01]  /*6ee0*/  BSSY.RECONVERGENT B2, `(.L_x_7671) ;  /* 0x000001f000027945 */ /* 0x000fe20003800200 */
[----:B------:R-:W-:-:S03]  /*6ef0*/  FSEL R51, R20, RZ, !P0 ;  /* 0x000000ff14337208 */ /* 0x000fc60004000000 */
[----:B------:R-:W-:-:S05]  /*6f00*/  IMAD R21, R21, R22, RZ ;  /* 0x0000001615157224 */ /* 0x000fca00078e02ff */
[----:B------:R-:W-:-:S04]  /*6f10*/  SHF.R.S32.HI R22, RZ, 0x1f, R21 ;  /* 0x0000001fff167819 */ /* 0x000fc80000011415 */
[----:B------:R-:W-:-:S04]  /*6f20*/  LEA.HI R21, R22, R21, RZ, 0x2 ;  /* 0x0000001516157211 */ /* 0x000fc800078f10ff */
[----:B------:R-:W-:Y:S01]  /*6f30*/  LEA.HI.SX32 R52, R21, R26, 0x1e ;  /* 0x0000001a15347211 */ /* 0x000fe200078ff2ff */
[----:B------:R-:W-:Y:S06]  /*6f40*/  @!P1 BRA `(.L_x_7672) ;  /* 0x0000000000609947 */ /* 0x000fec0003800000 */
[--C-:B------:R-:W-:Y:S01]  /*6f50*/  FADD.FTZ R21, R12, -R51.reuse ;  /* 0x800000330c157221 */ /* 0x100fe20000010000 */
[----:B------:R-:W-:Y:S02]  /*6f60*/  HADD2.F32 R20, -RZ, R43.H1_H1 ;  /* 0x3000002bff147230 */ /* 0x000fe40000004100 */
[----:B------:R-:W-:Y:S02]  /*6f70*/  HADD2.F32 R23, -RZ, R2.H0_H0 ;  /* 0x20000002ff177230 */ /* 0x000fe40000004100 */
[----:B------:R-:W-:Y:S01]  /*6f80*/  FMUL.FTZ R22, R50, R21 ;  /* 0x0000001532167220 */ /* 0x000fe20000410000 */
[----:B------:R-:W-:Y:S01]  /*6f90*/  FADD.FTZ R21, R13, -R51 ;  /* 0x800000330d157221 */ /* 0x000fe20000010000 */
[----:B------:R-:W-:Y:S02]  /*6fa0*/  HADD2.F32 R54, -RZ, R60.H0_H0 ;  /* 0x2000003cff367230 */ /* 0x000fe40000004100 */
[----:B------:R-:W-:Y:S01]  /*6fb0*/  FFMA.FTZ R20, R22, R20, R23 ;  /* 0x0000001416147223 */ /* 0x000fe20000010017 */
[----:B------:R-:W-:-:S02]  /*6fc0*/  HADD2.F32 R22, -RZ, R59.H0_H0 ;  /* 0x2000003bff167230 */ /* 0x000fc40000004100 */
[----:B------:R-:W-:Y:S01]  /*6fd0*/  FMUL.FTZ R21, R50, R21 ;  /* 0x0000001532157220 */ /* 0x000fe20000410000 */
[----:B------:R-:W-:Y:S01]  /*6fe0*/  FADD.FTZ R23, R14, -R51 ;  /* 0x800000330e177221 */ /* 0x000fe20000010000 */
[----:B------:R-:W-:Y:S02]  /*6ff0*/  HADD2.F32 R53, -RZ, R3.H0_H0 ;  /* 0x20000003ff357230 */ /* 0x000fe40000004100 */
[----:B------:R-:W-:Y:S01]  /*7000*/  FFMA.FTZ R21, R21, R22, R54 ;  /* 0x0000001615157223 */ /* 0x000fe20000010036 */
[----:B------:R-:W-:Y:S01]  /*7010*/  FMUL.FTZ R22, R50, R23 ;  /* 0x0000001732167220 */ /* 0x000fe20000410000 */
[----:B------:R-:W-:Y:S02]  /*7020*/  HADD2.F32 R23, -RZ, R41.H1_H1 ;  /* 0x30000029ff177230 */ /* 0x000fe40000004100 */
[----:B------:R-:W-:Y:S02]  /*7030*/  HADD2.F32 R54, -RZ, R59.H1_H1 ;  /* 0x3000003bff367230 */ /* 0x000fe40000004100 */
[----:B------:R-:W-:-:S02]  /*7040*/  HADD2.F32 R56, -RZ, R60.H1_H1 ;  /* 0x3000003cff387230 */ /* 0x000fc40000004100 */
[----:B------:R-:W-:Y:S01]  /*7050*/  FFMA.FTZ R22, R22, R23, R53 ;  /* 0x0000001716167223 */ /* 0x000fe20000010035 */
[----:B------:R-:W-:-:S04]  /*7060*/  FADD.FTZ R23, R15, -R51 ;  /* 0x800000330f177221 */ /* 0x000fc80000010000 */
[----:B------:R-:W-:-:S04]  /*7070*/  FMUL.FTZ R23, R50, R23 ;  /* 0x0000001732177220 */ /* 0x000fc80000410000 */
[----:B------:R-:W-:Y:S02]  /*7080*/  FFMA.FTZ R23, R23, R54, R56 ;  /* 0x0000003617177223 */ /* 0x000fe40000010038 */
[----:B------:R-:W0:Y:S02]  /*7090*/  LDC.64 R54, c[0x0][0x428] ;  /* 0x00010a00ff367b82 */ /* 0x000e240000000a00 */
[----:B0-----:R-:W-:-:S04]  /*70a0*/  IMAD.WIDE.U32 R54, R52, 0x10, R54 ;  /* 0x0000001034367825 */ /* 0x001fc800078e0036 */
[----:B------:R-:W-:Y:S01]  /*70b0*/  VIADD R52, R52, 0x20 ;  /* 0x0000002034347836 */ /* 0x000fe20000000000 */
[----:B------:R0:W-:Y:S06]  /*70c0*/  STG.E.128 desc[UR8][R54.64], R20 ;  /* 0x0000001436007986 */ /* 0x0001ec000c101d08 */
.L_x_7672:
[----:B------:R-:W-:Y:S05]  /*70d0*/  BSYNC.RECONVERGENT B2 ;  /* 0x0000000000027941 */ /* 0x000fea0003800200 */
.L_x_7671:
        /* <DEDUP_REMOVED lines=16> */
.L_x_7670:
[----:B------:R-:W-:Y:S05]  /*71e0*/  BSYNC.RECONVERGENT B1 ;  /* 0x0000000000017941 */ /* 0x000fea0003800200 */
.L_x_7669:
[----:B01----:R-:W0:Y:S02]  /*71f0*/  LDC.64 R20, c[0x0][0x380] ;  /* 0x0000e000ff147b82 */ /* 0x003e240000000a00 */
[----:B0-----:R-:W-:-:S04]  /*7200*/  LEA R25, R20, R25, 0x2 ;  /* 0x0000001914197211 */ /* 0x001fc800078e10ff */
[----:B------:R-:W-:-:S13]  /*7210*/  ISETP.GE.AND P0, PT, R25, R21, PT ;  /* 0x000000151900720c */ /* 0x000fda0003f06270 */
[----:B------:R-:W-:Y:S05]  /*7220*/  @!P0 BRA `(.L_x_7673) ;  /* 0xffffff9800b48947 */ /* 0x000fea000383ffff */
[----:B------:R-:W-:Y:S05]  /*7230*/  BSYNC B0 ;  /* 0x0000000000007941 */ /* 0x000fea0003800000 */
.L_x_7549:
[----:B------:R-:W-:Y:S05]  /*7240*/  EXIT ;  /* 0x000000000000794d */ /* 0x000fea0003800000 */
.L_x_7668:
[----:B------:R-:W-:Y:S01]  /*7250*/  HFMA2 R51, -RZ, RZ, 0, 1.847743988037109375e-06 ;  /* 0x0000001fff337431 */ /* 0x000fe200000001ff */
[----:B------:R-:W-:Y:S01]  /*7260*/  BSSY B1, `(.L_x_7674) ;  /* 0x0000006000017945 */ /* 0x000fe20003800000 */
[----:B------:R-:W-:Y:S02]  /*7270*/  IMAD.MOV.U32 R52, RZ, RZ, 0x1 ;  /* 0x00000001ff347424 */ /* 0x000fe400078e00ff */
[----:B------:R-:W-:-:S07]  /*7280*/  IMAD.MOV.U32 R50, RZ, RZ, -0x1 ;  /* 0xffffffffff327424 */ /* 0x000fce00078e00ff */
[----:B0-2--5:R-:W-:Y:S05]  /*7290*/  WARPSYNC.COLLECTIVE R50, `(.L_x_7675) ;  /* 0x0000000032087348 */ /* 0x025fea0003c00000 */
[----:B------:R1:W3:Y:S02]  /*72a0*/  SHFL.BFLY P4, R53, R61, R52, R51 ;  /* 0x0c0000343d357389 */ /* 0x0002e40000080033 */
[----:B0123-5:R-:W-:Y:S05]  /*72b0*/  ENDCOLLECTIVE ;  /* 0x000000000000791b */ /* 0x02ffea0003800000 */
.L_x_7675:
[----:B------:R-:W-:Y:S05]  /*72c0*/  BSYNC B1 ;  /* 0x0000000000017941 */ /* 0x000fea0003800000 */
.L_x_7674:
        /* <DEDUP_REMOVED lines=8> */
.L_x_7676:
[----:B------:R-:W-:Y:S02]  /*7350*/  HFMA2 R52, -RZ, RZ, 0, 2.384185791015625e-07 ;  /* 0x00000004ff347431 */ /* 0x000fe400000001ff */
[----:B------:R-:W-:-:S04]  /*7360*/  FADD.FTZ R55, R61, R53 ;  /* 0x000000353d377221 */ /* 0x000fc80000010000 */
[----:B------:R-:W-:-:S07]  /*7370*/  IMAD.MOV.U32 R61, RZ, RZ, R55 ;  /* 0x000000ffff3d7224 */ /* 0x000fce00078e0037 */
[----:B------:R-:W-:Y:S05]  /*7380*/  WARPSYNC.COLLECTIVE R50, `(.L_x_7677) ;  /* 0x0000000032087348 */ /* 0x000fea0003c00000 */
[----:B------:R0:W1:Y:S02]  /*7390*/  SHFL.BFLY P4, R53, R61, R52, R51 ;  /* 0x0c0000343d357389 */ /* 0x0000640000080033 */
[----:B01----:R-:W-:Y:S05]  /*73a0*/  ENDCOLLECTIVE ;  /* 0x000000000000791b */ /* 0x003fea0003800000 */
.L_x_7677:
[----:B------:R-:W-:Y:S01]  /*73b0*/  MOV R52, 0x8 ;  /* 0x0000000800347802 */ /* 0x000fe20000000f00 */
[----:B------:R-:W-:-:S04]  /*73c0*/  FADD.FTZ R56, R55, R53 ;  /* 0x0000003537387221 */ /* 0x000fc80000010000 */
[----:B------:R-:W-:-:S07]  /*73d0*/  IMAD.MOV.U32 R61, RZ, RZ, R56 ;  /* 0x000000ffff3d7224 */ /* 0x000fce00078e0038 */
[----:B------:R-:W-:Y:S05]  /*73e0*/  WARPSYNC.COLLECTIVE R50, `(.L_x_7678) ;  /* 0x0000000032087348 */ /* 0x000fea0003c00000 */
[----:B------:R0:W1:Y:S02]  /*73f0*/  SHFL.BFLY P4, R53, R61, R52, R51 ;  /* 0x0c0000343d357389 */ /* 0x0000640000080033 */
[----:B01----:R-:W-:Y:S05]  /*7400*/  ENDCOLLECTIVE ;  /* 0x000000000000791b */ /* 0x003fea0003800000 */
.L_x_7678:
[----:B------:R-:W-:Y:S02]  /*7410*/  HFMA2 R52, -RZ, RZ, 0, 9.5367431640625e-07 ;  /* 0x00000010ff347431 */ /* 0x000fe400000001ff */
[----:B------:R-:W-:-:S04]  /*7420*/  FADD.FTZ R54, R56, R53 ;  /* 0x0000003538367221 */ /* 0x000fc80000010000 */
[----:B------:R-:W-:-:S07]  /*7430*/  IMAD.MOV.U32 R61, RZ, RZ, R54 ;  /* 0x000000ffff3d7224 */ /* 0x000fce00078e0036 */
[----:B------:R-:W-:Y:S05]  /*7440*/  WARPSYNC.COLLECTIVE R50, `(.L_x_7679) ;  /* 0x0000000032087348 */ /* 0x000fea0003c00000 */
[----:B------:R0:W1:Y:S02]  /*7450*/  SHFL.BFLY P4, R53, R61, R52, R51 ;  /* 0x0c0000343d357389 */ /* 0x0000640000080033 */
[----:B01----:R-:W-:Y:S05]  /*7460*/  ENDCOLLECTIVE ;  /* 0x000000000000791b */ /* 0x003fea0003800000 */
.L_x_7679:
        /* <DEDUP_REMOVED lines=26> */
.L_x_7680:
[----:B------:R-:W-:Y:S02]  /*7610*/  HFMA2 R52, -RZ, RZ, 0, 1.1920928955078125e-07 ;  /* 0x00000002ff347431 */ /* 0x000fe400000001ff */
[----:B------:R-:W-:-:S04]  /*7620*/  FADD.FTZ R55, R54, R53 ;  /* 0x0000003536377221 */ /* 0x000fc80000010000 */
[----:B------:R-:W-:-:S07]  /*7630*/  IMAD.MOV.U32 R61, RZ, RZ, R55 ;  /* 0x000000ffff3d7224 */ /* 0x000fce00078e0037 */
[----:B------:R-:W-:Y:S05]  /*7640*/  WARPSYNC.COLLECTIVE R50, `(.L_x_7681) ;  /* 0x0000000032087348 */ /* 0x000fea0003c00000 */
[----:B------:R0:W1:Y:S02]  /*7650*/  SHFL.BFLY P4, R53, R61, R52, R51 ;  /* 0x0c0000343d357389 */ /* 0x0000640000080033 */
[----:B01----:R-:W-:Y:S05]  /*7660*/  ENDCOLLECTIVE ;  /* 0x000000000000791b */ /* 0x003fea0003800000 */
.L_x_7681:
[----:B------:R-:W-:Y:S01]  /*7670*/  MOV R52, 0x4 ;  /* 0x0000000400347802 */ /* 0x000fe20000000f00 */
[----:B------:R-:W-:-:S04]  /*7680*/  FADD.FTZ R56, R55, R53 ;  /* 0x0000003537387221 */ /* 0x000fc80000010000 */
[----:B------:R-:W-:-:S07]  /*7690*/  IMAD.MOV.U32 R61, RZ, RZ, R56 ;  /* 0x000000ffff3d7224 */ /* 0x000fce00078e0038 */
[----:B------:R-:W-:Y:S05]  /*76a0*/  WARPSYNC.COLLECTIVE R50, `(.L_x_7682) ;  /* 0x0000000032087348 */ /* 0x000fea0003c00000 */
[----:B------:R0:W1:Y:S02]  /*76b0*/  SHFL.BFLY P4, R53, R61, R52, R51 ;  /* 0x0c0000343d357389 */ /* 0x0000640000080033 */
[----:B01----:R-:W-:Y:S05]  /*76c0*/  ENDCOLLECTIVE ;  /* 0x000000000000791b */ /* 0x003fea0003800000 */
.L_x_7682:
[----:B------:R-:W-:Y:S02]  /*76d0*/  HFMA2 R52, -RZ, RZ, 0, 4.76837158203125e-07 ;  /* 0x00000008ff347431 */ /* 0x000fe400000001ff */
[----:B------:R-:W-:-:S04]  /*76e0*/  FADD.FTZ R57, R56, R53 ;  /* 0x0000003538397221 */ /* 0x000fc80000010000 */
[----:B------:R-:W-:-:S07]  /*76f0*/  IMAD.MOV.U32 R61, RZ, RZ, R57 ;  /* 0x000000ffff3d7224 */ /* 0x000fce00078e0039 */
[----:B------:R-:W-:Y:S05]  /*7700*/  WARPSYNC.COLLECTIVE R50, `(.L_x_7683) ;  /* 0x0000000032087348 */ /* 0x000fea0003c00000 */
[----:B------:R0:W1:Y:S02]  /*7710*/  SHFL.BFLY P4, R53, R61, R52, R51 ;  /* 0x0c0000343d357389 */ /* 0x0000640000080033 */
[----:B01----:R-:W-:Y:S05]  /*7720*/  ENDCOLLECTIVE ;  /* 0x000000000000791b */ /* 0x003fea0003800000 */
.L_x_7683:
[----:B------:R-:W-:Y:S01]  /*7730*/  MOV R52, 0x10 ;  /* 0x0000001000347802 */ /* 0x000fe20000000f00 */
[----:B------:R-:W-:-:S04]  /*7740*/  FADD.FTZ R58, R57, R53 ;  /* 0x00000035393a7221 */ /* 0x000fc80000010000 */
[----:B------:R-:W-:-:S07]  /*7750*/  IMAD.MOV.U32 R61, RZ, RZ, R58 ;  /* 0x000000ffff3d7224 */ /* 0x000fce00078e003a */
[----:B------:R-:W-:Y:S05]  /*7760*/  WARPSYNC.COLLECTIVE R50, `(.L_x_7684) ;  /* 0x0000000032087348 */ /* 0x000fea0003c00000 */
[----:B------:R0:W1:Y:S02]  /*7770*/  SHFL.BFLY P4, R53, R61, R52, R51 ;  /* 0x0c0000343d357389 */ /* 0x0000640000080033 */
[----:B01----:R-:W-:Y:S05]  /*7780*/  ENDCOLLECTIVE ;  /* 0x000000000000791b */ /* 0x003fea0003800000 */
.L_x_7684:
[----:B------:R-:W-:Y:S05]  /*7790*/  BRA `(.L_x_7685) ;  /* 0xfffffff4008c7947 */ /* 0x000fea000383ffff */
.L_x_7686:
        /* <DEDUP_REMOVED lines=14> */
.L_x_9177:


//--------------------- .text._ZN10layer_norm13ln_fwd_kernelINS_13Kernel_traitsI6__halfffffjLj256ELj1ELj4ELj1ELj16ENS_18Kernel_traits_baseILj256ES2_ffffjLj128EEEEELb1ELb1ELb1ELb1EEEvNS_9FwdParamsE --------------------------
	.section	.text._ZN10layer_norm13ln_fwd_kernelINS_13Kernel_traitsI6__halfffffjLj256ELj1ELj4ELj1ELj16ENS_18Kernel_traits_baseILj256ES2_ffffjLj128EEEEELb1ELb1ELb1ELb1EEEvNS_9FwdParamsE,"ax",@progbits
	.align	128
        .global         _ZN10layer_norm13ln_fwd_kernelINS_13Kernel_traitsI6__halfffffjLj256ELj1ELj4ELj1ELj16ENS_18Kernel_traits_baseILj256ES2_ffffjLj128EEEEELb1ELb1ELb1ELb1EEEvNS_9FwdParamsE
        .type           _ZN10layer_norm13ln_fwd_kernelINS_13Kernel_traitsI6__halfffffjLj256ELj1ELj4ELj1ELj16ENS_18Kernel_traits_baseILj256ES2_ffffjLj128EEEEELb1ELb1ELb1ELb1EEEvNS_9FwdParamsE,@function
        .size           _ZN10layer_norm13ln_fwd_kernelINS_13Kernel_traitsI6__halfffffjLj256ELj1ELj4ELj1ELj16ENS_18Kernel_traits_baseILj256ES2_ffffjLj128EEEEELb1ELb1ELb1ELb1EEEvNS_9FwdParamsE,(.L_x_9178 - _ZN10layer_norm13ln_fwd_kernelINS_13Kernel_traitsI6__halfffffjLj256ELj1ELj4ELj1ELj16ENS_18Kernel_traits_baseILj256ES2_ffffjLj128EEEEELb1ELb1ELb1ELb1EEEvNS_9FwdParamsE)
        .other          _ZN10layer_norm13ln_fwd_kernelINS_13Kernel_traitsI6__halfffffjLj256ELj1ELj4ELj1ELj16ENS_18Kernel_traits_baseILj256ES2_ffffjLj128EEEEELb1ELb1ELb1ELb1EEEvNS_9FwdParamsE,@"STO_CUDA_ENTRY STV_DEFAULT"
_ZN10layer_norm13ln_fwd_kernelINS_13Kernel_traitsI6__halfffffjLj256ELj1ELj4ELj1ELj16ENS_18Kernel_traits_baseILj256ES2_ffffjLj128EEEEELb1ELb1ELb1ELb1EEEvNS_9FwdParamsE:
.text._ZN10layer_norm13ln_fwd_kernelINS_13Kernel_traitsI6__halfffffjLj256ELj1ELj4ELj1ELj16ENS_18Kernel_traits_baseILj256ES2_ffffjLj128EEEEELb1ELb1ELb1ELb1EEEvNS_9FwdParamsE:
[----:B------:R-:W-:Y:S01]  /*0000*/  LDC R1, c[0x0][0x37c] ;  /* 0x0000df00ff017b82 */ /* 0x000fe20000000800 */
[----:B------:R-:W0:Y:S07]  /*0010*/  LDCU.U8 UR4, c[0x0][0x464] ;  /* 0x00008c80ff0477ac */ /* 0x000e2e0008000000 */
[----:B------:R-:W1:Y:S01]  /*0020*/  LDC R33, c[0x0][0x45c] ;  /* 0x00011700ff217b82 */ /* 0x000e620000000800 */
[----:B------:R-:W2:Y:S01]  /*0030*/  S2R R29, SR_TID.X ;  /* 0x00000000001d7919 */ /* 0x000ea20000002100 */
[----:B------:R-:W3:Y:S01]  /*0040*/  LDCU.64 UR6, c[0x0][0x450] ;  /* 0x00008a00ff0677ac */ /* 0x000ee20008000a00 */
[----:B------:R-:W4:Y:S05]  /*0050*/  LDCU.64 UR8, c[0x0][0x358] ;  /* 0x00006b00ff0877ac */ /* 0x000f2a0008000a00 */
[----:B------:R-:W2:Y:S01]  /*0060*/  LDC R4, c[0x0][0x458] ;  /* 0x00011600ff047b82 */ /* 0x000ea20000000800 */
[----:B------:R-:W2:Y:S07]  /*0070*/  LDCU UR10, c[0x0][0x384] ;  /* 0x00007080ff0a77ac */ /* 0x000eae0008000800 */
[----:B------:R-:W2:Y:S01]  /*0080*/  LDC.64 R10, c[0x0][0x3d0] ;  /* 0x0000f400ff0a7b82 */ /* 0x000ea20000000a00 */
[----:B0-----:R-:W-:Y:S01]  /*0090*/  ISETP.NE.AND P1, PT, RZ, UR4, PT ;  /* 0x00000004ff007c0c */ /* 0x001fe2000bf25270 */
[----:B------:R-:W0:Y:S01]  /*00a0*/  LDCU.64 UR4, c[0x0][0x438] ;  /* 0x00008700ff0477ac */ /* 0x000e220008000a00 */
[----:B---3--:R-:W-:-:S02]  /*00b0*/  IMAD.U32 R6, RZ, RZ, UR6 ;  /* 0x00000006ff067e24 */ /* 0x008fc4000f8e00ff */
[----:B------:R-:W-:-:S03]  /*00c0*/  IMAD.U32 R7, RZ, RZ, UR7 ;  /* 0x00000007ff077e24 */ /* 0x000fc6000f8e00ff */
[----:B------:R-:W3:Y:S06]  /*00d0*/  LDC.64 R16, c[0x0][0x3e8] ;  /* 0x0000fa00ff107b82 */ /* 0x000eec0000000a00 */
[----:B-1----:R-:W-:Y:S01]  /*00e0*/  @P1 MOV R5, R33 ;  /* 0x0000002100051202 */ /* 0x002fe20000000f00 */
[----:B----4-:R-:W4:Y:S01]  /*00f0*/  @P1 LDG.E.64 R6, desc[UR8][R6.64] ;  /* 0x0000000806061981 */ /* 0x010f22000c1e1b00 */
[----:B--2---:R-:W-:-:S03]  /*0100*/  LOP3.LUT R0, R29, 0x1f, RZ, 0xc0, !PT ;  /* 0x0000001f1d007812 */ /* 0x004fc600078ec0ff */
[----:B------:R1:W2:Y:S02]  /*0110*/  @P1 LDG.E.64 R8, desc[UR8][R4.64] ;  /* 0x0000000804081981 */ /* 0x0002a4000c1e1b00 */
[----:B------:R-:W-:-:S05]  /*0120*/  IMAD.WIDE.U32 R10, R0, 0x8, R10 ;  /* 0x00000008000a7825 */ /* 0x000fca00078e000a */
[----:B------:R-:W4:Y:S01]  /*0130*/  LDG.E.64 R14, desc[UR8][R10.64] ;  /* 0x000000080a0e7981 */ /* 0x000f22000c1e1b00 */
[----:B0-----:R-:W-:Y:S01]  /*0140*/  ISETP.NE.U32.AND P0, PT, RZ, UR4, PT ;  /* 0x00000004ff007c0c */ /* 0x001fe2000bf05070 */
[----:B-1----:R-:W2:Y:S01]  /*0150*/  @P1 LDC R5, c[0x0][0x460] ;  /* 0x00011800ff051b82 */ /* 0x002ea20000000800 */
[----:B---3--:R-:W-:-:S05]  /*0160*/  IMAD.WIDE.U32 R16, R0, 0x8, R16 ;  /* 0x0000000800107825 */ /* 0x008fca00078e0010 */
[----:B------:R-:W3:Y:S04]  /*0170*/  LDG.E.64 R18, desc[UR8][R16.64] ;  /* 0x0000000810127981 */ /* 0x000ee8000c1e1b00 */
[----:B------:R-:W3:Y:S04]  /*0180*/  LDG.E.64 R22, desc[UR8][R16.64+0x100] ;  /* 0x0001000810167981 */ /* 0x000ee8000c1e1b00 */
[----:B------:R-:W5:Y:S01]  /*0190*/  LDG.E.64 R10, desc[UR8][R10.64+0x100] ;  /* 0x000100080a0a7981 */ /* 0x000f62000c1e1b00 */
[----:B------:R-:W-:Y:S01]  /*01a0*/  ISETP.NE.AND.EX P0, PT, RZ, UR5, PT, P0 ;  /* 0x00000005ff007c0c */ /* 0x000fe2000bf05300 */
[----:B------:R-:W0:Y:S01]  /*01b0*/  S2UR UR5, SR_CTAID.X ;  /* 0x00000000000579c3 */ /* 0x000e220000002500 */
[----:B------:R-:W-:-:S07]  /*01c0*/  SHF.R.U32.HI R28, RZ, 0x5, R29 ;  /* 0x00000005ff1c7819 */ /* 0x000fce000001161d */
[----:B------:R-:W1:Y:S08]  /*01d0*/  LDC R24, c[0x0][0x360] ;  /* 0x0000d800ff187b82 */ /* 0x000e700000000800 */
[----:B------:R-:W1:Y:S01]  /*01e0*/  @P0 LDC.64 R12, c[0x0][0x438] ;  /* 0x00010e00ff0c0b82 */ /* 0x000e620000000a00 */
[----:B0-----:R-:W-:-:S06]  /*01f0*/  USHF.L.U32 UR4, UR5, 0x2, URZ ;  /* 0x0000000205047899 */ /* 0x001fcc00080006ff */
[----:B------:R-:W-:Y:S01]  /*0200*/  LOP3.LUT R28, R28, UR4, RZ, 0xfc, !PT ;  /* 0x000000041c1c7c12 */ /* 0x000fe2000f8efcff */
[----:B-1----:R-:W-:Y:S02]  /*0210*/  IMAD R29, R24, UR5, R29 ;  /* 0x00000005181d7c24 */ /* 0x002fe4000f8e021d */
[----:B------:R-:W-:-:S05]  /*0220*/  @P0 IMAD.WIDE.U32 R12, R0, 0x8, R12 ;  /* 0x00000008000c0825 */ /* 0x000fca00078e000c */
[----:B------:R-:W5:Y:S04]  /*0230*/  @P0 LDG.E.64 R20, desc[UR8][R12.64] ;  /* 0x000000080c140981 */ /* 0x000f68000c1e1b00 */
[----:B------:R0:W5:Y:S01]  /*0240*/  @P0 LDG.E.64 R2, desc[UR8][R12.64+0x100] ;  /* 0x000100080c020981 */ /* 0x000162000c1e1b00 */
[----:B--2---:R-:W-:Y:S02]  /*0250*/  @P1 IADD3 R4, P2, PT, R8, R5, RZ ;  /* 0x0000000508041210 */ /* 0x004fe40007f5e0ff */
[----:B----4-:R-:W-:Y:S02]  /*0260*/  @P1 R2UR UR6, R6 ;  /* 0x00000000060612ca */ /* 0x010fe400000e0000 */
[----:B------:R-:W-:Y:S01]  /*0270*/  @P1 R2UR UR7, R7 ;  /* 0x00000000070712ca */ /* 0x000fe200000e0000 */
[----:B------:R-:W-:Y:S01]  /*0280*/  @P1 IMAD.X R33, RZ, RZ, R9, P2 ;  /* 0x000000ffff211224 */ /* 0x000fe200010e0609 */
[----:B------:R-:W-:Y:S01]  /*0290*/  ISETP.GE.AND P1, PT, R28, UR10, PT ;  /* 0x0000000a1c007c0c */ /* 0x000fe2000bf26270 */
[--C-:B------:R-:W-:Y:S01]  /*02a0*/  @P0 IMAD.MOV.U32 R6, RZ, RZ, R14.reuse ;  /* 0x000000ffff060224 */ /* 0x100fe200078e000e */
[-C--:B------:R-:W-:Y:S01]  /*02b0*/  @P0 MOV R7, R15.reuse ;  /* 0x0000000f00070202 */ /* 0x080fe20000000f00 */
[----:B------:R-:W-:Y:S01]  /*02c0*/  @!P0 IMAD.MOV.U32 R6, RZ, RZ, R14 ;  /* 0x000000ffff068224 */ /* 0x000fe200078e000e */
[----:B------:R-:W-:Y:S01]  /*02d0*/  @!P0 MOV R7, R15 ;  /* 0x0000000f00078202 */ /* 0x000fe20000000f00 */
[----:B---3--:R-:W-:-:S02]  /*02e0*/  @P0 IMAD.MOV.U32 R8, RZ, RZ, R18 ;  /* 0x000000ffff080224 */ /* 0x008fc400078e0012 */
[----:B------:R-:W-:Y:S01]  /*02f0*/  @P0 IMAD.MOV.U32 R9, RZ, RZ, R19 ;  /* 0x000000ffff090224 */ /* 0x000fe200078e0013 */
[-C--:B0-----:R-:W-:Y:S01]  /*0300*/  @P0 MOV R12, R22.reuse ;  /* 0x00000016000c0202 */ /* 0x081fe20000000f00 */
[----:B------:R-:W-:Y:S01]  /*0310*/  @P0 IMAD.MOV.U32 R13, RZ, RZ, R23 ;  /* 0x000000ffff0d0224 */ /* 0x000fe200078e0017 */
[----:B------:R-:W-:Y:S01]  /*0320*/  @!P0 MOV R12, R22 ;  /* 0x00000016000c8202 */ /* 0x000fe20000000f00 */
[----:B------:R-:W-:Y:S02]  /*0330*/  @!P0 IMAD.MOV.U32 R8, RZ, RZ, R18 ;  /* 0x000000ffff088224 */ /* 0x000fe400078e0012 */
[----:B------:R-:W-:Y:S02]  /*0340*/  @!P0 IMAD.MOV.U32 R9, RZ, RZ, R19 ;  /* 0x000000ffff098224 */ /* 0x000fe400078e0013 */
[----:B------:R-:W-:Y:S01]  /*0350*/  @!P0 IMAD.MOV.U32 R13, RZ, RZ, R23 ;  /* 0x000000ffff0d8224 */ /* 0x000fe200078e0017 */
[----:B------:R-:W-:Y:S06]  /*0360*/  @P1 EXIT ;  /* 0x000000000000194d */ /* 0x000fec0003800000 */
[----:B------:R-:W-:Y:S01]  /*0370*/  SHF.R.U64 R31, R4, 0x2, R33 ;  /* 0x00000002041f7819 */ /* 0x000fe20000001221 */
[----:B------:R-:W-:Y:S01]  /*0380*/  IMAD.MOV.U32 R30, RZ, RZ, R8 ;  /* 0x000000ffff1e7224 */ /* 0x000fe200078e0008 */
[----:B------:R-:W-:Y:S01]  /*0390*/  MOV R14, R9 ;  /* 0x00000009000e7202 */ /* 0x000fe20000000f00 */
[----:B------:R-:W-:Y:S01]  /*03a0*/  IMAD.MOV.U32 R38, RZ, RZ, R7 ;  /* 0x000000ffff267224 */ /* 0x000fe200078e0007 */
[--C-:B------:R-:W-:Y:S01]  /*03b0*/  SHF.R.U64 R32, R8, 0x10, R9.reuse ;  /* 0x0000001008207819 */ /* 0x100fe20000001209 */
[----:B------:R-:W-:Y:S01]  /*03c0*/  IMAD.HI.U32 R8, R29, -0x326172a9, RZ ;  /* 0xcd9e8d571d087827 */ /* 0x000fe200078e00ff */
[----:B------:R-:W-:Y:S01]  /*03d0*/  SHF.R.U32.HI R16, RZ, 0x10, R9 ;  /* 0x00000010ff107819 */ /* 0x000fe20000011609 */
[----:B------:R-:W-:Y:S01]  /*03e0*/  UIADD3 UR15, UPT, UPT, UR6, -0x61c88647, URZ ;  /* 0x9e3779b9060f7890 */ /* 0x000fe2000fffe0ff */
[----:B------:R-:W-:Y:S01]  /*03f0*/  SHF.R.U32.HI R33, RZ, 0x2, R33 ;  /* 0x00000002ff217819 */ /* 0x000fe20000011621 */
[----:B------:R-:W-:Y:S01]  /*0400*/  IMAD.HI.U32 R9, R31, -0x2daee0ad, RZ ;  /* 0xd2511f531f097827 */ /* 0x000fe200078e00ff */
[----:B------:R-:W-:Y:S01]  /*0410*/  MOV R37, R6 ;  /* 0x0000000600257202 */ /* 0x000fe20000000f00 */
[----:B------:R-:W-:Y:S01]  /*0420*/  UIADD3 UR16, UPT, UPT, UR7, -0x4498517b, URZ ;  /* 0xbb67ae8507107890 */ /* 0x000fe2000fffe0ff */
[----:B------:R-:W-:Y:S01]  /*0430*/  LOP3.LUT R8, R33, UR6, R8, 0x96, !PT ;  /* 0x0000000621087c12 */ /* 0x000fe2000f8e9608 */
[----:B------:R-:W-:Y:S01]  /*0440*/  IMAD.MOV.U32 R34, RZ, RZ, R12 ;  /* 0x000000ffff227224 */ /* 0x000fe200078e000c */
[----:B------:R-:W-:Y:S01]  /*0450*/  LOP3.LUT R9, R9, UR7, RZ, 0x3c, !PT ;  /* 0x0000000709097c12 */ /* 0x000fe2000f8e3cff */
[----:B------:R-:W-:Y:S01]  /*0460*/  IMAD.MOV.U32 R15, RZ, RZ, R13 ;  /* 0x000000ffff0f7224 */ /* 0x000fe200078e000d */
[--C-:B------:R-:W-:Y:S01]  /*0470*/  SHF.R.U64 R39, R6, 0x10, R7.reuse ;  /* 0x0000001006277819 */ /* 0x100fe20000001207 */
[----:B-----5:R-:W-:Y:S01]  /*0480*/  IMAD.MOV.U32 R6, RZ, RZ, R10 ;  /* 0x000000ffff067224 */ /* 0x020fe200078e000a */
[----:B------:R-:W-:Y:S01]  /*0490*/  SHF.R.U32.HI R44, RZ, 0x10, R7 ;  /* 0x00000010ff2c7819 */ /* 0x000fe20000011607 */
[----:B------:R-:W-:Y:S01]  /*04a0*/  UIADD3 UR17, UPT, UPT, UR6, 0x3c6ef372, URZ ;  /* 0x3c6ef37206117890 */ /* 0x000fe2000fffe0ff */
[--C-:B------:R-:W-:Y:S01]  /*04b0*/  SHF.R.U64 R35, R12, 0x10, R13.reuse ;  /* 0x000000100c237819 */ /* 0x100fe2000000120d */
[----:B------:R-:W-:Y:S01]  /*04c0*/  IMAD.HI.U32 R12, R8, -0x2daee0ad, RZ ;  /* 0xd2511f53080c7827 */ /* 0x000fe200078e00ff */
[----:B------:R-:W-:Y:S01]  /*04d0*/  SHF.R.U32.HI R17, RZ, 0x10, R13 ;  /* 0x00000010ff117819 */ /* 0x000fe2000001160d */
[----:B------:R-:W-:Y:S01]  /*04e0*/  UIADD3 UR18, UPT, UPT, UR7, 0x76cf5d0a, URZ ;  /* 0x76cf5d0a07127890 */ /* 0x000fe2000fffe0ff */
[----:B------:R-:W-:Y:S01]  /*04f0*/  MOV R7, R11 ;  /* 0x0000000b00077202 */ /* 0x000fe20000000f00 */
[----:B------:R-:W-:Y:S01]  /*0500*/  IMAD R13, R31, -0x2daee0ad, RZ ;  /* 0xd2511f531f0d7824 */ /* 0x000fe200078e02ff */
[--C-:B------:R-:W-:Y:S01]  /*0510*/  SHF.R.U64 R5, R10, 0x10, R11.reuse ;  /* 0x000000100a057819 */ /* 0x100fe2000000120b */
[----:B------:R-:W-:Y:S01]  /*0520*/  IMAD.HI.U32 R10, R9, -0x326172a9, RZ ;  /* 0xcd9e8d57090a7827 */ /* 0x000fe200078e00ff */
[----:B------:R-:W-:Y:S01]  /*0530*/  SHF.R.U32.HI R48, RZ, 0x10, R11 ;  /* 0x00000010ff307819 */ /* 0x000fe2000001160b */
[----:B------:R-:W-:Y:S01]  /*0540*/  UIADD3 UR19, UPT, UPT, UR6, -0x255992d5, URZ ;  /* 0xdaa66d2b06137890 */ /* 0x000fe2000fffe0ff */
[----:B------:R-:W-:Y:S01]  /*0550*/  LOP3.LUT R12, R13, UR16, R12, 0x96, !PT ;  /* 0x000000100d0c7c12 */ /* 0x000fe2000f8e960c */
[----:B------:R-:W-:Y:S01]  /*0560*/  IMAD R11, R29, -0x326172a9, RZ ;  /* 0xcd9e8d571d0b7824 */ /* 0x000fe200078e02ff */
[----:B------:R-:W-:Y:S01]  /*0570*/  PRMT R30, R30, 0x5410, R14 ;  /* 0x000054101e1e7816 */ /* 0x000fe2000000000e */
[----:B------:R-:W-:Y:S01]  /*0580*/  IMAD R14, R9, -0x326172a9, RZ ;  /* 0xcd9e8d57090e7824 */ /* 0x000fe200078e02ff */
[----:B------:R-:W-:Y:S01]  /*0590*/  UIADD3 UR20, UPT, UPT, UR7, 0x32370b8f, URZ ;  /* 0x32370b8f07147890 */ /* 0x000fe2000fffe0ff */
[----:B------:R-:W-:Y:S01]  /*05a0*/  IMAD.HI.U32 R9, R12, -0x326172a9, RZ ;  /* 0xcd9e8d570c097827 */ /* 0x000fe200078e00ff */
[----:B------:R-:W-:Y:S01]  /*05b0*/  LOP3.LUT R10, R11, UR15, R10, 0x96, !PT ;  /* 0x0000000f0b0a7c12 */ /* 0x000fe2000f8e960a */
[----:B------:R-:W-:Y:S01]  /*05c0*/  UIADD3 UR21, UPT, UPT, UR6, 0x78dde6e4, URZ ;  /* 0x78dde6e406157890 */ /* 0x000fe2000fffe0ff */
[----:B------:R-:W-:Y:S01]  /*05d0*/  PRMT R44, R44, 0x5410, R6 ;  /* 0x000054102c2c7816 */ /* 0x000fe20000000006 */
[----:B------:R-:W-:Y:S01]  /*05e0*/  IMAD R11, R8, -0x2daee0ad, RZ ;  /* 0xd2511f53080b7824 */ /* 0x000fe200078e02ff */
[----:B------:R-:W-:Y:S01]  /*05f0*/  LOP3.LUT R9, R14, UR17, R9, 0x96, !PT ;  /* 0x000000110e097c12 */ /* 0x000fe2000f8e9609 */
[C---:B------:R-:W-:Y:S01]  /*0600*/  IMAD.HI.U32 R8, R10.reuse, -0x2daee0ad, RZ ;  /* 0xd2511f530a087827 */ /* 0x040fe200078e00ff */
[----:B------:R-:W-:Y:S01]  /*0610*/  UIADD3 UR22, UPT, UPT, UR7, -0x126145ec, URZ ;  /* 0xed9eba1407167890 */ /* 0x000fe2000fffe0ff */
[----:B------:R-:W-:Y:S01]  /*0620*/  PRMT R46, R7, 0x5410, R5 ;  /* 0x00005410072e7816 */ /* 0x000fe20000000005 */
[----:B------:R-:W-:Y:S01]  /*0630*/  UIADD3 UR23, UPT, UPT, UR6, 0x1715609d, URZ ;  /* 0x1715609d06177890 */ /* 0x000fe2000fffe0ff */
[----:B------:R-:W-:Y:S01]  /*0640*/  IMAD R14, R10, -0x2daee0ad, RZ ;  /* 0xd2511f530a0e7824 */ /* 0x000fe200078e02ff */
[----:B------:R-:W-:Y:S01]  /*0650*/  LOP3.LUT R8, R11, UR18, R8, 0x96, !PT ;  /* 0x000000120b087c12 */ /* 0x000fe2000f8e9608 */
[C---:B------:R-:W-:Y:S01]  /*0660*/  IMAD.HI.U32 R13, R9.reuse, -0x2daee0ad, RZ ;  /* 0xd2511f53090d7827 */ /* 0x040fe200078e00ff */
[----:B------:R-:W-:Y:S01]  /*0670*/  UIADD3 UR24, UPT, UPT, UR7, -0x56f99767, URZ ;  /* 0xa906689907187890 */ /* 0x000fe2000fffe0ff */
[----:B------:R-:W-:Y:S01]  /*0680*/  @!P0 CS2R R20, SRZ ;  /* 0x0000000000148805 */ /* 0x000fe2000001ff00 */
[----:B------:R-:W-:Y:S01]  /*0690*/  UIADD3 UR25, UPT, UPT, UR6, -0x4ab325aa, URZ ;  /* 0xb54cda5606197890 */ /* 0x000fe2000fffe0ff */
[----:B------:R-:W-:Y:S01]  /*06a0*/  IMAD R11, R12, -0x326172a9, RZ ;  /* 0xcd9e8d570c0b7824 */ /* 0x000fe200078e02ff */
[----:B------:R-:W-:Y:S01]  /*06b0*/  LOP3.LUT R13, R14, UR20, R13, 0x96, !PT ;  /* 0x000000140e0d7c12 */ /* 0x000fe2000f8e960d */
[C---:B------:R-:W-:Y:S01]  /*06c0*/  IMAD.HI.U32 R10, R8.reuse, -0x326172a9, RZ ;  /* 0xcd9e8d57080a7827 */ /* 0x040fe200078e00ff */
[----:B------:R-:W-:Y:S01]  /*06d0*/  UIADD3 UR26, UPT, UPT, UR7, 0x646e171e, URZ ;  /* 0x646e171e071a7890 */ /* 0x000fe2000fffe0ff */
[----:B------:R-:W-:Y:S01]  /*06e0*/  @!P0 CS2R R2, SRZ ;  /* 0x0000000000028805 */ /* 0x000fe2000001ff00 */
        /* <DEDUP_REMOVED lines=9> */
[C---:B------:R-:W-:Y:S01]  /*0780*/  IMAD.HI.U32 R9, R10.reuse, -0x2daee0ad, RZ ;  /* 0xd2511f530a097827 */ /* 0x040fe200078e00ff */
[----:B------:R-:W-:Y:S01]  /*0790*/  LOP3.LUT R8, R11, UR21, R8, 0x96, !PT ;  /* 0x000000150b087c12 */ /* 0x000fe2000f8e9608 */
[----:B------:R-:W-:Y:S01]  /*07a0*/  UIADD3 UR31, UPT, UPT, UR6, -0x700cb87f, URZ ;  /* 0x8ff34781061f7890 */ /* 0x000fe2000fffe0ff */
[----:B------:R-:W-:Y:S01]  /*07b0*/  BSSY B0, `(.L_x_7687) ;  /* 0x000066b000007945 */ /* 0x000fe20003800000 */
[----:B------:R-:W-:Y:S01]  /*07c0*/  IMAD R11, R10, -0x2daee0ad, RZ ;  /* 0xd2511f530a0b7824 */ /* 0x000fe200078e02ff */
[----:B------:R-:W-:Y:S01]  /*07d0*/  LOP3.LUT R9, R12, UR22, R9, 0x96, !PT ;  /* 0x000000160c097c12 */ /* 0x000fe2000f8e9609 */
[----:B------:R-:W-:Y:S01]  /*07e0*/  IMAD.HI.U32 R10, R8, -0x2daee0ad, RZ ;  /* 0xd2511f53080a7827 */ /* 0x000fe200078e00ff */
[----:B------:R-:W-:Y:S01]  /*07f0*/  UIADD3 UR32, UPT, UPT, UR7, -0x695add53, URZ ;  /* 0x96a522ad07207890 */ /* 0x000fe2000fffe0ff */
[----:B------:R-:W-:Y:S01]  /*0800*/  PRMT R32, R32, 0x5410, R16 ;  /* 0x0000541020207816 */ /* 0x000fe20000000010 */
[----:B------:R-:W0:Y:S01]  /*0810*/  LDCU UR10, c[0x0][0x404] ;  /* 0x00008080ff0a77ac */ /* 0x000e220008000800 */
[----:B------:R-:W-:Y:S01]  /*0820*/  IMAD R13, R13, -0x326172a9, RZ ;  /* 0xcd9e8d570d0d7824 */ /* 0x000fe200078e02ff */
[----:B------:R-:W-:Y:S01]  /*0830*/  LOP3.LUT R10, R11, UR24, R10, 0x96, !PT ;  /* 0x000000180b0a7c12 */ /* 0x000fe2000f8e960a */
        /* <DEDUP_REMOVED lines=12> */
[C---:B------:R-:W-:Y:S01]  /*0900*/  IMAD.HI.U32 R7, R6.reuse, -0x2daee0ad, RZ ;  /* 0xd2511f5306077827 */ /* 0x040fe200078e00ff */
[----:B------:R-:W-:Y:S01]  /*0910*/  PRMT R39, R39, 0x5410, R39 ;  /* 0x0000541027277816 */ /* 0x000fe20000000027 */
[----:B------:R-:W3:Y:S01]  /*0920*/  LDCU.64 UR12, c[0x0][0x408] ;  /* 0x00008100ff0c77ac */ /* 0x000ee20008000a00 */
[----:B------:R-:W-:Y:S01]  /*0930*/  SHF.R.U32.HI R57, RZ, 0x10, R3 ;  /* 0x00000010ff397819 */ /* 0x000fe20000011603 */
[----:B------:R-:W-:Y:S01]  /*0940*/  IMAD R11, R6, -0x2daee0ad, RZ ;  /* 0xd2511f53060b7824 */ /* 0x000fe200078e02ff */
[----:B------:R-:W-:Y:S01]  /*0950*/  LOP3.LUT R7, R8, UR26, R7, 0x96, !PT ;  /* 0x0000001a08077c12 */ /* 0x000fe2000f8e9607 */
[----:B------:R-:W-:Y:S01]  /*0960*/  IMAD R9, R10, -0x326172a9, RZ ;  /* 0xcd9e8d570a097824 */ /* 0x000fe200078e02ff */
[----:B------:R-:W-:Y:S01]  /*0970*/  LOP3.LUT R43, R4, 0x3, RZ, 0xc0, !PT ;  /* 0x00000003042b7812 */ /* 0x000fe200078ec0ff */
[----:B------:R-:W-:Y:S01]  /*0980*/  IMAD.HI.U32 R8, R5, -0x2daee0ad, RZ ;  /* 0xd2511f5305087827 */ /* 0x000fe200078e00ff */
[----:B------:R-:W4:Y:S03]  /*0990*/  LDCU.64 UR4, c[0x0][0x3a0] ;  /* 0x00007400ff0477ac */ /* 0x000f260008000a00 */
[----:B------:R-:W-:Y:S01]  /*09a0*/  IMAD.HI.U32 R6, R7, -0x326172a9, RZ ;  /* 0xcd9e8d5707067827 */ /* 0x000fe200078e00ff */
[----:B------:R-:W-:-:S03]  /*09b0*/  LOP3.LUT R8, R11, UR28, R8, 0x96, !PT ;  /* 0x0000001c0b087c12 */ /* 0x000fc6000f8e9608 */
[----:B------:R-:W-:Y:S01]  /*09c0*/  IMAD R10, R7, -0x326172a9, RZ ;  /* 0xcd9e8d57070a7824 */ /* 0x000fe200078e02ff */
[----:B------:R-:W-:Y:S01]  /*09d0*/  LOP3.LUT R6, R9, UR27, R6, 0x96, !PT ;  /* 0x0000001b09067c12 */ /* 0x000fe2000f8e9606 */
[----:B------:R-:W-:Y:S01]  /*09e0*/  IMAD R12, R5, -0x2daee0ad, RZ ;  /* 0xd2511f53050c7824 */ /* 0x000fe200078e02ff */
[----:B------:R-:W-:Y:S01]  /*09f0*/  SHF.R.U64 R9, R20, 0x10, R21 ;  /* 0x0000001014097819 */ /* 0x000fe20000001215 */
[----:B------:R-:W-:-:S03]  /*0a00*/  IMAD.HI.U32 R7, R8, -0x326172a9, RZ ;  /* 0xcd9e8d5708077827 */ /* 0x000fc600078e00ff */
[----:B------:R-:W-:Y:S01]  /*0a10*/  PRMT R48, R48, 0x5410, R9 ;  /* 0x0000541030307816 */ /* 0x000fe20000000009 */
[----:B------:R-:W-:Y:S01]  /*0a20*/  IMAD.HI.U32 R5, R6, -0x2daee0ad, RZ ;  /* 0xd2511f5306057827 */ /* 0x000fe200078e00ff */
[----:B------:R-:W-:Y:S02]  /*0a30*/  LOP3.LUT R7, R10, UR29, R7, 0x96, !PT ;  /* 0x0000001d0a077c12 */ /* 0x000fe4000f8e9607 */
[----:B------:R-:W-:Y:S01]  /*0a40*/  SHF.R.U64 R10, R2, 0x10, R3 ;  /* 0x00000010020a7819 */ /* 0x000fe20000001203 */
        /* <DEDUP_REMOVED lines=9> */
[----:B------:R-:W-:Y:S02]  /*0ae0*/  IMAD R40, R7, -0x2daee0ad, RZ ;  /* 0xd2511f5307287824 */ /* 0x000fe400078e02ff */
[----:B01234-:R-:W-:-:S07]  /*0af0*/  IMAD R26, R5, -0x326172a9, RZ ;  /* 0xcd9e8d57051a7824 */ /* 0x01ffce00078e02ff */
.L_x_7805:
[----:B0-----:R-:W0:Y:S08]  /*0b00*/  LDC.64 R12, c[0x0][0x3f0] ;  /* 0x0000fc00ff0c7b82 */ /* 0x001e300000000a00 */
[----:B------:R-:W1:Y:S08]  /*0b10*/  LDC R41, c[0x0][0x388] ;  /* 0x0000e200ff297b82 */ /* 0x000e700000000800 */
[----:B------:R-:W2:Y:S01]  /*0b20*/  LDC.64 R16, c[0x0][0x3f8] ;  /* 0x0000fe00ff107b82 */ /* 0x000ea20000000a00 */
[----:B0-----:R-:W-:-:S06]  /*0b30*/  IMAD.WIDE R14, R28, 0x4, R12 ;  /* 0x000000041c0e7825 */ /* 0x001fcc00078e020c */
[----:B------:R-:W3:Y:S01]  /*0b40*/  LDG.E R15, desc[UR8][R14.64] ;  /* 0x000000080e0f7981 */ /* 0x000ee2000c1e1900 */
[----:B------:R-:W-:Y:S02]  /*0b50*/  HFMA2 R45, -RZ, RZ, 0, 0 ;  /* 0x00000000ff2d7431 */ /* 0x000fe400000001ff */
[----:B--2---:R-:W-:-:S05]  /*0b60*/  IMAD.WIDE R16, R28, 0x4, R16 ;  /* 0x000000041c107825 */ /* 0x004fca00078e0210 */
[----:B-----5:R0:W5:Y:S01]  /*0b70*/  LDG.E R42, desc[UR8][R16.64] ;  /* 0x00000008102a7981 */ /* 0x020162000c1e1900 */
[----:B---3--:R-:W-:-:S13]  /*0b80*/  ISETP.GE.AND P1, PT, R15, 0x1, PT ;  /* 0x000000010f00780c */ /* 0x008fda0003f26270 */
[----:B------:R-:W2:Y:S01]  /*0b90*/  @P1 LDC.64 R12, c[0x0][0x390] ;  /* 0x0000e400ff0c1b82 */ /* 0x000ea20000000a00 */
[----:B------:R-:W-:-:S04]  /*0ba0*/  @P1 VIADD R18, R15, 0xffffffff ;  /* 0xffffffff0f121836 */ /* 0x000fc80000000000 */
[----:B-1----:R-:W-:-:S05]  /*0bb0*/  @P1 IMAD R18, R18, R41, RZ ;  /* 0x0000002912121224 */ /* 0x002fca00078e02ff */
[----:B------:R-:W-:-:S04]  /*0bc0*/  @P1 SHF.R.S32.HI R19, RZ, 0x1f, R18 ;  /* 0x0000001fff131819 */ /* 0x000fc80000011412 */
[----:B------:R-:W-:-:S04]  /*0bd0*/  @P1 LEA.HI R19, R19, R18, RZ, 0x2 ;  /* 0x0000001213131211 */ /* 0x000fc800078f10ff */
        /* <DEDUP_REMOVED lines=14> */
[----:B------:R-:W-:Y:S01]  /*0cc0*/  ISETP.GT.AND P2, PT, R15, RZ, PT ;  /* 0x000000ff0f00720c */ /* 0x000fe20003f44270 */
[----:B------:R-:W-:-:S12]  /*0cd0*/  BSSY.RECONVERGENT B2, `(.L_x_7690) ;  /* 0x000005a000027945 */ /* 0x000fd80003800200 */
[----:B------:R-:W-:Y:S02]  /*0ce0*/  @!P2 IMAD.MOV.U32 R12, RZ, RZ, R43 ;  /* 0x000000ffff0ca224 */ /* 0x000fe400078e002b */
[----:B------:R-:W-:Y:S01]  /*0cf0*/  @!P2 IMAD.MOV.U32 R14, RZ, RZ, R40 ;  /* 0x000000ffff0ea224 */ /* 0x000fe200078e0028 */
[----:B--2---:R-:W-:Y:S01]  /*0d00*/  @!P2 MOV R16, R8 ;  /* 0x000000080010a202 */ /* 0x004fe20000000f00 */
        /* <DEDUP_REMOVED lines=17> */
.L_x_7694:
        /* <DEDUP_REMOVED lines=13> */
.L_x_7696:
[----:B------:R-:W-:Y:S05]  /*0ef0*/  BSYNC.RECONVERGENT B4 ;  /* 0x0000000000047941 */ /* 0x000fea0003800200 */
.L_x_7695:
        /* <DEDUP_REMOVED lines=43> */
.L_x_7693:
[----:B------:R-:W-:Y:S05]  /*11b0*/  BSYNC.RECONVERGENT B3 ;  /* 0x0000000000037941 */ /* 0x000fea0003800200 */
.L_x_7692:
        /* <DEDUP_REMOVED lines=10> */
[----:B------:R-:W-:-:S07]  /*1260*/  PRMT R37, R13, 0x7610, R37 ;  /* 0x000076100d257816 */ /* 0x000fce0000000025 */
.L_x_7691:
[----:B------:R-:W-:Y:S05]  /*1270*/  BSYNC.RECONVERGENT B2 ;  /* 0x0000000000027941 */ /* 0x000fea0003800200 */
.L_x_7690:
        /* <DEDUP_REMOVED lines=17> */
.L_x_7701:
        /* <DEDUP_REMOVED lines=13> */
.L_x_7703:
[----:B------:R-:W-:Y:S05]  /*1460*/  BSYNC.RECONVERGENT B4 ;  /* 0x0000000000047941 */ /* 0x000fea0003800200 */
.L_x_7702:
        /* <DEDUP_REMOVED lines=43> */
.L_x_7700:
[----:B------:R-:W-:Y:S05]  /*1720*/  BSYNC.RECONVERGENT B3 ;  /* 0x0000000000037941 */ /* 0x000fea0003800200 */
.L_x_7699:
        /* <DEDUP_REMOVED lines=11> */
.L_x_7698:
[----:B------:R-:W-:Y:S05]  /*17e0*/  BSYNC.RECONVERGENT B2 ;  /* 0x0000000000027941 */ /* 0x000fea0003800200 */
.L_x_7697:
        /* <DEDUP_REMOVED lines=17> */
.L_x_7708:
        /* <DEDUP_REMOVED lines=13> */
.L_x_7710:
[----:B------:R-:W-:Y:S05]  /*19d0*/  BSYNC.RECONVERGENT B4 ;  /* 0x0000000000047941 */ /* 0x000fea0003800200 */
.L_x_7709:
        /* <DEDUP_REMOVED lines=43> */
.L_x_7707:
[----:B------:R-:W-:Y:S05]  /*1c90*/  BSYNC.RECONVERGENT B3 ;  /* 0x0000000000037941 */ /* 0x000fea0003800200 */
.L_x_7706:
[----:B------:R-:W-:Y:S01]  /*1ca0*/  I2FP.F32.U32 R13, R18 ;  /* 0x00000012000d7245 */ /* 0x000fe20000201000 */
[----:B------:R-:W-:Y:S02]  /*1cb0*/  HFMA2 R22, -RZ, RZ, 0.1171875, 0 ;  /* 0x2f800000ff167431 */ /* 0x000fe400000001ff */
[----:B-----5:R-:W-:-:S03]  /*1cc0*/  FMUL.FTZ R18, R6, UR13 ;  /* 0x0000000d06127c20 */ /* 0x020fc60008410000 */
[----:B------:R-:W-:Y:S01]  /*1cd0*/  FFMA.FTZ R13, R13, R22, 1.1641532182693481445e-10 ;  /* 0x2f0000000d0d7423 */ /* 0x000fe20000010016 */
[----:B------:R-:W-:Y:S01]  /*1ce0*/  FMUL.FTZ R18, R18, UR12 ;  /* 0x0000000c12127c20 */ /* 0x000fe20008410000 */
[----:B------:R-:W-:-:S03]  /*1cf0*/  HADD2.F32 R22, -RZ, R30.H1_H1 ;  /* 0x3000001eff167230 */ /* 0x000fc60000004100 */
[----:B------:R-:W-:-:S04]  /*1d00*/  FSETP.GTU.FTZ.AND P3, PT, R13, UR10, PT ;  /* 0x0000000a0d007c0b */ /* 0x000fc8000bf7c000 */
[----:B------:R-:W-:Y:S02]  /*1d10*/  FSEL R19, R18, RZ, !P3 ;  /* 0x000000ff12137208 */ /* 0x000fe40005800000 */
[----:B------:R-:W-:-:S03]  /*1d20*/  SEL R13, RZ, 0x1, P3 ;  /* 0x00000001ff0d7807 */ /* 0x000fc60001800000 */
[----:B------:R-:W-:Y:S01]  /*1d30*/  FFMA.FTZ R18, R19, R22, R10 ;  /* 0x0000001613127223 */ /* 0x000fe2000001000a */
[----:B------:R-:W-:-:S07]  /*1d40*/  PRMT R39, R13, 0x7610, R39 ;  /* 0x000076100d277816 */ /* 0x000fce0000000027 */
.L_x_7705:
[----:B------:R-:W-:Y:S05]  /*1d50*/  BSYNC.RECONVERGENT B2 ;  /* 0x0000000000027941 */ /* 0x000fea0003800200 */
.L_x_7704:
        /* <DEDUP_REMOVED lines=16> */
.L_x_7714:
        /* <DEDUP_REMOVED lines=13> */
.L_x_7716:
[----:B------:R-:W-:Y:S05]  /*1f30*/  BSYNC.RECONVERGENT B3 ;  /* 0x0000000000037941 */ /* 0x000fea0003800200 */
.L_x_7715:
        /* <DEDUP_REMOVED lines=42> */
.L_x_7713:
[----:B------:R-:W-:Y:S05]  /*21e0*/  BSYNC.RECONVERGENT B2 ;  /* 0x0000000000027941 */ /* 0x000fea0003800200 */
.L_x_7712:
[----:B------:R-:W-:Y:S01]  /*21f0*/  I2FP.F32.U32 R12, R13 ;  /* 0x0000000d000c7245 */ /* 0x000fe20000201000 */
[----:B------:R-:W-:Y:S02]  /*2200*/  IMAD.MOV.U32 R13, RZ, RZ, 0x2f800000 ;  /* 0x2f800000ff0d7424 */ /* 0x000fe400078e00ff */
[----:B------:R-:W-:Y:S02]  /*2210*/  HADD2.F32 R19, -RZ, R32.H1_H1 ;  /* 0x30000020ff137230 */ /* 0x000fe40000004100 */
[----:B------:R-:W-:Y:S01]  /*2220*/  FFMA.FTZ R12, R12, R13, 1.1641532182693481445e-10 ;  /* 0x2f0000000c0c7423 */ /* 0x000fe2000001000d */
[----:B-----5:R-:W-:-:S04]  /*2230*/  FMUL.FTZ R13, R7, UR13 ;  /* 0x0000000d070d7c20 */ /* 0x020fc80008410000 */
[----:B------:R-:W-:Y:S01]  /*2240*/  FMUL.FTZ R13, R13, UR12 ;  /* 0x0000000c0d0d7c20 */ /* 0x000fe20008410000 */
[----:B------:R-:W-:-:S04]  /*2250*/  FSETP.GTU.FTZ.AND P2, PT, R12, UR10, PT ;  /* 0x0000000a0c007c0b */ /* 0x000fc8000bf5c000 */
[----:B------:R-:W-:Y:S02]  /*2260*/  FSEL R12, R13, RZ, !P2 ;  /* 0x000000ff0d0c7208 */ /* 0x000fe40005000000 */
[----:B------:R-:W-:-:S03]  /*2270*/  SEL R27, RZ, 0x1, P2 ;  /* 0x00000001ff1b7807 */ /* 0x000fc60001000000 */
[----:B------:R-:W-:Y:S01]  /*2280*/  FFMA.FTZ R19, R12, R19, R11 ;  /* 0x000000130c137223 */ /* 0x000fe2000001000b */
[----:B------:R-:W-:Y:S06]  /*2290*/  BRA `(.L_x_7711) ;  /* 0x0000001400707947 */ /* 0x000fec0003800000 */
.L_x_7689:
[----:B------:R-:W-:Y:S01]  /*22a0*/  BSSY.RECONVERGENT B2, `(.L_x_7717) ;  /* 0x000005a000027945 */ /* 0x000fe20003800200 */
[----:B------:R-:W-:Y:S01]  /*22b0*/  MOV R12, R43 ;  /* 0x0000002b000c7202 */ /* 0x000fe20000000f00 */
[----:B------:R-:W-:Y:S01]  /*22c0*/  IMAD.MOV.U32 R14, RZ, RZ, R40 ;  /* 0x000000ffff0e7224 */ /* 0x000fe200078e0028 */
[----:B------:R-:W-:Y:S01]  /*22d0*/  MOV R16, RZ ;  /* 0x000000ff00107202 */ /* 0x000fe20000000f00 */
        /* <DEDUP_REMOVED lines=17> */
.L_x_7721:
        /* <DEDUP_REMOVED lines=13> */
.L_x_7723:
[----:B------:R-:W-:Y:S05]  /*24c0*/  BSYNC.RECONVERGENT B4 ;  /* 0x0000000000047941 */ /* 0x000fea0003800200 */
.L_x_7722:
        /* <DEDUP_REMOVED lines=43> */
.L_x_7720:
[----:B------:R-:W-:Y:S05]  /*2780*/  BSYNC.RECONVERGENT B3 ;  /* 0x0000000000037941 */ /* 0x000fea0003800200 */
.L_x_7719:
[----:B------:R-:W-:Y:S01]  /*2790*/  I2FP.F32.U32 R13, R13 ;  /* 0x0000000d000d7245 */ /* 0x000fe20000201000 */
[----:B------:R-:W-:Y:S02]  /*27a0*/  IMAD.MOV.U32 R16, RZ, RZ, 0x2f800000 ;  /* 0x2f800000ff107424 */ /* 0x000fe400078e00ff */
[----:B-----5:R-:W-:Y:S02]  /*27b0*/  FMUL.FTZ R17, R4, UR13 ;  /* 0x0000000d04117c20 */ /* 0x020fe40008410000 */
[----:B------:R-:W-:Y:S02]  /*27c0*/  FFMA.FTZ R13, R13, R16, 1.1641532182693481445e-10 ;  /* 0x2f0000000d0d7423 */ /* 0x000fe40000010010 */
[----:B------:R-:W-:Y:S01]  /*27d0*/  FMUL.FTZ R16, R17, UR12 ;  /* 0x0000000c11107c20 */ /* 0x000fe20008410000 */
[----:B------:R-:W-:Y:S02]  /*27e0*/  HADD2.F32 R17, -RZ, R30.H0_H0 ;  /* 0x2000001eff117230 */ /* 0x000fe40000004100 */
[----:B------:R-:W-:-:S04]  /*27f0*/  FSETP.GTU.FTZ.AND P2, PT, R13, UR10, PT ;  /* 0x0000000a0d007c0b */ /* 0x000fc8000bf5c000 */
[----:B------:R-:W-:Y:S02]  /*2800*/  FSEL R16, R16, RZ, !P2 ;  /* 0x000000ff10107208 */ /* 0x000fe40005000000 */
[----:B------:R-:W-:-:S03]  /*2810*/  SEL R13, RZ, 0x1, P2 ;  /* 0x00000001ff0d7807 */ /* 0x000fc60001000000 */
[----:B------:R-:W-:Y:S01]  /*2820*/  FMUL.FTZ R16, R16, R17 ;  /* 0x0000001110107220 */ /* 0x000fe20000410000 */
[----:B------:R-:W-:-:S07]  /*2830*/  PRMT R37, R13, 0x7610, R37 ;  /* 0x000076100d257816 */ /* 0x000fce0000000025 */
.L_x_7718:
[----:B------:R-:W-:Y:S05]  /*2840*/  BSYNC.RECONVERGENT B2 ;  /* 0x0000000000027941 */ /* 0x000fea0003800200 */
.L_x_7717:
        /* <DEDUP_REMOVED lines=17> */
.L_x_7728:
        /* <DEDUP_REMOVED lines=13> */
.L_x_7730:
[----:B------:R-:W-:Y:S05]  /*2a30*/  BSYNC.RECONVERGENT B4 ;  /* 0x0000000000047941 */ /* 0x000fea0003800200 */
.L_x_7729:
        /* <DEDUP_REMOVED lines=43> */
.L_x_7727:
[----:B------:R-:W-:Y:S05]  /*2cf0*/  BSYNC.RECONVERGENT B3 ;  /* 0x0000000000037941 */ /* 0x000fea0003800200 */
.L_x_7726:
        /* <DEDUP_REMOVED lines=11> */
.L_x_7725:
[----:B------:R-:W-:Y:S05]  /*2db0*/  BSYNC.RECONVERGENT B2 ;  /* 0x0000000000027941 */ /* 0x000fea0003800200 */
.L_x_7724:
        /* <DEDUP_REMOVED lines=17> */
.L_x_7735:
        /* <DEDUP_REMOVED lines=13> */
.L_x_7737:
[----:B------:R-:W-:Y:S05]  /*2fa0*/  BSYNC.RECONVERGENT B4 ;  /* 0x0000000000047941 */ /* 0x000fea0003800200 */
.L_x_7736:
        /* <DEDUP_REMOVED lines=43> */
.L_x_7734:
[----:B------:R-:W-:Y:S05]  /*3260*/  BSYNC.RECONVERGENT B3 ;  /* 0x0000000000037941 */ /* 0x000fea0003800200 */
.L_x_7733:
[----:B------:R-:W-:Y:S01]  /*3270*/  I2FP.F32.U32 R13, R18 ;  /* 0x00000012000d7245 */ /* 0x000fe20000201000 */
[----:B------:R-:W-:Y:S02]  /*3280*/  IMAD.MOV.U32 R18, RZ, RZ, 0x2f800000 ;  /* 0x2f800000ff127424 */ /* 0x000fe400078e00ff */
        /* <DEDUP_REMOVED lines=9> */
.L_x_7732:
[----:B------:R-:W-:Y:S05]  /*3320*/  BSYNC.RECONVERGENT B2 ;  /* 0x0000000000027941 */ /* 0x000fea0003800200 */
.L_x_7731:
        /* <DEDUP_REMOVED lines=16> */
.L_x_7740:
        /* <DEDUP_REMOVED lines=13> */
.L_x_7742:
[----:B------:R-:W-:Y:S05]  /*3500*/  BSYNC.RECONVERGENT B3 ;  /* 0x0000000000037941 */ /* 0x000fea0003800200 */
.L_x_7741:
        /* <DEDUP_REMOVED lines=42> */
.L_x_7739:
[----:B------:R-:W-:Y:S05]  /*37b0*/  BSYNC.RECONVERGENT B2 ;  /* 0x0000000000027941 */ /* 0x000fea0003800200 */
.L_x_7738:
[----:B------:R-:W-:Y:S01]  /*37c0*/  I2FP.F32.U32 R12, R13 ;  /* 0x0000000d000c7245 */ /* 0x000fe20000201000 */
[----:B------:R-:W-:-:S05]  /*37d0*/  HFMA2 R13, -RZ, RZ, 0.1171875, 0 ;  /* 0x2f800000ff0d7431 */ /* 0x000fca00000001ff */
[----:B------:R-:W-:Y:S01]  /*37e0*/  FFMA.FTZ R12, R12, R13, 1.1641532182693481445e-10 ;  /* 0x2f0000000c0c7423 */ /* 0x000fe2000001000d */
[----:B-----5:R-:W-:-:S04]  /*37f0*/  FMUL.FTZ R13, R7, UR13 ;  /* 0x0000000d070d7c20 */ /* 0x020fc80008410000 */
[----:B------:R-:W-:Y:S01]  /*3800*/  FMUL.FTZ R13, R13, UR12 ;  /* 0x0000000c0d0d7c20 */ /* 0x000fe20008410000 */
[----:B------:R-:W-:Y:S01]  /*3810*/  FSETP.GTU.FTZ.AND P2, PT, R12, UR10, PT ;  /* 0x0000000a0c007c0b */ /* 0x000fe2000bf5c000 */
[----:B------:R-:W-:-:S03]  /*3820*/  HADD2.F32 R12, -RZ, R32.H1_H1 ;  /* 0x30000020ff0c7230 */ /* 0x000fc60000004100 */
[----:B------:R-:W-:Y:S02]  /*3830*/  FSEL R19, R13, RZ, !P2 ;  /* 0x000000ff0d137208 */ /* 0x000fe40005000000 */
[----:B------:R-:W-:-:S03]  /*3840*/  SEL R27, RZ, 0x1, P2 ;  /* 0x00000001ff1b7807 */ /* 0x000fc60001000000 */
[----:B------:R-:W-:-:S07]  /*3850*/  FMUL.FTZ R19, R19, R12 ;  /* 0x0000000c13137220 */ /* 0x000fce0000410000 */
.L_x_7711:
[----:B------:R-:W-:Y:S05]  /*3860*/  BSYNC.RECONVERGENT B1 ;  /* 0x0000000000017941 */ /* 0x000fea0003800200 */
.L_x_7688:
[----:B------:R-:W0:Y:S01]  /*3870*/  LDC.64 R22, c[0x0][0x3a8] ;  /* 0x0000ea00ff167b82 */ /* 0x000e220000000a00 */
[----:B------:R-:W-:Y:S01]  /*3880*/  BSSY.RECONVERGENT B1, `(.L_x_7743) ;  /* 0x000000f000017945 */ /* 0x000fe20003800200 */
[----:B0-----:R-:W-:-:S05]  /*3890*/  IMAD.WIDE.U32 R12, R47, 0x10, R22 ;  /* 0x000000102f0c7825 */ /* 0x001fca00078e0016 */
[----:B------:R0:W-:Y:S01]  /*38a0*/  STG.E.128 desc[UR8][R12.64], R16 ;  /* 0x000000100c007986 */ /* 0x0001e2000c101d08 */
[----:B------:R-:W-:Y:S05]  /*38b0*/  @!P1 BRA `(.L_x_7744) ;  /* 0x00000000002c9947 */ /* 0x000fea0003800000 */
[----:B0-----:R-:W-:Y:S01]  /*38c0*/  IMAD.U32 R12, R39, 0x10000, RZ ;  /* 0x00010000270c7824 */ /* 0x001fe200078e00ff */
[----:B------:R-:W-:-:S04]  /*38d0*/  LOP3.LUT R49, R37, 0xff, RZ, 0xc0, !PT ;  /* 0x000000ff25317812 */ /* 0x000fc800078ec0ff */
[----:B------:R-:W-:Y:S02]  /*38e0*/  LOP3.LUT R13, R12, 0xff0000, RZ, 0xc0, !PT ;  /* 0x00ff00000c0d7812 */ /* 0x000fe400078ec0ff */
[----:B------:R-:W-:-:S04]  /*38f0*/  LOP3.LUT R12, R27, 0xffff, RZ, 0xc0, !PT ;  /* 0x0000ffff1b0c7812 */ /* 0x000fc800078ec0ff */
[----:B------:R-:W-:Y:S02]  /*3900*/  LEA R12, R12, R13, 0x18 ;  /* 0x0000000d0c0c7211 */ /* 0x000fe400078ec0ff */
[----:B------:R-:W-:-:S05]  /*3910*/  LOP3.LUT R13, R38, 0xff, RZ, 0xc0, !PT ;  /* 0x000000ff260d7812 */ /* 0x000fca00078ec0ff */
[----:B------:R-:W-:-:S05]  /*3920*/  IMAD R12, R13, 0x100, R12 ;  /* 0x000001000d0c7824 */ /* 0x000fca00078e020c */
[----:B------:R-:W-:Y:S02]  /*3930*/  IADD3 R49, PT, PT, R12, R49, RZ ;  /* 0x000000310c317210 */ /* 0x000fe40007ffe0ff */
[----:B------:R-:W0:Y:S02]  /*3940*/  LDC.64 R12, c[0x0][0x3b0] ;  /* 0x0000ec00ff0c7b82 */ /* 0x000e240000000a00 */
[----:B0-----:R-:W-:-:S05]  /*3950*/  IMAD.WIDE.U32 R12, R45, 0x4, R12 ;  /* 0x000000042d0c7825 */ /* 0x001fca00078e000c */
[----:B------:R1:W-:Y:S02]  /*3960*/  STG.E desc[UR8][R12.64], R49 ;  /* 0x000000310c007986 */ /* 0x0003e4000c101908 */
.L_x_7744:
[----:B------:R-:W-:Y:S05]  /*3970*/  BSYNC.RECONVERGENT B1 ;  /* 0x0000000000017941 */ /* 0x000fea0003800200 */
.L_x_7743:
[----:B01----:R-:W0:Y:S01]  /*3980*/  @P1 LDC.64 R12, c[0x0][0x390] ;  /* 0x0000e400ff0c1b82 */ /* 0x003e220000000a00 */
[----:B------:R-:W-:Y:S01]  /*3990*/  VIADD R45, R45, 0x20 ;  /* 0x000000202d2d7836 */ /* 0x000fe20000000000 */
[----:B------:R-:W-:-:S03]  /*39a0*/  IADD3 R47, PT, PT, R47, 0x20, RZ ;  /* 0x000000202f2f7810 */ /* 0x000fc60007ffe0ff */
[----:B0-----:R-:W-:-:S03]  /*39b0*/  @P1 IMAD.WIDE.U32 R50, R45, 0x10, R12 ;  /* 0x000000102d321825 */ /* 0x001fc600078e000c */
[----:B------:R-:W0:Y:S02]  /*39c0*/  @P0 LDC.64 R12, c[0x0][0x3a0] ;  /* 0x0000e800ff0c0b82 */ /* 0x000e240000000a00 */
[----:B-----5:R1:W5:Y:S01]  /*39d0*/  @P1 LDG.E.128 R4, desc[UR8][R50.64] ;  /* 0x0000000832041981 */ /* 0x020362000c1e1d00 */
[----:B0-----:R-:W-:-:S05]  /*39e0*/  @P0 IMAD.WIDE.U32 R12, R47, 0x10, R12 ;  /* 0x000000102f0c0825 */ /* 0x001fca00078e000c */
[----:B------:R1:W5:Y:S01]  /*39f0*/  @P0 LDG.E.128 R8, desc[UR8][R12.64] ;  /* 0x000000080c080981 */ /* 0x000362000c1e1d00 */
[----:B------:R-:W-:Y:S04]  /*3a00*/  BSSY.RECONVERGENT B1, `(.L_x_7745) ;  /* 0x00002bc000017945 */ /* 0x000fe80003800200 */
[----:B------:R-:W-:Y:S05]  /*3a10*/  @!P0 BRA `(.L_x_7746) ;  /* 0x0000001400788947 */ /* 0x000fea0003800000 */
[----:B------:R-:W-:Y:S01]  /*3a20*/  ISETP.GT.AND P0, PT, R15, RZ, PT ;  /* 0x000000ff0f00720c */ /* 0x000fe20003f04270 */
[----:B------:R-:W-:Y:S01]  /*3a30*/  BSSY.RECONVERGENT B2, `(.L_x_7747) ;  /* 0x000005a000027945 */ /* 0x000fe20003800200 */
[----:B------:R-:W-:Y:S01]  /*3a40*/  IMAD.MOV.U32 R15, RZ, RZ, R43 ;  /* 0x000000ffff0f7224 */ /* 0x000fe200078e002b */
[----:B------:R-:W-:Y:S01]  /*3a50*/  MOV R40, R14 ;  /* 0x0000000e00287202 */ /* 0x000fe20000000f00 */
[----:B-1---5:R-:W-:-:S09]  /*3a60*/  IMAD.MOV.U32 R12, RZ, RZ, R8 ;  /* 0x000000ffff0c7224 */ /* 0x022fd200078e0008 */
        /* <DEDUP_REMOVED lines=11> */
[----:B------:R-:W-:Y:S01]  /*3b20*/  @P2 IADD3 R15, PT, PT, R43, 0x1, RZ ;  /* 0x000000012b0f2810 */ /* 0x000fe20007ffe0ff */
[----:B------:R-:W-:Y:S01]  /*3b30*/  @!P2 IMAD.MOV.U32 R40, RZ, RZ, R14 ;  /* 0x000000ffff28a224 */ /* 0x000fe200078e000e */
[----:B------:R-:W-:Y:S01]  /*3b40*/  @P2 MOV R40, R14 ;  /* 0x0000000e00282202 */ /* 0x000fe20000000f00 */
[----:B------:R-:W-:Y:S01]  /*3b50*/  @!P2 IMAD.MOV.U32 R12, RZ, RZ, R25 ;  /* 0x000000ffff0ca224 */ /* 0x000fe200078e0019 */
[----:B------:R-:W-:Y:S01]  /*3b60*/  @P2 MOV R12, R24 ;  /* 0x00000018000c2202 */ /* 0x000fe20000000f00 */
[----:B------:R-:W-:Y:S06]  /*3b70*/  BRA `(.L_x_7750) ;  /* 0x0000000000e47947 */ /* 0x000fec0003800000 */
.L_x_7751:
        /* <DEDUP_REMOVED lines=13> */
.L_x_7753:
[----:B------:R-:W-:Y:S05]  /*3c50*/  BSYNC.RECONVERGENT B4 ;  /* 0x0000000000047941 */ /* 0x000fea0003800200 */
.L_x_7752:
        /* <DEDUP_REMOVED lines=41> */
[----:B------:R-:W-:Y:S01]  /*3ef0*/  IMAD.MOV.U32 R15, RZ, RZ, RZ ;  /* 0x000000ffff0f7224 */ /* 0x000fe200078e00ff */
[----:B------:R-:W-:-:S07]  /*3f00*/  MOV R12, R14 ;  /* 0x0000000e000c7202 */ /* 0x000fce0000000f00 */
.L_x_7750:
[----:B------:R-:W-:Y:S05]  /*3f10*/  BSYNC.RECONVERGENT B3 ;  /* 0x0000000000037941 */ /* 0x000fea0003800200 */
.L_x_7749:
[----:B------:R-:W-:Y:S01]  /*3f20*/  I2FP.F32.U32 R12, R12 ;  /* 0x0000000c000c7245 */ /* 0x000fe20000201000 */
[----:B------:R-:W-:-:S05]  /*3f30*/  HFMA2 R13, -RZ, RZ, 0.1171875, 0 ;  /* 0x2f800000ff0d7431 */ /* 0x000fca00000001ff */
[----:B------:R-:W-:-:S05]  /*3f40*/  FFMA.FTZ R12, R12, R13, 1.1641532182693481445e-10 ;  /* 0x2f0000000c0c7423 */ /* 0x000fca000001000d */
[----:B------:R-:W-:Y:S01]  /*3f50*/  FSETP.GTU.FTZ.AND P2, PT, R12, UR10, PT ;  /* 0x0000000a0c007c0b */ /* 0x000fe2000bf5c000 */
[----:B------:R-:W-:-:S04]  /*3f60*/  FMUL.FTZ R12, R4, UR13 ;  /* 0x0000000d040c7c20 */ /* 0x000fc80008410000 */
[----:B------:R-:W-:-:S05]  /*3f70*/  FMUL.FTZ R12, R12, UR12 ;  /* 0x0000000c0c0c7c20 */ /* 0x000fca0008410000 */
[----:B------:R-:W-:Y:S01]  /*3f80*/  FSEL R13, R12, RZ, !P2 ;  /* 0x000000ff0c0d7208 */ /* 0x000fe20005000000 */
[----:B------:R-:W-:-:S05]  /*3f90*/  HADD2.F32 R12, -RZ, R34.H0_H0 ;  /* 0x20000022ff0c7230 */ /* 0x000fca0000004100 */
[----:B------:R-:W-:Y:S01]  /*3fa0*/  FFMA.FTZ R12, R13, R12, R8 ;  /* 0x0000000c0d0c7223 */ /* 0x000fe20000010008 */
[----:B------:R-:W-:-:S04]  /*3fb0*/  SEL R13, RZ, 0x1, P2 ;  /* 0x00000001ff0d7807 */ /* 0x000fc80001000000 */
[----:B------:R-:W-:-:S07]  /*3fc0*/  PRMT R37, R13, 0x7610, R37 ;  /* 0x000076100d257816 */ /* 0x000fce0000000025 */
.L_x_7748:
[----:B------:R-:W-:Y:S05]  /*3fd0*/  BSYNC.RECONVERGENT B2 ;  /* 0x0000000000027941 */ /* 0x000fea0003800200 */
.L_x_7747:
        /* <DEDUP_REMOVED lines=17> */
.L_x_7758:
        /* <DEDUP_REMOVED lines=13> */
.L_x_7760:
[----:B------:R-:W-:Y:S05]  /*41c0*/  BSYNC.RECONVERGENT B4 ;  /* 0x0000000000047941 */ /* 0x000fea0003800200 */
.L_x_7759:
        /* <DEDUP_REMOVED lines=41> */
[----:B------:R-:W-:Y:S02]  /*4460*/  LOP3.LUT R24, R24, UR31, R51, 0x96, !PT ;  /* 0x0000001f18187c12 */ /* 0x000fe4000f8e9633 */
[----:B------:R-:W-:-:S07]  /*4470*/  MOV R26, R50 ;  /* 0x00000032001a7202 */ /* 0x000fce0000000f00 */
.L_x_7757:
[----:B------:R-:W-:Y:S05]  /*4480*/  BSYNC.RECONVERGENT B3 ;  /* 0x0000000000037941 */ /* 0x000fea0003800200 */
.L_x_7756:
        /* <DEDUP_REMOVED lines=11> */
.L_x_7755:
[----:B------:R-:W-:Y:S05]  /*4540*/  BSYNC.RECONVERGENT B2 ;  /* 0x0000000000027941 */ /* 0x000fea0003800200 */
.L_x_7754:
        /* <DEDUP_REMOVED lines=17> */
.L_x_7765:
        /* <DEDUP_REMOVED lines=13> */
.L_x_7767:
[----:B------:R-:W-:Y:S05]  /*4730*/  BSYNC.RECONVERGENT B4 ;  /* 0x0000000000047941 */ /* 0x000fea0003800200 */
.L_x_7766:
        /* <DEDUP_REMOVED lines=39> */
[----:B------:R-:W-:Y:S02]  /*49b0*/  IMAD.MOV.U32 R40, RZ, RZ, R50 ;  /* 0x000000ffff287224 */ /* 0x000fe400078e0032 */
[----:B------:R-:W-:-:S05]  /*49c0*/  IMAD.WIDE.U32 R50, R15, -0x326172a9, RZ ;  /* 0xcd9e8d570f327825 */ /* 0x000fca00078e00ff */
[----:B------:R-:W-:Y:S02]  /*49d0*/  LOP3.LUT R24, R24, UR31, R51, 0x96, !PT ;  /* 0x0000001f18187c12 */ /* 0x000fe4000f8e9633 */
[----:B------:R-:W-:-:S07]  /*49e0*/  MOV R26, R50 ;  /* 0x00000032001a7202 */ /* 0x000fce0000000f00 */
.L_x_7764:
[----:B------:R-:W-:Y:S05]  /*49f0*/  BSYNC.RECONVERGENT B3 ;  /* 0x0000000000037941 */ /* 0x000fea0003800200 */
.L_x_7763:
[----:B------:R-:W-:Y:S01]  /*4a00*/  I2FP.F32.U32 R14, R14 ;  /* 0x0000000e000e7245 */ /* 0x000fe20000201000 */
[----:B------:R-:W-:-:S05]  /*4a10*/  HFMA2 R15, -RZ, RZ, 0.1171875, 0 ;  /* 0x2f800000ff0f7431 */ /* 0x000fca00000001ff */
[----:B------:R-:W-:-:S05]  /*4a20*/  FFMA.FTZ R14, R14, R15, 1.1641532182693481445e-10 ;  /* 0x2f0000000e0e7423 */ /* 0x000fca000001000f */
[----:B------:R-:W-:Y:S01]  /*4a30*/  FSETP.GTU.FTZ.AND P2, PT, R14, UR10, PT ;  /* 0x0000000a0e007c0b */ /* 0x000fe2000bf5c000 */
[----:B------:R-:W-:-:S04]  /*4a40*/  FMUL.FTZ R14, R6, UR13 ;  /* 0x0000000d060e7c20 */ /* 0x000fc80008410000 */
[----:B------:R-:W-:-:S05]  /*4a50*/  FMUL.FTZ R14, R14, UR12 ;  /* 0x0000000c0e0e7c20 */ /* 0x000fca0008410000 */
[----:B------:R-:W-:Y:S01]  /*4a60*/  FSEL R15, R14, RZ, !P2 ;  /* 0x000000ff0e0f7208 */ /* 0x000fe20005000000 */
[----:B------:R-:W-:-:S05]  /*4a70*/  HADD2.F32 R14, -RZ, R34.H1_H1 ;  /* 0x30000022ff0e7230 */ /* 0x000fca0000004100 */
[----:B------:R-:W-:Y:S01]  /*4a80*/  FFMA.FTZ R14, R15, R14, R10 ;  /* 0x0000000e0f0e7223 */ /* 0x000fe2000001000a */
[----:B------:R-:W-:-:S04]  /*4a90*/  SEL R15, RZ, 0x1, P2 ;  /* 0x00000001ff0f7807 */ /* 0x000fc80001000000 */
[----:B------:R-:W-:-:S07]  /*4aa0*/  PRMT R39, R15, 0x7610, R39 ;  /* 0x000076100f277816 */ /* 0x000fce0000000027 */
.L_x_7762:
[----:B------:R-:W-:Y:S05]  /*4ab0*/  BSYNC.RECONVERGENT B2 ;  /* 0x0000000000027941 */ /* 0x000fea0003800200 */
.L_x_7761:
        /* <DEDUP_REMOVED lines=16> */
.L_x_7771:
        /* <DEDUP_REMOVED lines=13> */
.L_x_7773:
[----:B------:R-:W-:Y:S05]  /*4c90*/  BSYNC.RECONVERGENT B3 ;  /* 0x0000000000037941 */ /* 0x000fea0003800200 */
.L_x_7772:
        /* <DEDUP_REMOVED lines=42> */
.L_x_7770:
[----:B------:R-:W-:Y:S05]  /*4f40*/  BSYNC.RECONVERGENT B2 ;  /* 0x0000000000027941 */ /* 0x000fea0003800200 */
.L_x_7769:
[----:B------:R-:W-:Y:S01]  /*4f50*/  I2FP.F32.U32 R15, R15 ;  /* 0x0000000f000f7245 */ /* 0x000fe20000201000 */
[----:B------:R-:W-:-:S04]  /*4f60*/  IMAD.MOV.U32 R50, RZ, RZ, 0x2f800000 ;  /* 0x2f800000ff327424 */ /* 0x000fc800078e00ff */
[----:B------:R-:W-:-:S05]  /*4f70*/  FFMA.FTZ R15, R15, R50, 1.1641532182693481445e-10 ;  /* 0x2f0000000f0f7423 */ /* 0x000fca0000010032 */
[----:B------:R-:W-:Y:S01]  /*4f80*/  FSETP.GTU.FTZ.AND P0, PT, R15, UR10, PT ;  /* 0x0000000a0f007c0b */ /* 0x000fe2000bf1c000 */
[----:B------:R-:W-:-:S03]  /*4f90*/  FMUL.FTZ R15, R7, UR13 ;  /* 0x0000000d070f7c20 */ /* 0x000fc60008410000 */
[----:B------:R-:W-:Y:S01]  /*4fa0*/  SEL R27, RZ, 0x1, P0 ;  /* 0x00000001ff1b7807 */ /* 0x000fe20000000000 */
[----:B------:R-:W-:-:S05]  /*4fb0*/  FMUL.FTZ R15, R15, UR12 ;  /* 0x0000000c0f0f7c20 */ /* 0x000fca0008410000 */
[----:B------:R-:W-:Y:S01]  /*4fc0*/  FSEL R50, R15, RZ, !P0 ;  /* 0x000000ff0f327208 */ /* 0x000fe20004000000 */
[----:B------:R-:W-:-:S05]  /*4fd0*/  HADD2.F32 R15, -RZ, R35.H1_H1 ;  /* 0x30000023ff0f7230 */ /* 0x000fca0000004100 */
[----:B------:R-:W-:Y:S01]  /*4fe0*/  FFMA.FTZ R15, R50, R15, R11 ;  /* 0x0000000f320f7223 */ /* 0x000fe2000001000b */
[----:B------:R-:W-:Y:S06]  /*4ff0*/  BRA `(.L_x_7768) ;  /* 0x0000001400707947 */ /* 0x000fec0003800000 */
.L_x_7746:
[----:B------:R-:W-:Y:S01]  /*5000*/  BSSY.RECONVERGENT B2, `(.L_x_7774) ;  /* 0x000005a000027945 */ /* 0x000fe20003800200 */
[----:B-1----:R-:W-:Y:S01]  /*5010*/  HFMA2 R12, -RZ, RZ, 0, 0 ;  /* 0x00000000ff0c7431 */ /* 0x002fe200000001ff */
        /* <DEDUP_REMOVED lines=19> */
.L_x_7778:
        /* <DEDUP_REMOVED lines=13> */
.L_x_7780:
[----:B------:R-:W-:Y:S05]  /*5220*/  BSYNC.RECONVERGENT B4 ;  /* 0x0000000000047941 */ /* 0x000fea0003800200 */
.L_x_7779:
        /* <DEDUP_REMOVED lines=43> */
.L_x_7777:
[----:B------:R-:W-:Y:S05]  /*54e0*/  BSYNC.RECONVERGENT B3 ;  /* 0x0000000000037941 */ /* 0x000fea0003800200 */
.L_x_7776:
[----:B------:R-:W-:Y:S01]  /*54f0*/  I2FP.F32.U32 R12, R12 ;  /* 0x0000000c000c7245 */ /* 0x000fe20000201000 */
[----:B------:R-:W-:-:S04]  /*5500*/  IMAD.MOV.U32 R13, RZ, RZ, 0x2f800000 ;  /* 0x2f800000ff0d7424 */ /* 0x000fc800078e00ff */
[----:B------:R-:W-:Y:S01]  /*5510*/  FFMA.FTZ R12, R12, R13, 1.1641532182693481445e-10 ;  /* 0x2f0000000c0c7423 */ /* 0x000fe2000001000d */
[----:B------:R-:W-:-:S04]  /*5520*/  HADD2.F32 R13, -RZ, R34.H0_H0 ;  /* 0x20000022ff0d7230 */ /* 0x000fc80000004100 */
[----:B------:R-:W-:Y:S01]  /*5530*/  FSETP.GTU.FTZ.AND P0, PT, R12, UR10, PT ;  /* 0x0000000a0c007c0b */ /* 0x000fe2000bf1c000 */
[----:B-----5:R-:W-:-:S04]  /*5540*/  FMUL.FTZ R12, R4, UR13 ;  /* 0x0000000d040c7c20 */ /* 0x020fc80008410000 */
[----:B------:R-:W-:-:S05]  /*5550*/  FMUL.FTZ R12, R12, UR12 ;  /* 0x0000000c0c0c7c20 */ /* 0x000fca0008410000 */
[----:B------:R-:W-:-:S05]  /*5560*/  FSEL R12, R12, RZ, !P0 ;  /* 0x000000ff0c0c7208 */ /* 0x000fca0004000000 */
[----:B------:R-:W-:Y:S01]  /*5570*/  FMUL.FTZ R12, R13, R12 ;  /* 0x0000000c0d0c7220 */ /* 0x000fe20000410000 */
[----:B------:R-:W-:-:S04]  /*5580*/  SEL R13, RZ, 0x1, P0 ;  /* 0x00000001ff0d7807 */ /* 0x000fc80000000000 */
[----:B------:R-:W-:-:S07]  /*5590*/  PRMT R37, R13, 0x7610, R37 ;  /* 0x000076100d257816 */ /* 0x000fce0000000025 */
.L_x_7775:
[----:B------:R-:W-:Y:S05]  /*55a0*/  BSYNC.RECONVERGENT B2 ;  /* 0x0000000000027941 */ /* 0x000fea0003800200 */
.L_x_7774:
        /* <DEDUP_REMOVED lines=17> */
.L_x_7785:
        /* <DEDUP_REMOVED lines=13> */
.L_x_7787:
[----:B------:R-:W-:Y:S05]  /*5790*/  BSYNC.RECONVERGENT B4 ;  /* 0x0000000000047941 */ /* 0x000fea0003800200 */
.L_x_7786:
        /* <DEDUP_REMOVED lines=43> */
.L_x_7784:
[----:B------:R-:W-:Y:S05]  /*5a50*/  BSYNC.RECONVERGENT B3 ;  /* 0x0000000000037941 */ /* 0x000fea0003800200 */
.L_x_7783:
        /* <DEDUP_REMOVED lines=11> */
.L_x_7782:
[----:B------:R-:W-:Y:S05]  /*5b10*/  BSYNC.RECONVERGENT B2 ;  /* 0x0000000000027941 */ /* 0x000fea0003800200 */
.L_x_7781:
        /* <DEDUP_REMOVED lines=17> */
.L_x_7792:
        /* <DEDUP_REMOVED lines=13> */
.L_x_7794:
[----:B------:R-:W-:Y:S05]  /*5d00*/  BSYNC.RECONVERGENT B4 ;  /* 0x0000000000047941 */ /* 0x000fea0003800200 */
.L_x_7793:
        /* <DEDUP_REMOVED lines=38> */
[----:B------:R-:W-:Y:S01]  /*5f70*/  IMAD.MOV.U32 R14, RZ, RZ, R40 ;  /* 0x000000ffff0e7224 */ /* 0x000fe200078e0028 */
[----:B------:R-:W-:Y:S01]  /*5f80*/  MOV R40, R50 ;  /* 0x0000003200287202 */ /* 0x000fe20000000f00 */
[----:B------:R-:W-:-:S04]  /*5f90*/  IMAD.WIDE.U32 R50, R15, -0x326172a9, RZ ;  /* 0xcd9e8d570f327825 */ /* 0x000fc800078e00ff */
[----:B------:R-:W-:Y:S01]  /*5fa0*/  IMAD.MOV.U32 R26, RZ, RZ, R50 ;  /* 0x000000ffff1a7224 */ /* 0x000fe200078e0032 */
[----:B------:R-:W-:-:S07]  /*5fb0*/  LOP3.LUT R24, R24, UR31, R51, 0x96, !PT ;  /* 0x0000001f18187c12 */ /* 0x000fce000f8e9633 */
.L_x_7791:
[----:B------:R-:W-:Y:S05]  /*5fc0*/  BSYNC.RECONVERGENT B3 ;  /* 0x0000000000037941 */ /* 0x000fea0003800200 */
.L_x_7790:
[----:B------:R-:W-:Y:S01]  /*5fd0*/  I2FP.F32.U32 R14, R14 ;  /* 0x0000000e000e7245 */ /* 0x000fe20000201000 */
[----:B------:R-:W-:-:S04]  /*5fe0*/  IMAD.MOV.U32 R15, RZ, RZ, 0x2f800000 ;  /* 0x2f800000ff0f7424 */ /* 0x000fc800078e00ff */
[----:B------:R-:W-:Y:S01]  /*5ff0*/  FFMA.FTZ R14, R14, R15, 1.1641532182693481445e-10 ;  /* 0x2f0000000e0e7423 */ /* 0x000fe2000001000f */
[----:B------:R-:W-:-:S04]  /*6000*/  HADD2.F32 R15, -RZ, R34.H1_H1 ;  /* 0x30000022ff0f7230 */ /* 0x000fc80000004100 */
[----:B------:R-:W-:Y:S01]  /*6010*/  FSETP.GTU.FTZ.AND P0, PT, R14, UR10, PT ;  /* 0x0000000a0e007c0b */ /* 0x000fe2000bf1c000 */
[----:B-----5:R-:W-:-:S04]  /*6020*/  FMUL.FTZ R14, R6, UR13 ;  /* 0x0000000d060e7c20 */ /* 0x020fc80008410000 */
[----:B------:R-:W-:-:S05]  /*6030*/  FMUL.FTZ R14, R14, UR12 ;  /* 0x0000000c0e0e7c20 */ /* 0x000fca0008410000 */
[----:B------:R-:W-:-:S05]  /*6040*/  FSEL R14, R14, RZ, !P0 ;  /* 0x000000ff0e0e7208 */ /* 0x000fca0004000000 */
[----:B------:R-:W-:Y:S01]  /*6050*/  FMUL.FTZ R14, R15, R14 ;  /* 0x0000000e0f0e7220 */ /* 0x000fe20000410000 */
[----:B------:R-:W-:-:S04]  /*6060*/  SEL R15, RZ, 0x1, P0 ;  /* 0x00000001ff0f7807 */ /* 0x000fc80000000000 */
[----:B------:R-:W-:-:S07]  /*6070*/  PRMT R39, R15, 0x7610, R39 ;  /* 0x000076100f277816 */ /* 0x000fce0000000027 */
.L_x_7789:
[----:B------:R-:W-:Y:S05]  /*6080*/  BSYNC.RECONVERGENT B2 ;  /* 0x0000000000027941 */ /* 0x000fea0003800200 */
.L_x_7788:
        /* <DEDUP_REMOVED lines=16> */
.L_x_7797:
        /* <DEDUP_REMOVED lines=13> */
.L_x_7799:
[----:B------:R-:W-:Y:S05]  /*6260*/  BSYNC.RECONVERGENT B3 ;  /* 0x0000000000037941 */ /* 0x000fea0003800200 */
.L_x_7798:
        /* <DEDUP_REMOVED lines=40> */
[----:B------:R-:W-:Y:S01]  /*64f0*/  IMAD.MOV.U32 R43, RZ, RZ, RZ ;  /* 0x000000ffff2b7224 */ /* 0x000fe200078e00ff */
[----:B------:R-:W-:-:S07]  /*6500*/  LOP3.LUT R24, R24, UR31, R27, 0x96, !PT ;  /* 0x0000001f18187c12 */ /* 0x000fce000f8e961b */
.L_x_7796:
[----:B------:R-:W-:Y:S05]  /*6510*/  BSYNC.RECONVERGENT B2 ;  /* 0x0000000000027941 */ /* 0x000fea0003800200 */
.L_x_7795:
[----:B------:R-:W-:Y:S01]  /*6520*/  I2FP.F32.U32 R15, R15 ;  /* 0x0000000f000f7245 */ /* 0x000fe20000201000 */
[----:B------:R-:W-:-:S05]  /*6530*/  HFMA2 R50, -RZ, RZ, 0.1171875, 0 ;  /* 0x2f800000ff327431 */ /* 0x000fca00000001ff */
[----:B------:R-:W-:Y:S01]  /*6540*/  FFMA.FTZ R15, R15, R50, 1.1641532182693481445e-10 ;  /* 0x2f0000000f0f7423 */ /* 0x000fe20000010032 */
[----:B------:R-:W-:-:S04]  /*6550*/  HADD2.F32 R50, -RZ, R35.H1_H1 ;  /* 0x30000023ff327230 */ /* 0x000fc80000004100 */
[----:B------:R-:W-:Y:S01]  /*6560*/  FSETP.GTU.FTZ.AND P0, PT, R15, UR10, PT ;  /* 0x0000000a0f007c0b */ /* 0x000fe2000bf1c000 */
[----:B-----5:R-:W-:-:S03]  /*6570*/  FMUL.FTZ R15, R7, UR13 ;  /* 0x0000000d070f7c20 */ /* 0x020fc60008410000 */
[----:B------:R-:W-:Y:S01]  /*6580*/  SEL R27, RZ, 0x1, P0 ;  /* 0x00000001ff1b7807 */ /* 0x000fe20000000000 */
[----:B------:R-:W-:-:S05]  /*6590*/  FMUL.FTZ R15, R15, UR12 ;  /* 0x0000000c0f0f7c20 */ /* 0x000fca0008410000 */
[----:B------:R-:W-:-:S05]  /*65a0*/  FSEL R15, R15, RZ, !P0 ;  /* 0x000000ff0f0f7208 */ /* 0x000fca0004000000 */
[----:B------:R-:W-:-:S07]  /*65b0*/  FMUL.FTZ R15, R50, R15 ;  /* 0x0000000f320f7220 */ /* 0x000fce0000410000 */
.L_x_7768:
[----:B------:R-:W-:Y:S05]  /*65c0*/  BSYNC.RECONVERGENT B1 ;  /* 0x0000000000017941 */ /* 0x000fea0003800200 */
.L_x_7745:
[----:B------:R-:W-:Y:S01]  /*65d0*/  IMAD.WIDE.U32 R22, R47, 0x10, R22 ;  /* 0x000000102f167825 */ /* 0x000fe200078e0016 */
[----:B------:R-:W-:Y:S04]  /*65e0*/  BSSY.RECONVERGENT B1, `(.L_x_7800) ;  /* 0x000000e000017945 */ /* 0x000fe80003800200 */
        /* <DEDUP_REMOVED lines=13> */
.L_x_7801:
[----:B------:R-:W-:Y:S05]  /*66c0*/  BSYNC.RECONVERGENT B1 ;  /* 0x0000000000017941 */ /* 0x000fea0003800200 */
.L_x_7800:
        /* <DEDUP_REMOVED lines=48> */
.L_x_7817:
[----:B-1----:R-:W-:Y:S01]  /*69d0*/  FADD.FTZ R45, R55, R49 ;  /* 0x00000031372d7221 */ /* 0x002fe20000010000 */
[----:B------:R-:W-:Y:S01]  /*69e0*/  ISETP.NE.AND P0, PT, RZ, UR11, PT ;  /* 0x0000000bff007c0c */ /* 0x000fe2000bf05270 */
[----:B------:R-:W-:Y:S02]  /*69f0*/  BSSY.RECONVERGENT B1, `(.L_x_7803) ;  /* 0x0000042000017945 */ /* 0x000fe40003800200 */
[----:B------:R-:W-:Y:S02]  /*6a00*/  FFMA.FTZ R45, R45, R22, UR14 ;  /* 0x0000000e2d2d7e23 */ /* 0x000fe40008010016 */
[----:B------:R-:W1:Y:S02]  /*6a10*/  @!P1 LDC.64 R22, c[0x0][0x3c0] ;  /* 0x0000f000ff169b82 */ /* 0x000e640000000a00 */
[----:B-1----:R-:W-:-:S04]  /*6a20*/  @!P1 IMAD.WIDE R50, R28, 0x4, R22 ;  /* 0x000000041c329825 */ /* 0x002fc800078e0216 */
[----:B------:R-:W-:Y:S01]  /*6a30*/  FMUL.FTZ R22, R47, R47 ;  /* 0x0000002f2f167220 */ /* 0x000fe20000410000 */
[----:B------:R1:W-:Y:S04]  /*6a40*/  @!P1 STG.E desc[UR8][R50.64], R47 ;  /* 0x0000002f32009986 */ /* 0x0003e8000c101908 */
[----:B------:R-:W-:-:S05]  /*6a50*/  FSEL R22, R22, RZ, P0 ;  /* 0x000000ff16167208 */ /* 0x000fca0000000000 */
[----:B------:R-:W-:Y:S02]  /*6a60*/  FADD.FTZ R45, R45, R22 ;  /* 0x000000162d2d7221 */ /* 0x000fe40000010000 */
[----:B------:R-:W2:Y:S04]  /*6a70*/  @!P1 LDC.64 R22, c[0x0][0x3c8] ;  /* 0x0000f200ff169b82 */ /* 0x000ea80000000a00 */
[----:B------:R-:W3:Y:S01]  /*6a80*/  MUFU.RSQ R45, R45 ;  /* 0x0000002d002d7308 */ /* 0x000ee20000001400 */
[----:B--2---:R-:W-:-:S05]  /*6a90*/  @!P1 IMAD.WIDE R22, R28, 0x4, R22 ;  /* 0x000000041c169825 */ /* 0x004fca00078e0216 */
[----:B---3--:R1:W-:Y:S01]  /*6aa0*/  @!P1 STG.E desc[UR8][R22.64], R45 ;  /* 0x0000002d16009986 */ /* 0x0083e2000c101908 */
[----:B------:R-:W-:-:S13]  /*6ab0*/  ISETP.GE.AND P1, PT, R42, 0x1, PT ;  /* 0x000000012a00780c */ /* 0x000fda0003f26270 */
[----:B-1----:R-:W-:Y:S05]  /*6ac0*/  @!P1 BRA `(.L_x_7804) ;  /* 0x0000000000d09947 */ /* 0x002fea0003800000 */
[----:B------:R-:W-:Y:S01]  /*6ad0*/  FSEL R47, R47, RZ, !P0 ;  /* 0x000000ff2f2f7208 */ /* 0x000fe20004000000 */
[----:B------:R-:W-:Y:S02]  /*6ae0*/  VIADD R42, R42, 0xffffffff ;  /* 0xffffffff2a2a7836 */ /* 0x000fe40000000000 */
[----:B------:R-:W-:Y:S02]  /*6af0*/  HADD2.F32 R23, -RZ, R37.H1_H1 ;  /* 0x30000025ff177230 */ /* 0x000fe40000004100 */
[C---:B------:R-:W-:Y:S01]  /*6b00*/  FADD.FTZ R22, -R47.reuse, R17 ;  /* 0x000000112f167221 */ /* 0x040fe20000010100 */
[----:B------:R-:W-:Y:S02]  /*6b10*/  IMAD R41, R42, R41, RZ ;  /* 0x000000292a297224 */ /* 0x000fe400078e02ff */
[----:B------:R-:W-:Y:S01]  /*6b20*/  FADD.FTZ R16, -R47, R16 ;  /* 0x000000102f107221 */ /* 0x000fe20000010100 */
[----:B------:R-:W-:Y:S02]  /*6b30*/  HADD2.F32 R42, -RZ, R48.H1_H1 ;  /* 0x30000030ff2a7230 */ /* 0x000fe40000004100 */
[----:B------:R-:W-:Y:S01]  /*6b40*/  FMUL.FTZ R17, R45, R22 ;  /* 0x000000162d117220 */ /* 0x000fe20000410000 */
[----:B------:R-:W-:-:S02]  /*6b50*/  HADD2.F32 R22, -RZ, R39.H1_H1 ;  /* 0x30000027ff167230 */ /* 0x000fc40000004100 */
[----:B------:R-:W-:Y:S01]  /*6b60*/  FMUL.FTZ R16, R45, R16 ;  /* 0x000000102d107220 */ /* 0x000fe20000410000 */
[----:B------:R-:W-:Y:S02]  /*6b70*/  HADD2.F32 R49, -RZ, R20.H0_H0 ;  /* 0x20000014ff317230 */ /* 0x000fe40000004100 */
[C---:B------:R-:W-:Y:S01]  /*6b80*/  FADD.FTZ R18, -R47.reuse, R18 ;  /* 0x000000122f127221 */ /* 0x040fe20000010100 */
[----:B------:R-:W-:Y:S01]  /*6b90*/  FADD.FTZ R12, -R47, R12 ;  /* 0x0000000c2f0c7221 */ /* 0x000fe20000010100 */
[----:B------:R-:W-:Y:S01]  /*6ba0*/  FFMA.FTZ R17, R17, R22, R42 ;  /* 0x0000001611117223 */ /* 0x000fe2000001002a */
[----:B------:R-:W-:Y:S01]  /*6bb0*/  FADD.FTZ R22, -R47, R19 ;  /* 0x000000132f167221 */ /* 0x000fe20000010100 */
[----:B------:R-:W-:Y:S02]  /*6bc0*/  HADD2.F32 R42, -RZ, R56.H0_H0 ;  /* 0x20000038ff2a7230 */ /* 0x000fe40000004100 */
[----:B------:R-:W-:Y:S01]  /*6bd0*/  FFMA.FTZ R16, R16, R23, R49 ;  /* 0x0000001710107223 */ /* 0x000fe20000010031 */
[----:B------:R-:W-:-:S02]  /*6be0*/  HADD2.F32 R23, -RZ, R38.H1_H1 ;  /* 0x30000026ff177230 */ /* 0x000fc40000004100 */
[C---:B------:R-:W-:Y:S01]  /*6bf0*/  FMUL.FTZ R19, R45.reuse, R22 ;  /* 0x000000162d137220 */ /* 0x040fe20000410000 */
[--C-:B------:R-:W-:Y:S02]  /*6c00*/  HADD2.F32 R22, -RZ, R44.reuse.H0_H0 ;  /* 0x2000002cff167230 */ /* 0x100fe40000004100 */
[----:B------:R-:W-:Y:S01]  /*6c10*/  FMUL.FTZ R18, R45, R18 ;  /* 0x000000122d127220 */ /* 0x000fe20000410000 */
[----:B------:R-:W-:Y:S02]  /*6c20*/  HADD2.F32 R49, -RZ, R21.H0_H0 ;  /* 0x20000015ff317230 */ /* 0x000fe40000004100 */
[C---:B------:R-:W-:Y:S01]  /*6c30*/  FADD.FTZ R14, -R47.reuse, R14 ;  /* 0x0000000e2f0e7221 */ /* 0x040fe20000010100 */
[----:B------:R-:W-:Y:S01]  /*6c40*/  FADD.FTZ R58, -R47, R15 ;  /* 0x0000000f2f3a7221 */ /* 0x000fe20000010100 */
[----:B------:R-:W-:Y:S01]  /*6c50*/  FFMA.FTZ R19, R19, R22, R42 ;  /* 0x0000001613137223 */ /* 0x000fe2000001002a */
[----:B------:R-:W-:Y:S01]  /*6c60*/  SHF.R.S32.HI R22, RZ, 0x1f, R41 ;  /* 0x0000001fff167819 */ /* 0x000fe20000011429 */
[----:B------:R-:W-:Y:S01]  /*6c70*/  FFMA.FTZ R18, R18, R23, R49 ;  /* 0x0000001712127223 */ /* 0x000fe20000010031 */
[----:B------:R-:W-:Y:S01]  /*6c80*/  FADD.FTZ R42, -R47, R13 ;  /* 0x0000000d2f2a7221 */ /* 0x000fe20000010100 */
[----:B------:R-:W-:Y:S01]  /*6c90*/  HADD2.F32 R49, -RZ, R44.H1_H1 ;  /* 0x3000002cff317230 */ /* 0x000fe20000004100 */
[----:B------:R-:W-:Y:S01]  /*6ca0*/  LEA.HI R41, R22, R41, RZ, 0x2 ;  /* 0x0000002916297211 */ /* 0x000fe200078f10ff */
[----:B------:R-:W-:Y:S01]  /*6cb0*/  HADD2.F32 R53, -RZ, R2.H0_H0 ;  /* 0x20000002ff357230 */ /* 0x000fe20000004100 */
[----:B------:R-:W1:Y:S01]  /*6cc0*/  LDC.64 R22, c[0x0][0x428] ;  /* 0x00010a00ff167b82 */ /* 0x000e620000000a00 */
[----:B------:R-:W-:Y:S01]  /*6cd0*/  HADD2.F32 R52, -RZ, R46.H1_H1 ;  /* 0x3000002eff347230 */ /* 0x000fe20000004100 */
[----:B------:R-:W-:Y:S01]  /*6ce0*/  LEA.HI.SX32 R41, R41, R0, 0x1e ;  /* 0x0000000029297211 */ /* 0x000fe200078ff2ff */
[----:B------:R-:W-:-:S02]  /*6cf0*/  HADD2.F32 R54, -RZ, R56.H1_H1 ;  /* 0x30000038ff367230 */ /* 0x000fc40000004100 */
[C---:B------:R-:W-:Y:S01]  /*6d00*/  FMUL.FTZ R12, R45.reuse, R12 ;  /* 0x0000000c2d0c7220 */ /* 0x040fe20000410000 */
[C---:B------:R-:W-:Y:S01]  /*6d10*/  FMUL.FTZ R13, R45.reuse, R42 ;  /* 0x0000002a2d0d7220 */ /* 0x040fe20000410000 */
[C---:B------:R-:W-:Y:S01]  /*6d20*/  FMUL.FTZ R14, R45.reuse, R14 ;  /* 0x0000000e2d0e7220 */ /* 0x040fe20000410000 */
[----:B------:R-:W-:Y:S01]  /*6d30*/  FMUL.FTZ R15, R45, R58 ;  /* 0x0000003a2d0f7220 */ /* 0x000fe20000410000 */
[----:B------:R-:W-:Y:S01]  /*6d40*/  FFMA.FTZ R12, R12, R49, R53 ;  /* 0x000000310c0c7223 */ /* 0x000fe20000010035 */
[----:B------:R-:W-:Y:S01]  /*6d50*/  FFMA.FTZ R13, R13, R52, R54 ;  /* 0x000000340d0d7223 */ /* 0x000fe20000010036 */
[C---:B-1----:R-:W-:Y:S01]  /*6d60*/  IMAD.WIDE.U32 R50, R41.reuse, 0x10, R22 ;  /* 0x0000001029327825 */ /* 0x042fe200078e0016 */
[----:B------:R-:W-:-:S04]  /*6d70*/  IADD3 R41, PT, PT, R41, 0x20, RZ ;  /* 0x0000002029297810 */ /* 0x000fc80007ffe0ff */
[----:B------:R1:W-:Y:S01]  /*6d80*/  STG.E.128 desc[UR8][R50.64], R16 ;  /* 0x0000001032007986 */ /* 0x0003e2000c101d08 */
[----:B------:R-:W-:-:S04]  /*6d90*/  IMAD.WIDE.U32 R22, R41, 0x10, R22 ;  /* 0x0000001029167825 */ /* 0x000fc800078e0016 */
[----:B-1----:R-:W-:Y:S02]  /*6da0*/  HADD2.F32 R17, -RZ, R46.H0_H0 ;  /* 0x2000002eff117230 */ /* 0x002fe40000004100 */
[----:B------:R-:W-:Y:S02]  /*6db0*/  HADD2.F32 R19, -RZ, R3.H0_H0 ;  /* 0x20000003ff137230 */ /* 0x000fe40000004100 */
[----:B------:R-:W-:Y:S02]  /*6dc0*/  HADD2.F32 R16, -RZ, R48.H0_H0 ;  /* 0x20000030ff107230 */ /* 0x000fe40000004100 */
[----:B------:R-:W-:Y:S02]  /*6dd0*/  HADD2.F32 R18, -RZ, R57.H0_H0 ;  /* 0x20000039ff127230 */ /* 0x000fe40000004100 */
[----:B------:R-:W-:-:S03]  /*6de0*/  FFMA.FTZ R14, R14, R17, R19 ;  /* 0x000000110e0e7223 */ /* 0x000fc60000010013 */
[----:B------:R-:W-:-:S05]  /*6df0*/  FFMA.FTZ R15, R15, R16, R18 ;  /* 0x000000100f0f7223 */ /* 0x000fca0000010012 */
[----:B------:R1:W-:Y:S02]  /*6e00*/  STG.E.128 desc[UR8][R22.64], R12 ;  /* 0x0000000c16007986 */ /* 0x0003e4000c101d08 */
.L_x_7804:
[----:B------:R-:W-:Y:S05]  /*6e10*/  BSYNC.RECONVERGENT B1 ;  /* 0x0000000000017941 */ /* 0x000fea0003800200 */
.L_x_7803:
[----:B-1----:R-:W1:Y:S02]  /*6e20*/  LDC.64 R12, c[0x0][0x380] ;  /* 0x0000e000ff0c7b82 */ /* 0x002e640000000a00 */
[----:B-1----:R-:W-:-:S05]  /*6e30*/  IMAD R28, R12, 0x4, R28 ;  /* 0x000000040c1c7824 */ /* 0x002fca00078e021c */
[----:B------:R-:W-:-:S13]  /*6e40*/  ISETP.GE.AND P0, PT, R28, R13, PT ;  /* 0x0000000d1c00720c */ /* 0x000fda0003f06270 */
[----:B------:R-:W-:Y:S05]  /*6e50*/  @!P0 BRA `(.L_x_7805) ;  /* 0xffffff9c00288947 */ /* 0x000fea000383ffff */
[----:B------:R-:W-:Y:S05]  /*6e60*/  BSYNC B0 ;  /* 0x0000000000007941 */ /* 0x000fea0003800000 */
.L_x_7687:
[----:B------:R-:W-:Y:S05]  /*6e70*/  EXIT ;  /* 0x000000000000794d */ /* 0x000fea0003800000 */
.L_x_7802:
[----:B------:R-:W-:Y:S01]  /*6e80*/  HFMA2 R45, -RZ, RZ, 0, 5.9604644775390625e-08 ;  /* 0x00000001ff2d7431 */ /* 0x000fe200000001ff */
[----:B------:R-:W-:Y:S01]  /*6e90*/  BSSY B1, `(.L_x_7806) ;  /* 0x0000006000017945 */ /* 0x000fe20003800000 */
[----:B------:R-:W-:Y:S01]  /*6ea0*/  IMAD.MOV.U32 R50, RZ, RZ, 0x1f ;  /* 0x0000001fff327424 */ /* 0x000fe200078e00ff */
[----:B------:R-:W-:-:S07]  /*6eb0*/  MOV R23, 0xffffffff ;  /* 0xffffffff00177802 */ /* 0x000fce0000000f00 */
[----:B-----5:R-:W-:Y:S05]  /*6ec0*/  WARPSYNC.COLLECTIVE R23, `(.L_x_7807) ;  /* 0x0000000017087348 */ /* 0x020fea0003c00000 */
[----:B------:R0:W1:Y:S02]  /*6ed0*/  SHFL.BFLY P0, R49, R58, R45, R50 ;  /* 0x0c00002d3a317389 */ /* 0x0000640000000032 */
[----:B01---5:R-:W-:Y:S05]  /*6ee0*/  ENDCOLLECTIVE ;  /* 0x000000000000791b */ /* 0x023fea0003800000 */
.L_x_7807:
[----:B------:R-:W-:Y:S05]  /*6ef0*/  BSYNC B1 ;  /* 0x0000000000017941 */ /* 0x000fea0003800000 */
.L_x_7806:
        /* <DEDUP_REMOVED lines=8> */
.L_x_7808:
[----:B------:R-:W-:Y:S02]  /*6f80*/  IMAD.MOV.U32 R45, RZ, RZ, 0x4 ;  /* 0x00000004ff2d7424 */ /* 0x000fe400078e00ff */
[----:B------:R-:W-:-:S05]  /*6f90*/  FADD.FTZ R52, R58, R49 ;  /* 0x000000313a347221 */ /* 0x000fca0000010000 */
[----:B------:R-:W-:-:S07]  /*6fa0*/  MOV R58, R52 ;  /* 0x00000034003a7202 */ /* 0x000fce0000000f00 */
[----:B------:R-:W-:Y:S05]  /*6fb0*/  WARPSYNC.COLLECTIVE R23, `(.L_x_7809) ;  /* 0x0000000017087348 */ /* 0x000fea0003c00000 */
[----:B------:R0:W1:Y:S02]  /*6fc0*/  SHFL.BFLY P0, R49, R58, R45, R50 ;  /* 0x0c00002d3a317389 */ /* 0x0000640000000032 */
[----:B01----:R-:W-:Y:S05]  /*6fd0*/  ENDCOLLECTIVE ;  /* 0x000000000000791b */ /* 0x003fea0003800000 */
.L_x_7809:
[----:B------:R-:W-:Y:S02]  /*6fe0*/  IMAD.MOV.U32 R45, RZ, RZ, 0x8 ;  /* 0x00000008ff2d7424 */ /* 0x000fe400078e00ff */
[----:B------:R-:W-:-:S05]  /*6ff0*/  FADD.FTZ R53, R52, R49 ;  /* 0x0000003134357221 */ /* 0x000fca0000010000 */
[----:B------:R-:W-:-:S07]  /*7000*/  MOV R58, R53 ;  /* 0x00000035003a7202 */ /* 0x000fce0000000f00 */
[----:B------:R-:W-:Y:S05]  /*7010*/  WARPSYNC.COLLECTIVE R23, `(.L_x_7810) ;  /* 0x0000000017087348 */ /* 0x000fea0003c00000 */
[----:B------:R0:W1:Y:S02]  /*7020*/  SHFL.BFLY P0, R49, R58, R45, R50 ;  /* 0x0c00002d3a317389 */ /* 0x0000640000000032 */
[----:B01----:R-:W-:Y:S05]  /*7030*/  ENDCOLLECTIVE ;  /* 0x000000000000791b */ /* 0x003fea0003800000 */
.L_x_7810:
[----:B------:R-:W-:Y:S02]  /*7040*/  IMAD.MOV.U32 R45, RZ, RZ, 0x10 ;  /* 0x00000010ff2d7424 */ /* 0x000fe400078e00ff */
[----:B------:R-:W-:-:S05]  /*7050*/  FADD.FTZ R51, R53, R49 ;  /* 0x0000003135337221 */ /* 0x000fca0000010000 */
[----:B------:R-:W-:-:S07]  /*7060*/  MOV R58, R51 ;  /* 0x00000033003a7202 */ /* 0x000fce0000000f00 */
[----:B------:R-:W-:Y:S05]  /*7070*/  WARPSYNC.COLLECTIVE R23, `(.L_x_7811) ;  /* 0x0000000017087348 */ /* 0x000fea0003c00000 */
[----:B------:R0:W1:Y:S02]  /*7080*/  SHFL.BFLY P0, R49, R58, R45, R50 ;  /* 0x0c00002d3a317389 */ /* 0x0000640000000032 */
[----:B01----:R-:W-:Y:S05]  /*7090*/  ENDCOLLECTIVE ;  /* 0x000000000000791b */ /* 0x003fea0003800000 */
.L_x_7811:
        /* <DEDUP_REMOVED lines=24> */
.L_x_7812:
[----:B------:R-:W-:Y:S01]  /*7220*/  MOV R45, 0x2 ;  /* 0x00000002002d7802 */ /* 0x000fe20000000f00 */
[----:B------:R-:W-:-:S04]  /*7230*/  FADD.FTZ R52, R51, R49 ;  /* 0x0000003133347221 */ /* 0x000fc80000010000 */
[----:B------:R-:W-:-:S07]  /*7240*/  IMAD.MOV.U32 R58, RZ, RZ, R52 ;  /* 0x000000ffff3a7224 */ /* 0x000fce00078e0034 */
[----:B------:R-:W-:Y:S05]  /*7250*/  WARPSYNC.COLLECTIVE R23, `(.L_x_7813) ;  /* 0x0000000017087348 */ /* 0x000fea0003c00000 */
[----:B------:R0:W1:Y:S02]  /*7260*/  SHFL.BFLY P0, R49, R58, R45, R50 ;  /* 0x0c00002d3a317389 */ /* 0x0000640000000032 */
[----:B01----:R-:W-:Y:S05]  /*7270*/  ENDCOLLECTIVE ;  /* 0x000000000000791b */ /* 0x003fea0003800000 */
.L_x_7813:
[----:B------:R-:W-:Y:S02]  /*7280*/  HFMA2 R45, -RZ, RZ, 0, 2.384185791015625e-07 ;  /* 0x00000004ff2d7431 */ /* 0x000fe400000001ff */
[----:B------:R-:W-:-:S04]  /*7290*/  FADD.FTZ R53, R52, R49 ;  /* 0x0000003134357221 */ /* 0x000fc80000010000 */
[----:B------:R-:W-:-:S07]  /*72a0*/  IMAD.MOV.U32 R58, RZ, RZ, R53 ;  /* 0x000000ffff3a7224 */ /* 0x000fce00078e0035 */
[----:B------:R-:W-:Y:S05]  /*72b0*/  WARPSYNC.COLLECTIVE R23, `(.L_x_7814) ;  /* 0x0000000017087348 */ /* 0x000fea0003c00000 */
[----:B------:R0:W1:Y:S02]  /*72c0*/  SHFL.BFLY P0, R49, R58, R45, R50 ;  /* 0x0c00002d3a317389 */ /* 0x0000640000000032 */
[----:B01----:R-:W-:Y:S05]  /*72d0*/  ENDCOLLECTIVE ;  /* 0x000000000000791b */ /* 0x003fea0003800000 */
.L_x_7814:
[----:B------:R-:W-:Y:S01]  /*72e0*/  MOV R45, 0x8 ;  /* 0x00000008002d7802 */ /* 0x000fe20000000f00 */
[----:B------:R-:W-:-:S04]  /*72f0*/  FADD.FTZ R54, R53, R49 ;  /* 0x0000003135367221 */ /* 0x000fc80000010000 */
[----:B------:R-:W-:-:S07]  /*7300*/  IMAD.MOV.U32 R58, RZ, RZ, R54 ;  /* 0x000000ffff3a7224 */ /* 0x000fce00078e0036 */
[----:B------:R-:W-:Y:S05]  /*7310*/  WARPSYNC.COLLECTIVE R23, `(.L_x_7815) ;  /* 0x0000000017087348 */ /* 0x000fea0003c00000 */
[----:B------:R0:W1:Y:S02]  /*7320*/  SHFL.BFLY P0, R49, R58, R45, R50 ;  /* 0x0c00002d3a317389 */ /* 0x0000640000000032 */
[----:B01----:R-:W-:Y:S05]  /*7330*/  ENDCOLLECTIVE ;  /* 0x000000000000791b */ /* 0x003fea0003800000 */
.L_x_7815:
[----:B------:R-:W-:Y:S02]  /*7340*/  HFMA2 R45, -RZ, RZ, 0, 9.5367431640625e-07 ;  /* 0x00000010ff2d7431 */ /* 0x000fe400000001ff */
[----:B------:R-:W-:-:S04]  /*7350*/  FADD.FTZ R55, R54, R49 ;  /* 0x0000003136377221 */ /* 0x000fc80000010000 */
[----:B------:R-:W-:-:S07]  /*7360*/  IMAD.MOV.U32 R58, RZ, RZ, R55 ;  /* 0x000000ffff3a7224 */ /* 0x000fce00078e0037 */
[----:B------:R-:W-:Y:S05]  /*7370*/  WARPSYNC.COLLECTIVE R23, `(.L_x_7816) ;  /* 0x0000000017087348 */ /* 0x000fea0003c00000 */
[----:B------:R0:W1:Y:S02]  /*7380*/  SHFL.BFLY P0, R49, R58, R45, R50 ;  /* 0x0c00002d3a317389 */ /* 0x0000640000000032 */
[----:B01----:R-:W-:Y:S05]  /*7390*/  ENDCOLLECTIVE ;  /* 0x000000000000791b */ /* 0x003fea0003800000 */
.L_x_7816:
[----:B------:R-:W-:Y:S05]  /*73a0*/  BRA `(.L_x_7817) ;  /* 0xfffffff400887947 */ /* 0x000fea000383ffff */
.L_x_7818:
        /* <DEDUP_REMOVED lines=13> */
.L_x_9178:


//--------------------- .text._ZN10layer_norm13ln_fwd_kernelINS_13Kernel_traitsIfffffjLj256ELj1ELj4ELj1ELj16ENS_18Kernel_traits_baseILj256EfffffjLj128EEEEELb0ELb0ELb0ELb0EEEvNS_9FwdParamsE --------------------------
	.section	.text._ZN10layer_norm13ln_fwd_kernelINS_13Kernel_traitsIfffffjLj256ELj1ELj4ELj1ELj16ENS_18Kernel_traits_baseILj256EfffffjLj128EEEEELb0ELb0ELb0ELb0EEEvNS_9FwdParamsE,"ax",@progbits
	.align	128
        .global         _ZN10layer_norm13ln_fwd_kernelINS_13Kernel_traitsIfffffjLj256ELj1ELj4ELj1ELj16ENS_18Kernel_traits_baseILj256EfffffjLj128EEEEELb0ELb0ELb0ELb0EEEvNS_9FwdParamsE
        .type           _ZN10layer_norm13ln_fwd_kernelINS_13Kernel_traitsIfffffjLj256ELj1ELj4ELj1ELj16ENS_18Kernel_traits_baseILj256EfffffjLj128EEEEELb0ELb0ELb0ELb0EEEvNS_9FwdParamsE,@function
        .size           _ZN10layer_norm13ln_fwd_kernelINS_13Kernel_traitsIfffffjLj256ELj1ELj4ELj1ELj16ENS_18Kernel_traits_baseILj256EfffffjLj128EEEEELb0ELb0ELb0ELb0EEEvNS_9FwdParamsE,(.L_x_9179 - _ZN10layer_norm13ln_fwd_kernelINS_13Kernel_traitsIfffffjLj256ELj1ELj4ELj1ELj16ENS_18Kernel_traits_baseILj256EfffffjLj128EEEEELb0ELb0ELb0ELb0EEEvNS_9FwdParamsE)
        .other          _ZN10layer_norm13ln_fwd_kernelINS_13Kernel_traitsIfffffjLj256ELj1ELj4ELj1ELj16ENS_18Kernel_traits_baseILj256EfffffjLj128EEEEELb0ELb0ELb0ELb0EEEvNS_9FwdParamsE,@"STO_CUDA_ENTRY STV_DEFAULT"
_ZN10layer_norm13ln_fwd_kernelINS_13Kernel_traitsIfffffjLj256ELj1ELj4ELj1ELj16ENS_18Kernel_traits_baseILj256EfffffjLj128EEEEELb0ELb0ELb0ELb0EEEvNS_9FwdParamsE:
.text._ZN10layer_norm13ln_fwd_kernelINS_13Kernel_traitsIfffffjLj256ELj1ELj4ELj1ELj16ENS_18Kernel_traits_baseILj256EfffffjLj128EEEEELb0ELb0ELb0ELb0EEEvNS_9FwdParamsE:
        /* <DEDUP_REMOVED lines=30> */
[----:B------:R-:W5:Y:S01]  /*01e0*/  LDG.E.128 R20, desc[UR6][R20.64] ;  /* 0x0000000614147981 */ /* 0x000f62000c1e1d00 */
[----:B-1----:R-:W-:-:S06]  /*01f0*/  IMAD.WIDE.U32 R16, R2, 0x10, R16 ;  /* 0x0000001002107825 */ /* 0x002fcc00078e0010 */
[----:B------:R-:W5:Y:S01]  /*0200*/  LDG.E.128 R16, desc[UR6][R16.64] ;  /* 0x0000000610107981 */ /* 0x000f62000c1e1d00 */
[----:B------:R-:W-:-:S07]  /*0210*/  LOP3.LUT R5, R2, 0x20, RZ, 0xfc, !PT ;  /* 0x0000002002057812 */ /* 0x000fce00078efcff */
.L_x_7822:
[----:B------:R-:W-:Y:S05]  /*0220*/  BSYNC.RECONVERGENT B1 ;  /* 0x0000000000017941 */ /* 0x000fea0003800200 */
.L_x_7821:
[----:B------:R-:W-:Y:S05]  /*0230*/  @!P2 BRA `(.L_x_7823) ;  /* 0x000000000054a947 */ /* 0x000fea0003800000 */
[----:B------:R-:W0:Y:S08]  /*0240*/  LDC.64 R12, c[0x0][0x3d0] ;  /* 0x0000f400ff0c7b82 */ /* 0x000e300000000a00 */
[----:B------:R-:W1:Y:S01]  /*0250*/  LDC.64 R8, c[0x0][0x438] ;  /* 0x00010e00ff087b82 */ /* 0x000e620000000a00 */
[----:B0-----:R-:W-:-:S06]  /*0260*/  IMAD.WIDE.U32 R12, R5, 0x10, R12 ;  /* 0x00000010050c7825 */ /* 0x001fcc00078e000c */
[----:B------:R-:W5:Y:S01]  /*0270*/  LDG.E.128 R12, desc[UR6][R12.64] ;  /* 0x000000060c0c7981 */ /* 0x000f62000c1e1d00 */
[----:B-1----:R-:W-:-:S06]  /*0280*/  IMAD.WIDE.U32 R8, R5, 0x10, R8 ;  /* 0x0000001005087825 */ /* 0x002fcc00078e0008 */
[----:B------:R-:W5:Y:S01]  /*0290*/  LDG.E.128 R8, desc[UR6][R8.64] ;  /* 0x0000000608087981 */ /* 0x000f62000c1e1d00 */
[----:B------:R-:W-:Y:S05]  /*02a0*/  BRA `(.L_x_7823) ;  /* 0x0000000000387947 */ /* 0x000fea0003800000 */
.L_x_7820:
[C---:B------:R-:W-:Y:S02]  /*02b0*/  ISETP.GE.U32.AND P0, PT, R0.reuse, 0x20, PT ;  /* 0x000000200000780c */ /* 0x040fe40003f06070 */
[----:B------:R-:W-:Y:S02]  /*02c0*/  ISETP.GE.U32.AND P2, PT, R0, 0x40, PT ;  /* 0x000000400000780c */ /* 0x000fe40003f46070 */
[----:B------:R-:W-:-:S09]  /*02d0*/  MOV R19, R2 ;  /* 0x0000000200137202 */ /* 0x000fd20000000f00 */
[----:B------:R-:W0:Y:S01]  /*02e0*/  @P0 LDC.64 R4, c[0x0][0x3d0] ;  /* 0x0000f400ff040b82 */ /* 0x000e220000000a00 */
[----:B------:R-:W-:-:S07]  /*02f0*/  @P0 LOP3.LUT R19, R2, 0x20, RZ, 0xfc, !PT ;  /* 0x0000002002130812 */ /* 0x000fce00078efcff */
[----:B------:R-:W1:Y:S01]  /*0300*/  @P2 LDC.64 R16, c[0x0][0x3d0] ;  /* 0x0000f400ff102b82 */ /* 0x000e620000000a00 */
[----:B0-----:R-:W-:-:S05]  /*0310*/  @P0 IMAD.WIDE.U32 R24, R2, 0x10, R4 ;  /* 0x0000001002180825 */ /* 0x001fca00078e0004 */
[----:B------:R0:W5:Y:S01]  /*0320*/  @P0 LDG.E.128 R20, desc[UR6][R24.64] ;  /* 0x0000000618140981 */ /* 0x000162000c1e1d00 */
[----:B-1----:R-:W-:-:S05]  /*0330*/  @P2 IMAD.WIDE.U32 R4, R19, 0x10, R16 ;  /* 0x0000001013042825 */ /* 0x002fca00078e0010 */
[----:B------:R0:W5:Y:S01]  /*0340*/  @P2 LDG.E.128 R12, desc[UR6][R4.64] ;  /* 0x00000006040c2981 */ /* 0x000162000c1e1d00 */
[----:B------:R-:W-:Y:S02]  /*0350*/  CS2R R18, SRZ ;  /* 0x0000000000127805 */ /* 0x000fe4000001ff00 */
[----:B------:R-:W-:Y:S02]  /*0360*/  CS2R R16, SRZ ;  /* 0x0000000000107805 */ /* 0x000fe4000001ff00 */
[----:B------:R-:W-:Y:S02]  /*0370*/  @P2 CS2R R10, SRZ ;  /* 0x00000000000a2805 */ /* 0x000fe4000001ff00 */
[----:B------:R-:W-:-:S07]  /*0380*/  @P2 CS2R R8, SRZ ;  /* 0x0000000000082805 */ /* 0x000fce000001ff00 */
.L_x_7823:
[----:B------:R-:W-:Y:S05]  /*0390*/  BSYNC.RECONVERGENT B0 ;  /* 0x0000000000007941 */ /* 0x000fea0003800200 */
.L_x_7819:
[----:B------:R-:W1:Y:S02]  /*03a0*/  LDCU UR4, c[0x0][0x384] ;  /* 0x00007080ff0477ac */ /* 0x000e640008000800 */
[----:B-1----:R-:W-:-:S13]  /*03b0*/  ISETP.GE.AND P0, PT, R3, UR4, PT ;  /* 0x0000000403007c0c */ /* 0x002fda000bf06270 */
[----:B------:R-:W-:Y:S05]  /*03c0*/  @P0 EXIT ;  /* 0x000000000000094d */ /* 0x000fea0003800000 */
[----:B------:R-:W1:Y:S01]  /*03d0*/  LDCU.U8 UR4, c[0x0][0x410] ;  /* 0x00008200ff0477ac */ /* 0x000e620008000000 */
[----:B------:R-:W-:Y:S01]  /*03e0*/  ISETP.NE.U32.AND P0, PT, R6, RZ, PT ;  /* 0x000000ff0600720c */ /* 0x000fe20003f05070 */
[----:B------:R-:W2:Y:S03]  /*03f0*/  LDCU UR8, c[0x0][0x388] ;  /* 0x00007100ff0877ac */ /* 0x000ea60008000800 */
[----:B------:R-:W-:Y:S01]  /*0400*/  ISETP.NE.AND.EX P0, PT, R7, RZ, PT, P0 ;  /* 0x000000ff0700720c */ /* 0x000fe20003f05300 */
[----:B------:R-:W3:Y:S01]  /*0410*/  LDCU UR5, c[0x0][0x448] ;  /* 0x00008900ff0577ac */ /* 0x000ee20008000800 */
[----:B------:R-:W4:Y:S01]  /*0420*/  LDCU.64 UR10, c[0x0][0x3a0] ;  /* 0x00007400ff0a77ac */ /* 0x000f220008000a00 */
[----:B------:R-:W0:Y:S01]  /*0430*/  LDCU.64 UR12, c[0x0][0x3e0] ;  /* 0x00007c00ff0c77ac */ /* 0x000e220008000a00 */
[----:B-1----:R-:W-:-:S04]  /*0440*/  ISETP.NE.AND P2, PT, RZ, UR4, PT ;  /* 0x00000004ff007c0c */ /* 0x002fc8000bf45270 */
[----:B--2---:R-:W-:-:S09]  /*0450*/  P2R R32, PR, RZ, 0x4 ;  /* 0x00000004ff207803 */ /* 0x004fd20000000000 */
.L_x_7835:
[----:B0-----:R-:W0:Y:S01]  /*0460*/  @P0 LDC.64 R24, c[0x0][0x3e0] ;  /* 0x0000f800ff180b82 */ /* 0x001e220000000a00 */
[----:B------:R-:W-:Y:S02]  /*0470*/  HFMA2 R42, -RZ, RZ, 1.875, 0 ;  /* 0x3f800000ff2a7431 */ /* 0x000fe400000001ff */
[----:B0-----:R-:W-:-:S05]  /*0480*/  @P0 IMAD.WIDE R24, R3, 0x4, R24 ;  /* 0x0000000403180825 */ /* 0x001fca00078e0218 */
[----:B-----5:R0:W5:Y:S01]  /*0490*/  @P0 LDG.E R42, desc[UR6][R24.64] ;  /* 0x00000006182a0981 */ /* 0x020162000c1e1900 */
        /* <DEDUP_REMOVED lines=8> */
[----:B----4-:R-:W-:Y:S01]  /*0520*/  ISETP.NE.U32.AND P3, PT, RZ, UR10, PT ;  /* 0x0000000aff007c0c */ /* 0x010fe2000bf65070 */
[----:B------:R-:W0:Y:S03]  /*0530*/  LDC.64 R24, c[0x0][0x390] ;  /* 0x0000e400ff187b82 */ /* 0x000e260000000a00 */
[----:B------:R-:W-:-:S05]  /*0540*/  ISETP.NE.AND.EX P3, PT, RZ, UR11, PT, P3 ;  /* 0x0000000bff007c0c */ /* 0x000fca000bf65330 */
[----:B------:R-:W1:Y:S08]  /*0550*/  @P1 LDC.64 R44, c[0x0][0x3a8] ;  /* 0x0000ea00ff2c1b82 */ /* 0x000e700000000a00 */
[----:B------:R-:W2:Y:S01]  /*0560*/  @P3 LDC.64 R28, c[0x0][0x3a0] ;  /* 0x0000e800ff1c3b82 */ /* 0x000ea20000000a00 */
[----:B0-----:R-:W-:-:S06]  /*0570*/  IMAD.WIDE.U32 R24, R41, 0x10, R24 ;  /* 0x0000001029187825 */ /* 0x001fcc00078e0018 */
[----:B------:R-:W4:Y:S01]  /*0580*/  LDG.E.128 R24, desc[UR6][R24.64] ;  /* 0x0000000618187981 */ /* 0x000f22000c1e1d00 */
[----:B--2---:R-:W-:-:S06]  /*0590*/  @P3 IMAD.WIDE.U32 R28, R41, 0x10, R28 ;  /* 0x00000010291c3825 */ /* 0x004fcc00078e001c */
[----:B------:R-:W4:Y:S01]  /*05a0*/  @P3 LDG.E.128 R28, desc[UR6][R28.64] ;  /* 0x000000061c1c3981 */ /* 0x000f22000c1e1d00 */
[----:B-1----:R-:W-:-:S04]  /*05b0*/  @P1 IMAD.WIDE.U32 R44, R41, 0x10, R44 ;  /* 0x00000010292c1825 */ /* 0x002fc800078e002c */
[-C--:B----45:R-:W-:Y:S01]  /*05c0*/  @P3 FFMA.FTZ R33, R24, R42.reuse, R28 ;  /* 0x0000002a18213223 */ /* 0x0b0fe2000001001c */
[-C--:B------:R-:W-:Y:S01]  /*05d0*/  @P3 FFMA.FTZ R35, R25, R42.reuse, R29 ;  /* 0x0000002a19233223 */ /* 0x080fe2000001001d */
[-C--:B------:R-:W-:Y:S01]  /*05e0*/  @P3 FFMA.FTZ R37, R26, R42.reuse, R30 ;  /* 0x0000002a1a253223 */ /* 0x080fe2000001001e */
[----:B------:R-:W-:Y:S02]  /*05f0*/  @P3 FFMA.FTZ R39, R27, R42, R31 ;  /* 0x0000002a1b273223 */ /* 0x000fe4000001001f */
[----:B------:R-:W-:Y:S02]  /*0600*/  @P3 MOV R4, R33 ;  /* 0x0000002100043202 */ /* 0x000fe40000000f00 */
[----:B------:R-:W-:Y:S02]  /*0610*/  @P3 MOV R5, R35 ;  /* 0x0000002300053202 */ /* 0x000fe40000000f00 */
[----:B------:R-:W-:Y:S02]  /*0620*/  @P3 MOV R6, R37 ;  /* 0x0000002500063202 */ /* 0x000fe40000000f00 */
[----:B------:R-:W-:Y:S01]  /*0630*/  @P3 MOV R7, R39 ;  /* 0x0000002700073202 */ /* 0x000fe20000000f00 */
[----:B------:R-:W-:Y:S06]  /*0640*/  @P3 BRA `(.L_x_7826) ;  /* 0x00000000003c3947 */ /* 0x000fec0003800000 */
[----:B------:R-:W-:-:S04]  /*0650*/  UISETP.NE.U32.AND UP0, UPT, UR12, URZ, UPT ;  /* 0x000000ff0c00728c */ /* 0x000fc8000bf05070 */
        /* <DEDUP_REMOVED lines=14> */
.L_x_7826:
[----:B------:R0:W-:Y:S01]  /*0740*/  @P1 STG.E.128 desc[UR6][R44.64], R4 ;  /* 0x000000042c001986 */ /* 0x0001e2000c101d06 */
[----:B------:R-:W-:-:S07]  /*0750*/  IADD3 R43, PT, PT, R41, 0x20, RZ ;  /* 0x00000020292b7810 */ /* 0x000fce0007ffe0ff */
.L_x_7825:
[----:B---34-:R-:W-:Y:S05]  /*0760*/  BSYNC.RECONVERGENT B0 ;  /* 0x0000000000007941 */ /* 0x018fea0003800200 */
.L_x_7824:
[----:B------:R-:W-:Y:S01]  /*0770*/  ISETP.GE.U32.AND P3, PT, R0, 0x40, PT ;  /* 0x000000400000780c */ /* 0x000fe20003f66070 */
[----:B------:R-:W-:-:S12]  /*0780*/  BSSY.RECONVERGENT B0, `(.L_x_7827) ;  /* 0x0000020000007945 */ /* 0x000fd80003800200 */
[----:B------:R-:W-:Y:S05]  /*0790*/  @!P3 BRA `(.L_x_7828) ;  /* 0x000000000078b947 */ /* 0x000fea0003800000 */
[----:B------:R-:W-:Y:S01]  /*07a0*/  ISETP.NE.U32.AND P4, PT, RZ, UR10, PT ;  /* 0x0000000aff007c0c */ /* 0x000fe2000bf85070 */
[----:B------:R-:W1:Y:S03]  /*07b0*/  LDC.64 R24, c[0x0][0x390] ;  /* 0x0000e400ff187b82 */ /* 0x000e660000000a00 */
[----:B------:R-:W-:-:S05]  /*07c0*/  ISETP.NE.AND.EX P4, PT, RZ, UR11, PT, P4 ;  /* 0x0000000bff007c0c */ /* 0x000fca000bf85340 */
[----:B0-----:R-:W0:Y:S08]  /*07d0*/  @P1 LDC.64 R44, c[0x0][0x3a8] ;  /* 0x0000ea00ff2c1b82 */ /* 0x001e300000000a00 */
[----:B------:R-:W2:Y:S01]  /*07e0*/  @P4 LDC.64 R28, c[0x0][0x3a0] ;  /* 0x0000e800ff1c4b82 */ /* 0x000ea20000000a00 */
[----:B-1----:R-:W-:-:S06]  /*07f0*/  IMAD.WIDE.U32 R24, R43, 0x10, R24 ;  /* 0x000000102b187825 */ /* 0x002fcc00078e0018 */
[----:B------:R-:W3:Y:S01]  /*0800*/  LDG.E.128 R24, desc[UR6][R24.64] ;  /* 0x0000000618187981 */ /* 0x000ee2000c1e1d00 */
[----:B--2---:R-:W-:-:S06]  /*0810*/  @P4 IMAD.WIDE.U32 R28, R43, 0x10, R28 ;  /* 0x000000102b1c4825 */ /* 0x004fcc00078e001c */
[----:B------:R-:W3:Y:S01]  /*0820*/  @P4 LDG.E.128 R28, desc[UR6][R28.64] ;  /* 0x000000061c1c4981 */ /* 0x000ee2000c1e1d00 */
[----:B0-----:R-:W-:-:S04]  /*0830*/  @P1 IMAD.WIDE.U32 R44, R43, 0x10, R44 ;  /* 0x000000102b2c1825 */ /* 0x001fc800078e002c */
[-C--:B---3-5:R-:W-:Y:S01]  /*0840*/  @P4 FFMA.FTZ R34, R24, R42.reuse, R28 ;  /* 0x0000002a18224223 */ /* 0x0a8fe2000001001c */
        /* <DEDUP_REMOVED lines=18> */
.L_x_7829:
[----:B------:R1:W-:Y:S02]  /*0970*/  @P1 STG.E.128 desc[UR6][R44.64], R4 ;  /* 0x000000042c001986 */ /* 0x0003e4000c101d06 */
.L_x_7828:
[----:B------:R-:W-:Y:S05]  /*0980*/  BSYNC.RECONVERGENT B0 ;  /* 0x0000000000007941 */ /* 0x000fea0003800200 */
.L_x_7827:
[----:B------:R-:W-:Y:S01]  /*0990*/  FADD.FTZ R24, RZ, R33 ;  /* 0x00000021ff187221 */ /* 0x000fe20000010000 */
        /* <DEDUP_REMOVED lines=12> */
[----:B------:R-:W2:Y:S01]  /*0a60*/  SHFL.BFLY PT, R30, R29, 0x1, 0x1f ;  /* 0x0c201f001d1e7f89 */ /* 0x000ea200000e0000 */
[----:B------:R-:W3:Y:S01]  /*0a70*/  LDC R25, c[0x0][0x400] ;  /* 0x00010000ff197b82 */ /* 0x000ee20000000800 */
[----:B--2---:R-:W-:-:S05]  /*0a80*/  FADD.FTZ R31, R29, R30 ;  /* 0x0000001e1d1f7221 */ /* 0x004fca0000010000 */
[----:B------:R-:W2:Y:S02]  /*0a90*/  SHFL.BFLY PT, R30, R31, 0x2, 0x1f ;  /* 0x0c401f001f1e7f89 */ /* 0x000ea400000e0000 */
[----:B--2--5:R-:W-:-:S05]  /*0aa0*/  FADD.FTZ R42, R31, R30 ;  /* 0x0000001e1f2a7221 */ /* 0x024fca0000010000 */
[----:B------:R-:W2:Y:S02]  /*0ab0*/  SHFL.BFLY PT, R30, R42, 0x4, 0x1f ;  /* 0x0c801f002a1e7f89 */ /* 0x000ea400000e0000 */
[----:B--2---:R-:W-:-:S05]  /*0ac0*/  FADD.FTZ R43, R42, R30 ;  /* 0x0000001e2a2b7221 */ /* 0x004fca0000010000 */
[----:B------:R-:W0:Y:S02]  /*0ad0*/  SHFL.BFLY PT, R30, R43, 0x8, 0x1f ;  /* 0x0d001f002b1e7f89 */ /* 0x000e2400000e0000 */
[----:B01----:R-:W-:-:S05]  /*0ae0*/  FADD.FTZ R44, R43, R30 ;  /* 0x0000001e2b2c7221 */ /* 0x003fca0000010000 */
[----:B------:R-:W0:Y:S02]  /*0af0*/  SHFL.BFLY PT, R30, R44, 0x10, 0x1f ;  /* 0x0e001f002c1e7f89 */ /* 0x000e2400000e0000 */
[----:B0-----:R-:W-:-:S04]  /*0b00*/  FADD.FTZ R30, R44, R30 ;  /* 0x0000001e2c1e7221 */ /* 0x001fc80000010000 */
[----:B---3--:R-:W-:-:S04]  /*0b10*/  FMUL.FTZ R29, R30, R25 ;  /* 0x000000191e1d7220 */ /* 0x008fc80000410000 */
        /* <DEDUP_REMOVED lines=26> */
.L_x_7847:
[----:B-1----:R-:W-:Y:S01]  /*0cc0*/  FADD.FTZ R28, R44, R30 ;  /* 0x0000001e2c1c7221 */ /* 0x002fe20000010000 */
[----:B------:R-:W-:Y:S01]  /*0cd0*/  FMUL.FTZ R30, R29, R29 ;  /* 0x0000001d1d1e7220 */ /* 0x000fe20000410000 */
[----:B------:R-:W-:Y:S01]  /*0ce0*/  ISETP.NE.AND P4, PT, R32, RZ, PT ;  /* 0x000000ff2000720c */ /* 0x000fe20003f85270 */
[----:B------:R-:W1:Y:S01]  /*0cf0*/  @!P5 LDC.64 R26, c[0x0][0x3c0] ;  /* 0x0000f000ff1adb82 */ /* 0x000e620000000a00 */
[----:B------:R-:W-:Y:S01]  /*0d00*/  FFMA.FTZ R28, R28, R25, UR5 ;  /* 0x000000051c1c7e23 */ /* 0x000fe20008010019 */
[----:B------:R-:W-:Y:S01]  /*0d10*/  BSSY.RECONVERGENT B0, `(.L_x_7831) ;  /* 0x000001b000007945 */ /* 0x000fe20003800200 */
[----:B------:R-:W-:-:S05]  /*0d20*/  FSEL R31, R30, RZ, P4 ;  /* 0x000000ff1e1f7208 */ /* 0x000fca0002000000 */
[----:B------:R-:W2:Y:S01]  /*0d30*/  @!P5 LDC.64 R24, c[0x0][0x3c8] ;  /* 0x0000f200ff18db82 */ /* 0x000ea20000000a00 */
[----:B------:R-:W-:Y:S01]  /*0d40*/  FADD.FTZ R28, R28, R31 ;  /* 0x0000001f1c1c7221 */ /* 0x000fe20000010000 */
[----:B------:R-:W-:-:S03]  /*0d50*/  FSEL R31, R29, RZ, !P4 ;  /* 0x000000ff1d1f7208 */ /* 0x000fc60006000000 */
[----:B------:R-:W3:Y:S01]  /*0d60*/  MUFU.RSQ R30, R28 ;  /* 0x0000001c001e7308 */ /* 0x000ee20000001400 */
[----:B-1----:R-:W-:-:S05]  /*0d70*/  @!P5 IMAD.WIDE R26, R3, 0x4, R26 ;  /* 0x00000004031ad825 */ /* 0x002fca00078e021a */
[----:B------:R1:W-:Y:S01]  /*0d80*/  @!P5 STG.E desc[UR6][R26.64], R29 ;  /* 0x0000001d1a00d986 */ /* 0x0003e2000c101906 */
[----:B--2---:R-:W-:-:S05]  /*0d90*/  @!P5 IMAD.WIDE R24, R3, 0x4, R24 ;  /* 0x000000040318d825 */ /* 0x004fca00078e0218 */
[----:B---3--:R1:W-:Y:S01]  /*0da0*/  @!P5 STG.E desc[UR6][R24.64], R30 ;  /* 0x0000001e1800d986 */ /* 0x0083e2000c101906 */
        /* <DEDUP_REMOVED lines=14> */
[C---:B-1----:R-:W-:Y:S01]  /*0e90*/  IMAD.WIDE.U32 R28, R41.reuse, 0x10, R28 ;  /* 0x00000010291c7825 */ /* 0x042fe200078e001c */
[----:B------:R-:W-:-:S04]  /*0ea0*/  IADD3 R41, PT, PT, R41, 0x20, RZ ;  /* 0x0000002029297810 */ /* 0x000fc80007ffe0ff */
[----:B------:R2:W-:Y:S03]  /*0eb0*/  STG.E.128 desc[UR6][R28.64], R24 ;  /* 0x000000181c007986 */ /* 0x0005e6000c101d06 */
.L_x_7832:
[----:B------:R-:W-:Y:S05]  /*0ec0*/  BSYNC.RECONVERGENT B0 ;  /* 0x0000000000007941 */ /* 0x000fea0003800200 */
.L_x_7831:
[----:B------:R-:W-:Y:S04]  /*0ed0*/  BSSY.RECONVERGENT B0, `(.L_x_7833) ;  /* 0x0000011000007945 */ /* 0x000fe80003800200 */
[----:B------:R-:W-:Y:S05]  /*0ee0*/  @!P3 BRA `(.L_x_7834) ;  /* 0x00000000003cb947 */ /* 0x000fea0003800000 */
[----:B-12---:R-:W1:Y:S01]  /*0ef0*/  LDC.64 R24, c[0x0][0x428] ;  /* 0x00010a00ff187b82 */ /* 0x006e620000000a00 */
        /* <DEDUP_REMOVED lines=8> */
[----:B-1----:R-:W-:-:S04]  /*0f80*/  IMAD.WIDE.U32 R28, R41, 0x10, R24 ;  /* 0x00000010291c7825 */ /* 0x002fc800078e0018 */
[----:B------:R-:W-:Y:S01]  /*0f90*/  FFMA.FTZ R24, R27, R12, R8 ;  /* 0x0000000c1b187223 */ /* 0x000fe20000010008 */
[----:B------:R-:W-:Y:S01]  /*0fa0*/  FFMA.FTZ R25, R26, R13, R9 ;  /* 0x0000000d1a197223 */ /* 0x000fe20000010009 */
[----:B------:R-:W-:Y:S01]  /*0fb0*/  FFMA.FTZ R26, R43, R14, R10 ;  /* 0x0000000e2b1a7223 */ /* 0x000fe2000001000a */
[----:B------:R-:W-:-:S05]  /*0fc0*/  FFMA.FTZ R27, R30, R15, R11 ;  /* 0x0000000f1e1b7223 */ /* 0x000fca000001000b */
[----:B------:R3:W-:Y:S02]  /*0fd0*/  STG.E.128 desc[UR6][R28.64], R24 ;  /* 0x000000181c007986 */ /* 0x0007e4000c101d06 */
.L_x_7834:
[----:B------:R-:W-:Y:S05]  /*0fe0*/  BSYNC.RECONVERGENT B0 ;  /* 0x0000000000007941 */ /* 0x000fea0003800200 */
.L_x_7833:
[----:B-123--:R-:W1:Y:S02]  /*0ff0*/  LDC.64 R24, c[0x0][0x380] ;  /* 0x0000e000ff187b82 */ /* 0x00ee640000000a00 */
[----:B-1----:R-:W-:-:S04]  /*1000*/  LEA R3, R24, R3, 0x2 ;  /* 0x0000000318037211 */ /* 0x002fc800078e10ff */
[----:B------:R-:W-:-:S13]  /*1010*/  ISETP.GE.AND P2, PT, R3, R25, PT ;  /* 0x000000190300720c */ /* 0x000fda0003f46270 */
[----:B------:R-:W-:Y:S05]  /*1020*/  @!P2 BRA `(.L_x_7835) ;  /* 0xfffffff4000ca947 */ /* 0x000fea000383ffff */
[----:B------:R-:W-:Y:S05]  /*1030*/  EXIT ;  /* 0x000000000000794d */ /* 0x000fea0003800000 */
.L_x_7830:
[----:B------:R-:W-:Y:S01]  /*1040*/  HFMA2 R28, -RZ, RZ, 0, 5.9604644775390625e-08 ;  /* 0x00000001ff1c7431 */ /* 0x000fe200000001ff */
[----:B------:R-:W-:Y:S01]  /*1050*/  BSSY B0, `(.L_x_7836) ;  /* 0x0000007000007945 */ /* 0x000fe20003800000 */
[----:B01----:R-:W-:Y:S02]  /*1060*/  MOV R45, R29 ;  /* 0x0000001d002d7202 */ /* 0x003fe40000000f00 */
[----:B------:R-:W-:Y:S02]  /*1070*/  MOV R27, 0x1f ;  /* 0x0000001f001b7802 */ /* 0x000fe40000000f00 */
[----:B------:R-:W-:-:S07]  /*1080*/  MOV R26, 0xffffffff ;  /* 0xffffffff001a7802 */ /* 0x000fce0000000f00 */
[----:B-----5:R-:W-:Y:S05]  /*1090*/  WARPSYNC.COLLECTIVE R26, `(.L_x_7837) ;  /* 0x000000001a087348 */ /* 0x020fea0003c00000 */
[----:B------:R0:W1:Y:S02]  /*10a0*/  SHFL.BFLY P6, R30, R45, R28, R27 ;  /* 0x0c00001c2d1e7389 */ /* 0x00006400000c001b */
[----:B01---5:R-:W-:Y:S05]  /*10b0*/  ENDCOLLECTIVE ;  /* 0x000000000000791b */ /* 0x023fea0003800000 */
.L_x_7837:
[----:B------:R-:W-:Y:S05]  /*10c0*/  BSYNC B0 ;  /* 0x0000000000007941 */ /* 0x000fea0003800000 */
.L_x_7836:
        /* <DEDUP_REMOVED lines=9> */
.L_x_7838:
[----:B------:R-:W-:Y:S02]  /*1160*/  HFMA2 R28, -RZ, RZ, 0, 2.384185791015625e-07 ;  /* 0x00000004ff1c7431 */ /* 0x000fe400000001ff */
[----:B------:R-:W-:-:S05]  /*1170*/  FADD.FTZ R42, R31, R30 ;  /* 0x0000001e1f2a7221 */ /* 0x000fca0000010000 */
[----:B------:R-:W-:-:S07]  /*1180*/  MOV R45, R42 ;  /* 0x0000002a002d7202 */ /* 0x000fce0000000f00 */
[----:B------:R-:W-:Y:S05]  /*1190*/  WARPSYNC.COLLECTIVE R26, `(.L_x_7839) ;  /* 0x000000001a087348 */ /* 0x000fea0003c00000 */
[----:B------:R0:W1:Y:S02]  /*11a0*/  SHFL.BFLY P6, R30, R45, R28, R27 ;  /* 0x0c00001c2d1e7389 */ /* 0x00006400000c001b */
[----:B01----:R-:W-:Y:S05]  /*11b0*/  ENDCOLLECTIVE ;  /* 0x000000000000791b */ /* 0x003fea0003800000 */
.L_x_7839:
[----:B------:R-:W-:Y:S02]  /*11c0*/  HFMA2 R28, -RZ, RZ, 0, 4.76837158203125e-07 ;  /* 0x00000008ff1c7431 */ /* 0x000fe400000001ff */
[----:B------:R-:W-:-:S05]  /*11d0*/  FADD.FTZ R43, R42, R30 ;  /* 0x0000001e2a2b7221 */ /* 0x000fca0000010000 */
[----:B------:R-:W-:-:S07]  /*11e0*/  MOV R45, R43 ;  /* 0x0000002b002d7202 */ /* 0x000fce0000000f00 */
[----:B------:R-:W-:Y:S05]  /*11f0*/  WARPSYNC.COLLECTIVE R26, `(.L_x_7840) ;  /* 0x000000001a087348 */ /* 0x000fea0003c00000 */
[----:B------:R0:W1:Y:S02]  /*1200*/  SHFL.BFLY P6, R30, R45, R28, R27 ;  /* 0x0c00001c2d1e7389 */ /* 0x00006400000c001b */
[----:B01----:R-:W-:Y:S05]  /*1210*/  ENDCOLLECTIVE ;  /* 0x000000000000791b */ /* 0x003fea0003800000 */
.L_x_7840:
[----:B------:R-:W-:Y:S02]  /*1220*/  HFMA2 R28, -RZ, RZ, 0, 9.5367431640625e-07 ;  /* 0x00000010ff1c7431 */ /* 0x000fe400000001ff */
[----:B------:R-:W-:-:S05]  /*1230*/  FADD.FTZ R44, R43, R30 ;  /* 0x0000001e2b2c7221 */ /* 0x000fca0000010000 */
[----:B------:R-:W-:-:S07]  /*1240*/  MOV R45, R44 ;  /* 0x0000002c002d7202 */ /* 0x000fce0000000f00 */
[----:B------:R-:W-:Y:S05]  /*1250*/  WARPSYNC.COLLECTIVE R26, `(.L_x_7841) ;  /* 0x000000001a087348 */ /* 0x000fea0003c00000 */
[----:B------:R0:W1:Y:S02]  /*1260*/  SHFL.BFLY P6, R30, R45, R28, R27 ;  /* 0x0c00001c2d1e7389 */ /* 0x00006400000c001b */
[----:B01----:R-:W-:Y:S05]  /*1270*/  ENDCOLLECTIVE ;  /* 0x000000000000791b */ /* 0x003fea0003800000 */
.L_x_7841:
        /* <DEDUP_REMOVED lines=26> */
.L_x_7842:
[----:B------:R-:W-:Y:S02]  /*1420*/  HFMA2 R28, -RZ, RZ, 0, 1.1920928955078125e-07 ;  /* 0x00000002ff1c7431 */ /* 0x000fe400000001ff */
[----:B------:R-:W-:-:S05]  /*1430*/  FADD.FTZ R31, R24, R30 ;  /* 0x0000001e181f7221 */ /* 0x000fca0000010000 */
[----:B------:R-:W-:-:S07]  /*1440*/  MOV R45, R31 ;  /* 0x0000001f002d7202 */ /* 0x000fce0000000f00 */
[----:B------:R-:W-:Y:S05]  /*1450*/  WARPSYNC.COLLECTIVE R26, `(.L_x_7843) ;  /* 0x000000001a087348 */ /* 0x000fea0003c00000 */
[----:B------:R0:W1:Y:S02]  /*1460*/  SHFL.BFLY P6, R30, R45, R28, R27 ;  /* 0x0c00001c2d1e7389 */ /* 0x00006400000c001b */
[----:B01----:R-:W-:Y:S05]  /*1470*/  ENDCOLLECTIVE ;  /* 0x000000000000791b */ /* 0x003fea0003800000 */
.L_x_7843:
[----:B------:R-:W-:Y:S02]  /*1480*/  HFMA2 R28, -RZ, RZ, 0, 2.384185791015625e-07 ;  /* 0x00000004ff1c7431 */ /* 0x000fe400000001ff */
[----:B------:R-:W-:-:S05]  /*1490*/  FADD.FTZ R42, R31, R30 ;  /* 0x0000001e1f2a7221 */ /* 0x000fca0000010000 */
[----:B------:R-:W-:-:S07]  /*14a0*/  MOV R45, R42 ;  /* 0x0000002a002d7202 */ /* 0x000fce0000000f00 */
[----:B------:R-:W-:Y:S05]  /*14b0*/  WARPSYNC.COLLECTIVE R26, `(.L_x_7844) ;  /* 0x000000001a087348 */ /* 0x000fea0003c00000 */
[----:B------:R0:W1:Y:S02]  /*14c0*/  SHFL.BFLY P6, R30, R45, R28, R27 ;  /* 0x0c00001c2d1e7389 */ /* 0x00006400000c001b */
[----:B01----:R-:W-:Y:S05]  /*14d0*/  ENDCOLLECTIVE ;  /* 0x000000000000791b */ /* 0x003fea0003800000 */
.L_x_7844:
[----:B------:R-:W-:Y:S02]  /*14e0*/  HFMA2 R28, -RZ, RZ, 0, 4.76837158203125e-07 ;  /* 0x00000008ff1c7431 */ /* 0x000fe400000001ff */
[----:B------:R-:W-:-:S05]  /*14f0*/  FADD.FTZ R43, R42, R30 ;  /* 0x0000001e2a2b7221 */ /* 0x000fca0000010000 */
[----:B------:R-:W-:-:S07]  /*1500*/  MOV R45, R43 ;  /* 0x0000002b002d7202 */ /* 0x000fce0000000f00 */
[----:B------:R-:W-:Y:S05]  /*1510*/  WARPSYNC.COLLECTIVE R26, `(.L_x_7845) ;  /* 0x000000001a087348 */ /* 0x000fea0003c00000 */
[----:B------:R0:W1:Y:S02]  /*1520*/  SHFL.BFLY P6, R30, R45, R28, R27 ;  /* 0x0c00001c2d1e7389 */ /* 0x00006400000c001b */
[----:B01----:R-:W-:Y:S05]  /*1530*/  ENDCOLLECTIVE ;  /* 0x000000000000791b */ /* 0x003fea0003800000 */
.L_x_7845:
[----:B------:R-:W-:Y:S02]  /*1540*/  HFMA2 R28, -RZ, RZ, 0, 9.5367431640625e-07 ;  /* 0x00000010ff1c7431 */ /* 0x000fe400000001ff */
[----:B------:R-:W-:-:S05]  /*1550*/  FADD.FTZ R44, R43, R30 ;  /* 0x0000001e2b2c7221 */ /* 0x000fca0000010000 */
[----:B------:R-:W-:-:S07]  /*1560*/  MOV R45, R44 ;  /* 0x0000002c002d7202 */ /* 0x000fce0000000f00 */
[----:B------:R-:W-:Y:S05]  /*1570*/  WARPSYNC.COLLECTIVE R26, `(.L_x_7846) ;  /* 0x000000001a087348 */ /* 0x000fea0003c00000 */
[----:B------:R0:W1:Y:S02]  /*1580*/  SHFL.BFLY P6, R30, R45, R28, R27 ;  /* 0x0c00001c2d1e7389 */ /* 0x00006400000c001b */
[----:B01----:R-:W-:Y:S05]  /*1590*/  ENDCOLLECTIVE ;  /* 0x000000000000791b */ /* 0x003fea0003800000 */
.L_x_7846:
[----:B------:R-:W-:Y:S05]  /*15a0*/  BRA `(.L_x_7847) ;  /* 0xfffffff400c47947 */ /* 0x000fea000383ffff */
.L_x_7848:
        /* <DEDUP_REMOVED lines=13> */
.L_x_9179:


//--------------------- .text._ZN10layer_norm13ln_fwd_kernelINS_13Kernel_traitsIfffffjLj256ELj1ELj4ELj1ELj16ENS_18Kernel_traits_baseILj256EfffffjLj128EEEEELb0ELb0ELb0ELb1EEEvNS_9FwdParamsE --------------------------
	.section	.text._ZN10layer_norm13ln_fwd_kernelINS_13Kernel_traitsIfffffjLj256ELj1ELj4ELj1ELj16ENS_18Kernel_traits_baseILj256EfffffjLj128EEEEELb0ELb0ELb0ELb1EEEvNS_9FwdParamsE,"ax",@progbits
	.align	128
        .global         _ZN10layer_norm13ln_fwd_kernelINS_13Kernel_traitsIfffffjLj256ELj1ELj4ELj1ELj16ENS_18Kernel_traits_baseILj256EfffffjLj128EEEEELb0ELb0ELb0ELb1EEEvNS_9FwdParamsE
        .type           _ZN10layer_norm13ln_fwd_kernelINS_13Kernel_traitsIfffffjLj256ELj1ELj4ELj1ELj16ENS_18Kernel_traits_baseILj256EfffffjLj128EEEEELb0ELb0ELb0ELb1EEEvNS_9FwdParamsE,@function
        .size           _ZN10layer_norm13ln_fwd_kernelINS_13Kernel_traitsIfffffjLj256ELj1ELj4ELj1ELj16ENS_18Kernel_traits_baseILj256EfffffjLj128EEEEELb0ELb0ELb0ELb1EEEvNS_9FwdParamsE,(.L_x_9180 - _ZN10layer_norm13ln_fwd_kernelINS_13Kernel_traitsIfffffjLj256ELj1ELj4ELj1ELj16ENS_18Kernel_traits_baseILj256EfffffjLj128EEEEELb0ELb0ELb0ELb1EEEvNS_9FwdParamsE)
        .other          _ZN10layer_norm13ln_fwd_kernelINS_13Kernel_traitsIfffffjLj256ELj1ELj4ELj1ELj16ENS_18Kernel_traits_baseILj256EfffffjLj128EEEEELb0ELb0ELb0ELb1EEEvNS_9FwdParamsE,@"STO_CUDA_ENTRY STV_DEFAULT"
_ZN10layer_norm13ln_fwd_kernelINS_13Kernel_traitsIfffffjLj256ELj1ELj4ELj1ELj16ENS_18Kernel_traits_baseILj256EfffffjLj128EEEEELb0ELb0ELb0ELb1EEEvNS_9FwdParamsE:
.text._ZN10layer_norm13ln_fwd_kernelINS_13Kernel_traitsIfffffjLj256ELj1ELj4ELj1ELj16ENS_18Kernel_traits_baseILj256EfffffjLj128EEEEELb0ELb0ELb0ELb1EEEvNS_9FwdParamsE:
        /* <DEDUP_REMOVED lines=14> */
[----:B---3--:R-:W3:Y:S01]  /*00e0*/  LDG.E.128 R20, desc[UR6][R4.64] ;  /* 0x0000000604147981 */ /* 0x008ee2000c1e1d00 */
[----:B------:R-:W-:Y:S02]  /*00f0*/  SHF.R.U32.HI R2, RZ, 0x5, R2 ;  /* 0x00000005ff027819 */ /* 0x000fe40000011602 */
[----:B----4-:R-:W-:Y:S01]  /*0100*/  LOP3.LUT P0, RZ, R24, UR8, RZ, 0xfc, !PT ;  /* 0x0000000818ff7c12 */ /* 0x010fe2000f80fcff */
[----:B------:R4:W5:Y:S01]  /*0110*/  LDG.E.128 R8, desc[UR6][R4.64+0x200] ;  /* 0x0002000604087981 */ /* 0x000962000c1e1d00 */
[----:B--2---:R-:W-:-:S05]  /*0120*/  @P2 IMAD.WIDE.U32 R6, R0, 0x10, R6 ;  /* 0x0000001000062825 */ /* 0x004fca00078e0006 */
[----:B------:R2:W5:Y:S04]  /*0130*/  @P2 LDG.E.128 R16, desc[UR6][R6.64] ;  /* 0x0000000606102981 */ /* 0x000568000c1e1d00 */
[----:B------:R2:W5:Y:S01]  /*0140*/  @P2 LDG.E.128 R12, desc[UR6][R6.64+0x200] ;  /* 0x00020006060c2981 */ /* 0x000562000c1e1d00 */
[----:B0-----:R-:W-:Y:S01]  /*0150*/  USHF.L.U32 UR4, UR4, 0x2, URZ ;  /* 0x0000000204047899 */ /* 0x001fe200080006ff */
[----:B------:R-:W-:-:S05]  /*0160*/  LOP3.LUT P0, RZ, R25, UR9, RZ, 0xfc, P0 ;  /* 0x0000000919ff7c12 */ /* 0x000fca000800fcff */
[----:B------:R-:W-:-:S04]  /*0170*/  LOP3.LUT R2, R2, UR4, RZ, 0xfc, !PT ;  /* 0x0000000402027c12 */ /* 0x000fc8000f8efcff */
[----:B-1----:R-:W-:Y:S02]  /*0180*/  ISETP.GE.AND P1, PT, R2, UR5, PT ;  /* 0x0000000502007c0c */ /* 0x002fe4000bf26270 */
[-C--:B---3--:R-:W-:Y:S02]  /*0190*/  @P2 MOV R3, R20.reuse ;  /* 0x0000001400032202 */ /* 0x088fe40000000f00 */
[----:B------:R-:W-:Y:S02]  /*01a0*/  @!P2 MOV R3, R20 ;  /* 0x000000140003a202 */ /* 0x000fe40000000f00 */
[----:B----4-:R-:W-:Y:S02]  /*01b0*/  @P2 MOV R4, R21 ;  /* 0x0000001500042202 */ /* 0x010fe40000000f00 */
[----:B------:R-:W-:-:S05]  /*01c0*/  @P2 MOV R5, R22 ;  /* 0x0000001600052202 */ /* 0x000fca0000000f00 */
[----:B--2---:R-:W-:Y:S05]  /*01d0*/  @P1 EXIT ;  /* 0x000000000000194d */ /* 0x004fea0003800000 */
[----:B------:R-:W0:Y:S01]  /*01e0*/  LDCU.U8 UR4, c[0x0][0x410] ;  /* 0x00008200ff0477ac */ /* 0x000e220008000000 */
[----:B------:R-:W-:Y:S02]  /*01f0*/  ISETP.NE.U32.AND P1, PT, R24, RZ, PT ;  /* 0x000000ff1800720c */ /* 0x000fe40003f25070 */
[----:B-----5:R-:W-:Y:S02]  /*0200*/  @!P2 CS2R R18, SRZ ;  /* 0x000000000012a805 */ /* 0x020fe4000001ff00 */
[----:B------:R-:W-:Y:S02]  /*0210*/  @P2 MOV R28, R23 ;  /* 0x00000017001c2202 */ /* 0x000fe40000000f00 */
[----:B------:R-:W-:Y:S02]  /*0220*/  @!P2 CS2R R16, SRZ ;  /* 0x000000000010a805 */ /* 0x000fe4000001ff00 */
[----:B------:R-:W-:Y:S02]  /*0230*/  @P2 MOV R7, R8 ;  /* 0x0000000800072202 */ /* 0x000fe40000000f00 */
[----:B------:R-:W-:-:S02]  /*0240*/  @!P2 CS2R R14, SRZ ;  /* 0x00000000000ea805 */ /* 0x000fc4000001ff00 */
[----:B------:R-:W-:Y:S02]  /*0250*/  @P2 MOV R6, R9 ;  /* 0x0000000900062202 */ /* 0x000fe40000000f00 */
[----:B------:R-:W-:Y:S02]  /*0260*/  @!P2 CS2R R12, SRZ ;  /* 0x00000000000ca805 */ /* 0x000fe4000001ff00 */
[----:B------:R-:W-:Y:S01]  /*0270*/  @P2 MOV R30, R10 ;  /* 0x0000000a001e2202 */ /* 0x000fe20000000f00 */
[----:B------:R-:W1:Y:S01]  /*0280*/  LDCU UR5, c[0x0][0x388] ;  /* 0x00007100ff0577ac */ /* 0x000e620008000800 */
[----:B------:R-:W-:Y:S02]  /*0290*/  @P2 MOV R29, R11 ;  /* 0x0000000b001d2202 */ /* 0x000fe40000000f00 */
[----:B------:R-:W-:Y:S01]  /*02a0*/  @!P2 MOV R4, R21 ;  /* 0x000000150004a202 */ /* 0x000fe20000000f00 */
[----:B------:R-:W2:Y:S01]  /*02b0*/  LDCU UR8, c[0x0][0x448] ;  /* 0x00008900ff0877ac */ /* 0x000ea20008000800 */
[----:B------:R-:W-:-:S02]  /*02c0*/  @!P2 MOV R5, R22 ;  /* 0x000000160005a202 */ /* 0x000fc40000000f00 */
[----:B------:R-:W-:Y:S01]  /*02d0*/  @!P2 MOV R28, R23 ;  /* 0x00000017001ca202 */ /* 0x000fe20000000f00 */
[----:B------:R-:W3:Y:S01]  /*02e0*/  LDCU.64 UR12, c[0x0][0x3e0] ;  /* 0x00007c00ff0c77ac */ /* 0x000ee20008000a00 */
[----:B------:R-:W-:Y:S02]  /*02f0*/  @!P2 MOV R7, R8 ;  /* 0x000000080007a202 */ /* 0x000fe40000000f00 */
[----:B------:R-:W-:Y:S01]  /*0300*/  @!P2 MOV R6, R9 ;  /* 0x000000090006a202 */ /* 0x000fe20000000f00 */
[----:B------:R-:W4:Y:S01]  /*0310*/  LDCU.64 UR10, c[0x0][0x3a0] ;  /* 0x00007400ff0a77ac */ /* 0x000f220008000a00 */
[----:B------:R-:W-:Y:S02]  /*0320*/  @!P2 MOV R30, R10 ;  /* 0x0000000a001ea202 */ /* 0x000fe40000000f00 */
[----:B------:R-:W-:Y:S02]  /*0330*/  @!P2 MOV R29, R11 ;  /* 0x0000000b001da202 */ /* 0x000fe40000000f00 */
[----:B------:R-:W-:-:S02]  /*0340*/  ISETP.NE.AND.EX P1, PT, R25, RZ, PT, P1 ;  /* 0x000000ff1900720c */ /* 0x000fc40003f25310 */
[----:B01----:R-:W-:-:S13]  /*0350*/  ISETP.NE.AND P3, PT, RZ, UR4, PT ;  /* 0x00000004ff007c0c */ /* 0x003fda000bf65270 */
.L_x_7852:
[----:B----4-:R-:W-:Y:S01]  /*0360*/  ISETP.NE.U32.AND P2, PT, RZ, UR10, PT ;  /* 0x0000000aff007c0c */ /* 0x010fe2000bf45070 */
[----:B------:R-:W0:Y:S01]  /*0370*/  LDC.64 R42, c[0x0][0x390] ;  /* 0x0000e400ff2a7b82 */ /* 0x000e220000000a00 */
[----:B------:R-:W-:Y:S02]  /*0380*/  IMAD R22, R2, UR5, RZ ;  /* 0x0000000502167c24 */ /* 0x000fe4000f8e02ff */
[----:B------:R-:W-:Y:S01]  /*0390*/  HFMA2 R31, -RZ, RZ, 1.875, 0 ;  /* 0x3f800000ff1f7431 */ /* 0x000fe200000001ff */
[----:B------:R-:W-:Y:S02]  /*03a0*/  ISETP.NE.AND.EX P2, PT, RZ, UR11, PT, P2 ;  /* 0x0000000bff007c0c */ /* 0x000fe4000bf45320 */
[----:B------:R-:W-:Y:S02]  /*03b0*/  SHF.R.S32.HI R23, RZ, 0x1f, R22 ;  /* 0x0000001fff177819 */ /* 0x000fe40000011416 */
[----:B------:R-:W1:Y:S02]  /*03c0*/  @P1 LDC.64 R44, c[0x0][0x3e0] ;  /* 0x0000f800ff2c1b82 */ /* 0x000e640000000a00 */
[----:B------:R-:W-:-:S04]  /*03d0*/  LEA.HI R23, R23, R22, RZ, 0x2 ;  /* 0x0000001617177211 */ /* 0x000fc800078f10ff */
[----:B------:R-:W-:-:S03]  /*03e0*/  LEA.HI.SX32 R36, R23, R0, 0x1e ;  /* 0x0000000017247211 */ /* 0x000fc600078ff2ff */
[----:B------:R-:W4:Y:S08]  /*03f0*/  @P2 LDC.64 R20, c[0x0][0x3a0] ;  /* 0x0000e800ff142b82 */ /* 0x000f300000000a00 */
[----:B------:R-:W5:Y:S01]  /*0400*/  @P0 LDC.64 R40, c[0x0][0x3a8] ;  /* 0x0000ea00ff280b82 */ /* 0x000f620000000a00 */
[----:B-1----:R-:W-:-:S07]  /*0410*/  @P1 IMAD.WIDE R44, R2, 0x4, R44 ;  /* 0x00000004022c1825 */ /* 0x002fce00078e022c */
[----:B------:R-:W1:Y:S01]  /*0420*/  @P2 LDC.64 R38, c[0x0][0x3a0] ;  /* 0x0000e800ff262b82 */ /* 0x000e620000000a00 */
[----:B------:R-:W2:Y:S01]  /*0430*/  @P1 LDG.E R31, desc[UR6][R44.64] ;  /* 0x000000062c1f1981 */ /* 0x000ea2000c1e1900 */
[----:B----4-:R-:W-:-:S04]  /*0440*/  @P2 IMAD.WIDE.U32 R24, R36, 0x10, R20 ;  /* 0x0000001024182825 */ /* 0x010fc800078e0014 */
[C---:B0-----:R-:W-:Y:S02]  /*0450*/  IMAD.WIDE.U32 R20, R36.reuse, 0x10, R42 ;  /* 0x0000001024147825 */ /* 0x041fe400078e002a */
[----:B------:R-:W2:Y:S04]  /*0460*/  @P2 LDG.E.128 R24, desc[UR6][R24.64] ;  /* 0x0000000618182981 */ /* 0x000ea8000c1e1d00 */
[----:B------:R-:W2:Y:S01]  /*0470*/  LDG.E.128 R20, desc[UR6][R20.64] ;  /* 0x0000000614147981 */ /* 0x000ea2000c1e1d00 */
[C---:B------:R-:W-:Y:S01]  /*0480*/  IADD3 R32, PT, PT, R36.reuse, 0x20, RZ ;  /* 0x0000002024207810 */ /* 0x040fe20007ffe0ff */
[----:B-----5:R-:W-:-:S04]  /*0490*/  @P0 IMAD.WIDE.U32 R40, R36, 0x10, R40 ;  /* 0x0000001024280825 */ /* 0x020fc800078e0028 */
[----:B------:R-:W-:-:S04]  /*04a0*/  IMAD.WIDE.U32 R42, R32, 0x10, R42 ;  /* 0x00000010202a7825 */ /* 0x000fc800078e002a */
[-C--:B--2---:R-:W-:Y:S01]  /*04b0*/  @P2 FFMA.FTZ R33, R20, R31.reuse, R24 ;  /* 0x0000001f14212223 */ /* 0x084fe20000010018 */
[-C--:B------:R-:W-:Y:S01]  /*04c0*/  @P2 FFMA.FTZ R34, R21, R31.reuse, R25 ;  /* 0x0000001f15222223 */ /* 0x080fe20000010019 */
[-C--:B------:R-:W-:Y:S01]  /*04d0*/  @P2 FFMA.FTZ R35, R22, R31.reuse, R26 ;  /* 0x0000001f16232223 */ /* 0x080fe2000001001a */
[----:B------:R-:W-:Y:S01]  /*04e0*/  @P2 FFMA.FTZ R37, R23, R31, R27 ;  /* 0x0000001f17252223 */ /* 0x000fe2000001001b */
[----:B-1----:R-:W-:Y:S01]  /*04f0*/  @P2 IMAD.WIDE.U32 R24, R32, 0x10, R38 ;  /* 0x0000001020182825 */ /* 0x002fe200078e0026 */
[----:B------:R-:W-:Y:S02]  /*0500*/  @P2 MOV R8, R33 ;  /* 0x0000002100082202 */ /* 0x000fe40000000f00 */
[----:B------:R-:W-:Y:S02]  /*0510*/  @P2 MOV R9, R34 ;  /* 0x0000002200092202 */ /* 0x000fe40000000f00 */
[----:B------:R-:W-:Y:S02]  /*0520*/  @P2 MOV R10, R35 ;  /* 0x00000023000a2202 */ /* 0x000fe40000000f00 */
[----:B------:R-:W-:Y:S01]  /*0530*/  @P2 MOV R11, R37 ;  /* 0x00000025000b2202 */ /* 0x000fe20000000f00 */
[----:B------:R-:W-:Y:S06]  /*0540*/  @P2 BRA `(.L_x_7849) ;  /* 0x00000000003c2947 */ /* 0x000fec0003800000 */
[----:B---3--:R-:W-:-:S04]  /*0550*/  UISETP.NE.U32.AND UP0, UPT, UR12, URZ, UPT ;  /* 0x000000ff0c00728c */ /* 0x008fc8000bf05070 */
        /* <DEDUP_REMOVED lines=14> */
.L_x_7849:
[----:B------:R0:W-:Y:S01]  /*0640*/  @P0 STG.E.128 desc[UR6][R40.64], R8 ;  /* 0x0000000828000986 */ /* 0x0001e2000c101d06 */
[----:B------:R-:W1:Y:S03]  /*0650*/  @P0 LDC.64 R38, c[0x0][0x3a8] ;  /* 0x0000ea00ff260b82 */ /* 0x000e660000000a00 */
[----:B------:R-:W2:Y:S04]  /*0660*/  LDG.E.128 R20, desc[UR6][R42.64] ;  /* 0x000000062a147981 */ /* 0x000ea8000c1e1d00 */
[----:B------:R-:W2:Y:S02]  /*0670*/  @P2 LDG.E.128 R24, desc[UR6][R24.64] ;  /* 0x0000000618182981 */ /* 0x000ea4000c1e1d00 */
[-C--:B--2---:R-:W-:Y:S01]  /*0680*/  @P2 FFMA.FTZ R24, R20, R31.reuse, R24 ;  /* 0x0000001f14182223 */ /* 0x084fe20000010018 */
[-C--:B------:R-:W-:Y:S01]  /*0690*/  @P2 FFMA.FTZ R25, R21, R31.reuse, R25 ;  /* 0x0000001f15192223 */ /* 0x080fe20000010019 */
[-C--:B------:R-:W-:Y:S01]  /*06a0*/  @P2 FFMA.FTZ R26, R22, R31.reuse, R26 ;  /* 0x0000001f161a2223 */ /* 0x080fe2000001001a */
[----:B------:R-:W-:-:S02]  /*06b0*/  @P2 FFMA.FTZ R27, R23, R31, R27 ;  /* 0x0000001f171b2223 */ /* 0x000fc4000001001b */
[----:B0-----:R-:W-:Y:S02]  /*06c0*/  @P2 MOV R8, R24 ;  /* 0x0000001800082202 */ /* 0x001fe40000000f00 */
[----:B------:R-:W-:Y:S02]  /*06d0*/  @P2 MOV R9, R25 ;  /* 0x0000001900092202 */ /* 0x000fe40000000f00 */
[----:B------:R-:W-:Y:S02]  /*06e0*/  @P2 MOV R10, R26 ;  /* 0x0000001a000a2202 */ /* 0x000fe40000000f00 */
[----:B------:R-:W-:Y:S01]  /*06f0*/  @P2 MOV R11, R27 ;  /* 0x0000001b000b2202 */ /* 0x000fe20000000f00 */
[----:B-1----:R-:W-:Y:S06]  /*0700*/  @P2 BRA `(.L_x_7850) ;  /* 0x0000000000282947 */ /* 0x002fec0003800000 */
[----:B---3--:R-:W-:Y:S01]  /*0710*/  ISETP.NE.U32.AND P2, PT, RZ, UR12, PT ;  /* 0x0000000cff007c0c */ /* 0x008fe2000bf45070 */
        /* <DEDUP_REMOVED lines=9> */
.L_x_7850:
        /* <DEDUP_REMOVED lines=50> */
.L_x_7864:
[----:B------:R-:W2:Y:S01]  /*0ad0*/  @!P2 LDC.64 R20, c[0x0][0x3c0] ;  /* 0x0000f000ff14ab82 */ /* 0x000ea20000000a00 */
[----:B------:R-:W-:Y:S01]  /*0ae0*/  FMUL.FTZ R23, R44, R44 ;  /* 0x0000002c2c177220 */ /* 0x000fe20000410000 */
[----:B-1----:R-:W-:Y:S01]  /*0af0*/  FADD.FTZ R41, R42, R41 ;  /* 0x000000292a297221 */ /* 0x002fe20000010000 */
[----:B0-----:R-:W-:-:S03]  /*0b00*/  FSEL R42, R44, RZ, !P3 ;  /* 0x000000ff2c2a7208 */ /* 0x001fc60005800000 */
[----:B------:R-:W-:Y:S01]  /*0b10*/  FSEL R23, R23, RZ, P3 ;  /* 0x000000ff17177208 */ /* 0x000fe20001800000 */
[----:B------:R-:W-:Y:S01]  /*0b20*/  FFMA.FTZ R22, R41, R22, UR8 ;  /* 0x0000000829167e23 */ /* 0x000fe20008010016 */
[----:B------:R-:W0:Y:S01]  /*0b30*/  @!P2 LDC.64 R38, c[0x0][0x3c8] ;  /* 0x0000f200ff26ab82 */ /* 0x000e220000000a00 */
[C---:B------:R-:W-:Y:S01]  /*0b40*/  FADD.FTZ R24, -R42.reuse, R24 ;  /* 0x000000182a187221 */ /* 0x040fe20000010100 */
[----:B------:R-:W-:Y:S01]  /*0b50*/  FADD.FTZ R25, -R42, R25 ;  /* 0x000000192a197221 */ /* 0x000fe20000010100 */
[----:B------:R-:W-:Y:S01]  /*0b60*/  FADD.FTZ R31, R22, R23 ;  /* 0x00000017161f7221 */ /* 0x000fe20000010000 */
[C---:B------:R-:W-:Y:S01]  /*0b70*/  FADD.FTZ R22, -R42.reuse, R35 ;  /* 0x000000232a167221 */ /* 0x040fe20000010100 */
[C---:B------:R-:W-:Y:S01]  /*0b80*/  FADD.FTZ R23, -R42.reuse, R37 ;  /* 0x000000252a177221 */ /* 0x040fe20000010100 */
[C---:B------:R-:W-:Y:S01]  /*0b90*/  FADD.FTZ R26, -R42.reuse, R26 ;  /* 0x0000001a2a1a7221 */ /* 0x040fe20000010100 */
[----:B------:R-:W-:Y:S01]  /*0ba0*/  FADD.FTZ R27, -R42, R27 ;  /* 0x0000001b2a1b7221 */ /* 0x000fe20000010100 */
[----:B------:R-:W1:Y:S01]  /*0bb0*/  LDC.64 R40, c[0x0][0x428] ;  /* 0x00010a00ff287b82 */ /* 0x000e620000000a00 */
[----:B------:R-:W4:Y:S01]  /*0bc0*/  MUFU.RSQ R31, R31 ;  /* 0x0000001f001f7308 */ /* 0x000f220000001400 */
[----:B--2---:R-:W-:-:S05]  /*0bd0*/  @!P2 IMAD.WIDE R20, R2, 0x4, R20 ;  /* 0x000000040214a825 */ /* 0x004fca00078e0214 */
[----:B------:R2:W-:Y:S01]  /*0be0*/  @!P2 STG.E desc[UR6][R20.64], R44 ;  /* 0x0000002c1400a986 */ /* 0x0005e2000c101906 */
[----:B0-----:R-:W-:-:S04]  /*0bf0*/  @!P2 IMAD.WIDE R38, R2, 0x4, R38 ;  /* 0x000000040226a825 */ /* 0x001fc800078e0226 */
[C---:B----4-:R-:W-:Y:S01]  /*0c00*/  FMUL.FTZ R22, R31.reuse, R22 ;  /* 0x000000161f167220 */ /* 0x050fe20000410000 */
[C---:B------:R-:W-:Y:S01]  /*0c10*/  FMUL.FTZ R23, R31.reuse, R23 ;  /* 0x000000171f177220 */ /* 0x040fe20000410000 */
[C---:B------:R-:W-:Y:S01]  /*0c20*/  FMUL.FTZ R24, R31.reuse, R24 ;  /* 0x000000181f187220 */ /* 0x040fe20000410000 */
[C---:B------:R-:W-:Y:S01]  /*0c30*/  FMUL.FTZ R25, R31.reuse, R25 ;  /* 0x000000191f197220 */ /* 0x040fe20000410000 */
[C---:B------:R-:W-:Y:S01]  /*0c40*/  FMUL.FTZ R26, R31.reuse, R26 ;  /* 0x0000001a1f1a7220 */ /* 0x040fe20000410000 */
[----:B------:R-:W-:Y:S01]  /*0c50*/  FMUL.FTZ R27, R31, R27 ;  /* 0x0000001b1f1b7220 */ /* 0x000fe20000410000 */
[C---:B--2---:R-:W-:Y:S01]  /*0c60*/  FADD.FTZ R21, -R42.reuse, R34 ;  /* 0x000000222a157221 */ /* 0x044fe20000010100 */
[----:B------:R-:W-:Y:S01]  /*0c70*/  FADD.FTZ R20, -R42, R33 ;  /* 0x000000212a147221 */ /* 0x000fe20000010100 */
[----:B------:R-:W0:Y:S01]  /*0c80*/  LDC.64 R34, c[0x0][0x380] ;  /* 0x0000e000ff227b82 */ /* 0x000e220000000a00 */
[----:B-1----:R-:W-:-:S04]  /*0c90*/  IMAD.WIDE.U32 R36, R36, 0x10, R40 ;  /* 0x0000001024247825 */ /* 0x002fc800078e0028 */
        /* <DEDUP_REMOVED lines=16> */
[----:B-1----:R-:W-:Y:S05]  /*0da0*/  @!P2 BRA `(.L_x_7852) ;  /* 0xfffffff4006ca947 */ /* 0x002fea000383ffff */
[----:B---3--:R-:W-:Y:S05]  /*0db0*/  EXIT ;  /* 0x000000000000794d */ /* 0x008fea0003800000 */
.L_x_7851:
[----:B------:R-:W-:Y:S01]  /*0dc0*/  HFMA2 R23, -RZ, RZ, 0, 5.9604644775390625e-08 ;  /* 0x00000001ff177431 */ /* 0x000fe200000001ff */
[----:B------:R-:W-:Y:S01]  /*0dd0*/  BSSY B0, `(.L_x_7853) ;  /* 0x0000007000007945 */ /* 0x000fe20003800000 */
[----:B------:R-:W-:Y:S02]  /*0de0*/  MOV R45, R20 ;  /* 0x00000014002d7202 */ /* 0x000fe40000000f00 */
[----:B------:R-:W-:Y:S02]  /*0df0*/  MOV R38, 0x1f ;  /* 0x0000001f00267802 */ /* 0x000fe40000000f00 */
[----:B------:R-:W-:-:S07]  /*0e00*/  MOV R21, 0xffffffff ;  /* 0xffffffff00157802 */ /* 0x000fce0000000f00 */
[----:B---3--:R-:W-:Y:S05]  /*0e10*/  WARPSYNC.COLLECTIVE R21, `(.L_x_7854) ;  /* 0x0000000015087348 */ /* 0x008fea0003c00000 */
[----:B------:R0:W1:Y:S02]  /*0e20*/  SHFL.BFLY P4, R43, R45, R23, R38 ;  /* 0x0c0000172d2b7389 */ /* 0x0000640000080026 */
[----:B01-3--:R-:W-:Y:S05]  /*0e30*/  ENDCOLLECTIVE ;  /* 0x000000000000791b */ /* 0x00bfea0003800000 */
.L_x_7854:
[----:B------:R-:W-:Y:S05]  /*0e40*/  BSYNC B0 ;  /* 0x0000000000007941 */ /* 0x000fea0003800000 */
.L_x_7853:
        /* <DEDUP_REMOVED lines=9> */
.L_x_7855:
[----:B------:R-:W-:Y:S01]  /*0ee0*/  HFMA2 R23, -RZ, RZ, 0, 2.384185791015625e-07 ;  /* 0x00000004ff177431 */ /* 0x000fe200000001ff */
[----:B------:R-:W-:-:S05]  /*0ef0*/  MOV R22, R43 ;  /* 0x0000002b00167202 */ /* 0x000fca0000000f00 */
[----:B------:R-:W-:-:S05]  /*0f00*/  FADD.FTZ R39, R31, R22 ;  /* 0x000000161f277221 */ /* 0x000fca0000010000 */
[----:B------:R-:W-:-:S07]  /*0f10*/  MOV R45, R39 ;  /* 0x00000027002d7202 */ /* 0x000fce0000000f00 */
[----:B------:R-:W-:Y:S05]  /*0f20*/  WARPSYNC.COLLECTIVE R21, `(.L_x_7856) ;  /* 0x0000000015087348 */ /* 0x000fea0003c00000 */
[----:B------:R0:W1:Y:S02]  /*0f30*/  SHFL.BFLY P4, R43, R45, R23, R38 ;  /* 0x0c0000172d2b7389 */ /* 0x0000640000080026 */
[----:B01----:R-:W-:Y:S05]  /*0f40*/  ENDCOLLECTIVE ;  /* 0x000000000000791b */ /* 0x003fea0003800000 */
.L_x_7856:
        /* <DEDUP_REMOVED lines=8> */
.L_x_7857:
[----:B------:R-:W-:Y:S01]  /*0fd0*/  HFMA2 R23, -RZ, RZ, 0, 9.5367431640625e-07 ;  /* 0x00000010ff177431 */ /* 0x000fe200000001ff */
[----:B------:R-:W-:-:S05]  /*0fe0*/  MOV R41, R43 ;  /* 0x0000002b00297202 */ /* 0x000fca0000000f00 */
[----:B------:R-:W-:-:S05]  /*0ff0*/  FADD.FTZ R41, R40, R41 ;  /* 0x0000002928297221 */ /* 0x000fca0000010000 */
[----:B------:R-:W-:-:S07]  /*1000*/  MOV R45, R41 ;  /* 0x00000029002d7202 */ /* 0x000fce0000000f00 */
[----:B------:R-:W-:Y:S05]  /*1010*/  WARPSYNC.COLLECTIVE R21, `(.L_x_7858) ;  /* 0x0000000015087348 */ /* 0x000fea0003c00000 */
[----:B------:R0:W1:Y:S02]  /*1020*/  SHFL.BFLY P4, R43, R45, R23, R38 ;  /* 0x0c0000172d2b7389 */ /* 0x0000640000080026 */
[----:B01----:R-:W-:Y:S05]  /*1030*/  ENDCOLLECTIVE ;  /* 0x000000000000791b */ /* 0x003fea0003800000 */
.L_x_7858:
        /* <DEDUP_REMOVED lines=25> */
.L_x_7859:
[----:B------:R-:W-:Y:S01]  /*11d0*/  HFMA2 R23, -RZ, RZ, 0, 1.1920928955078125e-07 ;  /* 0x00000002ff177431 */ /* 0x000fe200000001ff */
[----:B------:R-:W-:-:S05]  /*11e0*/  MOV R31, R43 ;  /* 0x0000002b001f7202 */ /* 0x000fca0000000f00 */
[----:B------:R-:W-:-:S05]  /*11f0*/  FADD.FTZ R31, R20, R31 ;  /* 0x0000001f141f7221 */ /* 0x000fca0000010000 */
[----:B------:R-:W-:-:S07]  /*1200*/  MOV R45, R31 ;  /* 0x0000001f002d7202 */ /* 0x000fce0000000f00 */
[----:B------:R-:W-:Y:S05]  /*1210*/  WARPSYNC.COLLECTIVE R21, `(.L_x_7860) ;  /* 0x0000000015087348 */ /* 0x000fea0003c00000 */
[----:B------:R0:W1:Y:S02]  /*1220*/  SHFL.BFLY P4, R43, R45, R23, R38 ;  /* 0x0c0000172d2b7389 */ /* 0x0000640000080026 */
[----:B01----:R-:W-:Y:S05]  /*1230*/  ENDCOLLECTIVE ;  /* 0x000000000000791b */ /* 0x003fea0003800000 */
.L_x_7860:
[----:B------:R-:W-:Y:S01]  /*1240*/  HFMA2 R23, -RZ, RZ, 0, 2.384185791015625e-07 ;  /* 0x00000004ff177431 */ /* 0x000fe200000001ff */
[----:B------:R-:W-:-:S05]  /*1250*/  MOV R40, R43 ;  /* 0x0000002b00287202 */ /* 0x000fca0000000f00 */
[----:B------:R-:W-:-:S05]  /*1260*/  FADD.FTZ R40, R31, R40 ;  /* 0x000000281f287221 */ /* 0x000fca0000010000 */
[----:B------:R-:W-:-:S07]  /*1270*/  MOV R45, R40 ;  /* 0x00000028002d7202 */ /* 0x000fce0000000f00 */
[----:B------:R-:W-:Y:S05]  /*1280*/  WARPSYNC.COLLECTIVE R21, `(.L_x_7861) ;  /* 0x0000000015087348 */ /* 0x000fea0003c00000 */
[----:B------:R0:W1:Y:S02]  /*1290*/  SHFL.BFLY P4, R43, R45, R23, R38 ;  /* 0x0c0000172d2b7389 */ /* 0x0000640000080026 */
[----:B01----:R-:W-:Y:S05]  /*12a0*/  ENDCOLLECTIVE ;  /* 0x000000000000791b */ /* 0x003fea0003800000 */
.L_x_7861:
[----:B------:R-:W-:Y:S01]  /*12b0*/  HFMA2 R23, -RZ, RZ, 0, 4.76837158203125e-07 ;  /* 0x00000008ff177431 */ /* 0x000fe200000001ff */
[----:B------:R-:W-:-:S05]  /*12c0*/  MOV R39, R43 ;  /* 0x0000002b00277202 */ /* 0x000fca0000000f00 */
[----:B------:R-:W-:-:S05]  /*12d0*/  FADD.FTZ R39, R40, R39 ;  /* 0x0000002728277221 */ /* 0x000fca0000010000 */
[----:B------:R-:W-:-:S07]  /*12e0*/  MOV R45, R39 ;  /* 0x00000027002d7202 */ /* 0x000fce0000000f00 */
[----:B------:R-:W-:Y:S05]  /*12f0*/  WARPSYNC.COLLECTIVE R21, `(.L_x_7862) ;  /* 0x0000000015087348 */ /* 0x000fea0003c00000 */
[----:B------:R0:W1:Y:S02]  /*1300*/  SHFL.BFLY P4, R43, R45, R23, R38 ;  /* 0x0c0000172d2b7389 */ /* 0x0000640000080026 */
[----:B01----:R-:W-:Y:S05]  /*1310*/  ENDCOLLECTIVE ;  /* 0x000000000000791b */ /* 0x003fea0003800000 */
.L_x_7862:
[----:B------:R-:W-:Y:S01]  /*1320*/  HFMA2 R23, -RZ, RZ, 0, 9.5367431640625e-07 ;  /* 0x00000010ff177431 */ /* 0x000fe200000001ff */
[----:B------:R-:W-:-:S05]  /*1330*/  MOV R42, R43 ;  /* 0x0000002b002a7202 */ /* 0x000fca0000000f00 */
[----:B------:R-:W-:-:S05]  /*1340*/  FADD.FTZ R42, R39, R42 ;  /* 0x0000002a272a7221 */ /* 0x000fca0000010000 */
[----:B------:R-:W-:-:S07]  /*1350*/  MOV R45, R42 ;  /* 0x0000002a002d7202 */ /* 0x000fce0000000f00 */
[----:B------:R-:W-:Y:S05]  /*1360*/  WARPSYNC.COLLECTIVE R21, `(.L_x_7863) ;  /* 0x0000000015087348 */ /* 0x000fea0003c00000 */
[----:B------:R0:W1:Y:S02]  /*1370*/  SHFL.BFLY P4, R43, R45, R23, R38 ;  /* 0x0c0000172d2b7389 */ /* 0x0000640000080026 */
[----:B01----:R-:W-:Y:S05]  /*1380*/  ENDCOLLECTIVE ;  /* 0x000000000000791b */ /* 0x003fea0003800000 */
.L_x_7863:
[----:B------:R-:W-:Y:S01]  /*1390*/  MOV R41, R43 ;  /* 0x0000002b00297202 */ /* 0x000fe20000000f00 */
[----:B------:R-:W-:Y:S06]  /*13a0*/  BRA `(.L_x_7864) ;  /* 0xfffffff400c87947 */ /* 0x000fec000383ffff */
.L_x_7865:
        /* <DEDUP_REMOVED lines=13> */
.L_x_9180:


//--------------------- .text._ZN10layer_norm13ln_fwd_kernelINS_13Kernel_traitsIfffffjLj256ELj1ELj4ELj1ELj16ENS_18Kernel_traits_baseILj256EfffffjLj128EEEEELb0ELb0ELb1ELb0EEEvNS_9FwdParamsE --------------------------
	.section	.text._ZN10layer_norm13ln_fwd_kernelINS_13Kernel_traitsIfffffjLj256ELj1ELj4ELj1ELj16ENS_18Kernel_traits_baseILj256EfffffjLj128EEEEELb0ELb0ELb1ELb0EEEvNS_9FwdParamsE,"ax",@progbits
	.align	128
        .global         _ZN10layer_norm13ln_fwd_kernelINS_13Kernel_traitsIfffffjLj256ELj1ELj4ELj1ELj16ENS_18Kernel_traits_baseILj256EfffffjLj128EEEEELb0ELb0ELb1ELb0EEEvNS_9FwdParamsE
        .type           _ZN10layer_norm13ln_fwd_kernelINS_13Kernel_traitsIfffffjLj256ELj1ELj4ELj1ELj16ENS_18Kernel_traits_baseILj256EfffffjLj128EEEEELb0ELb0ELb1ELb0EEEvNS_9FwdParamsE,@function
        .size           _ZN10layer_norm13ln_fwd_kernelINS_13Kernel_traitsIfffffjLj256ELj1ELj4ELj1ELj16ENS_18Kernel_traits_baseILj256EfffffjLj128EEEEELb0ELb0ELb1ELb0EEEvNS_9FwdParamsE,(.L_x_9181 - _ZN10layer_norm13ln_fwd_kernelINS_13Kernel_traitsIfffffjLj256ELj1ELj4ELj1ELj16ENS_18Kernel_traits_baseILj256EfffffjLj128EEEEELb0ELb0ELb1ELb0EEEvNS_9FwdParamsE)
        .other          _ZN10layer_norm13ln_fwd_kernelINS_13Kernel_traitsIfffffjLj256ELj1ELj4ELj1ELj16ENS_18Kernel_traits_baseILj256EfffffjLj128EEEEELb0ELb0ELb1ELb0EEEvNS_9FwdParamsE,@"STO_CUDA_ENTRY STV_DEFAULT"
_ZN10layer_norm13ln_fwd_kernelINS_13Kernel_traitsIfffffjLj256ELj1ELj4ELj1ELj16ENS_18Kernel_traits_baseILj256EfffffjLj128EEEEELb0ELb0ELb1ELb0EEEvNS_9FwdParamsE:
.text._ZN10layer_norm13ln_fwd_kernelINS_13Kernel_traitsIfffffjLj256ELj1ELj4ELj1ELj16ENS_18Kernel_traits_baseILj256EfffffjLj128EEEEELb0ELb0ELb1ELb0EEEvNS_9FwdParamsE:
        /* <DEDUP_REMOVED lines=30> */
.L_x_7869:
[----:B------:R-:W-:Y:S05]  /*01e0*/  BSYNC.RECONVERGENT B1 ;  /* 0x0000000000017941 */ /* 0x000fea0003800200 */
.L_x_7868:
[----:B------:R-:W-:Y:S05]  /*01f0*/  @!P1 BRA `(.L_x_7870) ;  /* 0x0000000000549947 */ /* 0x000fea0003800000 */
[----:B------:R-:W0:Y:S08]  /*0200*/  LDC.64 R12, c[0x0][0x3d0] ;  /* 0x0000f400ff0c7b82 */ /* 0x000e300000000a00 */
[----:B------:R-:W1:Y:S01]  /*0210*/  LDC.64 R16, c[0x0][0x438] ;  /* 0x00010e00ff107b82 */ /* 0x000e620000000a00 */
[----:B0-----:R-:W-:-:S04]  /*0220*/  IMAD.WIDE.U32 R12, R15, 0x10, R12 ;  /* 0x000000100f0c7825 */ /* 0x001fc800078e000c */
[----:B-1----:R-:W-:Y:S02]  /*0230*/  IMAD.WIDE.U32 R16, R15, 0x10, R16 ;  /* 0x000000100f107825 */ /* 0x002fe400078e0010 */
[----:B------:R-:W5:Y:S04]  /*0240*/  LDG.E.128 R12, desc[UR6][R12.64] ;  /* 0x000000060c0c7981 */ /* 0x000f68000c1e1d00 */
[----:B------:R-:W5:Y:S01]  /*0250*/  LDG.E.128 R16, desc[UR6][R16.64] ;  /* 0x0000000610107981 */ /* 0x000f62000c1e1d00 */
[----:B------:R-:W-:Y:S05]  /*0260*/  BRA `(.L_x_7870) ;  /* 0x0000000000387947 */ /* 0x000fea0003800000 */
.L_x_7867:
        /* <DEDUP_REMOVED lines=14> */
.L_x_7870:
[----:B------:R-:W-:Y:S05]  /*0350*/  BSYNC.RECONVERGENT B0 ;  /* 0x0000000000007941 */ /* 0x000fea0003800200 */
.L_x_7866:
[----:B------:R-:W1:Y:S02]  /*0360*/  LDCU UR4, c[0x0][0x384] ;  /* 0x00007080ff0477ac */ /* 0x000e640008000800 */
[----:B-1----:R-:W-:-:S13]  /*0370*/  ISETP.GE.AND P0, PT, R36, UR4, PT ;  /* 0x0000000424007c0c */ /* 0x002fda000bf06270 */
[----:B------:R-:W-:Y:S05]  /*0380*/  @P0 EXIT ;  /* 0x000000000000094d */ /* 0x000fea0003800000 */
[----:B------:R-:W1:Y:S01]  /*0390*/  LDCU.U8 UR4, c[0x0][0x410] ;  /* 0x00008200ff0477ac */ /* 0x000e620008000000 */
[----:B------:R-:W2:Y:S01]  /*03a0*/  LDCU UR5, c[0x0][0x40c] ;  /* 0x00008180ff0577ac */ /* 0x000ea20008000800 */
[----:B------:R-:W3:Y:S01]  /*03b0*/  LDCU UR10, c[0x0][0x448] ;  /* 0x00008900ff0a77ac */ /* 0x000ee20008000800 */
[----:B------:R-:W4:Y:S01]  /*03c0*/  LDCU.64 UR8, c[0x0][0x3a0] ;  /* 0x00007400ff0877ac */ /* 0x000f220008000a00 */
[----:B-1----:R-:W-:-:S13]  /*03d0*/  ISETP.NE.AND P1, PT, RZ, UR4, PT ;  /* 0x00000004ff007c0c */ /* 0x002fda000bf25270 */
.L_x_7880:
[----:B------:R-:W1:Y:S08]  /*03e0*/  LDC.64 R34, c[0x0][0x3f0] ;  /* 0x0000fc00ff227b82 */ /* 0x000e700000000a00 */
[----:B0-----:R-:W0:Y:S08]  /*03f0*/  LDC R33, c[0x0][0x388] ;  /* 0x0000e200ff217b82 */ /* 0x001e300000000800 */
[----:B------:R-:W2:Y:S01]  /*0400*/  LDC.64 R38, c[0x0][0x3f8] ;  /* 0x0000fe00ff267b82 */ /* 0x000ea20000000a00 */
[----:B-1----:R-:W-:-:S05]  /*0410*/  IMAD.WIDE R34, R36, 0x4, R34 ;  /* 0x0000000424227825 */ /* 0x002fca00078e0222 */
[----:B------:R1:W3:Y:S01]  /*0420*/  LDG.E R0, desc[UR6][R34.64] ;  /* 0x0000000622007981 */ /* 0x0002e2000c1e1900 */
[----:B------:R-:W-:Y:S01]  /*0430*/  ISETP.GE.U32.AND P2, PT, R2, 0x20, PT ;  /* 0x000000200200780c */ /* 0x000fe20003f46070 */
[C---:B0-----:R-:W-:Y:S01]  /*0440*/  IMAD R37, R36.reuse, R33, RZ ;  /* 0x0000002124257224 */ /* 0x041fe200078e02ff */
[----:B------:R-:W-:Y:S04]  /*0450*/  BSSY.RECONVERGENT B0, `(.L_x_7871) ;  /* 0x000002a000007945 */ /* 0x000fe80003800200 */
[----:B-1----:R-:W-:Y:S01]  /*0460*/  SHF.R.S32.HI R34, RZ, 0x1f, R37 ;  /* 0x0000001fff227819 */ /* 0x002fe20000011425 */
[----:B--2---:R-:W-:-:S03]  /*0470*/  IMAD.WIDE R38, R36, 0x4, R38 ;  /* 0x0000000424267825 */ /* 0x004fc600078e0226 */
[----:B------:R-:W-:Y:S02]  /*0480*/  LEA.HI R34, R34, R37, RZ, 0x2 ;  /* 0x0000002522227211 */ /* 0x000fe400078f10ff */
[----:B-----5:R0:W5:Y:S01]  /*0490*/  LDG.E R32, desc[UR6][R38.64] ;  /* 0x0000000626207981 */ /* 0x020162000c1e1900 */
[----:B------:R-:W-:Y:S02]  /*04a0*/  ISETP.GE.U32.AND P3, PT, R2, 0x40, PT ;  /* 0x000000400200780c */ /* 0x000fe40003f66070 */
[----:B------:R-:W-:Y:S01]  /*04b0*/  LEA.HI.SX32 R37, R34, R3, 0x1e ;  /* 0x0000000322257211 */ /* 0x000fe200078ff2ff */
[----:B0-----:R-:W-:Y:S01]  /*04c0*/  HFMA2 R38, -RZ, RZ, 0, 0 ;  /* 0x00000000ff267431 */ /* 0x001fe200000001ff */
[----:B---3--:R-:W-:-:S13]  /*04d0*/  ISETP.GE.AND P4, PT, R0, 0x1, PT ;  /* 0x000000010000780c */ /* 0x008fda0003f86270 */
[----:B------:R-:W-:-:S05]  /*04e0*/  @P4 IADD3 R40, PT, PT, R0, -0x1, RZ ;  /* 0xffffffff00284810 */ /* 0x000fca0007ffe0ff */
[----:B------:R-:W-:-:S05]  /*04f0*/  @P4 IMAD R40, R40, R33, RZ ;  /* 0x0000002128284224 */ /* 0x000fca00078e02ff */
[----:B------:R-:W-:-:S04]  /*0500*/  @P4 SHF.R.S32.HI R41, RZ, 0x1f, R40 ;  /* 0x0000001fff294819 */ /* 0x000fc80000011428 */
[----:B------:R-:W-:-:S04]  /*0510*/  @P4 LEA.HI R40, R41, R40, RZ, 0x2 ;  /* 0x0000002829284211 */ /* 0x000fc800078f10ff */
[----:B------:R-:W-:Y:S01]  /*0520*/  @P4 LEA.HI.SX32 R38, R40, R3, 0x1e ;  /* 0x0000000328264211 */ /* 0x000fe200078ff2ff */
[----:B------:R-:W-:Y:S06]  /*0530*/  @!P2 BRA `(.L_x_7872) ;  /* 0x00000000006ca947 */ /* 0x000fec0003800000 */
[----:B----4-:R-:W-:Y:S01]  /*0540*/  ISETP.NE.U32.AND P0, PT, RZ, UR8, PT ;  /* 0x00000008ff007c0c */ /* 0x010fe2000bf05070 */
        /* <DEDUP_REMOVED lines=10> */
[C---:B-1----:R-:W-:Y:S01]  /*05f0*/  IMAD.WIDE.U32 R34, R37.reuse, 0x10, R34 ;  /* 0x0000001025227825 */ /* 0x042fe200078e0022 */
[----:B------:R-:W-:Y:S02]  /*0600*/  IADD3 R38, PT, PT, R38, 0x20, RZ ;  /* 0x0000002026267810 */ /* 0x000fe40007ffe0ff */
[----:B------:R-:W-:Y:S01]  /*0610*/  IADD3 R37, PT, PT, R37, 0x20, RZ ;  /* 0x0000002025257810 */ /* 0x000fe20007ffe0ff */
[----:B---3--:R-:W-:Y:S01]  /*0620*/  @!P0 FMUL.FTZ R39, R20, UR5 ;  /* 0x0000000514278c20 */ /* 0x008fe20008410000 */
[----:B------:R-:W-:Y:S01]  /*0630*/  @!P0 FMUL.FTZ R40, R22, UR5 ;  /* 0x0000000516288c20 */ /* 0x000fe20008410000 */
[----:B------:R-:W-:-:S04]  /*0640*/  @!P0 FMUL.FTZ R41, R23, UR5 ;  /* 0x0000000517298c20 */ /* 0x000fc80008410000 */
[----:B--2---:R-:W-:Y:S01]  /*0650*/  @P6 FFMA.FTZ R24, R20, UR5, R24 ;  /* 0x0000000514186c23 */ /* 0x004fe20008010018 */
[----:B------:R-:W-:Y:S01]  /*0660*/  @!P0 FSEL R24, R39, RZ, P5 ;  /* 0x000000ff27188208 */ /* 0x000fe20002800000 */
[C---:B------:R-:W-:Y:S01]  /*0670*/  @!P0 FMUL.FTZ R39, R21.reuse, UR5 ;  /* 0x0000000515278c20 */ /* 0x040fe20008410000 */
[----:B------:R-:W-:Y:S01]  /*0680*/  @P6 FFMA.FTZ R25, R21, UR5, R25 ;  /* 0x0000000515196c23 */ /* 0x000fe20008010019 */
[----:B------:R-:W-:Y:S01]  /*0690*/  @P6 FFMA.FTZ R26, R22, UR5, R26 ;  /* 0x00000005161a6c23 */ /* 0x000fe2000801001a */
[----:B------:R-:W-:Y:S01]  /*06a0*/  @P6 FFMA.FTZ R27, R23, UR5, R27 ;  /* 0x00000005171b6c23 */ /* 0x000fe2000801001b */
[----:B------:R-:W-:Y:S02]  /*06b0*/  @!P0 FSEL R26, R40, RZ, P5 ;  /* 0x000000ff281a8208 */ /* 0x000fe40002800000 */
[----:B------:R-:W-:Y:S02]  /*06c0*/  @!P0 FSEL R25, R39, RZ, P5 ;  /* 0x000000ff27198208 */ /* 0x000fe40002800000 */
[----:B------:R-:W-:-:S05]  /*06d0*/  @!P0 FSEL R27, R41, RZ, P5 ;  /* 0x000000ff291b8208 */ /* 0x000fca0002800000 */
[----:B------:R0:W-:Y:S02]  /*06e0*/  STG.E.128 desc[UR6][R34.64], R24 ;  /* 0x0000001822007986 */ /* 0x0001e4000c101d06 */
.L_x_7872:
[----:B----4-:R-:W-:Y:S05]  /*06f0*/  BSYNC.RECONVERGENT B0 ;  /* 0x0000000000007941 */ /* 0x010fea0003800200 */
.L_x_7871:
        /* <DEDUP_REMOVED lines=27> */
.L_x_7874:
[----:B------:R-:W-:Y:S05]  /*08b0*/  BSYNC.RECONVERGENT B0 ;  /* 0x0000000000007941 */ /* 0x000fea0003800200 */
.L_x_7873:
[----:B------:R-:W-:Y:S01]  /*08c0*/  FADD.FTZ R0, RZ, R24 ;  /* 0x00000018ff007221 */ /* 0x000fe20000010000 */
[----:B------:R-:W-:Y:S01]  /*08d0*/  ISETP.GT.U32.AND P0, PT, R2, 0x3f, PT ;  /* 0x0000003f0200780c */ /* 0x000fe20003f04070 */
[----:B------:R-:W-:Y:S01]  /*08e0*/  UMOV UR4, 0xffffffff ;  /* 0xffffffff00047882 */ /* 0x000fe20000000000 */
[----:B------:R-:W-:Y:S01]  /*08f0*/  ISETP.NE.AND P4, PT, R3, RZ, PT ;  /* 0x000000ff0300720c */ /* 0x000fe20003f85270 */
[----:B01----:R-:W-:-:S04]  /*0900*/  FADD.FTZ R35, R25, R0 ;  /* 0x0000000019237221 */ /* 0x003fc80000010000 */
        /* <DEDUP_REMOVED lines=46> */
.L_x_7892:
        /* <DEDUP_REMOVED lines=39> */
.L_x_7879:
[----:B------:R-:W-:Y:S05]  /*0e60*/  BSYNC.RECONVERGENT B1 ;  /* 0x0000000000017941 */ /* 0x000fea0003800200 */
.L_x_7878:
        /* <DEDUP_REMOVED lines=16> */
.L_x_7877:
[----:B------:R-:W-:Y:S05]  /*0f70*/  BSYNC.RECONVERGENT B0 ;  /* 0x0000000000007941 */ /* 0x000fea0003800200 */
.L_x_7876:
[----:B-12---:R-:W1:Y:S02]  /*0f80*/  LDC.64 R32, c[0x0][0x380] ;  /* 0x0000e000ff207b82 */ /* 0x006e640000000a00 */
[----:B-1----:R-:W-:-:S04]  /*0f90*/  LEA R36, R32, R36, 0x2 ;  /* 0x0000002420247211 */ /* 0x002fc800078e10ff */
[----:B------:R-:W-:-:S13]  /*0fa0*/  ISETP.GE.AND P0, PT, R36, R33, PT ;  /* 0x000000212400720c */ /* 0x000fda0003f06270 */
[----:B------:R-:W-:Y:S05]  /*0fb0*/  @!P0 BRA `(.L_x_7880) ;  /* 0xfffffff400088947 */ /* 0x000fea000383ffff */
[----:B------:R-:W-:Y:S05]  /*0fc0*/  EXIT ;  /* 0x000000000000794d */ /* 0x000fea0003800000 */
.L_x_7875:
        /* <DEDUP_REMOVED lines=8> */
.L_x_7882:
[----:B------:R-:W-:Y:S05]  /*1050*/  BSYNC B0 ;  /* 0x0000000000007941 */ /* 0x000fea0003800000 */
.L_x_7881:
        /* <DEDUP_REMOVED lines=9> */
.L_x_7883:
[----:B------:R-:W-:Y:S02]  /*10f0*/  HFMA2 R39, -RZ, RZ, 0, 2.384185791015625e-07 ;  /* 0x00000004ff277431 */ /* 0x000fe400000001ff */
[----:B------:R-:W-:-:S05]  /*1100*/  FADD.FTZ R42, R41, R40 ;  /* 0x00000028292a7221 */ /* 0x000fca0000010000 */
[----:B------:R-:W-:-:S07]  /*1110*/  MOV R45, R42 ;  /* 0x0000002a002d7202 */ /* 0x000fce0000000f00 */
[----:B------:R-:W-:Y:S05]  /*1120*/  WARPSYNC.COLLECTIVE R35, `(.L_x_7884) ;  /* 0x0000000023087348 */ /* 0x000fea0003c00000 */
[----:B------:R0:W1:Y:S02]  /*1130*/  SHFL.BFLY P5, R40, R45, R39, R38 ;  /* 0x0c0000272d287389 */ /* 0x00006400000a0026 */
[----:B01----:R-:W-:Y:S05]  /*1140*/  ENDCOLLECTIVE ;  /* 0x000000000000791b */ /* 0x003fea0003800000 */
.L_x_7884:
[----:B------:R-:W-:Y:S02]  /*1150*/  HFMA2 R39, -RZ, RZ, 0, 4.76837158203125e-07 ;  /* 0x00000008ff277431 */ /* 0x000fe400000001ff */
[----:B------:R-:W-:-:S05]  /*1160*/  FADD.FTZ R43, R42, R40 ;  /* 0x000000282a2b7221 */ /* 0x000fca0000010000 */
[----:B------:R-:W-:-:S07]  /*1170*/  MOV R45, R43 ;  /* 0x0000002b002d7202 */ /* 0x000fce0000000f00 */
[----:B------:R-:W-:Y:S05]  /*1180*/  WARPSYNC.COLLECTIVE R35, `(.L_x_7885) ;  /* 0x0000000023087348 */ /* 0x000fea0003c00000 */
[----:B------:R0:W1:Y:S02]  /*1190*/  SHFL.BFLY P5, R40, R45, R39, R38 ;  /* 0x0c0000272d287389 */ /* 0x00006400000a0026 */
[----:B01----:R-:W-:Y:S05]  /*11a0*/  ENDCOLLECTIVE ;  /* 0x000000000000791b */ /* 0x003fea0003800000 */
.L_x_7885:
[----:B------:R-:W-:Y:S02]  /*11b0*/  HFMA2 R39, -RZ, RZ, 0, 9.5367431640625e-07 ;  /* 0x00000010ff277431 */ /* 0x000fe400000001ff */
[----:B------:R-:W-:-:S05]  /*11c0*/  FADD.FTZ R44, R43, R40 ;  /* 0x000000282b2c7221 */ /* 0x000fca0000010000 */
[----:B------:R-:W-:-:S07]  /*11d0*/  MOV R45, R44 ;  /* 0x0000002c002d7202 */ /* 0x000fce0000000f00 */
[----:B------:R-:W-:Y:S05]  /*11e0*/  WARPSYNC.COLLECTIVE R35, `(.L_x_7886) ;  /* 0x0000000023087348 */ /* 0x000fea0003c00000 */
[----:B------:R0:W1:Y:S02]  /*11f0*/  SHFL.BFLY P5, R40, R45, R39, R38 ;  /* 0x0c0000272d287389 */ /* 0x00006400000a0026 */
[----:B01----:R-:W-:Y:S05]  /*1200*/  ENDCOLLECTIVE ;  /* 0x000000000000791b */ /* 0x003fea0003800000 */
.L_x_7886:
        /* <DEDUP_REMOVED lines=26> */
.L_x_7887:
[----:B------:R-:W-:Y:S02]  /*13b0*/  HFMA2 R39, -RZ, RZ, 0, 1.1920928955078125e-07 ;  /* 0x00000002ff277431 */ /* 0x000fe400000001ff */
[----:B------:R-:W-:-:S05]  /*13c0*/  FADD.FTZ R41, R0, R40 ;  /* 0x0000002800297221 */ /* 0x000fca0000010000 */
[----:B------:R-:W-:-:S07]  /*13d0*/  MOV R45, R41 ;  /* 0x00000029002d7202 */ /* 0x000fce0000000f00 */
[----:B------:R-:W-:Y:S05]  /*13e0*/  WARPSYNC.COLLECTIVE R35, `(.L_x_7888) ;  /* 0x0000000023087348 */ /* 0x000fea0003c00000 */
[----:B------:R0:W1:Y:S02]  /*13f0*/  SHFL.BFLY P5, R40, R45, R39, R38 ;  /* 0x0c0000272d287389 */ /* 0x00006400000a0026 */
[----:B01----:R-:W-:Y:S05]  /*1400*/  ENDCOLLECTIVE ;  /* 0x000000000000791b */ /* 0x003fea0003800000 */
.L_x_7888:
[----:B------:R-:W-:Y:S02]  /*1410*/  HFMA2 R39, -RZ, RZ, 0, 2.384185791015625e-07 ;  /* 0x00000004ff277431 */ /* 0x000fe400000001ff */
[----:B------:R-:W-:-:S05]  /*1420*/  FADD.FTZ R42, R41, R40 ;  /* 0x00000028292a7221 */ /* 0x000fca0000010000 */
[----:B------:R-:W-:-:S07]  /*1430*/  MOV R45, R42 ;  /* 0x0000002a002d7202 */ /* 0x000fce0000000f00 */
[----:B------:R-:W-:Y:S05]  /*1440*/  WARPSYNC.COLLECTIVE R35, `(.L_x_7889) ;  /* 0x0000000023087348 */ /* 0x000fea0003c00000 */
[----:B------:R0:W1:Y:S02]  /*1450*/  SHFL.BFLY P5, R40, R45, R39, R38 ;  /* 0x0c0000272d287389 */ /* 0x00006400000a0026 */
[----:B01----:R-:W-:Y:S05]  /*1460*/  ENDCOLLECTIVE ;  /* 0x000000000000791b */ /* 0x003fea0003800000 */
.L_x_7889:
[----:B------:R-:W-:Y:S02]  /*1470*/  HFMA2 R39, -RZ, RZ, 0, 4.76837158203125e-07 ;  /* 0x00000008ff277431 */ /* 0x000fe400000001ff */
[----:B------:R-:W-:-:S05]  /*1480*/  FADD.FTZ R43, R42, R40 ;  /* 0x000000282a2b7221 */ /* 0x000fca0000010000 */
[----:B------:R-:W-:-:S07]  /*1490*/  MOV R45, R43 ;  /* 0x0000002b002d7202 */ /* 0x000fce0000000f00 */
[----:B------:R-:W-:Y:S05]  /*14a0*/  WARPSYNC.COLLECTIVE R35, `(.L_x_7890) ;  /* 0x0000000023087348 */ /* 0x000fea0003c00000 */
[----:B------:R0:W1:Y:S02]  /*14b0*/  SHFL.BFLY P5, R40, R45, R39, R38 ;  /* 0x0c0000272d287389 */ /* 0x00006400000a0026 */
[----:B01----:R-:W-:Y:S05]  /*14c0*/  ENDCOLLECTIVE ;  /* 0x000000000000791b */ /* 0x003fea0003800000 */
.L_x_7890:
[----:B------:R-:W-:Y:S02]  /*14d0*/  HFMA2 R39, -RZ, RZ, 0, 9.5367431640625e-07 ;  /* 0x00000010ff277431 */ /* 0x000fe400000001ff */
[----:B------:R-:W-:-:S05]  /*14e0*/  FADD.FTZ R44, R43, R40 ;  /* 0x000000282b2c7221 */ /* 0x000fca0000010000 */
[----:B------:R-:W-:-:S07]  /*14f0*/  MOV R45, R44 ;  /* 0x0000002c002d7202 */ /* 0x000fce0000000f00 */
[----:B------:R-:W-:Y:S05]  /*1500*/  WARPSYNC.COLLECTIVE R35, `(.L_x_7891) ;  /* 0x0000000023087348 */ /* 0x000fea0003c00000 */
[----:B------:R0:W1:Y:S02]  /*1510*/  SHFL.BFLY P5, R40, R45, R39, R38 ;  /* 0x0c0000272d287389 */ /* 0x00006400000a0026 */
[----:B01----:R-:W-:Y:S05]  /*1520*/  ENDCOLLECTIVE ;  /* 0x000000000000791b */ /* 0x003fea0003800000 */
.L_x_7891:
[----:B------:R-:W-:Y:S05]  /*1530*/  BRA `(.L_x_7892) ;  /* 0xfffffff400ac7947 */ /* 0x000fea000383ffff */
.L_x_7893:
        /* <DEDUP_REMOVED lines=12> */
.L_x_9181:


//--------------------- .text._ZN10layer_norm13ln_fwd_kernelINS_13Kernel_traitsIfffffjLj256ELj1ELj4ELj1ELj16ENS_18Kernel_traits_baseILj256EfffffjLj128EEEEELb0ELb0ELb1ELb1EEEvNS_9FwdParamsE --------------------------
	.section	.text._ZN10layer_norm13ln_fwd_kernelINS_13Kernel_traitsIfffffjLj256ELj1ELj4ELj1ELj16ENS_18Kernel_traits_baseILj256EfffffjLj128EEEEELb0ELb0ELb1ELb1EEEvNS_9FwdParamsE,"ax",@progbits
	.align	128
        .global         _ZN10layer_norm13ln_fwd_kernelINS_13Kernel_traitsIfffffjLj256ELj1ELj4ELj1ELj16ENS_18Kernel_traits_baseILj256EfffffjLj128EEEEELb0ELb0ELb1ELb1EEEvNS_9FwdParamsE
        .type           _ZN10layer_norm13ln_fwd_kernelINS_13Kernel_traitsIfffffjLj256ELj1ELj4ELj1ELj16ENS_18Kernel_traits_baseILj256EfffffjLj128EEEEELb0ELb0ELb1ELb1EEEvNS_9FwdParamsE,@function
        .size           _ZN10layer_norm13ln_fwd_kernelINS_13Kernel_traitsIfffffjLj256ELj1ELj4ELj1ELj16ENS_18Kernel_traits_baseILj256EfffffjLj128EEEEELb0ELb0ELb1ELb1EEEvNS_9FwdParamsE,(.L_x_9182 - _ZN10layer_norm13ln_fwd_kernelINS_13Kernel_traitsIfffffjLj256ELj1ELj4ELj1ELj16ENS_18Kernel_traits_baseILj256EfffffjLj128EEEEELb0ELb0ELb1ELb1EEEvNS_9FwdParamsE)
        .other          _ZN10layer_norm13ln_fwd_kernelINS_13Kernel_traitsIfffffjLj256ELj1ELj4ELj1ELj16ENS_18Kernel_traits_baseILj256EfffffjLj128EEEEELb0ELb0ELb1ELb1EEEvNS_9FwdParamsE,@"STO_CUDA_ENTRY STV_DEFAULT"
_ZN10layer_norm13ln_fwd_kernelINS_13Kernel_traitsIfffffjLj256ELj1ELj4ELj1ELj16ENS_18Kernel_traits_baseILj256EfffffjLj128EEEEELb0ELb0ELb1ELb1EEEvNS_9FwdParamsE:
.text._ZN10layer_norm13ln_fwd_kernelINS_13Kernel_traitsIfffffjLj256ELj1ELj4ELj1ELj16ENS_18Kernel_traits_baseILj256EfffffjLj128EEEEELb0ELb0ELb1ELb1EEEvNS_9FwdParamsE:
[----:B------:R-:W0:Y:S01]  /*0000*/  LDC R1, c[0x0][0x37c] ;  /* 0x0000df00ff017b82 */ /* 0x000e220000000800 */
[----:B------:R-:W1:Y:S01]  /*0010*/  LDCU.64 UR4, c[0x0][0x438] ;  /* 0x00008700ff0477ac */ /* 0x000e620008000a00 */
[----:B------:R-:W2:Y:S06]  /*0020*/  S2R R0, SR_TID.X ;  /* 0x0000000000007919 */ /* 0x000eac0000002100 */
[----:B------:R-:W3:Y:S01]  /*0030*/  LDC.64 R2, c[0x0][0x3d0] ;  /* 0x0000f400ff027b82 */ /* 0x000ee20000000a00 */
[----:B0-----:R-:W-:Y:S01]  /*0040*/  IADD3 R1, PT, PT, R1, -0x8, RZ ;  /* 0xfffffff801017810 */ /* 0x001fe20007ffe0ff */
[----:B------:R-:W0:Y:S01]  /*0050*/  LDCU.64 UR6, c[0x0][0x358] ;  /* 0x00006b00ff0677ac */ /* 0x000e220008000a00 */
[----:B-1----:R-:W-:-:S04]  /*0060*/  ISETP.NE.U32.AND P0, PT, RZ, UR4, PT ;  /* 0x00000004ff007c0c */ /* 0x002fc8000bf05070 */
[----:B------:R-:W-:Y:S02]  /*0070*/  ISETP.NE.AND.EX P0, PT, RZ, UR5, PT, P0 ;  /* 0x00000005ff007c0c */ /* 0x000fe4000bf05300 */
[----:B--2---:R-:W-:Y:S01]  /*0080*/  LOP3.LUT R4, R0, 0x1f, RZ, 0xc0, !PT ;  /* 0x0000001f00047812 */ /* 0x004fe200078ec0ff */
[----:B------:R-:W1:Y:S01]  /*0090*/  S2UR UR4, SR_CTAID.X ;  /* 0x00000000000479c3 */ /* 0x000e620000002500 */
[----:B------:R-:W2:Y:S03]  /*00a0*/  LDCU UR5, c[0x0][0x384] ;  /* 0x00007080ff0577ac */ /* 0x000ea60008000800 */
[----:B---3--:R-:W-:-:S06]  /*00b0*/  IMAD.WIDE.U32 R2, R4, 0x10, R2 ;  /* 0x0000001004027825 */ /* 0x008fcc00078e0002 */
[----:B------:R-:W3:Y:S01]  /*00c0*/  @P0 LDC.64 R20, c[0x0][0x438] ;  /* 0x00010e00ff140b82 */ /* 0x000ee20000000a00 */
[----:B0-----:R-:W4:Y:S04]  /*00d0*/  LDG.E.128 R16, desc[UR6][R2.64] ;  /* 0x0000000602107981 */ /* 0x001f28000c1e1d00 */
[----:B------:R0:W5:Y:S01]  /*00e0*/  LDG.E.128 R12, desc[UR6][R2.64+0x200] ;  /* 0x00020006020c7981 */ /* 0x000162000c1e1d00 */
[----:B---3--:R-:W-:-:S05]  /*00f0*/  @P0 IMAD.WIDE.U32 R20, R4, 0x10, R20 ;  /* 0x0000001004140825 */ /* 0x008fca00078e0014 */
[----:B------:R0:W5:Y:S04]  /*0100*/  @P0 LDG.E.128 R4, desc[UR6][R20.64] ;  /* 0x0000000614040981 */ /* 0x000168000c1e1d00 */
[----:B------:R0:W5:Y:S01]  /*0110*/  @P0 LDG.E.128 R8, desc[UR6][R20.64+0x200] ;  /* 0x0002000614080981 */ /* 0x000162000c1e1d00 */
[----:B-1----:R-:W-:Y:S01]  /*0120*/  USHF.L.U32 UR4, UR4, 0x2, URZ ;  /* 0x0000000204047899 */ /* 0x002fe200080006ff */
[----:B------:R-:W-:-:S05]  /*0130*/  SHF.R.U32.HI R0, RZ, 0x5, R0 ;  /* 0x00000005ff007819 */ /* 0x000fca0000011600 */
[----:B------:R-:W-:-:S04]  /*0140*/  LOP3.LUT R0, R0, UR4, RZ, 0xfc, !PT ;  /* 0x0000000400007c12 */ /* 0x000fc8000f8efcff */
[----:B--2---:R-:W-:Y:S02]  /*0150*/  ISETP.GE.AND P1, PT, R0, UR5, PT ;  /* 0x0000000500007c0c */ /* 0x004fe4000bf26270 */
[-C--:B----4-:R-:W-:Y:S02]  /*0160*/  @P0 MOV R37, R16.reuse ;  /* 0x0000001000250202 */ /* 0x090fe40000000f00 */
[----:B------:R-:W-:Y:S02]  /*0170*/  @!P0 MOV R37, R16 ;  /* 0x0000001000258202 */ /* 0x000fe40000000f00 */
[----:B------:R-:W-:-:S07]  /*0180*/  @P0 MOV R36, R17 ;  /* 0x0000001100240202 */ /* 0x000fce0000000f00 */
[----:B0-----:R-:W-:Y:S05]  /*0190*/  @P1 EXIT ;  /* 0x000000000000194d */ /* 0x001fea0003800000 */
[----:B------:R-:W0:Y:S01]  /*01a0*/  LDCU.U8 UR4, c[0x0][0x410] ;  /* 0x00008200ff0477ac */ /* 0x000e220008000000 */
[----:B------:R-:W-:Y:S02]  /*01b0*/  @P0 MOV R35, R18 ;  /* 0x0000001200230202 */ /* 0x000fe40000000f00 */
        /* <DEDUP_REMOVED lines=11> */
[----:B------:R-:W2:Y:S01]  /*0270*/  LDCU.64 UR8, c[0x0][0x3a0] ;  /* 0x00007400ff0877ac */ /* 0x000ea20008000a00 */
[----:B------:R-:W-:-:S02]  /*0280*/  @!P0 MOV R35, R18 ;  /* 0x0000001200238202 */ /* 0x000fc40000000f00 */
[----:B------:R-:W-:Y:S02]  /*0290*/  @!P0 MOV R34, R19 ;  /* 0x0000001300228202 */ /* 0x000fe40000000f00 */
[----:B------:R-:W-:Y:S02]  /*02a0*/  @!P0 MOV R33, R12 ;  /* 0x0000000c00218202 */ /* 0x000fe40000000f00 */
[----:B------:R-:W-:Y:S02]  /*02b0*/  @!P0 MOV R32, R13 ;  /* 0x0000000d00208202 */ /* 0x000fe40000000f00 */
[----:B------:R-:W-:Y:S02]  /*02c0*/  @!P0 MOV R2, R14 ;  /* 0x0000000e00028202 */ /* 0x000fe40000000f00 */
[----:B------:R-:W-:Y:S02]  /*02d0*/  @!P0 MOV R3, R15 ;  /* 0x0000000f00038202 */ /* 0x000fe40000000f00 */
[----:B0-----:R-:W-:-:S13]  /*02e0*/  ISETP.NE.AND P3, PT, RZ, UR4, PT ;  /* 0x00000004ff007c0c */ /* 0x001fda000bf65270 */
.L_x_7897:
[----:B------:R-:W0:Y:S01]  /*02f0*/  LDC.64 R22, c[0x0][0x3f0] ;  /* 0x0000fc00ff167b82 */ /* 0x000e220000000a00 */
[----:B--2---:R-:W-:Y:S01]  /*0300*/  ISETP.NE.U32.AND P1, PT, RZ, UR8, PT ;  /* 0x00000008ff007c0c */ /* 0x004fe2000bf25070 */
[----:B------:R-:W2:Y:S01]  /*0310*/  S2R R25, SR_TID.X ;  /* 0x0000000000197919 */ /* 0x000ea20000002100 */
[----:B------:R3:W-:Y:S05]  /*0320*/  STL.64 [R1], R2 ;  /* 0x0000000201007387 */ /* 0x0007ea0000100a00 */
[----:B------:R-:W4:Y:S01]  /*0330*/  LDC R24, c[0x0][0x388] ;  /* 0x0000e200ff187b82 */ /* 0x000f220000000800 */
[----:B------:R-:W-:Y:S02]  /*0340*/  PLOP3.LUT P6, PT, PT, PT, PT, 0x8, 0x80 ;  /* 0x000000000080781c */ /* 0x000fe40003fce170 */
[----:B------:R-:W-:-:S05]  /*0350*/  PLOP3.LUT P5, PT, PT, PT, PT, 0x8, 0x80 ;  /* 0x000000000080781c */ /* 0x000fca0003fae170 */
[----:B------:R-:W1:Y:S01]  /*0360*/  LDC.64 R30, c[0x0][0x3f8] ;  /* 0x0000fe00ff1e7b82 */ /* 0x000e620000000a00 */
[----:B0-----:R-:W-:Y:S01]  /*0370*/  IMAD.WIDE R22, R0, 0x4, R22 ;  /* 0x0000000400167825 */ /* 0x001fe200078e0216 */
[----:B------:R-:W-:-:S06]  /*0380*/  ISETP.NE.AND.EX P1, PT, RZ, UR9, PT, P1 ;  /* 0x00000009ff007c0c */ /* 0x000fcc000bf25310 */
[----:B---3--:R-:W0:Y:S01]  /*0390*/  LDC.64 R2, c[0x0][0x3a8] ;  /* 0x0000ea00ff027b82 */ /* 0x008e220000000a00 */
[----:B------:R-:W3:Y:S01]  /*03a0*/  LDG.E R22, desc[UR6][R22.64] ;  /* 0x0000000616167981 */ /* 0x000ee2000c1e1900 */
[----:B----4-:R-:W-:Y:S01]  /*03b0*/  IMAD R18, R0, R24, RZ ;  /* 0x0000001800127224 */ /* 0x010fe200078e02ff */
[----:B--2---:R-:W-:-:S05]  /*03c0*/  LOP3.LUT R25, R25, 0x1f, RZ, 0xc0, !PT ;  /* 0x0000001f19197812 */ /* 0x004fca00078ec0ff */
[----:B------:R-:W2:Y:S01]  /*03d0*/  @P1 LDC.64 R16, c[0x0][0x3a0] ;  /* 0x0000e800ff101b82 */ /* 0x000ea20000000a00 */
[----:B---3--:R-:W-:-:S13]  /*03e0*/  ISETP.GE.AND P4, PT, R22, 0x1, PT ;  /* 0x000000011600780c */ /* 0x008fda0003f86270 */
[----:B------:R-:W3:Y:S01]  /*03f0*/  @P4 LDC.64 R20, c[0x0][0x390] ;  /* 0x0000e400ff144b82 */ /* 0x000ee20000000a00 */
[----:B------:R-:W-:-:S05]  /*0400*/  @P4 IADD3 R19, PT, PT, R22, -0x1, RZ ;  /* 0xffffffff16134810 */ /* 0x000fca0007ffe0ff */
[----:B------:R-:W-:Y:S01]  /*0410*/  @P4 IMAD R24, R19, R24, RZ ;  /* 0x0000001813184224 */ /* 0x000fe200078e02ff */
[----:B------:R-:W-:-:S04]  /*0420*/  SHF.R.S32.HI R19, RZ, 0x1f, R18 ;  /* 0x0000001fff137819 */ /* 0x000fc80000011412 */
[----:B------:R-:W-:Y:S02]  /*0430*/  @P4 SHF.R.S32.HI R23, RZ, 0x1f, R24 ;  /* 0x0000001fff174819 */ /* 0x000fe40000011418 */
[----:B------:R-:W-:Y:S02]  /*0440*/  LEA.HI R19, R19, R18, RZ, 0x2 ;  /* 0x0000001213137211 */ /* 0x000fe400078f10ff */
[----:B------:R-:W-:Y:S01]  /*0450*/  @P4 LEA.HI R23, R23, R24, RZ, 0x2 ;  /* 0x0000001817174211 */ /* 0x000fe200078f10ff */
[----:B------:R-:W-:Y:S01]  /*0460*/  HFMA2 R24, -RZ, RZ, 0, 0 ;  /* 0x00000000ff187431 */ /* 0x000fe200000001ff */
[-C--:B------:R-:W-:Y:S02]  /*0470*/  LEA.HI.SX32 R28, R19, R25.reuse, 0x1e ;  /* 0x00000019131c7211 */ /* 0x080fe400078ff2ff */
[----:B------:R-:W-:Y:S02]  /*0480*/  @P4 LEA.HI.SX32 R24, R23, R25, 0x1e ;  /* 0x0000001917184211 */ /* 0x000fe400078ff2ff */
[----:B------:R-:W4:Y:S01]  /*0490*/  LDC R25, c[0x0][0x40c] ;  /* 0x00010300ff197b82 */ /* 0x000f220000000800 */
[----:B--2---:R-:W-:-:S04]  /*04a0*/  @P1 IMAD.WIDE.U32 R16, R28, 0x10, R16 ;  /* 0x000000101c101825 */ /* 0x004fc800078e0010 */
[----:B---3--:R-:W-:Y:S02]  /*04b0*/  @P4 IMAD.WIDE.U32 R20, R24, 0x10, R20 ;  /* 0x0000001018144825 */ /* 0x008fe400078e0014 */
[----:B------:R-:W4:Y:S04]  /*04c0*/  @P1 LDG.E.128 R16, desc[UR6][R16.64] ;  /* 0x0000000610101981 */ /* 0x000f28000c1e1d00 */
[----:B------:R2:W4:Y:S01]  /*04d0*/  @P4 LDG.E.128 R12, desc[UR6][R20.64] ;  /* 0x00000006140c4981 */ /* 0x000522000c1e1d00 */
[----:B------:R-:W-:Y:S01]  /*04e0*/  ISETP.GT.AND P2, PT, R22, RZ, PT ;  /* 0x000000ff1600720c */ /* 0x000fe20003f44270 */
[----:B-1----:R-:W-:Y:S01]  /*04f0*/  IMAD.WIDE R30, R0, 0x4, R30 ;  /* 0x00000004001e7825 */ /* 0x002fe200078e021e */
[----:B------:R-:W1:Y:S01]  /*0500*/  @P4 LDC.64 R22, c[0x0][0x390] ;  /* 0x0000e400ff164b82 */ /* 0x000e620000000a00 */
[----:B------:R-:W-:-:S02]  /*0510*/  @P4 IADD3 R24, PT, PT, R24, 0x20, RZ ;  /* 0x0000002018184810 */ /* 0x000fc40007ffe0ff */
[----:B------:R-:W-:-:S04]  /*0520*/  @P1 PLOP3.LUT P0, PT, P2, PT, PT, 0x80, 0x8 ;  /* 0x000000000008181c */ /* 0x000fc8000170f070 */
[----:B------:R-:W-:Y:S01]  /*0530*/  @P1 PLOP3.LUT P6, PT, P0, PT, PT, 0x80, 0x8 ;  /* 0x000000000008181c */ /* 0x000fe200007cf070 */
[----:B--2---:R-:W2:Y:S01]  /*0540*/  @P1 LDC.64 R20, c[0x0][0x3a0] ;  /* 0x0000e800ff141b82 */ /* 0x004ea20000000a00 */
[----:B------:R-:W-:Y:S01]  /*0550*/  @P1 PLOP3.LUT P5, PT, P0, PT, PT, 0x80, 0x8 ;  /* 0x000000000008181c */ /* 0x000fe200007af070 */
[----:B-1----:R-:W-:Y:S02]  /*0560*/  @P4 IMAD.WIDE.U32 R22, R24, 0x10, R22 ;  /* 0x0000001018164825 */ /* 0x002fe400078e0016 */
[----:B------:R1:W5:Y:S04]  /*0570*/  LDG.E R24, desc[UR6][R30.64] ;  /* 0x000000061e187981 */ /* 0x000368000c1e1900 */
[----:B-1----:R-:W1:Y:S04]  /*0580*/  LDC.64 R30, c[0x0][0x3a8] ;  /* 0x0000ea00ff1e7b82 */ /* 0x002e680000000a00 */
[CC--:B----4-:R-:W-:Y:S01]  /*0590*/  @P6 FFMA.FTZ R16, R12.reuse, R25.reuse, R16 ;  /* 0x000000190c106223 */ /* 0x0d0fe20000010010 */
[----:B------:R-:W-:Y:S01]  /*05a0*/  PLOP3.LUT P6, PT, PT, PT, PT, 0x8, 0x80 ;  /* 0x000000000080781c */ /* 0x000fe20003fce170 */
[CC--:B------:R-:W-:Y:S01]  /*05b0*/  @P5 FFMA.FTZ R17, R13.reuse, R25.reuse, R17 ;  /* 0x000000190d115223 */ /* 0x0c0fe20000010011 */
[----:B------:R-:W-:Y:S01]  /*05c0*/  @P1 PLOP3.LUT P6, PT, P0, PT, PT, 0x80, 0x8 ;  /* 0x000000000008181c */ /* 0x000fe200007cf070 */
[-C--:B------:R-:W-:Y:S01]  /*05d0*/  @!P1 FMUL.FTZ R26, R12, R25.reuse ;  /* 0x000000190c1a9220 */ /* 0x080fe20000410000 */
[----:B------:R-:W-:Y:S01]  /*05e0*/  PLOP3.LUT P5, PT, PT, PT, PT, 0x8, 0x80 ;  /* 0x000000000080781c */ /* 0x000fe20003fae170 */
[----:B------:R-:W-:Y:S01]  /*05f0*/  @!P1 FMUL.FTZ R27, R13, R25 ;  /* 0x000000190d1b9220 */ /* 0x000fe20000410000 */
[----:B------:R-:W-:-:S02]  /*0600*/  @P1 PLOP3.LUT P5, PT, P0, PT, PT, 0x80, 0x8 ;  /* 0x000000000008181c */ /* 0x000fc400007af070 */
[----:B------:R-:W-:-:S04]  /*0610*/  @!P1 PLOP3.LUT P0, PT, P2, PT, PT, 0x80, 0x8 ;  /* 0x000000000008981c */ /* 0x000fc8000170f070 */
[----:B------:R-:W-:Y:S01]  /*0620*/  @!P1 FSEL R16, R26, RZ, P0 ;  /* 0x000000ff1a109208 */ /* 0x000fe20000000000 */
[CC--:B------:R-:W-:Y:S01]  /*0630*/  @!P1 FMUL.FTZ R26, R14.reuse, R25.reuse ;  /* 0x000000190e1a9220 */ /* 0x0c0fe20000410000 */
[----:B------:R-:W-:Y:S01]  /*0640*/  @!P1 FSEL R17, R27, RZ, P0 ;  /* 0x000000ff1b119208 */ /* 0x000fe20000000000 */
[CC--:B------:R-:W-:Y:S01]  /*0650*/  @!P1 FMUL.FTZ R27, R15.reuse, R25.reuse ;  /* 0x000000190f1b9220 */ /* 0x0c0fe20000410000 */
[-C--:B------:R-:W-:Y:S02]  /*0660*/  @P6 FFMA.FTZ R18, R14, R25.reuse, R18 ;  /* 0x000000190e126223 */ /* 0x080fe40000010012 */
[----:B------:R-:W-:Y:S01]  /*0670*/  @!P1 FSEL R18, R26, RZ, P0 ;  /* 0x000000ff1a129208 */ /* 0x000fe20000000000 */
[----:B------:R-:W-:Y:S01]  /*0680*/  @P5 FFMA.FTZ R19, R15, R25, R19 ;  /* 0x000000190f135223 */ /* 0x000fe20000010013 */
[C---:B------:R-:W-:Y:S01]  /*0690*/  IADD3 R26, PT, PT, R28.reuse, 0x20, RZ ;  /* 0x000000201c1a7810 */ /* 0x040fe20007ffe0ff */
[----:B0-----:R-:W-:Y:S01]  /*06a0*/  IMAD.WIDE.U32 R28, R28, 0x10, R2 ;  /* 0x000000101c1c7825 */ /* 0x001fe200078e0002 */
[----:B------:R-:W-:Y:S01]  /*06b0*/  @!P1 FSEL R19, R27, RZ, P0 ;  /* 0x000000ff1b139208 */ /* 0x000fe20000000000 */
[----:B------:R0:W5:Y:S02]  /*06c0*/  LDL.LU.64 R2, [R1] ;  /* 0x0000000001027983 */ /* 0x0001640000300a00 */
[----:B--2---:R-:W-:-:S02]  /*06d0*/  @P1 IMAD.WIDE.U32 R20, R26, 0x10, R20 ;  /* 0x000000101a141825 */ /* 0x004fc400078e0014 */
[----:B------:R2:W-:Y:S04]  /*06e0*/  STG.E.128 desc[UR6][R28.64], R16 ;  /* 0x000000101c007986 */ /* 0x0005e8000c101d06 */
[----:B------:R-:W2:Y:S04]  /*06f0*/  @P4 LDG.E.128 R12, desc[UR6][R22.64] ;  /* 0x00000006160c4981 */ /* 0x000ea8000c1e1d00 */
[----:B------:R-:W3:Y:S01]  /*0700*/  @P1 LDG.E.128 R20, desc[UR6][R20.64] ;  /* 0x0000000614141981 */ /* 0x000ee2000c1e1d00 */
[----:B------:R-:W-:Y:S02]  /*0710*/  PLOP3.LUT P2, PT, PT, PT, PT, 0x8, 0x80 ;  /* 0x000000000080781c */ /* 0x000fe40003f4e170 */
[----:B------:R-:W-:-:S02]  /*0720*/  PLOP3.LUT P4, PT, PT, PT, PT, 0x8, 0x80 ;  /* 0x000000000080781c */ /* 0x000fc40003f8e170 */
[----:B------:R-:W-:Y:S02]  /*0730*/  PLOP3.LUT P5, PT, PT, PT, PT, 0x8, 0x80 ;  /* 0x000000000080781c */ /* 0x000fe40003fae170 */
[----:B------:R-:W-:Y:S02]  /*0740*/  PLOP3.LUT P6, PT, PT, PT, PT, 0x8, 0x80 ;  /* 0x000000000080781c */ /* 0x000fe40003fce170 */
[----:B------:R-:W-:Y:S02]  /*0750*/  @P1 PLOP3.LUT P2, PT, P0, PT, PT, 0x80, 0x8 ;  /* 0x000000000008181c */ /* 0x000fe4000074f070 */
[----:B------:R-:W-:Y:S02]  /*0760*/  @P1 PLOP3.LUT P4, PT, P0, PT, PT, 0x80, 0x8 ;  /* 0x000000000008181c */ /* 0x000fe4000078f070 */
[----:B------:R-:W-:Y:S02]  /*0770*/  @P1 PLOP3.LUT P5, PT, P0, PT, PT, 0x80, 0x8 ;  /* 0x000000000008181c */ /* 0x000fe400007af070 */
[----:B------:R-:W-:Y:S01]  /*0780*/  @P1 PLOP3.LUT P6, PT, P0, PT, PT, 0x80, 0x8 ;  /* 0x000000000008181c */ /* 0x000fe200007cf070 */
[----:B-1----:R-:W-:-:S02]  /*0790*/  IMAD.WIDE.U32 R26, R26, 0x10, R30 ;  /* 0x000000101a1a7825 */ /* 0x002fc400078e001e */
[----:B------:R-:W1:Y:S01]  /*07a0*/  S2R R31, SR_TID.X ;  /* 0x00000000001f7919 */ /* 0x000e620000002100 */
[----:B------:R-:W-:Y:S01]  /*07b0*/  UMOV UR4, 0xffffffff ;  /* 0xffffffff00047882 */ /* 0x000fe20000000000 */
[----:B-1----:R-:W-:Y:S01]  /*07c0*/  LOP3.LUT R31, R31, 0x1f, RZ, 0xc0, !PT ;  /* 0x0000001f1f1f7812 */ /* 0x002fe200078ec0ff */
[-C--:B--2---:R-:W-:Y:S01]  /*07d0*/  @!P1 FMUL.FTZ R28, R12, R25.reuse ;  /* 0x000000190c1c9220 */ /* 0x084fe20000410000 */
[CC--:B------:R-:W-:Y:S01]  /*07e0*/  @!P1 FMUL.FTZ R29, R13.reuse, R25.reuse ;  /* 0x000000190d1d9220 */ /* 0x0c0fe20000410000 */
[-C--:B------:R-:W-:Y:S01]  /*07f0*/  @!P1 FMUL.FTZ R30, R14, R25.reuse ;  /* 0x000000190e1e9220 */ /* 0x080fe20000410000 */
[-C--:B---3--:R-:W-:Y:S01]  /*0800*/  @P2 FFMA.FTZ R20, R12, R25.reuse, R20 ;  /* 0x000000190c142223 */ /* 0x088fe20000010014 */
[-C--:B------:R-:W-:Y:S01]  /*0810*/  @P4 FFMA.FTZ R21, R13, R25.reuse, R21 ;  /* 0x000000190d154223 */ /* 0x080fe20000010015 */
[-C--:B------:R-:W-:Y:S02]  /*0820*/  @P5 FFMA.FTZ R22, R14, R25.reuse, R22 ;  /* 0x000000190e165223 */ /* 0x080fe40000010016 */
[CC--:B------:R-:W-:Y:S01]  /*0830*/  @P6 FFMA.FTZ R23, R15.reuse, R25.reuse, R23 ;  /* 0x000000190f176223 */ /* 0x0c0fe20000010017 */
[----:B------:R-:W-:Y:S01]  /*0840*/  @!P1 FMUL.FTZ R25, R15, R25 ;  /* 0x000000190f199220 */ /* 0x000fe20000410000 */
[----:B------:R-:W-:Y:S01]  /*0850*/  @!P1 FSEL R20, R28, RZ, P0 ;  /* 0x000000ff1c149208 */ /* 0x000fe20000000000 */
[----:B------:R-:W-:Y:S01]  /*0860*/  FADD.FTZ R28, RZ, R16 ;  /* 0x00000010ff1c7221 */ /* 0x000fe20000010000 */
[----:B------:R-:W-:-:S02]  /*0870*/  @!P1 FSEL R21, R29, RZ, P0 ;  /* 0x000000ff1d159208 */ /* 0x000fc40000000000 */
[----:B------:R-:W-:Y:S01]  /*0880*/  @!P1 FSEL R22, R30, RZ, P0 ;  /* 0x000000ff1e169208 */ /* 0x000fe20000000000 */
[----:B------:R-:W-:Y:S01]  /*0890*/  FADD.FTZ R29, R28, R17 ;  /* 0x000000111c1d7221 */ /* 0x000fe20000010000 */
[----:B------:R-:W-:-:S03]  /*08a0*/  @!P1 FSEL R23, R25, RZ, P0 ;  /* 0x000000ff19179208 */ /* 0x000fc60000000000 */
[----:B------:R-:W-:Y:S02]  /*08b0*/  FADD.FTZ R28, R29, R18 ;  /* 0x000000121d1c7221 */ /* 0x000fe40000010000 */
[----:B------:R0:W-:Y:S02]  /*08c0*/  STG.E.128 desc[UR6][R26.64], R20 ;  /* 0x000000141a007986 */ /* 0x0001e4000c101d06 */
[----:B------:R-:W-:-:S04]  /*08d0*/  FADD.FTZ R25, R28, R19 ;  /* 0x000000131c197221 */ /* 0x000fc80000010000 */
[----:B------:R-:W-:-:S04]  /*08e0*/  FADD.FTZ R28, R25, R20 ;  /* 0x00000014191c7221 */ /* 0x000fc80000010000 */
[----:B------:R-:W-:Y:S01]  /*08f0*/  FADD.FTZ R25, R28, R21 ;  /* 0x000000151c197221 */ /* 0x000fe20000010000 */
[----:B------:R-:W-:-:S03]  /*0900*/  ISETP.NE.AND P0, PT, R31, RZ, PT ;  /* 0x000000ff1f00720c */ /* 0x000fc60003f05270 */
        /* <DEDUP_REMOVED lines=26> */
[C---:B------:R-:W-:Y:S01]  /*0ab0*/  FADD.FTZ R26, -R25.reuse, R22 ;  /* 0x00000016191a7221 */ /* 0x040fe20000010100 */
[----:B------:R-:W-:Y:S02]  /*0ac0*/  FADD.FTZ R29, -R25, R23 ;  /* 0x00000017191d7221 */ /* 0x000fe40000010100 */
        /* <DEDUP_REMOVED lines=12> */
.L_x_7909:
[----:B-1----:R-:W-:Y:S01]  /*0b90*/  FADD.FTZ R26, R29, R26 ;  /* 0x0000001a1d1a7221 */ /* 0x002fe20000010000 */
[----:B------:R-:W-:Y:S01]  /*0ba0*/  FMUL.FTZ R31, R25, R25 ;  /* 0x00000019191f7220 */ /* 0x000fe20000410000 */
[----:B0-----:R-:W0:Y:S01]  /*0bb0*/  @!P0 LDC.64 R28, c[0x0][0x3c0] ;  /* 0x0000f000ff1c8b82 */ /* 0x001e220000000a00 */
        /* <DEDUP_REMOVED lines=12> */
[----:B------:R-:W0:Y:S01]  /*0c80*/  LDC R31, c[0x0][0x388] ;  /* 0x0000e200ff1f7b82 */ /* 0x000e220000000800 */
[----:B------:R-:W-:Y:S02]  /*0c90*/  IADD3 R24, PT, PT, R24, -0x1, RZ ;  /* 0xffffffff18187810 */ /* 0x000fe40007ffe0ff */
[----:B------:R-:W-:-:S05]  /*0ca0*/  FSEL R25, R25, RZ, !P3 ;  /* 0x000000ff19197208 */ /* 0x000fca0005800000 */
[----:B------:R-:W1:Y:S01]  /*0cb0*/  LDC.64 R28, c[0x0][0x428] ;  /* 0x00010a00ff1c7b82 */ /* 0x000e620000000a00 */
        /* <DEDUP_REMOVED lines=15> */
[----:B0-----:R-:W-:-:S02]  /*0db0*/  IMAD R24, R24, R31, RZ ;  /* 0x0000001f18187224 */ /* 0x001fc400078e02ff */
[----:B------:R-:W-:Y:S01]  /*0dc0*/  FMUL.FTZ R23, R30, R23 ;  /* 0x000000171e177220 */ /* 0x000fe20000410000 */
[----:B------:R-:W0:Y:S01]  /*0dd0*/  S2R R31, SR_TID.X ;  /* 0x00000000001f7919 */ /* 0x000e220000002100 */
        /* <DEDUP_REMOVED lines=8> */
[----:B------:R-:W-:Y:S01]  /*0e60*/  FFMA.FTZ R22, R22, R2, R10 ;  /* 0x0000000216167223 */ /* 0x000fe2000001000a */
[----:B------:R-:W-:Y:S01]  /*0e70*/  FFMA.FTZ R23, R23, R3, R11 ;  /* 0x0000000317177223 */ /* 0x000fe2000001000b */
[----:B0-----:R-:W-:-:S04]  /*0e80*/  LOP3.LUT R31, R31, 0x1f, RZ, 0xc0, !PT ;  /* 0x0000001f1f1f7812 */ /* 0x001fc800078ec0ff */
[----:B------:R-:W-:-:S04]  /*0e90*/  LEA.HI.SX32 R24, R24, R31, 0x1e ;  /* 0x0000001f18187211 */ /* 0x000fc800078ff2ff */
[C---:B------:R-:W-:Y:S01]  /*0ea0*/  IADD3 R26, PT, PT, R24.reuse, 0x20, RZ ;  /* 0x00000020181a7810 */ /* 0x040fe20007ffe0ff */
[----:B-1----:R-:W-:-:S04]  /*0eb0*/  IMAD.WIDE.U32 R24, R24, 0x10, R28 ;  /* 0x0000001018187825 */ /* 0x002fc800078e001c */
[----:B------:R-:W-:Y:S01]  /*0ec0*/  IMAD.WIDE.U32 R26, R26, 0x10, R28 ;  /* 0x000000101a1a7825 */ /* 0x000fe200078e001c */
[----:B------:R0:W-:Y:S04]  /*0ed0*/  STG.E.128 desc[UR6][R24.64], R16 ;  /* 0x0000001018007986 */ /* 0x0001e8000c101d06 */
[----:B------:R0:W-:Y:S02]  /*0ee0*/  STG.E.128 desc[UR6][R26.64], R20 ;  /* 0x000000141a007986 */ /* 0x0001e4000c101d06 */
.L_x_7896:
[----:B------:R-:W-:Y:S05]  /*0ef0*/  BSYNC.RECONVERGENT B0 ;  /* 0x0000000000007941 */ /* 0x000fea0003800200 */
.L_x_7895:
[----:B0-----:R-:W0:Y:S02]  /*0f00*/  LDC.64 R16, c[0x0][0x380] ;  /* 0x0000e000ff107b82 */ /* 0x001e240000000a00 */
[----:B0-----:R-:W-:-:S04]  /*0f10*/  LEA R0, R16, R0, 0x2 ;  /* 0x0000000010007211 */ /* 0x001fc800078e10ff */
[----:B------:R-:W-:-:S13]  /*0f20*/  ISETP.GE.AND P0, PT, R0, R17, PT ;  /* 0x000000110000720c */ /* 0x000fda0003f06270 */
[----:B------:R-:W-:Y:S05]  /*0f30*/  @!P0 BRA `(.L_x_7897) ;  /* 0xfffffff000ec8947 */ /* 0x000fea000383ffff */
[----:B------:R-:W-:Y:S05]  /*0f40*/  EXIT ;  /* 0x000000000000794d */ /* 0x000fea0003800000 */
.L_x_7894:
[----:B------:R-:W-:Y:S01]  /*0f50*/  BSSY B0, `(.L_x_7898) ;  /* 0x0000007000007945 */ /* 0x000fe20003800000 */
[----:B------:R-:W-:Y:S02]  /*0f60*/  MOV R28, 0x1 ;  /* 0x00000001001c7802 */ /* 0x000fe40000000f00 */
[----:B------:R-:W-:Y:S02]  /*0f70*/  MOV R27, 0x1f ;  /* 0x0000001f001b7802 */ /* 0x000fe40000000f00 */
[----:B------:R-:W-:-:S07]  /*0f80*/  MOV R26, 0xffffffff ;  /* 0xffffffff001a7802 */ /* 0x000fce0000000f00 */
[----:B-----5:R-:W-:Y:S05]  /*0f90*/  WARPSYNC.COLLECTIVE R26, `(.L_x_7899) ;  /* 0x000000001a087348 */ /* 0x020fea0003c00000 */
[----:B------:R0:W1:Y:S02]  /*0fa0*/  SHFL.BFLY P1, R26, R31, R28, R27 ;  /* 0x0c00001c1f1a7389 */ /* 0x000064000002001b */
[----:B01---5:R-:W-:Y:S05]  /*0fb0*/  ENDCOLLECTIVE ;  /* 0x000000000000791b */ /* 0x023fea0003800000 */
.L_x_7899:
[----:B------:R-:W-:Y:S05]  /*0fc0*/  BSYNC B0 ;  /* 0x0000000000007941 */ /* 0x000fea0003800000 */
.L_x_7898:
[----:B------:R-:W-:Y:S01]  /*0fd0*/  FADD.FTZ R31, R31, R26 ;  /* 0x0000001a1f1f7221 */ /* 0x000fe20000010000 */
[----:B------:R-:W-:Y:S01]  /*0fe0*/  MOV R26, 0xffffffff ;  /* 0xffffffff001a7802 */ /* 0x000fe20000000f00 */
[----:B------:R-:W-:Y:S01]  /*0ff0*/  HFMA2 R28, -RZ, RZ, 0, 1.1920928955078125e-07 ;  /* 0x00000002ff1c7431 */ /* 0x000fe200000001ff */
[----:B------:R-:W-:-:S07]  /*1000*/  MOV R27, 0x1f ;  /* 0x0000001f001b7802 */ /* 0x000fce0000000f00 */
[----:B------:R-:W-:Y:S05]  /*1010*/  WARPSYNC.COLLECTIVE R26, `(.L_x_7900) ;  /* 0x000000001a087348 */ /* 0x000fea0003c00000 */
[----:B------:R0:W1:Y:S02]  /*1020*/  SHFL.BFLY P1, R26, R31, R28, R27 ;  /* 0x0c00001c1f1a7389 */ /* 0x000064000002001b */
[----:B01----:R-:W-:Y:S05]  /*1030*/  ENDCOLLECTIVE ;  /* 0x000000000000791b */ /* 0x003fea0003800000 */
.L_x_7900:
        /* <DEDUP_REMOVED lines=8> */
.L_x_7901:
        /* <DEDUP_REMOVED lines=8> */
.L_x_7902:
        /* <DEDUP_REMOVED lines=9> */
.L_x_7903:
        /* <DEDUP_REMOVED lines=24> */
.L_x_7904:
[----:B------:R-:W-:Y:S02]  /*1350*/  HFMA2 R28, -RZ, RZ, 0, 1.1920928955078125e-07 ;  /* 0x00000002ff1c7431 */ /* 0x000fe400000001ff */
[----:B------:R-:W-:Y:S01]  /*1360*/  FADD.FTZ R29, R29, R26 ;  /* 0x0000001a1d1d7221 */ /* 0x000fe20000010000 */
[----:B------:R-:W-:-:S04]  /*1370*/  MOV R26, 0xffffffff ;  /* 0xffffffff001a7802 */ /* 0x000fc80000000f00 */
[----:B------:R-:W-:-:S07]  /*1380*/  MOV R31, R29 ;  /* 0x0000001d001f7202 */ /* 0x000fce0000000f00 */
[----:B------:R-:W-:Y:S05]  /*1390*/  WARPSYNC.COLLECTIVE R26, `(.L_x_7905) ;  /* 0x000000001a087348 */ /* 0x000fea0003c00000 */
[----:B------:R0:W1:Y:S02]  /*13a0*/  SHFL.BFLY P1, R26, R31, R28, R27 ;  /* 0x0c00001c1f1a7389 */ /* 0x000064000002001b */
[----:B01----:R-:W-:Y:S05]  /*13b0*/  ENDCOLLECTIVE ;  /* 0x000000000000791b */ /* 0x003fea0003800000 */
.L_x_7905:
[----:B------:R-:W-:Y:S02]  /*13c0*/  HFMA2 R28, -RZ, RZ, 0, 2.384185791015625e-07 ;  /* 0x00000004ff1c7431 */ /* 0x000fe400000001ff */
[----:B------:R-:W-:Y:S01]  /*13d0*/  FADD.FTZ R29, R29, R26 ;  /* 0x0000001a1d1d7221 */ /* 0x000fe20000010000 */
[----:B------:R-:W-:-:S04]  /*13e0*/  MOV R26, 0xffffffff ;  /* 0xffffffff001a7802 */ /* 0x000fc80000000f00 */
[----:B------:R-:W-:-:S07]  /*13f0*/  MOV R31, R29 ;  /* 0x0000001d001f7202 */ /* 0x000fce0000000f00 */
[----:B------:R-:W-:Y:S05]  /*1400*/  WARPSYNC.COLLECTIVE R26, `(.L_x_7906) ;  /* 0x000000001a087348 */ /* 0x000fea0003c00000 */
[----:B------:R0:W1:Y:S02]  /*1410*/  SHFL.BFLY P1, R26, R31, R28, R27 ;  /* 0x0c00001c1f1a7389 */ /* 0x000064000002001b */
[----:B01----:R-:W-:Y:S05]  /*1420*/  ENDCOLLECTIVE ;  /* 0x000000000000791b */ /* 0x003fea0003800000 */
.L_x_7906:
[----:B------:R-:W-:Y:S02]  /*1430*/  HFMA2 R28, -RZ, RZ, 0, 4.76837158203125e-07 ;  /* 0x00000008ff1c7431 */ /* 0x000fe400000001ff */
[----:B------:R-:W-:Y:S01]  /*1440*/  FADD.FTZ R29, R29, R26 ;  /* 0x0000001a1d1d7221 */ /* 0x000fe20000010000 */
[----:B------:R-:W-:-:S04]  /*1450*/  MOV R26, 0xffffffff ;  /* 0xffffffff001a7802 */ /* 0x000fc80000000f00 */
[----:B------:R-:W-:-:S07]  /*1460*/  MOV R31, R29 ;  /* 0x0000001d001f7202 */ /* 0x000fce0000000f00 */
[----:B------:R-:W-:Y:S05]  /*1470*/  WARPSYNC.COLLECTIVE R26, `(.L_x_7907) ;  /* 0x000000001a087348 */ /* 0x000fea0003c00000 */
[----:B------:R0:W1:Y:S02]  /*1480*/  SHFL.BFLY P1, R26, R31, R28, R27 ;  /* 0x0c00001c1f1a7389 */ /* 0x000064000002001b */
[----:B01----:R-:W-:Y:S05]  /*1490*/  ENDCOLLECTIVE ;  /* 0x000000000000791b */ /* 0x003fea0003800000 */
.L_x_7907:
[----:B------:R-:W-:Y:S02]  /*14a0*/  HFMA2 R28, -RZ, RZ, 0, 9.5367431640625e-07 ;  /* 0x00000010ff1c7431 */ /* 0x000fe400000001ff */
[----:B------:R-:W-:Y:S01]  /*14b0*/  FADD.FTZ R29, R29, R26 ;  /* 0x0000001a1d1d7221 */ /* 0x000fe20000010000 */
[----:B------:R-:W-:-:S04]  /*14c0*/  MOV R26, 0xffffffff ;  /* 0xffffffff001a7802 */ /* 0x000fc80000000f00 */
[----:B------:R-:W-:-:S07]  /*14d0*/  MOV R31, R29 ;  /* 0x0000001d001f7202 */ /* 0x000fce0000000f00 */
[----:B------:R-:W-:Y:S05]  /*14e0*/  WARPSYNC.COLLECTIVE R26, `(.L_x_7908) ;  /* 0x000000001a087348 */ /* 0x000fea0003c00000 */
[----:B------:R0:W1:Y:S02]  /*14f0*/  SHFL.BFLY P1, R26, R31, R28, R27 ;  /* 0x0c00001c1f1a7389 */ /* 0x000064000002001b */
[----:B01----:R-:W-:Y:S05]  /*1500*/  ENDCOLLECTIVE ;  /* 0x000000000000791b */ /* 0x003fea0003800000 */
.L_x_7908:
[----:B------:R-:W-:Y:S05]  /*1510*/  BRA `(.L_x_7909) ;  /* 0xfffffff4009c7947 */ /* 0x000fea000383ffff */
.L_x_7910:
        /* <DEDUP_REMOVED lines=14> */
.L_x_9182:


//--------------------- .text._ZN10layer_norm13ln_fwd_kernelINS_13Kernel_traitsIfffffjLj256ELj1ELj4ELj1ELj16ENS_18Kernel_traits_baseILj256EfffffjLj128EEEEELb0ELb1ELb0ELb0EEEvNS_9FwdParamsE --------------------------
	.section	.text._ZN10layer_norm13ln_fwd_kernelINS_13Kernel_traitsIfffffjLj256ELj1ELj4ELj1ELj16ENS_18Kernel_traits_baseILj256EfffffjLj128EEEEELb0ELb1ELb0ELb0EEEvNS_9FwdParamsE,"ax",@progbits
	.align	128
        .global         _ZN10layer_norm13ln_fwd_kernelINS_13Kernel_traitsIfffffjLj256ELj1ELj4ELj1ELj16ENS_18Kernel_traits_baseILj256EfffffjLj128EEEEELb0ELb1ELb0ELb0EEEvNS_9FwdParamsE
        .type           _ZN10layer_norm13ln_fwd_kernelINS_13Kernel_traitsIfffffjLj256ELj1ELj4ELj1ELj16ENS_18Kernel_traits_baseILj256EfffffjLj128EEEEELb0ELb1ELb0ELb0EEEvNS_9FwdParamsE,@function
        .size           _ZN10layer_norm13ln_fwd_kernelINS_13Kernel_traitsIfffffjLj256ELj1ELj4ELj1ELj16ENS_18Kernel_traits_baseILj256EfffffjLj128EEEEELb0ELb1ELb0ELb0EEEvNS_9FwdParamsE,(.L_x_9183 - _ZN10layer_norm13ln_fwd_kernelINS_13Kernel_traitsIfffffjLj256ELj1ELj4ELj1ELj16ENS_18Kernel_traits_baseILj256EfffffjLj128EEEEELb0ELb1ELb0ELb0EEEvNS_9FwdParamsE)
        .other          _ZN10layer_norm13ln_fwd_kernelINS_13Kernel_traitsIfffffjLj256ELj1ELj4ELj1ELj16ENS_18Kernel_traits_baseILj256EfffffjLj128EEEEELb0ELb1ELb0ELb0EEEvNS_9FwdParamsE,@"STO_CUDA_ENTRY STV_DEFAULT"
_ZN10layer_norm13ln_fwd_kernelINS_13Kernel_traitsIfffffjLj256ELj1ELj4ELj1ELj16ENS_18Kernel_traits_baseILj256EfffffjLj128EEEEELb0ELb1ELb0ELb0EEEvNS_9FwdParamsE:
.text._ZN10layer_norm13ln_fwd_kernelINS_13Kernel_traitsIfffffjLj256ELj1ELj4ELj1ELj16ENS_18Kernel_traits_baseILj256EfffffjLj128EEEEELb0ELb1ELb0ELb0EEEvNS_9FwdParamsE:
        /* <DEDUP_REMOVED lines=27> */
[----:B------:R-:W5:Y:S01]  /*01b0*/  LDG.E.128 R4, desc[UR6][R4.64] ;  /* 0x0000000604047981 */ /* 0x000f62000c1e1d00 */
[----:B-1----:R-:W-:-:S06]  /*01c0*/  IMAD.WIDE.U32 R8, R3, 0x10, R8 ;  /* 0x0000001003087825 */ /* 0x002fcc00078e0008 */
[----:B------:R-:W5:Y:S01]  /*01d0*/  LDG.E.128 R8, desc[UR6][R8.64] ;  /* 0x0000000608087981 */ /* 0x000f62000c1e1d00 */
[----:B--2---:R-:W-:-:S06]  /*01e0*/  IMAD.WIDE.U32 R12, R3, 0x10, R12 ;  /* 0x00000010030c7825 */ /* 0x004fcc00078e000c */
[----:B------:R-:W5:Y:S01]  /*01f0*/  LDG.E.128 R12, desc[UR6][R12.64] ;  /* 0x000000060c0c7981 */ /* 0x000f62000c1e1d00 */
[----:B------:R-:W-:-:S07]  /*0200*/  LOP3.LUT R19, R3, 0x20, RZ, 0xfc, !PT ;  /* 0x0000002003137812 */ /* 0x000fce00078efcff */
.L_x_7914:
[----:B------:R-:W-:Y:S05]  /*0210*/  BSYNC.RECONVERGENT B1 ;  /* 0x0000000000017941 */ /* 0x000fea0003800200 */
.L_x_7913:
[----:B------:R-:W-:Y:S05]  /*0220*/  @!P1 BRA `(.L_x_7915) ;  /* 0x0000000000789947 */ /* 0x000fea0003800000 */
[----:B------:R-:W0:Y:S08]  /*0230*/  LDC.64 R16, c[0x0][0x3d0] ;  /* 0x0000f400ff107b82 */ /* 0x000e300000000a00 */
[----:B------:R-:W1:Y:S08]  /*0240*/  LDC.64 R20, c[0x0][0x438] ;  /* 0x00010e00ff147b82 */ /* 0x000e700000000a00 */
[----:B------:R-:W2:Y:S01]  /*0250*/  LDC.64 R24, c[0x0][0x3e8] ;  /* 0x0000fa00ff187b82 */ /* 0x000ea20000000a00 */
[----:B0-----:R-:W-:-:S04]  /*0260*/  IMAD.WIDE.U32 R16, R19, 0x10, R16 ;  /* 0x0000001013107825 */ /* 0x001fc800078e0010 */
[----:B-1----:R-:W-:-:S06]  /*0270*/  IMAD.WIDE.U32 R20, R19, 0x10, R20 ;  /* 0x0000001013147825 */ /* 0x002fcc00078e0014 */
[----:B------:R-:W5:Y:S01]  /*0280*/  LDG.E.128 R20, desc[UR6][R20.64] ;  /* 0x0000000614147981 */ /* 0x000f62000c1e1d00 */
[----:B--2---:R-:W-:-:S03]  /*0290*/  IMAD.WIDE.U32 R24, R19, 0x10, R24 ;  /* 0x0000001013187825 */ /* 0x004fc600078e0018 */
[----:B------:R-:W5:Y:S04]  /*02a0*/  LDG.E.128 R16, desc[UR6][R16.64] ;  /* 0x0000000610107981 */ /* 0x000f68000c1e1d00 */
[----:B------:R-:W5:Y:S01]  /*02b0*/  LDG.E.128 R24, desc[UR6][R24.64] ;  /* 0x0000000618187981 */ /* 0x000f62000c1e1d00 */
[----:B------:R-:W-:Y:S05]  /*02c0*/  BRA `(.L_x_7915) ;  /* 0x0000000000507947 */ /* 0x000fea0003800000 */
.L_x_7912:
[C---:B------:R-:W-:Y:S02]  /*02d0*/  ISETP.GE.U32.AND P0, PT, R2.reuse, 0x20, PT ;  /* 0x000000200200780c */ /* 0x040fe40003f06070 */
[----:B------:R-:W-:Y:S02]  /*02e0*/  ISETP.GE.U32.AND P1, PT, R2, 0x40, PT ;  /* 0x000000400200780c */ /* 0x000fe40003f26070 */
[----:B------:R-:W-:-:S09]  /*02f0*/  MOV R37, R3 ;  /* 0x0000000300257202 */ /* 0x000fd20000000f00 */
[----:B------:R-:W0:Y:S01]  /*0300*/  @P0 LDC.64 R8, c[0x0][0x3d0] ;  /* 0x0000f400ff080b82 */ /* 0x000e220000000a00 */
[----:B------:R-:W-:-:S07]  /*0310*/  @P0 LOP3.LUT R37, R3, 0x20, RZ, 0xfc, !PT ;  /* 0x0000002003250812 */ /* 0x000fce00078efcff */
[----:B------:R-:W1:Y:S08]  /*0320*/  @P0 LDC.64 R10, c[0x0][0x3e8] ;  /* 0x0000fa00ff0a0b82 */ /* 0x000e700000000a00 */
[----:B------:R-:W2:Y:S08]  /*0330*/  @P1 LDC.64 R28, c[0x0][0x3d0] ;  /* 0x0000f400ff1c1b82 */ /* 0x000eb00000000a00 */
[----:B------:R-:W3:Y:S01]  /*0340*/  @P1 LDC.64 R30, c[0x0][0x3e8] ;  /* 0x0000fa00ff1e1b82 */ /* 0x000ee20000000a00 */
[----:B0-----:R-:W-:-:S05]  /*0350*/  @P0 IMAD.WIDE.U32 R32, R3, 0x10, R8 ;  /* 0x0000001003200825 */ /* 0x001fca00078e0008 */
[----:B------:R0:W5:Y:S01]  /*0360*/  @P0 LDG.E.128 R4, desc[UR6][R32.64] ;  /* 0x0000000620040981 */ /* 0x000162000c1e1d00 */
[----:B-1----:R-:W-:-:S05]  /*0370*/  @P0 IMAD.WIDE.U32 R34, R3, 0x10, R10 ;  /* 0x0000001003220825 */ /* 0x002fca00078e000a */
[----:B------:R0:W5:Y:S01]  /*0380*/  @P0 LDG.E.128 R12, desc[UR6][R34.64] ;  /* 0x00000006220c0981 */ /* 0x000162000c1e1d00 */
[----:B--2---:R-:W-:-:S05]  /*0390*/  @P1 IMAD.WIDE.U32 R28, R37, 0x10, R28 ;  /* 0x00000010251c1825 */ /* 0x004fca00078e001c */
[----:B------:R0:W5:Y:S01]  /*03a0*/  @P1 LDG.E.128 R16, desc[UR6][R28.64] ;  /* 0x000000061c101981 */ /* 0x000162000c1e1d00 */
[----:B---3--:R-:W-:-:S05]  /*03b0*/  @P1 IMAD.WIDE.U32 R30, R37, 0x10, R30 ;  /* 0x00000010251e1825 */ /* 0x008fca00078e001e */
[----:B------:R0:W5:Y:S01]  /*03c0*/  @P1 LDG.E.128 R24, desc[UR6][R30.64] ;  /* 0x000000061e181981 */ /* 0x000162000c1e1d00 */
[----:B------:R-:W-:Y:S02]  /*03d0*/  CS2R R10, SRZ ;  /* 0x00000000000a7805 */ /* 0x000fe4000001ff00 */
[----:B------:R-:W-:Y:S02]  /*03e0*/  CS2R R8, SRZ ;  /* 0x0000000000087805 */ /* 0x000fe4000001ff00 */
[----:B------:R-:W-:Y:S02]  /*03f0*/  @P1 CS2R R22, SRZ ;  /* 0x0000000000161805 */ /* 0x000fe4000001ff00 */
[----:B------:R-:W-:-:S07]  /*0400*/  @P1 CS2R R20, SRZ ;  /* 0x0000000000141805 */ /* 0x000fce000001ff00 */
.L_x_7915:
[----:B------:R-:W-:Y:S05]  /*0410*/  BSYNC.RECONVERGENT B0 ;  /* 0x0000000000007941 */ /* 0x000fea0003800200 */
.L_x_7911:
        /* <DEDUP_REMOVED lines=11> */
.L_x_7925:
[----:B0-----:R-:W0:Y:S01]  /*04d0*/  @P0 LDC.64 R42, c[0x0][0x3e0] ;  /* 0x0000f800ff2a0b82 */ /* 0x001e220000000a00 */
[----:B------:R-:W-:Y:S02]  /*04e0*/  HFMA2 R0, -RZ, RZ, 1.875, 0 ;  /* 0x3f800000ff007431 */ /* 0x000fe400000001ff */
[----:B0-----:R-:W-:-:S05]  /*04f0*/  @P0 IMAD.WIDE R42, R44, 0x4, R42 ;  /* 0x000000042c2a0825 */ /* 0x001fca00078e022a */
[----:B-----5:R0:W5:Y:S01]  /*0500*/  @P0 LDG.E R0, desc[UR6][R42.64] ;  /* 0x000000062a000981 */ /* 0x020162000c1e1900 */
[----:B------:R-:W-:Y:S01]  /*0510*/  IMAD R40, R44, UR12, RZ ;  /* 0x0000000c2c287c24 */ /* 0x000fe2000f8e02ff */
[C---:B------:R-:W-:Y:S01]  /*0520*/  ISETP.GE.U32.AND P3, PT, R2.reuse, 0x20, PT ;  /* 0x000000200200780c */ /* 0x040fe20003f66070 */
[----:B------:R-:W-:Y:S01]  /*0530*/  BSSY.RECONVERGENT B0, `(.L_x_7916) ;  /* 0x000001f000007945 */ /* 0x000fe20003800200 */
[----:B------:R-:W-:Y:S02]  /*0540*/  ISETP.GE.U32.AND P4, PT, R2, 0x40, PT ;  /* 0x000000400200780c */ /* 0x000fe40003f86070 */
        /* <DEDUP_REMOVED lines=10> */
[----:B0-----:R-:W-:-:S05]  /*05f0*/  IMAD.WIDE.U32 R42, R45, 0x10, R42 ;  /* 0x000000102d2a7825 */ /* 0x001fca00078e002a */
[----:B------:R1:W3:Y:S01]  /*0600*/  LDG.E.128 R32, desc[UR6][R42.64] ;  /* 0x000000062a207981 */ /* 0x0002e2000c1e1d00 */
[----:B--2---:R-:W-:-:S05]  /*0610*/  @P1 IMAD.WIDE.U32 R46, R45, 0x10, R46 ;  /* 0x000000102d2e1825 */ /* 0x004fca00078e002e */
[----:B------:R-:W2:Y:S01]  /*0620*/  @P1 LDG.E.128 R28, desc[UR6][R46.64] ;  /* 0x000000062e1c1981 */ /* 0x000ea2000c1e1d00 */
[C---:B-1----:R-:W-:Y:S01]  /*0630*/  IMAD.WIDE.U32 R42, R45.reuse, 0x10, R40 ;  /* 0x000000102d2a7825 */ /* 0x042fe200078e0028 */
[----:B------:R-:W-:-:S03]  /*0640*/  IADD3 R40, PT, PT, R45, 0x20, RZ ;  /* 0x000000202d287810 */ /* 0x000fc60007ffe0ff */
[-C--:B---3-5:R-:W-:Y:S01]  /*0650*/  FMUL.FTZ R49, R32, R0.reuse ;  /* 0x0000000020317220 */ /* 0x0a8fe20000410000 */
[-C--:B------:R-:W-:Y:S01]  /*0660*/  FMUL.FTZ R48, R33, R0.reuse ;  /* 0x0000000021307220 */ /* 0x080fe20000410000 */
[-C--:B------:R-:W-:Y:S01]  /*0670*/  FMUL.FTZ R51, R34, R0.reuse ;  /* 0x0000000022337220 */ /* 0x080fe20000410000 */
[----:B------:R-:W-:Y:S01]  /*0680*/  FMUL.FTZ R50, R35, R0 ;  /* 0x0000000023327220 */ /* 0x000fe20000410000 */
[----:B--2---:R-:W-:Y:S01]  /*0690*/  @P1 FFMA.FTZ R32, R49, R12, R28 ;  /* 0x0000000c31201223 */ /* 0x004fe2000001001c */
[----:B------:R-:W-:Y:S01]  /*06a0*/  @P1 FFMA.FTZ R33, R48, R13, R29 ;  /* 0x0000000d30211223 */ /* 0x000fe2000001001d */
[----:B------:R-:W-:Y:S01]  /*06b0*/  @P1 FFMA.FTZ R34, R51, R14, R30 ;  /* 0x0000000e33221223 */ /* 0x000fe2000001001e */
[----:B------:R-:W-:Y:S01]  /*06c0*/  @P1 FFMA.FTZ R35, R50, R15, R31 ;  /* 0x0000000f32231223 */ /* 0x000fe2000001001f */
[----:B------:R-:W-:Y:S01]  /*06d0*/  @!P1 FMUL.FTZ R32, R49, R12 ;  /* 0x0000000c31209220 */ /* 0x000fe20000410000 */
[----:B------:R-:W-:Y:S01]  /*06e0*/  @!P1 FMUL.FTZ R33, R48, R13 ;  /* 0x0000000d30219220 */ /* 0x000fe20000410000 */
[----:B------:R-:W-:Y:S01]  /*06f0*/  @!P1 FMUL.FTZ R34, R51, R14 ;  /* 0x0000000e33229220 */ /* 0x000fe20000410000 */
[----:B------:R-:W-:-:S05]  /*0700*/  @!P1 FMUL.FTZ R35, R50, R15 ;  /* 0x0000000f32239220 */ /* 0x000fca0000410000 */
[----:B------:R0:W-:Y:S02]  /*0710*/  STG.E.128 desc[UR6][R42.64], R32 ;  /* 0x000000202a007986 */ /* 0x0001e4000c101d06 */
.L_x_7917:
[----:B------:R-:W-:Y:S05]  /*0720*/  BSYNC.RECONVERGENT B0 ;  /* 0x0000000000007941 */ /* 0x000fea0003800200 */
.L_x_7916:
[----:B------:R-:W-:Y:S04]  /*0730*/  BSSY.RECONVERGENT B0, `(.L_x_7918) ;  /* 0x0000019000007945 */ /* 0x000fe80003800200 */
[----:B------:R-:W-:Y:S05]  /*0740*/  @!P4 BRA `(.L_x_7919) ;  /* 0x00000000005cc947 */ /* 0x000fea0003800000 */
[----:B------:R-:W-:Y:S01]  /*0750*/  ISETP.NE.U32.AND P1, PT, RZ, UR10, PT ;  /* 0x0000000aff007c0c */ /* 0x000fe2000bf25070 */
[----:B------:R-:W1:Y:S03]  /*0760*/  LDC.64 R38, c[0x0][0x390] ;  /* 0x0000e400ff267b82 */ /* 0x000e660000000a00 */
[----:B------:R-:W-:-:S13]  /*0770*/  ISETP.NE.AND.EX P1, PT, RZ, UR11, PT, P1 ;  /* 0x0000000bff007c0c */ /* 0x000fda000bf25310 */
[----:B0-----:R-:W0:Y:S01]  /*0780*/  @P1 LDC.64 R42, c[0x0][0x3a0] ;  /* 0x0000e800ff2a1b82 */ /* 0x001e220000000a00 */
[----:B-1----:R-:W-:-:S06]  /*0790*/  IMAD.WIDE.U32 R38, R40, 0x10, R38 ;  /* 0x0000001028267825 */ /* 0x002fcc00078e0026 */
[----:B------:R-:W2:Y:S01]  /*07a0*/  LDG.E.128 R36, desc[UR6][R38.64] ;  /* 0x0000000626247981 */ /* 0x000ea2000c1e1d00 */
[C---:B0-----:R-:W-:Y:S02]  /*07b0*/  @P1 IMAD.WIDE.U32 R46, R40.reuse, 0x10, R42 ;  /* 0x00000010282e1825 */ /* 0x041fe400078e002a */
[----:B------:R-:W0:Y:S03]  /*07c0*/  LDC.64 R42, c[0x0][0x3a8] ;  /* 0x0000ea00ff2a7b82 */ /* 0x000e260000000a00 */
[----:B------:R-:W3:Y:S01]  /*07d0*/  @P1 LDG.E.128 R28, desc[UR6][R46.64] ;  /* 0x000000062e1c1981 */ /* 0x000ee2000c1e1d00 */
[----:B0-----:R-:W-:-:S04]  /*07e0*/  IMAD.WIDE.U32 R42, R40, 0x10, R42 ;  /* 0x00000010282a7825 */ /* 0x001fc800078e002a */
[-C--:B--2--5:R-:W-:Y:S01]  /*07f0*/  FMUL.FTZ R41, R36, R0.reuse ;  /* 0x0000000024297220 */ /* 0x0a4fe20000410000 */
[-C--:B------:R-:W-:Y:S01]  /*0800*/  FMUL.FTZ R48, R37, R0.reuse ;  /* 0x0000000025307220 */ /* 0x080fe20000410000 */
[-C--:B------:R-:W-:Y:S01]  /*0810*/  FMUL.FTZ R49, R38, R0.reuse ;  /* 0x0000000026317220 */ /* 0x080fe20000410000 */
[----:B------:R-:W-:Y:S01]  /*0820*/  FMUL.FTZ R0, R39, R0 ;  /* 0x0000000027007220 */ /* 0x000fe20000410000 */
[----:B---3--:R-:W-:Y:S01]  /*0830*/  @P1 FFMA.FTZ R36, R41, R24, R28 ;  /* 0x0000001829241223 */ /* 0x008fe2000001001c */
        /* <DEDUP_REMOVED lines=8> */
.L_x_7919:
[----:B------:R-:W-:Y:S05]  /*08c0*/  BSYNC.RECONVERGENT B0 ;  /* 0x0000000000007941 */ /* 0x000fea0003800200 */
.L_x_7918:
[----:B-----5:R-:W-:Y:S01]  /*08d0*/  FADD.FTZ R0, RZ, R32 ;  /* 0x00000020ff007221 */ /* 0x020fe20000010000 */
        /* <DEDUP_REMOVED lines=23> */
[----:B---3--:R-:W-:-:S04]  /*0a50*/  FMUL.FTZ R46, R41, R40 ;  /* 0x00000028292e7220 */ /* 0x008fc80000410000 */
[--C-:B------:R-:W-:Y:S01]  /*0a60*/  FADD.FTZ R0, R32, -R46.reuse ;  /* 0x8000002e20007221 */ /* 0x100fe20000010000 */
[--C-:B------:R-:W-:Y:S01]  /*0a70*/  FADD.FTZ R41, R33, -R46.reuse ;  /* 0x8000002e21297221 */ /* 0x100fe20000010000 */
[--C-:B01----:R-:W-:Y:S01]  /*0a80*/  FADD.FTZ R43, R34, -R46.reuse ;  /* 0x8000002e222b7221 */ /* 0x103fe20000010000 */
        /* <DEDUP_REMOVED lines=23> */
.L_x_7937:
[----:B-1----:R-:W-:Y:S01]  /*0c00*/  FADD.FTZ R51, R50, R51 ;  /* 0x0000003332337221 */ /* 0x002fe20000010000 */
[C---:B------:R-:W-:Y:S01]  /*0c10*/  FMUL.FTZ R47, R46.reuse, R46 ;  /* 0x0000002e2e2f7220 */ /* 0x040fe20000410000 */
[----:B------:R-:W1:Y:S01]  /*0c20*/  @!P5 LDC.64 R42, c[0x0][0x3c0] ;  /* 0x0000f000ff2adb82 */ /* 0x000e620000000a00 */
[----:B------:R-:W-:Y:S01]  /*0c30*/  BSSY.RECONVERGENT B0, `(.L_x_7921) ;  /* 0x000001c000007945 */ /* 0x000fe20003800200 */
[----:B------:R-:W-:Y:S01]  /*0c40*/  FFMA.FTZ R0, R51, R40, UR5 ;  /* 0x0000000533007e23 */ /* 0x000fe20008010028 */
[----:B------:R-:W-:Y:S02]  /*0c50*/  FSEL R48, R46, RZ, !P2 ;  /* 0x000000ff2e307208 */ /* 0x000fe40005000000 */
[----:B------:R-:W-:-:S03]  /*0c60*/  FSEL R47, R47, RZ, P2 ;  /* 0x000000ff2f2f7208 */ /* 0x000fc60001000000 */
[----:B------:R-:W2:Y:S02]  /*0c70*/  @!P5 LDC.64 R40, c[0x0][0x3c8] ;  /* 0x0000f200ff28db82 */ /* 0x000ea40000000a00 */
[----:B------:R-:W-:-:S06]  /*0c80*/  FADD.FTZ R0, R0, R47 ;  /* 0x0000002f00007221 */ /* 0x000fcc0000010000 */
        /* <DEDUP_REMOVED lines=14> */
[----:B0-----:R-:W-:Y:S01]  /*0d70*/  FMUL.FTZ R50, R0, R51 ;  /* 0x0000003300327220 */ /* 0x001fe20000410000 */
[----:B------:R-:W-:Y:S01]  /*0d80*/  FFMA.FTZ R40, R41, R4, R8 ;  /* 0x0000000429287223 */ /* 0x000fe20000010008 */
[----:B------:R-:W-:Y:S01]  /*0d90*/  FFMA.FTZ R41, R42, R5, R9 ;  /* 0x000000052a297223 */ /* 0x000fe20000010009 */
[----:B------:R-:W-:Y:S01]  /*0da0*/  FFMA.FTZ R42, R49, R6, R10 ;  /* 0x00000006312a7223 */ /* 0x000fe2000001000a */
[----:B------:R-:W-:Y:S01]  /*0db0*/  FFMA.FTZ R43, R50, R7, R11 ;  /* 0x00000007322b7223 */ /* 0x000fe2000001000b */
[C---:B-1----:R-:W-:Y:S01]  /*0dc0*/  IMAD.WIDE.U32 R46, R45.reuse, 0x10, R46 ;  /* 0x000000102d2e7825 */ /* 0x042fe200078e002e */
[----:B------:R-:W-:-:S04]  /*0dd0*/  IADD3 R45, PT, PT, R45, 0x20, RZ ;  /* 0x000000202d2d7810 */ /* 0x000fc80007ffe0ff */
[----:B------:R2:W-:Y:S03]  /*0de0*/  STG.E.128 desc[UR6][R46.64], R40 ;  /* 0x000000282e007986 */ /* 0x0005e6000c101d06 */
.L_x_7922:
[----:B------:R-:W-:Y:S05]  /*0df0*/  BSYNC.RECONVERGENT B0 ;  /* 0x0000000000007941 */ /* 0x000fea0003800200 */
.L_x_7921:
        /* <DEDUP_REMOVED lines=17> */
.L_x_7924:
[----:B------:R-:W-:Y:S05]  /*0f10*/  BSYNC.RECONVERGENT B0 ;  /* 0x0000000000007941 */ /* 0x000fea0003800200 */
.L_x_7923:
[----:B-123--:R-:W1:Y:S02]  /*0f20*/  LDC.64 R40, c[0x0][0x380] ;  /* 0x0000e000ff287b82 */ /* 0x00ee640000000a00 */
[----:B-1----:R-:W-:-:S04]  /*0f30*/  LEA R44, R40, R44, 0x2 ;  /* 0x0000002c282c7211 */ /* 0x002fc800078e10ff */
[----:B------:R-:W-:-:S13]  /*0f40*/  ISETP.GE.AND P1, PT, R44, R41, PT ;  /* 0x000000292c00720c */ /* 0x000fda0003f26270 */
[----:B------:R-:W-:Y:S05]  /*0f50*/  @!P1 BRA `(.L_x_7925) ;  /* 0xfffffff4005c9947 */ /* 0x000fea000383ffff */
[----:B------:R-:W-:Y:S05]  /*0f60*/  EXIT ;  /* 0x000000000000794d */ /* 0x000fea0003800000 */
.L_x_7920:
[----:B01----:R-:W-:Y:S01]  /*0f70*/  HFMA2 R43, -RZ, RZ, 0, 5.9604644775390625e-08 ;  /* 0x00000001ff2b7431 */ /* 0x003fe200000001ff */
[----:B------:R-:W-:Y:S01]  /*0f80*/  BSSY B0, `(.L_x_7926) ;  /* 0x0000007000007945 */ /* 0x000fe20003800000 */
[----:B------:R-:W-:Y:S02]  /*0f90*/  MOV R53, R47 ;  /* 0x0000002f00357202 */ /* 0x000fe40000000f00 */
[----:B------:R-:W-:Y:S02]  /*0fa0*/  MOV R42, 0x1f ;  /* 0x0000001f002a7802 */ /* 0x000fe40000000f00 */
[----:B------:R-:W-:-:S07]  /*0fb0*/  MOV R41, 0xffffffff ;  /* 0xffffffff00297802 */ /* 0x000fce0000000f00 */
[----:B------:R-:W-:Y:S05]  /*0fc0*/  WARPSYNC.COLLECTIVE R41, `(.L_x_7927) ;  /* 0x0000000029087348 */ /* 0x000fea0003c00000 */
[----:B------:R0:W1:Y:S02]  /*0fd0*/  SHFL.BFLY P6, R52, R53, R43, R42 ;  /* 0x0c00002b35347389 */ /* 0x00006400000c002a */
[----:B01----:R-:W-:Y:S05]  /*0fe0*/  ENDCOLLECTIVE ;  /* 0x000000000000791b */ /* 0x003fea0003800000 */
.L_x_7927:
[----:B------:R-:W-:Y:S05]  /*0ff0*/  BSYNC B0 ;  /* 0x0000000000007941 */ /* 0x000fea0003800000 */
.L_x_7926:
        /* <DEDUP_REMOVED lines=10> */
.L_x_7928:
[----:B------:R-:W-:Y:S01]  /*10a0*/  HFMA2 R43, -RZ, RZ, 0, 2.384185791015625e-07 ;  /* 0x00000004ff2b7431 */ /* 0x000fe200000001ff */
[----:B------:R-:W-:-:S05]  /*10b0*/  MOV R49, R52 ;  /* 0x0000003400317202 */ /* 0x000fca0000000f00 */
[----:B------:R-:W-:-:S05]  /*10c0*/  FADD.FTZ R49, R48, R49 ;  /* 0x0000003130317221 */ /* 0x000fca0000010000 */
[----:B------:R-:W-:-:S07]  /*10d0*/  MOV R53, R49 ;  /* 0x0000003100357202 */ /* 0x000fce0000000f00 */
[----:B------:R-:W-:Y:S05]  /*10e0*/  WARPSYNC.COLLECTIVE R41, `(.L_x_7929) ;  /* 0x0000000029087348 */ /* 0x000fea0003c00000 */
[----:B------:R0:W1:Y:S02]  /*10f0*/  SHFL.BFLY P6, R52, R53, R43, R42 ;  /* 0x0c00002b35347389 */ /* 0x00006400000c002a */
[----:B01----:R-:W-:Y:S05]  /*1100*/  ENDCOLLECTIVE ;  /* 0x000000000000791b */ /* 0x003fea0003800000 */
.L_x_7929:
[----:B------:R-:W-:Y:S01]  /*1110*/  HFMA2 R43, -RZ, RZ, 0, 4.76837158203125e-07 ;  /* 0x00000008ff2b7431 */ /* 0x000fe200000001ff */
[----:B------:R-:W-:-:S05]  /*1120*/  MOV R0, R52 ;  /* 0x0000003400007202 */ /* 0x000fca0000000f00 */
[----:B------:R-:W-:-:S05]  /*1130*/  FADD.FTZ R50, R49, R0 ;  /* 0x0000000031327221 */ /* 0x000fca0000010000 */
[----:B------:R-:W-:-:S07]  /*1140*/  MOV R53, R50 ;  /* 0x0000003200357202 */ /* 0x000fce0000000f00 */
[----:B------:R-:W-:Y:S05]  /*1150*/  WARPSYNC.COLLECTIVE R41, `(.L_x_7930) ;  /* 0x0000000029087348 */ /* 0x000fea0003c00000 */
[----:B------:R0:W1:Y:S02]  /*1160*/  SHFL.BFLY P6, R52, R53, R43, R42 ;  /* 0x0c00002b35347389 */ /* 0x00006400000c002a */
[----:B01----:R-:W-:Y:S05]  /*1170*/  ENDCOLLECTIVE ;  /* 0x000000000000791b */ /* 0x003fea0003800000 */
.L_x_7930:
[----:B------:R-:W-:Y:S01]  /*1180*/  HFMA2 R43, -RZ, RZ, 0, 9.5367431640625e-07 ;  /* 0x00000010ff2b7431 */ /* 0x000fe200000001ff */
[----:B------:R-:W-:-:S05]  /*1190*/  MOV R51, R52 ;  /* 0x0000003400337202 */ /* 0x000fca0000000f00 */
[----:B------:R-:W-:-:S05]  /*11a0*/  FADD.FTZ R51, R50, R51 ;  /* 0x0000003332337221 */ /* 0x000fca0000010000 */
[----:B------:R-:W-:-:S07]  /*11b0*/  MOV R53, R51 ;  /* 0x0000003300357202 */ /* 0x000fce0000000f00 */
[----:B------:R-:W-:Y:S05]  /*11c0*/  WARPSYNC.COLLECTIVE R41, `(.L_x_7931) ;  /* 0x0000000029087348 */ /* 0x000fea0003c00000 */
[----:B------:R0:W1:Y:S02]  /*11d0*/  SHFL.BFLY P6, R52, R53, R43, R42 ;  /* 0x0c00002b35347389 */ /* 0x00006400000c002a */
[----:B01----:R-:W-:Y:S05]  /*11e0*/  ENDCOLLECTIVE ;  /* 0x000000000000791b */ /* 0x003fea0003800000 */
.L_x_7931:
[----:B------:R-:W-:Y:S01]  /*11f0*/  HFMA2 R43, -RZ, RZ, 0, 5.9604644775390625e-08 ;  /* 0x00000001ff2b7431 */ /* 0x000fe200000001ff */
[----:B------:R-:W-:-:S05]  /*1200*/  MOV R0, R52 ;  /* 0x0000003400007202 */ /* 0x000fca0000000f00 */
        /* <DEDUP_REMOVED lines=25> */
.L_x_7932:
[----:B------:R-:W-:Y:S01]  /*13a0*/  HFMA2 R43, -RZ, RZ, 0, 1.1920928955078125e-07 ;  /* 0x00000002ff2b7431 */ /* 0x000fe200000001ff */
[----:B------:R-:W-:-:S05]  /*13b0*/  MOV R47, R52 ;  /* 0x00000034002f7202 */ /* 0x000fca0000000f00 */
[----:B------:R-:W-:-:S05]  /*13c0*/  FADD.FTZ R47, R0, R47 ;  /* 0x0000002f002f7221 */ /* 0x000fca0000010000 */
[----:B------:R-:W-:-:S07]  /*13d0*/  MOV R53, R47 ;  /* 0x0000002f00357202 */ /* 0x000fce0000000f00 */
[----:B------:R-:W-:Y:S05]  /*13e0*/  WARPSYNC.COLLECTIVE R41, `(.L_x_7933) ;  /* 0x0000000029087348 */ /* 0x000fea0003c00000 */
[----:B------:R0:W1:Y:S02]  /*13f0*/  SHFL.BFLY P6, R52, R53, R43, R42 ;  /* 0x0c00002b35347389 */ /* 0x00006400000c002a */
[----:B01----:R-:W-:Y:S05]  /*1400*/  ENDCOLLECTIVE ;  /* 0x000000000000791b */ /* 0x003fea0003800000 */
.L_x_7933:
[----:B------:R-:W-:Y:S01]  /*1410*/  HFMA2 R43, -RZ, RZ, 0, 2.384185791015625e-07 ;  /* 0x00000004ff2b7431 */ /* 0x000fe200000001ff */
[----:B------:R-:W-:-:S05]  /*1420*/  MOV R48, R52 ;  /* 0x0000003400307202 */ /* 0x000fca0000000f00 */
[----:B------:R-:W-:-:S05]  /*1430*/  FADD.FTZ R48, R47, R48 ;  /* 0x000000302f307221 */ /* 0x000fca0000010000 */
[----:B------:R-:W-:-:S07]  /*1440*/  MOV R53, R48 ;  /* 0x0000003000357202 */ /* 0x000fce0000000f00 */
[----:B------:R-:W-:Y:S05]  /*1450*/  WARPSYNC.COLLECTIVE R41, `(.L_x_7934) ;  /* 0x0000000029087348 */ /* 0x000fea0003c00000 */
[----:B------:R0:W1:Y:S02]  /*1460*/  SHFL.BFLY P6, R52, R53, R43, R42 ;  /* 0x0c00002b35347389 */ /* 0x00006400000c002a */
[----:B01----:R-:W-:Y:S05]  /*1470*/  ENDCOLLECTIVE ;  /* 0x000000000000791b */ /* 0x003fea0003800000 */
.L_x_7934:
[----:B------:R-:W-:Y:S01]  /*1480*/  HFMA2 R43, -RZ, RZ, 0, 4.76837158203125e-07 ;  /* 0x00000008ff2b7431 */ /* 0x000fe200000001ff */
[----:B------:R-:W-:-:S05]  /*1490*/  MOV R49, R52 ;  /* 0x0000003400317202 */ /* 0x000fca0000000f00 */
[----:B------:R-:W-:-:S05]  /*14a0*/  FADD.FTZ R49, R48, R49 ;  /* 0x0000003130317221 */ /* 0x000fca0000010000 */
[----:B------:R-:W-:-:S07]  /*14b0*/  MOV R53, R49 ;  /* 0x0000003100357202 */ /* 0x000fce0000000f00 */
[----:B------:R-:W-:Y:S05]  /*14c0*/  WARPSYNC.COLLECTIVE R41, `(.L_x_7935) ;  /* 0x0000000029087348 */ /* 0x000fea0003c00000 */
[----:B------:R0:W1:Y:S02]  /*14d0*/  SHFL.BFLY P6, R52, R53, R43, R42 ;  /* 0x0c00002b35347389 */ /* 0x00006400000c002a */
[----:B01----:R-:W-:Y:S05]  /*14e0*/  ENDCOLLECTIVE ;  /* 0x000000000000791b */ /* 0x003fea0003800000 */
.L_x_7935:
[----:B------:R-:W-:Y:S01]  /*14f0*/  HFMA2 R43, -RZ, RZ, 0, 9.5367431640625e-07 ;  /* 0x00000010ff2b7431 */ /* 0x000fe200000001ff */
[----:B------:R-:W-:-:S05]  /*1500*/  MOV R50, R52 ;  /* 0x0000003400327202 */ /* 0x000fca0000000f00 */
[----:B------:R-:W-:-:S05]  /*1510*/  FADD.FTZ R50, R49, R50 ;  /* 0x0000003231327221 */ /* 0x000fca0000010000 */
[----:B------:R-:W-:-:S07]  /*1520*/  MOV R53, R50 ;  /* 0x0000003200357202 */ /* 0x000fce0000000f00 */
[----:B------:R-:W-:Y:S05]  /*1530*/  WARPSYNC.COLLECTIVE R41, `(.L_x_7936) ;  /* 0x0000000029087348 */ /* 0x000fea0003c00000 */
[----:B------:R0:W1:Y:S02]  /*1540*/  SHFL.BFLY P6, R52, R53, R43, R42 ;  /* 0x0c00002b35347389 */ /* 0x00006400000c002a */
[----:B01----:R-:W-:Y:S05]  /*1550*/  ENDCOLLECTIVE ;  /* 0x000000000000791b */ /* 0x003fea0003800000 */
.L_x_7936:
[----:B------:R-:W-:Y:S01]  /*1560*/  MOV R51, R52 ;  /* 0x0000003400337202 */ /* 0x000fe20000000f00 */
[----:B------:R-:W-:Y:S06]  /*1570*/  BRA `(.L_x_7937) ;  /* 0xfffffff400a07947 */ /* 0x000fec000383ffff */
.L_x_7938:
        /* <DEDUP_REMOVED lines=16> */
.L_x_9183:


//--------------------- .text._ZN10layer_norm13ln_fwd_kernelINS_13Kernel_traitsIfffffjLj256ELj1ELj4ELj1ELj16ENS_18Kernel_traits_baseILj256EfffffjLj128EEEEELb0ELb1ELb0ELb1EEEvNS_9FwdParamsE --------------------------
	.section	.text._ZN10layer_norm13ln_fwd_kernelINS_13Kernel_traitsIfffffjLj256ELj1ELj4ELj1ELj16ENS_18Kernel_traits_baseILj256EfffffjLj128EEEEELb0ELb1ELb0ELb1EEEvNS_9FwdParamsE,"ax",@progbits
	.align	128
        .global         _ZN10layer_norm13ln_fwd_kernelINS_13Kernel_traitsIfffffjLj256ELj1ELj4ELj1ELj16ENS_18Kernel_traits_baseILj256EfffffjLj128EEEEELb0ELb1ELb0ELb1EEEvNS_9FwdParamsE
        .type           _ZN10layer_norm13ln_fwd_kernelINS_13Kernel_traitsIfffffjLj256ELj1ELj4ELj1ELj16ENS_18Kernel_traits_baseILj256EfffffjLj128EEEEELb0ELb1ELb0ELb1EEEvNS_9FwdParamsE,@function
        .size           _ZN10layer_norm13ln_fwd_kernelINS_13Kernel_traitsIfffffjLj256ELj1ELj4ELj1ELj16ENS_18Kernel_traits_baseILj256EfffffjLj128EEEEELb0ELb1ELb0ELb1EEEvNS_9FwdParamsE,(.L_x_9184 - _ZN10layer_norm13ln_fwd_kernelINS_13Kernel_traitsIfffffjLj256ELj1ELj4ELj1ELj16ENS_18Kernel_traits_baseILj256EfffffjLj128EEEEELb0ELb1ELb0ELb1EEEvNS_9FwdParamsE)
        .other          _ZN10layer_norm13ln_fwd_kernelINS_13Kernel_traitsIfffffjLj256ELj1ELj4ELj1ELj16ENS_18Kernel_traits_baseILj256EfffffjLj128EEEEELb0ELb1ELb0ELb1EEEvNS_9FwdParamsE,@"STO_CUDA_ENTRY STV_DEFAULT"
_ZN10layer_norm13ln_fwd_kernelINS_13Kernel_traitsIfffffjLj256ELj1ELj4ELj1ELj16ENS_18Kernel_traits_baseILj256EfffffjLj128EEEEELb0ELb1ELb0ELb1EEEvNS_9FwdParamsE:
.text._ZN10layer_norm13ln_fwd_kernelINS_13Kernel_traitsIfffffjLj256ELj1ELj4ELj1ELj16ENS_18Kernel_traits_baseILj256EfffffjLj128EEEEELb0ELb1ELb0ELb1EEEvNS_9FwdParamsE:
        /* <DEDUP_REMOVED lines=14> */
[----:B---3--:R-:W3:Y:S04]  /*00e0*/  LDG.E.128 R24, desc[UR6][R4.64] ;  /* 0x0000000604187981 */ /* 0x008ee8000c1e1d00 */
[----:B------:R-:W4:Y:S01]  /*00f0*/  LDG.E.128 R28, desc[UR6][R6.64] ;  /* 0x00000006061c7981 */ /* 0x000f22000c1e1d00 */
[----:B------:R-:W-:-:S03]  /*0100*/  SHF.R.U32.HI R0, RZ, 0x5, R0 ;  /* 0x00000005ff007819 */ /* 0x000fc60000011600 */
[----:B------:R-:W5:Y:S04]  /*0110*/  LDG.E.128 R20, desc[UR6][R4.64+0x200] ;  /* 0x0002000604147981 */ /* 0x000f68000c1e1d00 */
[----:B------:R3:W5:Y:S01]  /*0120*/  LDG.E.128 R16, desc[UR6][R6.64+0x200] ;  /* 0x0002000606107981 */ /* 0x000762000c1e1d00 */
[----:B--2---:R-:W-:-:S05]  /*0130*/  @P0 IMAD.WIDE.U32 R32, R2, 0x10, R32 ;  /* 0x0000001002200825 */ /* 0x004fca00078e0020 */
[----:B------:R2:W5:Y:S04]  /*0140*/  @P0 LDG.E.128 R12, desc[UR6][R32.64] ;  /* 0x00000006200c0981 */ /* 0x000568000c1e1d00 */
[----:B------:R2:W5:Y:S01]  /*0150*/  @P0 LDG.E.128 R8, desc[UR6][R32.64+0x200] ;  /* 0x0002000620080981 */ /* 0x000562000c1e1d00 */
[----:B0-----:R-:W-:-:S06]  /*0160*/  USHF.L.U32 UR4, UR4, 0x2, URZ ;  /* 0x0000000204047899 */ /* 0x001fcc00080006ff */
[----:B------:R-:W-:-:S04]  /*0170*/  LOP3.LUT R0, R0, UR4, RZ, 0xfc, !PT ;  /* 0x0000000400007c12 */ /* 0x000fc8000f8efcff */
[----:B-1----:R-:W-:Y:S02]  /*0180*/  ISETP.GE.AND P1, PT, R0, UR5, PT ;  /* 0x0000000500007c0c */ /* 0x002fe4000bf26270 */
[----:B---3--:R-:W-:Y:S02]  /*0190*/  @P0 MOV R3, R24 ;  /* 0x0000001800030202 */ /* 0x008fe40000000f00 */
[----:B------:R-:W-:Y:S02]  /*01a0*/  @P0 MOV R7, R25 ;  /* 0x0000001900070202 */ /* 0x000fe40000000f00 */
[----:B------:R-:W-:Y:S02]  /*01b0*/  @P0 MOV R6, R26 ;  /* 0x0000001a00060202 */ /* 0x000fe40000000f00 */
[----:B------:R-:W-:Y:S02]  /*01c0*/  @P0 MOV R5, R27 ;  /* 0x0000001b00050202 */ /* 0x000fe40000000f00 */
[----:B----4-:R-:W-:-:S02]  /*01d0*/  @P0 MOV R4, R28 ;  /* 0x0000001c00040202 */ /* 0x010fc40000000f00 */
[----:B------:R-:W-:Y:S02]  /*01e0*/  @!P0 MOV R3, R24 ;  /* 0x0000001800038202 */ /* 0x000fe40000000f00 */
[----:B------:R-:W-:Y:S02]  /*01f0*/  @!P0 MOV R7, R25 ;  /* 0x0000001900078202 */ /* 0x000fe40000000f00 */
[----:B------:R-:W-:Y:S02]  /*0200*/  @!P0 MOV R6, R26 ;  /* 0x0000001a00068202 */ /* 0x000fe40000000f00 */
[----:B------:R-:W-:Y:S02]  /*0210*/  @!P0 MOV R5, R27 ;  /* 0x0000001b00058202 */ /* 0x000fe40000000f00 */
[----:B------:R-:W-:Y:S01]  /*0220*/  @!P0 MOV R4, R28 ;  /* 0x0000001c00048202 */ /* 0x000fe20000000f00 */
[----:B--2---:R-:W-:Y:S06]  /*0230*/  @P1 EXIT ;  /* 0x000000000000194d */ /* 0x004fec0003800000 */
[----:B------:R-:W0:Y:S01]  /*0240*/  LDCU.64 UR4, c[0x0][0x3e0] ;  /* 0x00007c00ff0477ac */ /* 0x000e220008000a00 */
        /* <DEDUP_REMOVED lines=8> */
[----:B------:R-:W-:Y:S02]  /*02d0*/  @P0 MOV R39, R21 ;  /* 0x0000001500270202 */ /* 0x000fe40000000f00 */
[----:B------:R-:W-:Y:S02]  /*02e0*/  @P0 MOV R38, R22 ;  /* 0x0000001600260202 */ /* 0x000fe40000000f00 */
[----:B------:R-:W-:Y:S02]  /*02f0*/  @P0 MOV R37, R23 ;  /* 0x0000001700250202 */ /* 0x000fe40000000f00 */
[----:B------:R-:W-:-:S02]  /*0300*/  @P0 MOV R36, R16 ;  /* 0x0000001000240202 */ /* 0x000fc40000000f00 */
[----:B------:R-:W-:Y:S01]  /*0310*/  @P0 MOV R42, R17 ;  /* 0x00000011002a0202 */ /* 0x000fe20000000f00 */
[----:B0-----:R-:W-:Y:S01]  /*0320*/  UISETP.NE.U32.AND UP0, UPT, UR4, URZ, UPT ;  /* 0x000000ff0400728c */ /* 0x001fe2000bf05070 */
[----:B------:R-:W-:Y:S01]  /*0330*/  @P0 MOV R41, R18 ;  /* 0x0000001200290202 */ /* 0x000fe20000000f00 */
[----:B------:R-:W0:Y:S01]  /*0340*/  LDCU.U8 UR4, c[0x0][0x410] ;  /* 0x00008200ff0477ac */ /* 0x000e220008000000 */
[----:B------:R-:W-:Y:S02]  /*0350*/  @P0 MOV R40, R19 ;  /* 0x0000001300280202 */ /* 0x000fe40000000f00 */
[----:B------:R-:W-:Y:S01]  /*0360*/  @!P0 MOV R35, R29 ;  /* 0x0000001d00238202 */ /* 0x000fe20000000f00 */
[----:B------:R-:W-:Y:S01]  /*0370*/  UISETP.NE.AND.EX UP0, UPT, UR5, URZ, UPT, UP0 ;  /* 0x000000ff0500728c */ /* 0x000fe2000bf05300 */
[----:B------:R-:W-:Y:S02]  /*0380*/  @!P0 MOV R34, R30 ;  /* 0x0000001e00228202 */ /* 0x000fe40000000f00 */
[----:B------:R-:W-:-:S02]  /*0390*/  @!P0 MOV R33, R31 ;  /* 0x0000001f00218202 */ /* 0x000fc40000000f00 */
[----:B------:R-:W-:Y:S02]  /*03a0*/  @!P0 MOV R32, R20 ;  /* 0x0000001400208202 */ /* 0x000fe40000000f00 */
[----:B------:R-:W-:Y:S02]  /*03b0*/  @!P0 MOV R39, R21 ;  /* 0x0000001500278202 */ /* 0x000fe40000000f00 */
[----:B------:R-:W-:Y:S02]  /*03c0*/  @!P0 MOV R38, R22 ;  /* 0x0000001600268202 */ /* 0x000fe40000000f00 */
[----:B------:R-:W-:Y:S02]  /*03d0*/  @!P0 MOV R37, R23 ;  /* 0x0000001700258202 */ /* 0x000fe40000000f00 */
[----:B------:R-:W-:Y:S02]  /*03e0*/  @!P0 MOV R36, R16 ;  /* 0x0000001000248202 */ /* 0x000fe40000000f00 */
[----:B------:R-:W-:-:S02]  /*03f0*/  @!P0 MOV R42, R17 ;  /* 0x00000011002a8202 */ /* 0x000fc40000000f00 */
[----:B------:R-:W-:Y:S02]  /*0400*/  @!P0 MOV R41, R18 ;  /* 0x0000001200298202 */ /* 0x000fe40000000f00 */
[----:B------:R-:W-:Y:S01]  /*0410*/  @!P0 MOV R40, R19 ;  /* 0x0000001300288202 */ /* 0x000fe20000000f00 */
[----:B0-----:R-:W-:Y:S06]  /*0420*/  BRA.U !UP0, `(.L_x_7939) ;  /* 0x0000000908547547 */ /* 0x001fec000b800000 */
[----:B------:R-:W0:Y:S01]  /*0430*/  LDCU.64 UR8, c[0x0][0x3a0] ;  /* 0x00007400ff0877ac */ /* 0x000e220008000a00 */
[----:B------:R-:W1:Y:S01]  /*0440*/  LDCU UR5, c[0x0][0x388] ;  /* 0x00007100ff0577ac */ /* 0x000e620008000800 */
[----:B------:R-:W2:Y:S01]  /*0450*/  LDCU UR10, c[0x0][0x448] ;  /* 0x00008900ff0a77ac */ /* 0x000ea20008000800 */
[----:B0-----:R-:W-:-:S04]  /*0460*/  ISETP.NE.U32.AND P0, PT, RZ, UR8, PT ;  /* 0x00000008ff007c0c */ /* 0x001fc8000bf05070 */
[----:B-12---:R-:W-:-:S13]  /*0470*/  ISETP.NE.AND.EX P0, PT, RZ, UR9, PT, P0 ;  /* 0x00000009ff007c0c */ /* 0x006fda000bf05300 */
.L_x_7941:
[----:B0-----:R-:W0:Y:S01]  /*0480*/  LDC.64 R30, c[0x0][0x3e0] ;  /* 0x0000f800ff1e7b82 */ /* 0x001e220000000a00 */
[----:B------:R-:W-:-:S05]  /*0490*/  IMAD R20, R0, UR5, RZ ;  /* 0x0000000500147c24 */ /* 0x000fca000f8e02ff */
[----:B------:R-:W-:Y:S02]  /*04a0*/  SHF.R.S32.HI R21, RZ, 0x1f, R20 ;  /* 0x0000001fff157819 */ /* 0x000fe40000011414 */
[----:B------:R-:W1:Y:S02]  /*04b0*/  LDC.64 R26, c[0x0][0x390] ;  /* 0x0000e400ff1a7b82 */ /* 0x000e640000000a00 */
[----:B------:R-:W-:-:S04]  /*04c0*/  LEA.HI R21, R21, R20, RZ, 0x2 ;  /* 0x0000001415157211 */ /* 0x000fc800078f10ff */
[----:B------:R-:W-:Y:S02]  /*04d0*/  LEA.HI.SX32 R44, R21, R2, 0x1e ;  /* 0x00000002152c7211 */ /* 0x000fe400078ff2ff */
[----:B------:R-:W2:Y:S01]  /*04e0*/  @P0 LDC.64 R24, c[0x0][0x3a0] ;  /* 0x0000e800ff180b82 */ /* 0x000ea20000000a00 */
[----:B0-----:R-:W-:-:S07]  /*04f0*/  IMAD.WIDE R30, R0, 0x4, R30 ;  /* 0x00000004001e7825 */ /* 0x001fce00078e021e */
[----:B------:R-:W0:Y:S01]  /*0500*/  LDC.64 R28, c[0x0][0x3a8] ;  /* 0x0000ea00ff1c7b82 */ /* 0x000e220000000a00 */
[----:B------:R-:W3:Y:S01]  /*0510*/  LDG.E R30, desc[UR6][R30.64] ;  /* 0x000000061e1e7981 */ /* 0x000ee2000c1e1900 */
[----:B-1----:R-:W-:-:S06]  /*0520*/  IMAD.WIDE.U32 R20, R44, 0x10, R26 ;  /* 0x000000102c147825 */ /* 0x002fcc00078e001a */
[----:B------:R-:W3:Y:S01]  /*0530*/  LDG.E.128 R20, desc[UR6][R20.64] ;  /* 0x0000000614147981 */ /* 0x000ee2000c1e1d00 */
[----:B--2---:R-:W-:-:S05]  /*0540*/  @P0 IMAD.WIDE.U32 R24, R44, 0x10, R24 ;  /* 0x000000102c180825 */ /* 0x004fca00078e0018 */
[----:B------:R1:W2:Y:S02]  /*0550*/  @P0 LDG.E.128 R16, desc[UR6][R24.64] ;  /* 0x0000000618100981 */ /* 0x0002a4000c1e1d00 */
[----:B-1----:R-:W1:Y:S01]  /*0560*/  @P0 LDC.64 R24, c[0x0][0x3a0] ;  /* 0x0000e800ff180b82 */ /* 0x002e620000000a00 */
[----:B------:R-:W-:-:S05]  /*0570*/  IADD3 R46, PT, PT, R44, 0x20, RZ ;  /* 0x000000202c2e7810 */ /* 0x000fca0007ffe0ff */
[----:B------:R-:W-:-:S04]  /*0580*/  IMAD.WIDE.U32 R26, R46, 0x10, R26 ;  /* 0x000000102e1a7825 */ /* 0x000fc800078e001a */
[C---:B---3--:R-:W-:Y:S01]  /*0590*/  FMUL.FTZ R50, R30.reuse, R23 ;  /* 0x000000171e327220 */ /* 0x048fe20000410000 */
[C---:B------:R-:W-:Y:S01]  /*05a0*/  FMUL.FTZ R43, R30.reuse, R20 ;  /* 0x000000141e2b7220 */ /* 0x040fe20000410000 */
[C---:B------:R-:W-:Y:S01]  /*05b0*/  FMUL.FTZ R48, R30.reuse, R21 ;  /* 0x000000151e307220 */ /* 0x040fe20000410000 */
        /* <DEDUP_REMOVED lines=8> */
[----:B------:R-:W-:Y:S01]  /*0640*/  @!P0 FMUL.FTZ R22, R45, R34 ;  /* 0x000000222d168220 */ /* 0x000fe20000410000 */
[----:B0-----:R-:W-:-:S04]  /*0650*/  IMAD.WIDE.U32 R50, R44, 0x10, R28 ;  /* 0x000000102c327825 */ /* 0x001fc800078e001c */
[C---:B-1----:R-:W-:Y:S01]  /*0660*/  @P0 IMAD.WIDE.U32 R48, R46.reuse, 0x10, R24 ;  /* 0x000000102e300825 */ /* 0x042fe200078e0018 */
[----:B------:R0:W-:Y:S04]  /*0670*/  STG.E.128 desc[UR6][R50.64], R20 ;  /* 0x0000001432007986 */ /* 0x0001e8000c101d06 */
[----:B------:R-:W2:Y:S04]  /*0680*/  LDG.E.128 R24, desc[UR6][R26.64] ;  /* 0x000000061a187981 */ /* 0x000ea8000c1e1d00 */
[----:B------:R-:W3:Y:S01]  /*0690*/  @P0 LDG.E.128 R16, desc[UR6][R48.64] ;  /* 0x0000000630100981 */ /* 0x000ee2000c1e1d00 */
[----:B------:R-:W-:-:S04]  /*06a0*/  IMAD.WIDE.U32 R28, R46, 0x10, R28 ;  /* 0x000000102e1c7825 */ /* 0x000fc800078e001c */
[----:B0-----:R-:W-:Y:S01]  /*06b0*/  FADD.FTZ R50, RZ, R20 ;  /* 0x00000014ff327221 */ /* 0x001fe20000010000 */
[----:B------:R-:W-:Y:S01]  /*06c0*/  UMOV UR8, 0xffffffff ;  /* 0xffffffff00087882 */ /* 0x000fe20000000000 */
[----:B------:R-:W-:Y:S01]  /*06d0*/  ISETP.NE.AND P2, PT, R2, RZ, PT ;  /* 0x000000ff0200720c */ /* 0x000fe20003f45270 */
[C---:B--2---:R-:W-:Y:S01]  /*06e0*/  FMUL.FTZ R31, R30.reuse, R24 ;  /* 0x000000181e1f7220 */ /* 0x044fe20000410000 */
[C---:B------:R-:W-:Y:S01]  /*06f0*/  FMUL.FTZ R52, R30.reuse, R25 ;  /* 0x000000191e347220 */ /* 0x040fe20000410000 */
[C---:B------:R-:W-:Y:S01]  /*0700*/  FMUL.FTZ R43, R30.reuse, R26 ;  /* 0x0000001a1e2b7220 */ /* 0x040fe20000410000 */
[----:B------:R-:W-:Y:S01]  /*0710*/  FMUL.FTZ R30, R30, R27 ;  /* 0x0000001b1e1e7220 */ /* 0x000fe20000410000 */
[----:B---3--:R-:W-:Y:S01]  /*0720*/  @P0 FFMA.FTZ R24, R31, R36, R16 ;  /* 0x000000241f180223 */ /* 0x008fe20000010010 */
[----:B------:R-:W-:Y:S01]  /*0730*/  @P0 FFMA.FTZ R25, R52, R42, R17 ;  /* 0x0000002a34190223 */ /* 0x000fe20000010011 */
[-C--:B------:R-:W-:Y:S01]  /*0740*/  @P0 FFMA.FTZ R26, R43, R41.reuse, R18 ;  /* 0x000000292b1a0223 */ /* 0x080fe20000010012 */
[----:B------:R-:W-:Y:S01]  /*0750*/  @P0 FFMA.FTZ R27, R30, R40, R19 ;  /* 0x000000281e1b0223 */ /* 0x000fe20000010013 */
[----:B------:R-:W-:Y:S01]  /*0760*/  @!P0 FMUL.FTZ R24, R31, R36 ;  /* 0x000000241f188220 */ /* 0x000fe20000410000 */
[----:B------:R-:W-:Y:S01]  /*0770*/  @!P0 FMUL.FTZ R25, R52, R42 ;  /* 0x0000002a34198220 */ /* 0x000fe20000410000 */
[----:B------:R-:W-:Y:S01]  /*0780*/  @!P0 FMUL.FTZ R26, R43, R41 ;  /* 0x000000292b1a8220 */ /* 0x000fe20000410000 */
        /* <DEDUP_REMOVED lines=47> */
.L_x_7955:
[----:B------:R-:W-:Y:S01]  /*0a80*/  FMUL.FTZ R28, R45, R45 ;  /* 0x0000002d2d1c7220 */ /* 0x000fe20000410000 */
[----:B------:R-:W-:Y:S01]  /*0a90*/  ISETP.NE.AND P1, PT, RZ, UR4, PT ;  /* 0x00000004ff007c0c */ /* 0x000fe2000bf25270 */
[----:B-1----:R-:W-:Y:S01]  /*0aa0*/  FADD.FTZ R30, R51, R43 ;  /* 0x0000002b331e7221 */ /* 0x002fe20000010000 */
[----:B------:R-:W1:Y:S02]  /*0ab0*/  @!P2 LDC.64 R48, c[0x0][0x3c0] ;  /* 0x0000f000ff30ab82 */ /* 0x000e640000000a00 */
[----:B------:R-:W-:Y:S01]  /*0ac0*/  FSEL R28, R28, RZ, P1 ;  /* 0x000000ff1c1c7208 */ /* 0x000fe20000800000 */
[----:B------:R-:W-:-:S04]  /*0ad0*/  FFMA.FTZ R47, R30, R47, UR10 ;  /* 0x0000000a1e2f7e23 */ /* 0x000fc8000801002f */
[----:B------:R-:W-:Y:S01]  /*0ae0*/  FADD.FTZ R43, R47, R28 ;  /* 0x0000001c2f2b7221 */ /* 0x000fe20000010000 */
[----:B------:R-:W2:Y:S01]  /*0af0*/  LDC.64 R30, c[0x0][0x428] ;  /* 0x00010a00ff1e7b82 */ /* 0x000ea20000000a00 */
[----:B------:R-:W-:-:S04]  /*0b00*/  FSEL R47, R45, RZ, !P1 ;  /* 0x000000ff2d2f7208 */ /* 0x000fc80004800000 */
[----:B------:R-:W3:Y:S01]  /*0b10*/  MUFU.RSQ R43, R43 ;  /* 0x0000002b002b7308 */ /* 0x000ee20000001400 */
[C---:B------:R-:W-:Y:S01]  /*0b20*/  FADD.FTZ R20, -R47.reuse, R20 ;  /* 0x000000142f147221 */ /* 0x040fe20000010100 */
[C---:B------:R-:W-:Y:S01]  /*0b30*/  FADD.FTZ R21, -R47.reuse, R21 ;  /* 0x000000152f157221 */ /* 0x040fe20000010100 */
[----:B------:R-:W4:Y:S01]  /*0b40*/  @!P2 LDC.64 R28, c[0x0][0x3c8] ;  /* 0x0000f200ff1cab82 */ /* 0x000f220000000a00 */
        /* <DEDUP_REMOVED lines=8> */
[C---:B---3--:R-:W-:Y:S01]  /*0bd0*/  FMUL.FTZ R20, R43.reuse, R20 ;  /* 0x000000142b147220 */ /* 0x048fe20000410000 */
        /* <DEDUP_REMOVED lines=9> */
[----:B--2---:R-:W-:-:S04]  /*0c70*/  IMAD.WIDE.U32 R44, R44, 0x10, R30 ;  /* 0x000000102c2c7825 */ /* 0x004fc800078e001e */
[----:B------:R-:W-:Y:S01]  /*0c80*/  FFMA.FTZ R22, R22, R6, R14 ;  /* 0x0000000616167223 */ /* 0x000fe2000001000e */
[----:B------:R-:W-:Y:S01]  /*0c90*/  FFMA.FTZ R23, R23, R5, R15 ;  /* 0x0000000517177223 */ /* 0x000fe2000001000f */
[----:B------:R-:W-:Y:S01]  /*0ca0*/  FFMA.FTZ R24, R24, R32, R8 ;  /* 0x0000002018187223 */ /* 0x000fe20000010008 */
[----:B------:R-:W-:-:S04]  /*0cb0*/  IMAD.WIDE.U32 R30, R46, 0x10, R30 ;  /* 0x000000102e1e7825 */ /* 0x000fc800078e001e */
[----:B------:R-:W-:Y:S01]  /*0cc0*/  FFMA.FTZ R25, R25, R39, R9 ;  /* 0x0000002719197223 */ /* 0x000fe20000010009 */
[----:B------:R-:W-:Y:S01]  /*0cd0*/  FFMA.FTZ R26, R26, R38, R10 ;  /* 0x000000261a1a7223 */ /* 0x000fe2000001000a */
[----:B------:R-:W-:Y:S01]  /*0ce0*/  FFMA.FTZ R27, R27, R37, R11 ;  /* 0x000000251b1b7223 */ /* 0x000fe2000001000b */
[----:B----4-:R-:W-:Y:S02]  /*0cf0*/  @!P2 IMAD.WIDE R46, R0, 0x4, R28 ;  /* 0x00000004002ea825 */ /* 0x010fe400078e021c */
[----:B------:R-:W1:Y:S03]  /*0d00*/  LDC.64 R28, c[0x0][0x380] ;  /* 0x0000e000ff1c7b82 */ /* 0x000e660000000a00 */
[----:B------:R2:W-:Y:S04]  /*0d10*/  @!P2 STG.E desc[UR6][R46.64], R43 ;  /* 0x0000002b2e00a986 */ /* 0x0005e8000c101906 */
[----:B------:R2:W-:Y:S04]  /*0d20*/  STG.E.128 desc[UR6][R44.64], R20 ;  /* 0x000000142c007986 */ /* 0x0005e8000c101d06 */
[----:B------:R2:W-:Y:S01]  /*0d30*/  STG.E.128 desc[UR6][R30.64], R24 ;  /* 0x000000181e007986 */ /* 0x0005e2000c101d06 */
[----:B-1----:R-:W-:-:S04]  /*0d40*/  LEA R0, R28, R0, 0x2 ;  /* 0x000000001c007211 */ /* 0x002fc800078e10ff */
[----:B------:R-:W-:-:S13]  /*0d50*/  ISETP.GE.AND P1, PT, R0, R29, PT ;  /* 0x0000001d0000720c */ /* 0x000fda0003f26270 */
[----:B--2---:R-:W-:Y:S05]  /*0d60*/  @!P1 BRA `(.L_x_7941) ;  /* 0xfffffff400c49947 */ /* 0x004fea000383ffff */
[----:B------:R-:W-:Y:S05]  /*0d70*/  EXIT ;  /* 0x000000000000794d */ /* 0x000fea0003800000 */
.L_x_7939:
[----:B------:R-:W0:Y:S01]  /*0d80*/  LDCU.64 UR8, c[0x0][0x3a0] ;  /* 0x00007400ff0877ac */ /* 0x000e220008000a00 */
[----:B------:R-:W1:Y:S01]  /*0d90*/  LDCU UR5, c[0x0][0x388] ;  /* 0x00007100ff0577ac */ /* 0x000e620008000800 */
[----:B------:R-:W2:Y:S01]  /*0da0*/  LDCU UR10, c[0x0][0x448] ;  /* 0x00008900ff0a77ac */ /* 0x000ea20008000800 */
[----:B0-----:R-:W-:-:S04]  /*0db0*/  ISETP.NE.U32.AND P0, PT, RZ, UR8, PT ;  /* 0x00000008ff007c0c */ /* 0x001fc8000bf05070 */
[----:B-12---:R-:W-:-:S13]  /*0dc0*/  ISETP.NE.AND.EX P0, PT, RZ, UR9, PT, P0 ;  /* 0x00000009ff007c0c */ /* 0x006fda000bf05300 */
.L_x_7943:
[----:B0-----:R-:W0:Y:S01]  /*0dd0*/  LDC.64 R30, c[0x0][0x390] ;  /* 0x0000e400ff1e7b82 */ /* 0x001e220000000a00 */
[----:B------:R-:W-:-:S05]  /*0de0*/  IMAD R22, R0, UR5, RZ ;  /* 0x0000000500167c24 */ /* 0x000fca000f8e02ff */
[----:B------:R-:W-:Y:S02]  /*0df0*/  SHF.R.S32.HI R23, RZ, 0x1f, R22 ;  /* 0x0000001fff177819 */ /* 0x000fe40000011416 */
[----:B------:R-:W1:Y:S02]  /*0e00*/  @P0 LDC.64 R20, c[0x0][0x3a0] ;  /* 0x0000e800ff140b82 */ /* 0x000e640000000a00 */
[----:B------:R-:W-:-:S04]  /*0e10*/  LEA.HI R23, R23, R22, RZ, 0x2 ;  /* 0x0000001617177211 */ /* 0x000fc800078f10ff */
[----:B------:R-:W-:Y:S02]  /*0e20*/  LEA.HI.SX32 R45, R23, R2, 0x1e ;  /* 0x00000002172d7211 */ /* 0x000fe400078ff2ff */
[----:B------:R-:W2:Y:S03]  /*0e30*/  LDC.64 R46, c[0x0][0x3a8] ;  /* 0x0000ea00ff2e7b82 */ /* 0x000ea60000000a00 */
[----:B0-----:R-:W-:-:S05]  /*0e40*/  IMAD.WIDE.U32 R24, R45, 0x10, R30 ;  /* 0x000000102d187825 */ /* 0x001fca00078e001e */
[----:B------:R-:W0:Y:S01]  /*0e50*/  @P0 LDC.64 R28, c[0x0][0x3a0] ;  /* 0x0000e800ff1c0b82 */ /* 0x000e220000000a00 */
[----:B------:R-:W3:Y:S01]  /*0e60*/  LDG.E.128 R24, desc[UR6][R24.64] ;  /* 0x0000000618187981 */ /* 0x000ee2000c1e1d00 */
[----:B-1----:R-:W-:-:S05]  /*0e70*/  @P0 IMAD.WIDE.U32 R20, R45, 0x10, R20 ;  /* 0x000000102d140825 */ /* 0x002fca00078e0014 */
[----:B------:R-:W3:Y:S01]  /*0e80*/  @P0 LDG.E.128 R16, desc[UR6][R20.64] ;  /* 0x0000000614100981 */ /* 0x000ee2000c1e1d00 */
[----:B------:R-:W-:-:S05]  /*0e90*/  IADD3 R44, PT, PT, R45, 0x20, RZ ;  /* 0x000000202d2c7810 */ /* 0x000fca0007ffe0ff */
[----:B------:R-:W-:-:S04]  /*0ea0*/  IMAD.WIDE.U32 R30, R44, 0x10, R30 ;  /* 0x000000102c1e7825 */ /* 0x000fc800078e001e */
[----:B0-----:R-:W-:-:S04]  /*0eb0*/  @P0 IMAD.WIDE.U32 R28, R44, 0x10, R28 ;  /* 0x000000102c1c0825 */ /* 0x001fc800078e001c */
[CC--:B---3--:R-:W-:Y:S01]  /*0ec0*/  @P0 FFMA.FTZ R20, R24.reuse, R4.reuse, R16 ;  /* 0x0000000418140223 */ /* 0x0c8fe20000010010 */
[----:B------:R-:W-:Y:S01]  /*0ed0*/  @P0 FFMA.FTZ R21, R25, R35, R17 ;  /* 0x0000002319150223 */ /* 0x000fe20000010011 */
[----:B------:R-:W-:Y:S01]  /*0ee0*/  @!P0 FMUL.FTZ R20, R24, R4 ;  /* 0x0000000418148220 */ /* 0x000fe20000410000 */
[CC--:B------:R-:W-:Y:S01]  /*0ef0*/  @P0 FFMA.FTZ R22, R26.reuse, R34.reuse, R18 ;  /* 0x000000221a160223 */ /* 0x0c0fe20000010012 */
[----:B------:R-:W-:Y:S01]  /*0f00*/  @P0 FFMA.FTZ R23, R27, R33, R19 ;  /* 0x000000211b170223 */ /* 0x000fe20000010013 */
[----:B------:R-:W-:Y:S01]  /*0f10*/  @!P0 FMUL.FTZ R21, R25, R35 ;  /* 0x0000002319158220 */ /* 0x000fe20000410000 */
[----:B------:R-:W-:Y:S01]  /*0f20*/  @!P0 FMUL.FTZ R22, R26, R34 ;  /* 0x000000221a168220 */ /* 0x000fe20000410000 */
[----:B------:R-:W-:Y:S01]  /*0f30*/  @!P0 FMUL.FTZ R23, R27, R33 ;  /* 0x000000211b178220 */ /* 0x000fe20000410000 */
[----:B--2---:R-:W-:-:S05]  /*0f40*/  IMAD.WIDE.U32 R24, R45, 0x10, R46 ;  /* 0x000000102d187825 */ /* 0x004fca00078e002e */
[----:B------:R0:W-:Y:S04]  /*0f50*/  STG.E.128 desc[UR6][R24.64], R20 ;  /* 0x0000001418007986 */ /* 0x0001e8000c101d06 */
[----:B------:R-:W0:Y:S04]  /*0f60*/  @P0 LDG.E.128 R16, desc[UR6][R28.64] ;  /* 0x000000061c100981 */ /* 0x000e28000c1e1d00 */
[----:B------:R-:W0:Y:S01]  /*0f70*/  LDG.E.128 R28, desc[UR6][R30.64] ;  /* 0x000000061e1c7981 */ /* 0x000e22000c1e1d00 */
[----:B------:R-:W-:Y:S01]  /*0f80*/  FADD.FTZ R48, RZ, R20 ;  /* 0x00000014ff307221 */ /* 0x000fe20000010000 */
[----:B------:R-:W-:-:S04]  /*0f90*/  IMAD.WIDE.U32 R46, R44, 0x10, R46 ;  /* 0x000000102c2e7825 */ /* 0x000fc800078e002e */
[----:B------:R-:W-:Y:S01]  /*0fa0*/  FADD.FTZ R43, R48, R21 ;  /* 0x00000015302b7221 */ /* 0x000fe20000010000 */
[----:B------:R-:W-:Y:S01]  /*0fb0*/  UMOV UR8, 0xffffffff ;  /* 0xffffffff00087882 */ /* 0x000fe20000000000 */
[----:B------:R-:W-:Y:S01]  /*0fc0*/  ISETP.NE.AND P2, PT, R2, RZ, PT ;  /* 0x000000ff0200720c */ /* 0x000fe20003f45270 */
[----:B0-----:R-:W-:Y:S01]  /*0fd0*/  @P0 FFMA.FTZ R24, R28, R36, R16 ;  /* 0x000000241c180223 */ /* 0x001fe20000010010 */
        /* <DEDUP_REMOVED lines=52> */
.L_x_7967:
[----:B------:R-:W-:Y:S01]  /*1320*/  FMUL.FTZ R28, R48, R48 ;  /* 0x00000030301c7220 */ /* 0x000fe20000410000 */
[----:B------:R-:W-:Y:S01]  /*1330*/  ISETP.NE.AND P1, PT, RZ, UR4, PT ;  /* 0x00000004ff007c0c */ /* 0x000fe2000bf25270 */
[----:B-1----:R-:W-:Y:S01]  /*1340*/  FADD.FTZ R43, R51, R43 ;  /* 0x0000002b332b7221 */ /* 0x002fe20000010000 */
[----:B------:R-:W1:Y:S01]  /*1350*/  @!P2 LDC.64 R30, c[0x0][0x3c0] ;  /* 0x0000f000ff1eab82 */ /* 0x000e620000000a00 */
[----:B------:R-:W-:Y:S02]  /*1360*/  ISETP.NE.AND P3, PT, R2, RZ, PT ;  /* 0x000000ff0200720c */ /* 0x000fe40003f65270 */
[----:B------:R-:W-:Y:S01]  /*1370*/  FSEL R29, R28, RZ, P1 ;  /* 0x000000ff1c1d7208 */ /* 0x000fe20000800000 */
[----:B------:R-:W-:Y:S01]  /*1380*/  FFMA.FTZ R46, R43, R46, UR10 ;  /* 0x0000000a2b2e7e23 */ /* 0x000fe2000801002e */
[----:B------:R-:W-:-:S03]  /*1390*/  FSEL R49, R48, RZ, !P1 ;  /* 0x000000ff30317208 */ /* 0x000fc60004800000 */
[----:B------:R-:W-:Y:S02]  /*13a0*/  FADD.FTZ R43, R46, R29 ;  /* 0x0000001d2e2b7221 */ /* 0x000fe40000010000 */
[----:B------:R-:W2:Y:S01]  /*13b0*/  LDC.64 R28, c[0x0][0x428] ;  /* 0x00010a00ff1c7b82 */ /* 0x000ea20000000a00 */
[C---:B------:R-:W-:Y:S01]  /*13c0*/  FADD.FTZ R20, -R49.reuse, R20 ;  /* 0x0000001431147221 */ /* 0x040fe20000010100 */
[C---:B------:R-:W-:Y:S01]  /*13d0*/  FADD.FTZ R21, -R49.reuse, R21 ;  /* 0x0000001531157221 */ /* 0x040fe20000010100 */
[C---:B------:R-:W-:Y:S01]  /*13e0*/  FADD.FTZ R22, -R49.reuse, R22 ;  /* 0x0000001631167221 */ /* 0x040fe20000010100 */
[----:B------:R-:W3:Y:S01]  /*13f0*/  MUFU.RSQ R43, R43 ;  /* 0x0000002b002b7308 */ /* 0x000ee20000001400 */
[C---:B------:R-:W-:Y:S01]  /*1400*/  FADD.FTZ R23, -R49.reuse, R23 ;  /* 0x0000001731177221 */ /* 0x040fe20000010100 */
[C---:B------:R-:W-:Y:S01]  /*1410*/  FADD.FTZ R24, -R49.reuse, R24 ;  /* 0x0000001831187221 */ /* 0x040fe20000010100 */
[C---:B------:R-:W-:Y:S01]  /*1420*/  FADD.FTZ R25, -R49.reuse, R25 ;  /* 0x0000001931197221 */ /* 0x040fe20000010100 */
[----:B------:R-:W4:Y:S01]  /*1430*/  @!P3 LDC.64 R46, c[0x0][0x3c8] ;  /* 0x0000f200ff2ebb82 */ /* 0x000f220000000a00 */
        /* <DEDUP_REMOVED lines=13> */
[----:B--2---:R-:W-:-:S04]  /*1510*/  IMAD.WIDE.U32 R30, R45, 0x10, R28 ;  /* 0x000000102d1e7825 */ /* 0x004fc800078e001c */
[----:B------:R-:W-:Y:S01]  /*1520*/  FFMA.FTZ R21, R21, R7, R13 ;  /* 0x0000000715157223 */ /* 0x000fe2000001000d */
[----:B------:R-:W-:Y:S01]  /*1530*/  FFMA.FTZ R22, R22, R6, R14 ;  /* 0x0000000616167223 */ /* 0x000fe2000001000e */
[----:B------:R-:W-:Y:S01]  /*1540*/  FFMA.FTZ R23, R23, R5, R15 ;  /* 0x0000000517177223 */ /* 0x000fe2000001000f */
[----:B------:R-:W-:-:S04]  /*1550*/  IMAD.WIDE.U32 R44, R44, 0x10, R28 ;  /* 0x000000102c2c7825 */ /* 0x000fc800078e001c */
[----:B------:R-:W-:Y:S01]  /*1560*/  FFMA.FTZ R24, R24, R32, R8 ;  /* 0x0000002018187223 */ /* 0x000fe20000010008 */
[----:B------:R-:W1:Y:S01]  /*1570*/  LDC.64 R28, c[0x0][0x380] ;  /* 0x0000e000ff1c7b82 */ /* 0x000e620000000a00 */
[----:B------:R-:W-:Y:S01]  /*1580*/  FFMA.FTZ R25, R25, R39, R9 ;  /* 0x0000002719197223 */ /* 0x000fe20000010009 */
[----:B----4-:R-:W-:-:S04]  /*1590*/  @!P3 IMAD.WIDE R46, R0, 0x4, R46 ;  /* 0x00000004002eb825 */ /* 0x010fc800078e022e */
[----:B------:R-:W-:Y:S01]  /*15a0*/  FFMA.FTZ R26, R26, R38, R10 ;  /* 0x000000261a1a7223 */ /* 0x000fe2000001000a */
[----:B------:R-:W-:Y:S01]  /*15b0*/  FFMA.FTZ R27, R27, R37, R11 ;  /* 0x000000251b1b7223 */ /* 0x000fe2000001000b */
[----:B------:R2:W-:Y:S04]  /*15c0*/  @!P3 STG.E desc[UR6][R46.64], R43 ;  /* 0x0000002b2e00b986 */ /* 0x0005e8000c101906 */
[----:B------:R2:W-:Y:S04]  /*15d0*/  STG.E.128 desc[UR6][R30.64], R20 ;  /* 0x000000141e007986 */ /* 0x0005e8000c101d06 */
[----:B------:R2:W-:Y:S01]  /*15e0*/  STG.E.128 desc[UR6][R44.64], R24 ;  /* 0x000000182c007986 */ /* 0x0005e2000c101d06 */
[----:B-1----:R-:W-:-:S04]  /*15f0*/  LEA R0, R28, R0, 0x2 ;  /* 0x000000001c007211 */ /* 0x002fc800078e10ff */
[----:B------:R-:W-:-:S13]  /*1600*/  ISETP.GE.AND P1, PT, R0, R29, PT ;  /* 0x0000001d0000720c */ /* 0x000fda0003f26270 */
[----:B--2---:R-:W-:Y:S05]  /*1610*/  @!P1 BRA `(.L_x_7943) ;  /* 0xfffffff400ec9947 */ /* 0x004fea000383ffff */
[----:B------:R-:W-:Y:S05]  /*1620*/  EXIT ;  /* 0x000000000000794d */ /* 0x000fea0003800000 */
.L_x_7940:
[----:B------:R-:W-:Y:S01]  /*1630*/  HFMA2 R29, -RZ, RZ, 0, 5.9604644775390625e-08 ;  /* 0x00000001ff1d7431 */ /* 0x000fe200000001ff */
[----:B------:R-:W-:Y:S01]  /*1640*/  BSSY B0, `(.L_x_7944) ;  /* 0x0000006000007945 */ /* 0x000fe20003800000 */
[----:B------:R-:W-:Y:S02]  /*1650*/  MOV R28, 0x1f ;  /* 0x0000001f001c7802 */ /* 0x000fe40000000f00 */
[----:B------:R-:W-:-:S07]  /*1660*/  MOV R31, 0xffffffff ;  /* 0xffffffff001f7802 */ /* 0x000fce0000000f00 */
[----:B------:R-:W-:Y:S05]  /*1670*/  WARPSYNC.COLLECTIVE R31, `(.L_x_7945) ;  /* 0x000000001f087348 */ /* 0x000fea0003c00000 */
[----:B------:R0:W1:Y:S02]  /*1680*/  SHFL.BFLY P1, R43, R30, R29, R28 ;  /* 0x0c00001d1e2b7389 */ /* 0x000064000002001c */
[----:B01----:R-:W-:Y:S05]  /*1690*/  ENDCOLLECTIVE ;  /* 0x000000000000791b */ /* 0x003fea0003800000 */
.L_x_7945:
[----:B------:R-:W-:Y:S05]  /*16a0*/  BSYNC B0 ;  /* 0x0000000000007941 */ /* 0x000fea0003800000 */
.L_x_7944:
        /* <DEDUP_REMOVED lines=8> */
.L_x_7946:
[----:B------:R-:W-:Y:S02]  /*1730*/  HFMA2 R29, -RZ, RZ, 0, 2.384185791015625e-07 ;  /* 0x00000004ff1d7431 */ /* 0x000fe400000001ff */
[----:B------:R-:W-:-:S05]  /*1740*/  FADD.FTZ R48, R30, R43 ;  /* 0x0000002b1e307221 */ /* 0x000fca0000010000 */
[----:B------:R-:W-:-:S07]  /*1750*/  MOV R30, R48 ;  /* 0x00000030001e7202 */ /* 0x000fce0000000f00 */
[----:B------:R-:W-:Y:S05]  /*1760*/  WARPSYNC.COLLECTIVE R31, `(.L_x_7947) ;  /* 0x000000001f087348 */ /* 0x000fea0003c00000 */
[----:B------:R0:W1:Y:S02]  /*1770*/  SHFL.BFLY P1, R43, R30, R29, R28 ;  /* 0x0c00001d1e2b7389 */ /* 0x000064000002001c */
[----:B01----:R-:W-:Y:S05]  /*1780*/  ENDCOLLECTIVE ;  /* 0x000000000000791b */ /* 0x003fea0003800000 */
.L_x_7947:
[----:B------:R-:W-:Y:S02]  /*1790*/  HFMA2 R29, -RZ, RZ, 0, 4.76837158203125e-07 ;  /* 0x00000008ff1d7431 */ /* 0x000fe400000001ff */
[----:B------:R-:W-:-:S05]  /*17a0*/  FADD.FTZ R49, R48, R43 ;  /* 0x0000002b30317221 */ /* 0x000fca0000010000 */
[----:B------:R-:W-:-:S07]  /*17b0*/  MOV R30, R49 ;  /* 0x00000031001e7202 */ /* 0x000fce0000000f00 */
[----:B------:R-:W-:Y:S05]  /*17c0*/  WARPSYNC.COLLECTIVE R31, `(.L_x_7948) ;  /* 0x000000001f087348 */ /* 0x000fea0003c00000 */
[----:B------:R0:W1:Y:S02]  /*17d0*/  SHFL.BFLY P1, R43, R30, R29, R28 ;  /* 0x0c00001d1e2b7389 */ /* 0x000064000002001c */
[----:B01----:R-:W-:Y:S05]  /*17e0*/  ENDCOLLECTIVE ;  /* 0x000000000000791b */ /* 0x003fea0003800000 */
.L_x_7948:
[----:B------:R-:W-:Y:S02]  /*17f0*/  HFMA2 R29, -RZ, RZ, 0, 9.5367431640625e-07 ;  /* 0x00000010ff1d7431 */ /* 0x000fe400000001ff */
[----:B------:R-:W-:-:S05]  /*1800*/  FADD.FTZ R50, R49, R43 ;  /* 0x0000002b31327221 */ /* 0x000fca0000010000 */
[----:B------:R-:W-:-:S07]  /*1810*/  MOV R30, R50 ;  /* 0x00000032001e7202 */ /* 0x000fce0000000f00 */
[----:B------:R-:W-:Y:S05]  /*1820*/  WARPSYNC.COLLECTIVE R31, `(.L_x_7949) ;  /* 0x000000001f087348 */ /* 0x000fea0003c00000 */
[----:B------:R0:W1:Y:S02]  /*1830*/  SHFL.BFLY P1, R43, R30, R29, R28 ;  /* 0x0c00001d1e2b7389 */ /* 0x000064000002001c */
[----:B01----:R-:W-:Y:S05]  /*1840*/  ENDCOLLECTIVE ;  /* 0x000000000000791b */ /* 0x003fea0003800000 */
.L_x_7949:
        /* <DEDUP_REMOVED lines=23> */
.L_x_7950:
[----:B------:R-:W-:Y:S02]  /*19c0*/  HFMA2 R29, -RZ, RZ, 0, 1.1920928955078125e-07 ;  /* 0x00000002ff1d7431 */ /* 0x000fe400000001ff */
[----:B------:R-:W-:-:S05]  /*19d0*/  FADD.FTZ R48, R30, R43 ;  /* 0x0000002b1e307221 */ /* 0x000fca0000010000 */
[----:B------:R-:W-:-:S07]  /*19e0*/  MOV R30, R48 ;  /* 0x00000030001e7202 */ /* 0x000fce0000000f00 */
[----:B------:R-:W-:Y:S05]  /*19f0*/  WARPSYNC.COLLECTIVE R31, `(.L_x_7951) ;  /* 0x000000001f087348 */ /* 0x000fea0003c00000 */
[----:B------:R0:W1:Y:S02]  /*1a00*/  SHFL.BFLY P1, R43, R30, R29, R28 ;  /* 0x0c00001d1e2b7389 */ /* 0x000064000002001c */
[----:B01----:R-:W-:Y:S05]  /*1a10*/  ENDCOLLECTIVE ;  /* 0x000000000000791b */ /* 0x003fea0003800000 */
.L_x_7951:
[----:B------:R-:W-:Y:S02]  /*1a20*/  HFMA2 R29, -RZ, RZ, 0, 2.384185791015625e-07 ;  /* 0x00000004ff1d7431 */ /* 0x000fe400000001ff */
[----:B------:R-:W-:-:S05]  /*1a30*/  FADD.FTZ R49, R48, R43 ;  /* 0x0000002b30317221 */ /* 0x000fca0000010000 */
[----:B------:R-:W-:-:S07]  /*1a40*/  MOV R30, R49 ;  /* 0x00000031001e7202 */ /* 0x000fce0000000f00 */
[----:B------:R-:W-:Y:S05]  /*1a50*/  WARPSYNC.COLLECTIVE R31, `(.L_x_7952) ;  /* 0x000000001f087348 */ /* 0x000fea0003c00000 */
[----:B------:R0:W1:Y:S02]  /*1a60*/  SHFL.BFLY P1, R43, R30, R29, R28 ;  /* 0x0c00001d1e2b7389 */ /* 0x000064000002001c */
[----:B01----:R-:W-:Y:S05]  /*1a70*/  ENDCOLLECTIVE ;  /* 0x000000000000791b */ /* 0x003fea0003800000 */
.L_x_7952:
[----:B------:R-:W-:Y:S02]  /*1a80*/  HFMA2 R29, -RZ, RZ, 0, 4.76837158203125e-07 ;  /* 0x00000008ff1d7431 */ /* 0x000fe400000001ff */
[----:B------:R-:W-:-:S05]  /*1a90*/  FADD.FTZ R50, R49, R43 ;  /* 0x0000002b31327221 */ /* 0x000fca0000010000 */
[----:B------:R-:W-:-:S07]  /*1aa0*/  MOV R30, R50 ;  /* 0x00000032001e7202 */ /* 0x000fce0000000f00 */
[----:B------:R-:W-:Y:S05]  /*1ab0*/  WARPSYNC.COLLECTIVE R31, `(.L_x_7953) ;  /* 0x000000001f087348 */ /* 0x000fea0003c00000 */
[----:B------:R0:W1:Y:S02]  /*1ac0*/  SHFL.BFLY P1, R43, R30, R29, R28 ;  /* 0x0c00001d1e2b7389 */ /* 0x000064000002001c */
[----:B01----:R-:W-:Y:S05]  /*1ad0*/  ENDCOLLECTIVE ;  /* 0x000000000000791b */ /* 0x003fea0003800000 */
.L_x_7953:
[----:B------:R-:W-:Y:S02]  /*1ae0*/  HFMA2 R29, -RZ, RZ, 0, 9.5367431640625e-07 ;  /* 0x00000010ff1d7431 */ /* 0x000fe400000001ff */
[----:B------:R-:W-:-:S05]  /*1af0*/  FADD.FTZ R51, R50, R43 ;  /* 0x0000002b32337221 */ /* 0x000fca0000010000 */
[----:B------:R-:W-:-:S07]  /*1b00*/  MOV R30, R51 ;  /* 0x00000033001e7202 */ /* 0x000fce0000000f00 */
[----:B------:R-:W-:Y:S05]  /*1b10*/  WARPSYNC.COLLECTIVE R31, `(.L_x_7954) ;  /* 0x000000001f087348 */ /* 0x000fea0003c00000 */
[----:B------:R0:W1:Y:S02]  /*1b20*/  SHFL.BFLY P1, R43, R30, R29, R28 ;  /* 0x0c00001d1e2b7389 */ /* 0x000064000002001c */
[----:B01----:R-:W-:Y:S05]  /*1b30*/  ENDCOLLECTIVE ;  /* 0x000000000000791b */ /* 0x003fea0003800000 */
.L_x_7954:
[----:B------:R-:W-:Y:S05]  /*1b40*/  BRA `(.L_x_7955) ;  /* 0xffffffec00cc7947 */ /* 0x000fea000383ffff */
.L_x_7942:
[----:B------:R-:W-:Y:S01]  /*1b50*/  HFMA2 R28, -RZ, RZ, 0, 1.847743988037109375e-06 ;  /* 0x0000001fff1c7431 */ /* 0x000fe200000001ff */
[----:B------:R-:W-:Y:S01]  /*1b60*/  BSSY B0, `(.L_x_7956) ;  /* 0x0000006000007945 */ /* 0x000fe20003800000 */
[----:B------:R-:W-:Y:S02]  /*1b70*/  MOV R29, 0x1 ;  /* 0x00000001001d7802 */ /* 0x000fe40000000f00 */
[----:B------:R-:W-:-:S07]  /*1b80*/  MOV R31, 0xffffffff ;  /* 0xffffffff001f7802 */ /* 0x000fce0000000f00 */
[----:B------:R-:W-:Y:S05]  /*1b90*/  WARPSYNC.COLLECTIVE R31, `(.L_x_7957) ;  /* 0x000000001f087348 */ /* 0x000fea0003c00000 */
[----:B------:R0:W1:Y:S02]  /*1ba0*/  SHFL.BFLY P1, R43, R30, R29, R28 ;  /* 0x0c00001d1e2b7389 */ /* 0x000064000002001c */
[----:B01----:R-:W-:Y:S05]  /*1bb0*/  ENDCOLLECTIVE ;  /* 0x000000000000791b */ /* 0x003fea0003800000 */
.L_x_7957:
[----:B------:R-:W-:Y:S05]  /*1bc0*/  BSYNC B0 ;  /* 0x0000000000007941 */ /* 0x000fea0003800000 */
.L_x_7956:
        /* <DEDUP_REMOVED lines=8> */
.L_x_7958:
[----:B------:R-:W-:Y:S02]  /*1c50*/  HFMA2 R29, -RZ, RZ, 0, 2.384185791015625e-07 ;  /* 0x00000004ff1d7431 */ /* 0x000fe400000001ff */
[----:B------:R-:W-:-:S05]  /*1c60*/  FADD.FTZ R47, R30, R43 ;  /* 0x0000002b1e2f7221 */ /* 0x000fca0000010000 */
[----:B------:R-:W-:-:S07]  /*1c70*/  MOV R30, R47 ;  /* 0x0000002f001e7202 */ /* 0x000fce0000000f00 */
[----:B------:R-:W-:Y:S05]  /*1c80*/  WARPSYNC.COLLECTIVE R31, `(.L_x_7959) ;  /* 0x000000001f087348 */ /* 0x000fea0003c00000 */
[----:B------:R0:W1:Y:S02]  /*1c90*/  SHFL.BFLY P1, R43, R30, R29, R28 ;  /* 0x0c00001d1e2b7389 */ /* 0x000064000002001c */
[----:B01----:R-:W-:Y:S05]  /*1ca0*/  ENDCOLLECTIVE ;  /* 0x000000000000791b */ /* 0x003fea0003800000 */
.L_x_7959:
[----:B------:R-:W-:Y:S02]  /*1cb0*/  HFMA2 R29, -RZ, RZ, 0, 4.76837158203125e-07 ;  /* 0x00000008ff1d7431 */ /* 0x000fe400000001ff */
[----:B------:R-:W-:-:S05]  /*1cc0*/  FADD.FTZ R49, R47, R43 ;  /* 0x0000002b2f317221 */ /* 0x000fca0000010000 */
[----:B------:R-:W-:-:S07]  /*1cd0*/  MOV R30, R49 ;  /* 0x00000031001e7202 */ /* 0x000fce0000000f00 */
[----:B------:R-:W-:Y:S05]  /*1ce0*/  WARPSYNC.COLLECTIVE R31, `(.L_x_7960) ;  /* 0x000000001f087348 */ /* 0x000fea0003c00000 */
[----:B------:R0:W1:Y:S02]  /*1cf0*/  SHFL.BFLY P1, R43, R30, R29, R28 ;  /* 0x0c00001d1e2b7389 */ /* 0x000064000002001c */
[----:B01----:R-:W-:Y:S05]  /*1d00*/  ENDCOLLECTIVE ;  /* 0x000000000000791b */ /* 0x003fea0003800000 */
.L_x_7960:
[----:B------:R-:W-:Y:S02]  /*1d10*/  HFMA2 R29, -RZ, RZ, 0, 9.5367431640625e-07 ;  /* 0x00000010ff1d7431 */ /* 0x000fe400000001ff */
[----:B------:R-:W-:-:S05]  /*1d20*/  FADD.FTZ R50, R49, R43 ;  /* 0x0000002b31327221 */ /* 0x000fca0000010000 */
[----:B------:R-:W-:-:S07]  /*1d30*/  MOV R30, R50 ;  /* 0x00000032001e7202 */ /* 0x000fce0000000f00 */
[----:B------:R-:W-:Y:S05]  /*1d40*/  WARPSYNC.COLLECTIVE R31, `(.L_x_7961) ;  /* 0x000000001f087348 */ /* 0x000fea0003c00000 */
[----:B------:R0:W1:Y:S02]  /*1d50*/  SHFL.BFLY P1, R43, R30, R29, R28 ;  /* 0x0c00001d1e2b7389 */ /* 0x000064000002001c */
[----:B01----:R-:W-:Y:S05]  /*1d60*/  ENDCOLLECTIVE ;  /* 0x000000000000791b */ /* 0x003fea0003800000 */
.L_x_7961:
        /* <DEDUP_REMOVED lines=23> */
.L_x_7962:
[----:B------:R-:W-:Y:S02]  /*1ee0*/  HFMA2 R29, -RZ, RZ, 0, 1.1920928955078125e-07 ;  /* 0x00000002ff1d7431 */ /* 0x000fe400000001ff */
[----:B------:R-:W-:-:S05]  /*1ef0*/  FADD.FTZ R47, R30, R43 ;  /* 0x0000002b1e2f7221 */ /* 0x000fca0000010000 */
[----:B------:R-:W-:-:S07]  /*1f00*/  MOV R30, R47 ;  /* 0x0000002f001e7202 */ /* 0x000fce0000000f00 */
[----:B------:R-:W-:Y:S05]  /*1f10*/  WARPSYNC.COLLECTIVE R31, `(.L_x_7963) ;  /* 0x000000001f087348 */ /* 0x000fea0003c00000 */
[----:B------:R0:W1:Y:S02]  /*1f20*/  SHFL.BFLY P1, R43, R30, R29, R28 ;  /* 0x0c00001d1e2b7389 */ /* 0x000064000002001c */
[----:B01----:R-:W-:Y:S05]  /*1f30*/  ENDCOLLECTIVE ;  /* 0x000000000000791b */ /* 0x003fea0003800000 */
.L_x_7963:
[----:B------:R-:W-:Y:S02]  /*1f40*/  HFMA2 R29, -RZ, RZ, 0, 2.384185791015625e-07 ;  /* 0x00000004ff1d7431 */ /* 0x000fe400000001ff */
[----:B------:R-:W-:-:S05]  /*1f50*/  FADD.FTZ R49, R47, R43 ;  /* 0x0000002b2f317221 */ /* 0x000fca0000010000 */
[----:B------:R-:W-:-:S07]  /*1f60*/  MOV R30, R49 ;  /* 0x00000031001e7202 */ /* 0x000fce0000000f00 */
[----:B------:R-:W-:Y:S05]  /*1f70*/  WARPSYNC.COLLECTIVE R31, `(.L_x_7964) ;  /* 0x000000001f087348 */ /* 0x000fea0003c00000 */
[----:B------:R0:W1:Y:S02]  /*1f80*/  SHFL.BFLY P1, R43, R30, R29, R28 ;  /* 0x0c00001d1e2b7389 */ /* 0x000064000002001c */
[----:B01----:R-:W-:Y:S05]  /*1f90*/  ENDCOLLECTIVE ;  /* 0x000000000000791b */ /* 0x003fea0003800000 */
.L_x_7964:
[----:B------:R-:W-:Y:S02]  /*1fa0*/  HFMA2 R29, -RZ, RZ, 0, 4.76837158203125e-07 ;  /* 0x00000008ff1d7431 */ /* 0x000fe400000001ff */
[----:B------:R-:W-:-:S05]  /*1fb0*/  FADD.FTZ R50, R49, R43 ;  /* 0x0000002b31327221 */ /* 0x000fca0000010000 */
[----:B------:R-:W-:-:S07]  /*1fc0*/  MOV R30, R50 ;  /* 0x00000032001e7202 */ /* 0x000fce0000000f00 */
[----:B------:R-:W-:Y:S05]  /*1fd0*/  WARPSYNC.COLLECTIVE R31, `(.L_x_7965) ;  /* 0x000000001f087348 */ /* 0x000fea0003c00000 */
[----:B------:R0:W1:Y:S02]  /*1fe0*/  SHFL.BFLY P1, R43, R30, R29, R28 ;  /* 0x0c00001d1e2b7389 */ /* 0x000064000002001c */
[----:B01----:R-:W-:Y:S05]  /*1ff0*/  ENDCOLLECTIVE ;  /* 0x000000000000791b */ /* 0x003fea0003800000 */
.L_x_7965:
[----:B------:R-:W-:Y:S02]  /*2000*/  HFMA2 R29, -RZ, RZ, 0, 9.5367431640625e-07 ;  /* 0x00000010ff1d7431 */ /* 0x000fe400000001ff */
[----:B------:R-:W-:-:S05]  /*2010*/  FADD.FTZ R51, R50, R43 ;  /* 0x0000002b32337221 */ /* 0x000fca0000010000 */
[----:B------:R-:W-:-:S07]  /*2020*/  MOV R30, R51 ;  /* 0x00000033001e7202 */ /* 0x000fce0000000f00 */
[----:B------:R-:W-:Y:S05]  /*2030*/  WARPSYNC.COLLECTIVE R31, `(.L_x_7966) ;  /* 0x000000001f087348 */ /* 0x000fea0003c00000 */
[----:B------:R0:W1:Y:S02]  /*2040*/  SHFL.BFLY P1, R43, R30, R29, R28 ;  /* 0x0c00001d1e2b7389 */ /* 0x000064000002001c */
[----:B01----:R-:W-:Y:S05]  /*2050*/  ENDCOLLECTIVE ;  /* 0x000000000000791b */ /* 0x003fea0003800000 */
.L_x_7966:
[----:B------:R-:W-:Y:S05]  /*2060*/  BRA `(.L_x_7967) ;  /* 0xfffffff000ac7947 */ /* 0x000fea000383ffff */
.L_x_7968:
        /* <DEDUP_REMOVED lines=9> */
.L_x_9184:


//--------------------- .text._ZN10layer_norm13ln_fwd_kernelINS_13Kernel_traitsIfffffjLj256ELj1ELj4ELj1ELj16ENS_18Kernel_traits_baseILj256EfffffjLj128EEEEELb0ELb1ELb1ELb0EEEvNS_9FwdParamsE --------------------------
	.section	.text._ZN10layer_norm13ln_fwd_kernelINS_13Kernel_traitsIfffffjLj256ELj1ELj4ELj1ELj16ENS_18Kernel_traits_baseILj256EfffffjLj128EEEEELb0ELb1ELb1ELb0EEEvNS_9FwdParamsE,"ax",@progbits
	.align	128
        .global         _ZN10layer_norm13ln_fwd_kernelINS_13Kernel_traitsIfffffjLj256ELj1ELj4ELj1ELj16ENS_18Kernel_traits_baseILj256EfffffjLj128EEEEELb0ELb1ELb1ELb0EEEvNS_9FwdParamsE
        .type           _ZN10layer_norm13ln_fwd_kernelINS_13Kernel_traitsIfffffjLj256ELj1ELj4ELj1ELj16ENS_18Kernel_traits_baseILj256EfffffjLj128EEEEELb0ELb1ELb1ELb0EEEvNS_9FwdParamsE,@function
        .size           _ZN10layer_norm13ln_fwd_kernelINS_13Kernel_traitsIfffffjLj256ELj1ELj4ELj1ELj16ENS_18Kernel_traits_baseILj256EfffffjLj128EEEEELb0ELb1ELb1ELb0EEEvNS_9FwdParamsE,(.L_x_9185 - _ZN10layer_norm13ln_fwd_kernelINS_13Kernel_traitsIfffffjLj256ELj1ELj4ELj1ELj16ENS_18Kernel_traits_baseILj256EfffffjLj128EEEEELb0ELb1ELb1ELb0EEEvNS_9FwdParamsE)
        .other          _ZN10layer_norm13ln_fwd_kernelINS_13Kernel_traitsIfffffjLj256ELj1ELj4ELj1ELj16ENS_18Kernel_traits_baseILj256EfffffjLj128EEEEELb0ELb1ELb1ELb0EEEvNS_9FwdParamsE,@"STO_CUDA_ENTRY STV_DEFAULT"
_ZN10layer_norm13ln_fwd_kernelINS_13Kernel_traitsIfffffjLj256ELj1ELj4ELj1ELj16ENS_18Kernel_traits_baseILj256EfffffjLj128EEEEELb0ELb1ELb1ELb0EEEvNS_9FwdParamsE:
.text._ZN10layer_norm13ln_fwd_kernelINS_13Kernel_traitsIfffffjLj256ELj1ELj4ELj1ELj16ENS_18Kernel_traits_baseILj256EfffffjLj128EEEEELb0ELb1ELb1ELb0EEEvNS_9FwdParamsE:
        /* <DEDUP_REMOVED lines=33> */
.L_x_7972:
[----:B------:R-:W-:Y:S05]  /*0210*/  BSYNC.RECONVERGENT B1 ;  /* 0x0000000000017941 */ /* 0x000fea0003800200 */
.L_x_7971:
        /* <DEDUP_REMOVED lines=10> */
[----:B------:R-:W-:Y:S05]  /*02c0*/  BRA `(.L_x_7973) ;  /* 0x0000000000507947 */ /* 0x000fea0003800000 */
.L_x_7970:
        /* <DEDUP_REMOVED lines=20> */
.L_x_7973:
[----:B------:R-:W-:Y:S05]  /*0410*/  BSYNC.RECONVERGENT B0 ;  /* 0x0000000000007941 */ /* 0x000fea0003800200 */
.L_x_7969:
        /* <DEDUP_REMOVED lines=8> */
.L_x_7991:
[----:B-1----:R-:W1:Y:S08]  /*04a0*/  LDC.64 R50, c[0x0][0x3f0] ;  /* 0x0000fc00ff327b82 */ /* 0x002e700000000a00 */
[----:B0-----:R-:W0:Y:S08]  /*04b0*/  LDC.64 R4, c[0x0][0x3f8] ;  /* 0x0000fe00ff047b82 */ /* 0x001e300000000a00 */
[----:B------:R-:W2:Y:S01]  /*04c0*/  LDC R49, c[0x0][0x388] ;  /* 0x0000e200ff317b82 */ /* 0x000ea20000000800 */
[----:B-1----:R-:W-:-:S06]  /*04d0*/  IMAD.WIDE R50, R0, 0x4, R50 ;  /* 0x0000000400327825 */ /* 0x002fcc00078e0232 */
[----:B------:R1:W3:Y:S01]  /*04e0*/  LDG.E R50, desc[UR6][R50.64] ;  /* 0x0000000632327981 */ /* 0x0002e2000c1e1900 */
[----:B0-----:R-:W-:-:S05]  /*04f0*/  IMAD.WIDE R4, R0, 0x4, R4 ;  /* 0x0000000400047825 */ /* 0x001fca00078e0204 */
[----:B-----5:R0:W5:Y:S01]  /*0500*/  LDG.E R48, desc[UR6][R4.64] ;  /* 0x0000000604307981 */ /* 0x020162000c1e1900 */
[----:B------:R-:W-:Y:S01]  /*0510*/  ISETP.GE.U32.AND P2, PT, R2, 0x20, PT ;  /* 0x000000200200780c */ /* 0x000fe20003f46070 */
[----:B------:R-:W-:Y:S01]  /*0520*/  BSSY.RECONVERGENT B0, `(.L_x_7974) ;  /* 0x0000040000007945 */ /* 0x000fe20003800200 */
[----:B--2---:R-:W-:-:S05]  /*0530*/  IMAD R6, R0, R49, RZ ;  /* 0x0000003100067224 */ /* 0x004fca00078e02ff */
[----:B------:R-:W-:-:S04]  /*0540*/  SHF.R.S32.HI R43, RZ, 0x1f, R6 ;  /* 0x0000001fff2b7819 */ /* 0x000fc80000011406 */
[----:B------:R-:W-:-:S04]  /*0550*/  LEA.HI R6, R43, R6, RZ, 0x2 ;  /* 0x000000062b067211 */ /* 0x000fc800078f10ff */
[----:B-1----:R-:W-:Y:S02]  /*0560*/  LEA.HI.SX32 R51, R6, R3, 0x1e ;  /* 0x0000000306337211 */ /* 0x002fe400078ff2ff */
[----:B---3--:R-:W-:-:S13]  /*0570*/  ISETP.GE.AND P4, PT, R50, 0x1, PT ;  /* 0x000000013200780c */ /* 0x008fda0003f86270 */
[----:B------:R-:W-:-:S05]  /*0580*/  @P4 IADD3 R52, PT, PT, R50, -0x1, RZ ;  /* 0xffffffff32344810 */ /* 0x000fca0007ffe0ff */
[----:B------:R-:W-:-:S05]  /*0590*/  @P4 IMAD R52, R52, R49, RZ ;  /* 0x0000003134344224 */ /* 0x000fca00078e02ff */
[----:B------:R-:W-:-:S04]  /*05a0*/  @P4 SHF.R.S32.HI R43, RZ, 0x1f, R52 ;  /* 0x0000001fff2b4819 */ /* 0x000fc80000011434 */
[----:B------:R-:W-:Y:S01]  /*05b0*/  @P4 LEA.HI R43, R43, R52, RZ, 0x2 ;  /* 0x000000342b2b4211 */ /* 0x000fe200078f10ff */
[----:B------:R-:W-:-:S03]  /*05c0*/  HFMA2 R52, -RZ, RZ, 0, 0 ;  /* 0x00000000ff347431 */ /* 0x000fc600000001ff */
[----:B------:R-:W-:Y:S01]  /*05d0*/  @P4 LEA.HI.SX32 R52, R43, R3, 0x1e ;  /* 0x000000032b344211 */ /* 0x000fe200078ff2ff */
[----:B0-----:R-:W-:Y:S06]  /*05e0*/  @!P2 BRA `(.L_x_7975) ;  /* 0x0000000000cca947 */ /* 0x001fec0003800000 */
[----:B------:R-:W-:Y:S04]  /*05f0*/  BSSY.RECONVERGENT B1, `(.L_x_7976) ;  /* 0x0000005000017945 */ /* 0x000fe80003800200 */
[----:B------:R-:W-:Y:S05]  /*0600*/  @!P4 BRA `(.L_x_7977) ;  /* 0x00000000000cc947 */ /* 0x000fea0003800000 */
[----:B------:R-:W0:Y:S02]  /*0610*/  LDC.64 R32, c[0x0][0x390] ;  /* 0x0000e400ff207b82 */ /* 0x000e240000000a00 */
[----:B0-----:R-:W-:-:S06]  /*0620*/  IMAD.WIDE.U32 R32, R52, 0x10, R32 ;  /* 0x0000001034207825 */ /* 0x001fcc00078e0020 */
[----:B------:R-:W5:Y:S02]  /*0630*/  LDG.E.128 R32, desc[UR6][R32.64] ;  /* 0x0000000620207981 */ /* 0x000f64000c1e1d00 */
.L_x_7977:
[----:B----4-:R-:W-:Y:S05]  /*0640*/  BSYNC.RECONVERGENT B1 ;  /* 0x0000000000017941 */ /* 0x010fea0003800200 */
.L_x_7976:
        /* <DEDUP_REMOVED lines=8> */
[----:B------:R-:W0:Y:S08]  /*06d0*/  @P0 LDC R5, c[0x0][0x40c] ;  /* 0x00010300ff050b82 */ /* 0x000e300000000800 */
[----:B------:R-:W1:Y:S08]  /*06e0*/  @P0 LDC R4, c[0x0][0x40c] ;  /* 0x00010300ff040b82 */ /* 0x000e700000000800 */
[----:B------:R-:W3:Y:S01]  /*06f0*/  @P0 LDC R7, c[0x0][0x40c] ;  /* 0x00010300ff070b82 */ /* 0x000ee20000000800 */
[----:B0----5:R-:W-:Y:S01]  /*0700*/  @P0 FMUL.FTZ R5, R32, R5 ;  /* 0x0000000520050220 */ /* 0x021fe20000410000 */
[----:B-1----:R-:W-:Y:S01]  /*0710*/  @P0 FMUL.FTZ R4, R33, R4 ;  /* 0x0000000421040220 */ /* 0x002fe20000410000 */
[----:B--2---:R-:W-:-:S02]  /*0720*/  @!P0 MOV R40, R36 ;  /* 0x0000002400288202 */ /* 0x004fc40000000f00 */
[----:B------:R-:W-:Y:S01]  /*0730*/  @P0 FFMA.FTZ R40, R5, R16, R36 ;  /* 0x0000001005280223 */ /* 0x000fe20000010024 */
[----:B---3--:R-:W-:Y:S01]  /*0740*/  @P0 FMUL.FTZ R5, R34, R7 ;  /* 0x0000000722050220 */ /* 0x008fe20000410000 */
[----:B------:R-:W-:Y:S01]  /*0750*/  MOV R41, R37 ;  /* 0x0000002500297202 */ /* 0x000fe20000000f00 */
[----:B------:R-:W-:Y:S01]  /*0760*/  @P0 FFMA.FTZ R41, R4, R17, R37 ;  /* 0x0000001104290223 */ /* 0x000fe20000010025 */
[----:B------:R-:W-:Y:S01]  /*0770*/  MOV R42, R38 ;  /* 0x00000026002a7202 */ /* 0x000fe20000000f00 */
[----:B------:R-:W-:Y:S01]  /*0780*/  @P0 FFMA.FTZ R42, R5, R18, R38 ;  /* 0x00000012052a0223 */ /* 0x000fe20000010026 */
[----:B------:R-:W-:Y:S01]  /*0790*/  MOV R7, R39 ;  /* 0x0000002700077202 */ /* 0x000fe20000000f00 */
[----:B------:R-:W-:Y:S06]  /*07a0*/  @!P0 BRA `(.L_x_7980) ;  /* 0x0000000000408947 */ /* 0x000fec0003800000 */
[----:B------:R-:W-:-:S04]  /*07b0*/  FMUL.FTZ R4, R35, UR10 ;  /* 0x0000000a23047c20 */ /* 0x000fc80008410000 */
[----:B------:R-:W-:Y:S01]  /*07c0*/  FFMA.FTZ R39, R4, R19, R39 ;  /* 0x0000001304277223 */ /* 0x000fe20000010027 */
[----:B------:R-:W-:Y:S06]  /*07d0*/  BRA `(.L_x_7980) ;  /* 0x0000000000347947 */ /* 0x000fec0003800000 */
.L_x_7979:
[----:B-----5:R-:W-:Y:S01]  /*07e0*/  FMUL.FTZ R5, R32, UR10 ;  /* 0x0000000a20057c20 */ /* 0x020fe20008410000 */
[----:B------:R-:W-:Y:S01]  /*07f0*/  FMUL.FTZ R4, R33, UR10 ;  /* 0x0000000a21047c20 */ /* 0x000fe20008410000 */
[----:B------:R-:W-:Y:S01]  /*0800*/  FMUL.FTZ R6, R35, UR10 ;  /* 0x0000000a23067c20 */ /* 0x000fe20008410000 */
[----:B------:R-:W-:Y:S01]  /*0810*/  ISETP.GT.AND P0, PT, R50, RZ, PT ;  /* 0x000000ff3200720c */ /* 0x000fe20003f04270 */
[----:B------:R-:W-:Y:S01]  /*0820*/  FMUL.FTZ R40, R5, R16 ;  /* 0x0000001005287220 */ /* 0x000fe20000410000 */
[----:B------:R-:W-:Y:S01]  /*0830*/  FMUL.FTZ R5, R34, UR10 ;  /* 0x0000000a22057c20 */ /* 0x000fe20008410000 */
[----:B------:R-:W-:Y:S01]  /*0840*/  FMUL.FTZ R41, R4, R17 ;  /* 0x0000001104297220 */ /* 0x000fe20000410000 */
[----:B------:R-:W-:Y:S02]  /*0850*/  FMUL.FTZ R39, R6, R19 ;  /* 0x0000001306277220 */ /* 0x000fe40000410000 */
[----:B------:R-:W-:Y:S01]  /*0860*/  FMUL.FTZ R42, R5, R18 ;  /* 0x00000012052a7220 */ /* 0x000fe20000410000 */
[----:B------:R-:W-:-:S02]  /*0870*/  FSEL R40, R40, RZ, P0 ;  /* 0x000000ff28287208 */ /* 0x000fc40000000000 */
[----:B------:R-:W-:Y:S02]  /*0880*/  FSEL R41, R41, RZ, P0 ;  /* 0x000000ff29297208 */ /* 0x000fe40000000000 */
[----:B------:R-:W-:Y:S02]  /*0890*/  FSEL R42, R42, RZ, P0 ;  /* 0x000000ff2a2a7208 */ /* 0x000fe40000000000 */
[----:B------:R-:W-:-:S07]  /*08a0*/  FSEL R39, R39, RZ, P0 ;  /* 0x000000ff27277208 */ /* 0x000fce0000000000 */
.L_x_7980:
[----:B------:R-:W-:Y:S05]  /*08b0*/  BSYNC.RECONVERGENT B1 ;  /* 0x0000000000017941 */ /* 0x000fea0003800200 */
.L_x_7978:
[----:B------:R-:W0:Y:S01]  /*08c0*/  LDC.64 R4, c[0x0][0x3a8] ;  /* 0x0000ea00ff047b82 */ /* 0x000e220000000a00 */
[----:B------:R-:W-:Y:S02]  /*08d0*/  MOV R43, R39 ;  /* 0x00000027002b7202 */ /* 0x000fe40000000f00 */
[----:B------:R-:W-:Y:S01]  /*08e0*/  IADD3 R52, PT, PT, R52, 0x20, RZ ;  /* 0x0000002034347810 */ /* 0x000fe20007ffe0ff */
[C---:B0-----:R-:W-:Y:S01]  /*08f0*/  IMAD.WIDE.U32 R4, R51.reuse, 0x10, R4 ;  /* 0x0000001033047825 */ /* 0x041fe200078e0004 */
[----:B------:R-:W-:-:S04]  /*0900*/  IADD3 R51, PT, PT, R51, 0x20, RZ ;  /* 0x0000002033337810 */ /* 0x000fc80007ffe0ff */
[----:B------:R0:W-:Y:S03]  /*0910*/  STG.E.128 desc[UR6][R4.64], R40 ;  /* 0x0000002804007986 */ /* 0x0001e6000c101d06 */
.L_x_7975:
[----:B----4-:R-:W-:Y:S05]  /*0920*/  BSYNC.RECONVERGENT B0 ;  /* 0x0000000000007941 */ /* 0x010fea0003800200 */
.L_x_7974:
[----:B------:R-:W-:Y:S01]  /*0930*/  ISETP.GE.U32.AND P1, PT, R2, 0x40, PT ;  /* 0x000000400200780c */ /* 0x000fe20003f26070 */
[----:B------:R-:W-:-:S12]  /*0940*/  BSSY.RECONVERGENT B0, `(.L_x_7981) ;  /* 0x0000032000007945 */ /* 0x000fd80003800200 */
[----:B------:R-:W-:Y:S05]  /*0950*/  @!P1 BRA `(.L_x_7982) ;  /* 0x0000000000c09947 */ /* 0x000fea0003800000 */
[----:B------:R-:W-:Y:S01]  /*0960*/  ISETP.NE.U32.AND P0, PT, RZ, UR8, PT ;  /* 0x00000008ff007c0c */ /* 0x000fe2000bf05070 */
[----:B------:R-:W1:Y:S03]  /*0970*/  @P4 LDC.64 R44, c[0x0][0x390] ;  /* 0x0000e400ff2c4b82 */ /* 0x000e660000000a00 */
[----:B------:R-:W-:-:S13]  /*0980*/  ISETP.NE.AND.EX P0, PT, RZ, UR9, PT, P0 ;  /* 0x00000009ff007c0c */ /* 0x000fda000bf05300 */
[----:B0-----:R-:W0:Y:S01]  /*0990*/  @P0 LDC.64 R4, c[0x0][0x3a0] ;  /* 0x0000e800ff040b82 */ /* 0x001e220000000a00 */
[----:B-1----:R-:W-:-:S05]  /*09a0*/  @P4 IMAD.WIDE.U32 R44, R52, 0x10, R44 ;  /* 0x00000010342c4825 */ /* 0x002fca00078e002c */
[----:B------:R1:W5:Y:S01]  /*09b0*/  @P4 LDG.E.128 R32, desc[UR6][R44.64] ;  /* 0x000000062c204981 */ /* 0x000362000c1e1d00 */
[----:B0-----:R-:W-:-:S06]  /*09c0*/  @P0 IMAD.WIDE.U32 R4, R51, 0x10, R4 ;  /* 0x0000001033040825 */ /* 0x001fcc00078e0004 */
[----:B------:R-:W2:Y:S01]  /*09d0*/  @P0 LDG.E.128 R4, desc[UR6][R4.64] ;  /* 0x0000000604040981 */ /* 0x000ea2000c1e1d00 */
[----:B------:R-:W-:Y:S01]  /*09e0*/  BSSY.RECONVERGENT B1, `(.L_x_7983) ;  /* 0x0000024000017945 */ /* 0x000fe20003800200 */
[----:B--2---:R-:W-:Y:S02]  /*09f0*/  @P0 MOV R38, R6 ;  /* 0x0000000600260202 */ /* 0x004fe40000000f00 */
[----:B------:R-:W-:Y:S02]  /*0a00*/  @P0 MOV R37, R5 ;  /* 0x0000000500250202 */ /* 0x000fe40000000f00 */
[----:B------:R-:W-:Y:S01]  /*0a10*/  @P0 MOV R36, R4 ;  /* 0x0000000400240202 */ /* 0x000fe20000000f00 */
[----:B-1----:R-:W-:Y:S06]  /*0a20*/  @!P0 BRA `(.L_x_7984) ;  /* 0x0000000000488947 */ /* 0x002fec0003800000 */
[----:B------:R-:W-:Y:S02]  /*0a30*/  ISETP.GT.AND P0, PT, R50, RZ, PT ;  /* 0x000000ff3200720c */ /* 0x000fe40003f04270 */
[----:B------:R-:W-:Y:S02]  /*0a40*/  MOV R44, R36 ;  /* 0x00000024002c7202 */ /* 0x000fe40000000f00 */
[----:B------:R-:W-:Y:S02]  /*0a50*/  MOV R45, R37 ;  /* 0x00000025002d7202 */ /* 0x000fe40000000f00 */
[----:B------:R-:W-:Y:S02]  /*0a60*/  MOV R46, R38 ;  /* 0x00000026002e7202 */ /* 0x000fe40000000f00 */
[----:B------:R-:W-:-:S05]  /*0a70*/  MOV R47, R7 ;  /* 0x00000007002f7202 */ /* 0x000fca0000000f00 */
[----:B------:R-:W0:Y:S08]  /*0a80*/  @P0 LDC R5, c[0x0][0x40c] ;  /* 0x00010300ff050b82 */ /* 0x000e300000000800 */
[----:B------:R-:W1:Y:S08]  /*0a90*/  @P0 LDC R4, c[0x0][0x40c] ;  /* 0x00010300ff040b82 */ /* 0x000e700000000800 */
[----:B------:R-:W2:Y:S01]  /*0aa0*/  @P0 LDC R43, c[0x0][0x40c] ;  /* 0x00010300ff2b0b82 */ /* 0x000ea20000000800 */
[----:B0----5:R-:W-:-:S04]  /*0ab0*/  @P0 FMUL.FTZ R5, R32, R5 ;  /* 0x0000000520050220 */ /* 0x021fc80000410000 */
[----:B------:R-:W-:Y:S01]  /*0ac0*/  @P0 FFMA.FTZ R44, R5, R28, R36 ;  /* 0x0000001c052c0223 */ /* 0x000fe20000010024 */
[----:B-1----:R-:W-:-:S04]  /*0ad0*/  @P0 FMUL.FTZ R4, R33, R4 ;  /* 0x0000000421040220 */ /* 0x002fc80000410000 */
[----:B------:R-:W-:Y:S01]  /*0ae0*/  @P0 FFMA.FTZ R45, R4, R29, R37 ;  /* 0x0000001d042d0223 */ /* 0x000fe20000010025 */
[----:B--2---:R-:W-:-:S04]  /*0af0*/  @P0 FMUL.FTZ R43, R34, R43 ;  /* 0x0000002b222b0220 */ /* 0x004fc80000410000 */
[----:B------:R-:W-:Y:S01]  /*0b00*/  @P0 FFMA.FTZ R46, R43, R30, R38 ;  /* 0x0000001e2b2e0223 */ /* 0x000fe20000010026 */
[----:B------:R-:W-:Y:S06]  /*0b10*/  @!P0 BRA `(.L_x_7985) ;  /* 0x0000000000408947 */ /* 0x000fec0003800000 */
[----:B------:R-:W-:-:S04]  /*0b20*/  FMUL.FTZ R4, R35, UR10 ;  /* 0x0000000a23047c20 */ /* 0x000fc80008410000 */
[----:B------:R-:W-:Y:S01]  /*0b30*/  FFMA.FTZ R47, R4, R31, R7 ;  /* 0x0000001f042f7223 */ /* 0x000fe20000010007 */
[----:B------:R-:W-:Y:S06]  /*0b40*/  BRA `(.L_x_7985) ;  /* 0x0000000000347947 */ /* 0x000fec0003800000 */
.L_x_7984:
[----:B-----5:R-:W-:Y:S01]  /*0b50*/  FMUL.FTZ R5, R32, UR10 ;  /* 0x0000000a20057c20 */ /* 0x020fe20008410000 */
[----:B------:R-:W-:Y:S01]  /*0b60*/  FMUL.FTZ R4, R33, UR10 ;  /* 0x0000000a21047c20 */ /* 0x000fe20008410000 */
[----:B------:R-:W-:Y:S01]  /*0b70*/  FMUL.FTZ R43, R34, UR10 ;  /* 0x0000000a222b7c20 */ /* 0x000fe20008410000 */
[----:B------:R-:W-:Y:S01]  /*0b80*/  FMUL.FTZ R6, R35, UR10 ;  /* 0x0000000a23067c20 */ /* 0x000fe20008410000 */
[----:B------:R-:W-:Y:S01]  /*0b90*/  FMUL.FTZ R44, R5, R28 ;  /* 0x0000001c052c7220 */ /* 0x000fe20000410000 */
[----:B------:R-:W-:Y:S01]  /*0ba0*/  FMUL.FTZ R45, R4, R29 ;  /* 0x0000001d042d7220 */ /* 0x000fe20000410000 */
[----:B------:R-:W-:Y:S01]  /*0bb0*/  FMUL.FTZ R46, R43, R30 ;  /* 0x0000001e2b2e7220 */ /* 0x000fe20000410000 */
[----:B------:R-:W-:Y:S01]  /*0bc0*/  FMUL.FTZ R47, R6, R31 ;  /* 0x0000001f062f7220 */ /* 0x000fe20000410000 */
[----:B------:R-:W-:-:S04]  /*0bd0*/  ISETP.GT.AND P0, PT, R50, RZ, PT ;  /* 0x000000ff3200720c */ /* 0x000fc80003f04270 */
[----:B------:R-:W-:Y:S02]  /*0be0*/  FSEL R44, R44, RZ, P0 ;  /* 0x000000ff2c2c7208 */ /* 0x000fe40000000000 */
[----:B------:R-:W-:Y:S02]  /*0bf0*/  FSEL R45, R45, RZ, P0 ;  /* 0x000000ff2d2d7208 */ /* 0x000fe40000000000 */
[----:B------:R-:W-:Y:S02]  /*0c00*/  FSEL R46, R46, RZ, P0 ;  /* 0x000000ff2e2e7208 */ /* 0x000fe40000000000 */
[----:B------:R-:W-:-:S07]  /*0c10*/  FSEL R47, R47, RZ, P0 ;  /* 0x000000ff2f2f7208 */ /* 0x000fce0000000000 */
.L_x_7985:
[----:B------:R-:W-:Y:S05]  /*0c20*/  BSYNC.RECONVERGENT B1 ;  /* 0x0000000000017941 */ /* 0x000fea0003800200 */
.L_x_7983:
[----:B------:R-:W0:Y:S02]  /*0c30*/  LDC.64 R4, c[0x0][0x3a8] ;  /* 0x0000ea00ff047b82 */ /* 0x000e240000000a00 */
[----:B0-----:R-:W-:-:S05]  /*0c40*/  IMAD.WIDE.U32 R4, R51, 0x10, R4 ;  /* 0x0000001033047825 */ /* 0x001fca00078e0004 */
[----:B------:R1:W-:Y:S02]  /*0c50*/  STG.E.128 desc[UR6][R4.64], R44 ;  /* 0x0000002c04007986 */ /* 0x0003e4000c101d06 */
.L_x_7982:
[----:B------:R-:W-:Y:S05]  /*0c60*/  BSYNC.RECONVERGENT B0 ;  /* 0x0000000000007941 */ /* 0x000fea0003800200 */
.L_x_7981:
        /* <DEDUP_REMOVED lines=30> */
[----:B------:R-:W-:-:S04]  /*0e50*/  FADD.FTZ R51, R42, -R43 ;  /* 0x8000002b2a337221 */ /* 0x000fc80000010000 */
[----:B------:R-:W-:Y:S01]  /*0e60*/  FFMA.FTZ R4, R51, R51, R4 ;  /* 0x0000003333047223 */ /* 0x000fe20000010004 */
[----:B------:R-:W-:-:S03]  /*0e70*/  FADD.FTZ R51, R45, -R43 ;  /* 0x8000002b2d337221 */ /* 0x000fc60000010000 */
[----:B------:R-:W-:-:S05]  /*0e80*/  FFMA.FTZ R4, R5, R5, R4 ;  /* 0x0000000505047223 */ /* 0x000fca0000010004 */
        /* <DEDUP_REMOVED lines=17> */
.L_x_8003:
[----:B-1----:R-:W-:Y:S01]  /*0fa0*/  FADD.FTZ R53, R5, R4 ;  /* 0x0000000405357221 */ /* 0x002fe20000010000 */
[----:B-----5:R-:W-:Y:S01]  /*0fb0*/  ISETP.GE.AND P0, PT, R48, 0x1, PT ;  /* 0x000000013000780c */ /* 0x020fe20003f06270 */
[----:B0-----:R-:W0:Y:S01]  /*0fc0*/  @!P4 LDC.64 R4, c[0x0][0x3c0] ;  /* 0x0000f000ff04cb82 */ /* 0x001e220000000a00 */
[----:B------:R-:W-:Y:S01]  /*0fd0*/  BSSY.RECONVERGENT B0, `(.L_x_7987) ;  /* 0x0000035000007945 */ /* 0x000fe20003800200 */
[----:B------:R-:W-:Y:S01]  /*0fe0*/  FFMA.FTZ R6, R53, R6, UR5 ;  /* 0x0000000535067e23 */ /* 0x000fe20008010006 */
[----:B0-----:R-:W-:-:S04]  /*0ff0*/  @!P4 IMAD.WIDE R50, R0, 0x4, R4 ;  /* 0x000000040032c825 */ /* 0x001fc800078e0204 */
[----:B------:R-:W-:Y:S01]  /*1000*/  FMUL.FTZ R4, R43, R43 ;  /* 0x0000002b2b047220 */ /* 0x000fe20000410000 */
[----:B------:R0:W-:Y:S04]  /*1010*/  @!P4 STG.E desc[UR6][R50.64], R43 ;  /* 0x0000002b3200c986 */ /* 0x0001e8000c101906 */
[----:B------:R-:W-:Y:S02]  /*1020*/  FSEL R53, R4, RZ, P3 ;  /* 0x000000ff04357208 */ /* 0x000fe40001800000 */
[----:B------:R-:W1:Y:S03]  /*1030*/  @!P4 LDC.64 R4, c[0x0][0x3c8] ;  /* 0x0000f200ff04cb82 */ /* 0x000e660000000a00 */
[----:B------:R-:W-:-:S06]  /*1040*/  FADD.FTZ R6, R6, R53 ;  /* 0x0000003506067221 */ /* 0x000fcc0000010000 */
[----:B------:R-:W2:Y:S01]  /*1050*/  MUFU.RSQ R6, R6 ;  /* 0x0000000600067308 */ /* 0x000ea20000001400 */
[----:B-1----:R-:W-:-:S05]  /*1060*/  @!P4 IMAD.WIDE R4, R0, 0x4, R4 ;  /* 0x000000040004c825 */ /* 0x002fca00078e0204 */
[----:B--2---:R0:W-:Y:S01]  /*1070*/  @!P4 STG.E desc[UR6][R4.64], R6 ;  /* 0x000000060400c986 */ /* 0x0041e2000c101906 */
[----:B------:R-:W-:Y:S05]  /*1080*/  @!P0 BRA `(.L_x_7988) ;  /* 0x0000000000a48947 */ /* 0x000fea0003800000 */
[----:B------:R-:W-:Y:S01]  /*1090*/  IADD3 R48, PT, PT, R48, -0x1, RZ ;  /* 0xffffffff30307810 */ /* 0x000fe20007ffe0ff */
[----:B------:R-:W-:Y:S01]  /*10a0*/  BSSY.RECONVERGENT B1, `(.L_x_7989) ;  /* 0x0000017000017945 */ /* 0x000fe20003800200 */
[----:B0-----:R-:W-:-:S03]  /*10b0*/  FSEL R43, R43, RZ, !P3 ;  /* 0x000000ff2b2b7208 */ /* 0x001fc60005800000 */
[----:B------:R-:W-:-:S05]  /*10c0*/  IMAD R48, R48, R49, RZ ;  /* 0x0000003130307224 */ /* 0x000fca00078e02ff */
[----:B------:R-:W-:-:S04]  /*10d0*/  SHF.R.S32.HI R5, RZ, 0x1f, R48 ;  /* 0x0000001fff057819 */ /* 0x000fc80000011430 */
[----:B------:R-:W-:-:S04]  /*10e0*/  LEA.HI R48, R5, R48, RZ, 0x2 ;  /* 0x0000003005307211 */ /* 0x000fc800078f10ff */
[----:B------:R-:W-:Y:S01]  /*10f0*/  LEA.HI.SX32 R52, R48, R3, 0x1e ;  /* 0x0000000330347211 */ /* 0x000fe200078ff2ff */
[----:B------:R-:W-:Y:S06]  /*1100*/  @!P2 BRA `(.L_x_7990) ;  /* 0x000000000040a947 */ /* 0x000fec0003800000 */
[----:B------:R-:W0:Y:S01]  /*1110*/  LDC.64 R4, c[0x0][0x428] ;  /* 0x00010a00ff047b82 */ /* 0x000e220000000a00 */
        /* <DEDUP_REMOVED lines=12> */
[C---:B0-----:R-:W-:Y:S01]  /*11e0*/  IMAD.WIDE.U32 R4, R52.reuse, 0x10, R4 ;  /* 0x0000001034047825 */ /* 0x041fe200078e0004 */
[----:B------:R-:W-:-:S04]  /*11f0*/  IADD3 R52, PT, PT, R52, 0x20, RZ ;  /* 0x0000002034347810 */ /* 0x000fc80007ffe0ff */
[----:B------:R0:W-:Y:S03]  /*1200*/  STG.E.128 desc[UR6][R4.64], R48 ;  /* 0x0000003004007986 */ /* 0x0001e6000c101d06 */
.L_x_7990:
[----:B------:R-:W-:Y:S05]  /*1210*/  BSYNC.RECONVERGENT B1 ;  /* 0x0000000000017941 */ /* 0x000fea0003800200 */
.L_x_7989:
[----:B------:R-:W-:Y:S05]  /*1220*/  @!P1 BRA `(.L_x_7988) ;  /* 0x00000000003c9947 */ /* 0x000fea0003800000 */
[--C-:B0-----:R-:W-:Y:S01]  /*1230*/  FADD.FTZ R5, R45, -R43.reuse ;  /* 0x8000002b2d057221 */ /* 0x101fe20000010000 */
[--C-:B------:R-:W-:Y:S01]  /*1240*/  FADD.FTZ R49, R44, -R43.reuse ;  /* 0x8000002b2c317221 */ /* 0x100fe20000010000 */
[--C-:B------:R-:W-:Y:S01]  /*1250*/  FADD.FTZ R51, R46, -R43.reuse ;  /* 0x8000002b2e337221 */ /* 0x100fe20000010000 */
[----:B------:R-:W-:Y:S01]  /*1260*/  FADD.FTZ R53, R47, -R43 ;  /* 0x8000002b2f357221 */ /* 0x000fe20000010000 */
[C---:B------:R-:W-:Y:S01]  /*1270*/  FMUL.FTZ R50, R6.reuse, R5 ;  /* 0x0000000506327220 */ /* 0x040fe20000410000 */
[C---:B------:R-:W-:Y:S01]  /*1280*/  FMUL.FTZ R49, R6.reuse, R49 ;  /* 0x0000003106317220 */ /* 0x040fe20000410000 */
[----:B------:R-:W0:Y:S01]  /*1290*/  LDC.64 R4, c[0x0][0x428] ;  /* 0x00010a00ff047b82 */ /* 0x000e220000000a00 */
        /* <DEDUP_REMOVED lines=8> */
.L_x_7988:
[----:B------:R-:W-:Y:S05]  /*1320*/  BSYNC.RECONVERGENT B0 ;  /* 0x0000000000007941 */ /* 0x000fea0003800200 */
.L_x_7987:
[----:B0-----:R-:W0:Y:S02]  /*1330*/  LDC.64 R4, c[0x0][0x380] ;  /* 0x0000e000ff047b82 */ /* 0x001e240000000a00 */
[----:B0-----:R-:W-:-:S04]  /*1340*/  LEA R0, R4, R0, 0x2 ;  /* 0x0000000004007211 */ /* 0x001fc800078e10ff */
[----:B------:R-:W-:-:S13]  /*1350*/  ISETP.GE.AND P0, PT, R0, R5, PT ;  /* 0x000000050000720c */ /* 0x000fda0003f06270 */
[----:B------:R-:W-:Y:S05]  /*1360*/  @!P0 BRA `(.L_x_7991) ;  /* 0xfffffff0004c8947 */ /* 0x000fea000383ffff */
[----:B------:R-:W-:Y:S05]  /*1370*/  EXIT ;  /* 0x000000000000794d */ /* 0x000fea0003800000 */
.L_x_7986:
        /* <DEDUP_REMOVED lines=8> */
.L_x_7993:
[----:B------:R-:W-:Y:S05]  /*1400*/  BSYNC B0 ;  /* 0x0000000000007941 */ /* 0x000fea0003800000 */
.L_x_7992:
        /* <DEDUP_REMOVED lines=8> */
.L_x_7994:
[----:B------:R-:W-:Y:S02]  /*1490*/  HFMA2 R52, -RZ, RZ, 0, 2.384185791015625e-07 ;  /* 0x00000004ff347431 */ /* 0x000fe400000001ff */
[----:B------:R-:W-:-:S07]  /*14a0*/  FADD.FTZ R53, R53, R4 ;  /* 0x0000000435357221 */ /* 0x000fce0000010000 */
[----:B------:R-:W-:Y:S05]  /*14b0*/  WARPSYNC.COLLECTIVE R50, `(.L_x_7995) ;  /* 0x0000000032087348 */ /* 0x000fea0003c00000 */
[----:B------:R0:W1:Y:S02]  /*14c0*/  SHFL.BFLY P5, R4, R53, R52, R51 ;  /* 0x0c00003435047389 */ /* 0x00006400000a0033 */
[----:B01----:R-:W-:Y:S05]  /*14d0*/  ENDCOLLECTIVE ;  /* 0x000000000000791b */ /* 0x003fea0003800000 */
.L_x_7995:
[----:B------:R-:W-:Y:S02]  /*14e0*/  HFMA2 R52, -RZ, RZ, 0, 4.76837158203125e-07 ;  /* 0x00000008ff347431 */ /* 0x000fe400000001ff */
[----:B------:R-:W-:-:S05]  /*14f0*/  FADD.FTZ R5, R53, R4 ;  /* 0x0000000435057221 */ /* 0x000fca0000010000 */
[----:B------:R-:W-:-:S07]  /*1500*/  MOV R53, R5 ;  /* 0x0000000500357202 */ /* 0x000fce0000000f00 */
[----:B------:R-:W-:Y:S05]  /*1510*/  WARPSYNC.COLLECTIVE R50, `(.L_x_7996) ;  /* 0x0000000032087348 */ /* 0x000fea0003c00000 */
[----:B------:R0:W1:Y:S02]  /*1520*/  SHFL.BFLY P5, R4, R53, R52, R51 ;  /* 0x0c00003435047389 */ /* 0x00006400000a0033 */
[----:B01----:R-:W-:Y:S05]  /*1530*/  ENDCOLLECTIVE ;  /* 0x000000000000791b */ /* 0x003fea0003800000 */
.L_x_7996:
[----:B------:R-:W-:Y:S02]  /*1540*/  HFMA2 R52, -RZ, RZ, 0, 9.5367431640625e-07 ;  /* 0x00000010ff347431 */ /* 0x000fe400000001ff */
[----:B------:R-:W-:-:S05]  /*1550*/  FADD.FTZ R43, R5, R4 ;  /* 0x00000004052b7221 */ /* 0x000fca0000010000 */
[----:B------:R-:W-:-:S07]  /*1560*/  MOV R53, R43 ;  /* 0x0000002b00357202 */ /* 0x000fce0000000f00 */
[----:B------:R-:W-:Y:S05]  /*1570*/  WARPSYNC.COLLECTIVE R50, `(.L_x_7997) ;  /* 0x0000000032087348 */ /* 0x000fea0003c00000 */
[----:B------:R0:W1:Y:S02]  /*1580*/  SHFL.BFLY P5, R4, R53, R52, R51 ;  /* 0x0c00003435047389 */ /* 0x00006400000a0033 */
[----:B01----:R-:W-:Y:S05]  /*1590*/  ENDCOLLECTIVE ;  /* 0x000000000000791b */ /* 0x003fea0003800000 */
.L_x_7997:
        /* <DEDUP_REMOVED lines=20> */
[----:B------:R-:W-:-:S04]  /*16e0*/  MOV R51, 0x1f ;  /* 0x0000001f00337802 */ /* 0x000fc80000000f00 */
[----:B------:R-:W-:-:S07]  /*16f0*/  MOV R53, R5 ;  /* 0x0000000500357202 */ /* 0x000fce0000000f00 */
[----:B------:R-:W-:Y:S05]  /*1700*/  WARPSYNC.COLLECTIVE R50, `(.L_x_7998) ;  /* 0x0000000032087348 */ /* 0x000fea0003c00000 */
[----:B------:R0:W1:Y:S02]  /*1710*/  SHFL.BFLY P5, R4, R53, R52, R51 ;  /* 0x0c00003435047389 */ /* 0x00006400000a0033 */
[----:B01----:R-:W-:Y:S05]  /*1720*/  ENDCOLLECTIVE ;  /* 0x000000000000791b */ /* 0x003fea0003800000 */
.L_x_7998:
[----:B------:R-:W-:Y:S02]  /*1730*/  HFMA2 R52, -RZ, RZ, 0, 1.1920928955078125e-07 ;  /* 0x00000002ff347431 */ /* 0x000fe400000001ff */
[----:B------:R-:W-:-:S07]  /*1740*/  FADD.FTZ R53, R5, R4 ;  /* 0x0000000405357221 */ /* 0x000fce0000010000 */
[----:B------:R-:W-:Y:S05]  /*1750*/  WARPSYNC.COLLECTIVE R50, `(.L_x_7999) ;  /* 0x0000000032087348 */ /* 0x000fea0003c00000 */
[----:B------:R0:W1:Y:S02]  /*1760*/  SHFL.BFLY P5, R4, R53, R52, R51 ;  /* 0x0c00003435047389 */ /* 0x00006400000a0033 */
[----:B01----:R-:W-:Y:S05]  /*1770*/  ENDCOLLECTIVE ;  /* 0x000000000000791b */ /* 0x003fea0003800000 */
.L_x_7999:
[----:B------:R-:W-:Y:S01]  /*1780*/  MOV R52, 0x4 ;  /* 0x0000000400347802 */ /* 0x000fe20000000f00 */
[----:B------:R-:W-:-:S07]  /*1790*/  FADD.FTZ R53, R53, R4 ;  /* 0x0000000435357221 */ /* 0x000fce0000010000 */
[----:B------:R-:W-:Y:S05]  /*17a0*/  WARPSYNC.COLLECTIVE R50, `(.L_x_8000) ;  /* 0x0000000032087348 */ /* 0x000fea0003c00000 */
[----:B------:R0:W1:Y:S02]  /*17b0*/  SHFL.BFLY P5, R4, R53, R52, R51 ;  /* 0x0c00003435047389 */ /* 0x00006400000a0033 */
[----:B01----:R-:W-:Y:S05]  /*17c0*/  ENDCOLLECTIVE ;  /* 0x000000000000791b */ /* 0x003fea0003800000 */
.L_x_8000:
[----:B------:R-:W-:Y:S02]  /*17d0*/  HFMA2 R52, -RZ, RZ, 0, 4.76837158203125e-07 ;  /* 0x00000008ff347431 */ /* 0x000fe400000001ff */
[----:B------:R-:W-:-:S05]  /*17e0*/  FADD.FTZ R5, R53, R4 ;  /* 0x0000000435057221 */ /* 0x000fca0000010000 */
[----:B------:R-:W-:-:S07]  /*17f0*/  MOV R53, R5 ;  /* 0x0000000500357202 */ /* 0x000fce0000000f00 */
[----:B------:R-:W-:Y:S05]  /*1800*/  WARPSYNC.COLLECTIVE R50, `(.L_x_8001) ;  /* 0x0000000032087348 */ /* 0x000fea0003c00000 */
[----:B------:R0:W1:Y:S02]  /*1810*/  SHFL.BFLY P5, R4, R53, R52, R51 ;  /* 0x0c00003435047389 */ /* 0x00006400000a0033 */
[----:B01----:R-:W-:Y:S05]  /*1820*/  ENDCOLLECTIVE ;  /* 0x000000000000791b */ /* 0x003fea0003800000 */
.L_x_8001:
[----:B------:R-:W-:Y:S02]  /*1830*/  HFMA2 R52, -RZ, RZ, 0, 9.5367431640625e-07 ;  /* 0x00000010ff347431 */ /* 0x000fe400000001ff */
[----:B------:R-:W-:-:S05]  /*1840*/  FADD.FTZ R5, R5, R4 ;  /* 0x0000000405057221 */ /* 0x000fca0000010000 */
[----:B------:R-:W-:-:S07]  /*1850*/  MOV R53, R5 ;  /* 0x0000000500357202 */ /* 0x000fce0000000f00 */
[----:B------:R-:W-:Y:S05]  /*1860*/  WARPSYNC.COLLECTIVE R50, `(.L_x_8002) ;  /* 0x0000000032087348 */ /* 0x000fea0003c00000 */
[----:B------:R0:W1:Y:S02]  /*1870*/  SHFL.BFLY P5, R4, R53, R52, R51 ;  /* 0x0c00003435047389 */ /* 0x00006400000a0033 */
[----:B01----:R-:W-:Y:S05]  /*1880*/  ENDCOLLECTIVE ;  /* 0x000000000000791b */ /* 0x003fea0003800000 */
.L_x_8002:
[----:B------:R-:W-:Y:S05]  /*1890*/  BRA `(.L_x_8003) ;  /* 0xfffffff400c07947 */ /* 0x000fea000383ffff */
.L_x_8004:
        /* <DEDUP_REMOVED lines=14> */
.L_x_9185:


//--------------------- .text._ZN10layer_norm13ln_fwd_kernelINS_13Kernel_traitsIfffffjLj256ELj1ELj4ELj1ELj16ENS_18Kernel_traits_baseILj256EfffffjLj128EEEEELb0ELb1ELb1ELb1EEEvNS_9FwdParamsE --------------------------
	.section	.text._ZN10layer_norm13ln_fwd_kernelINS_13Kernel_traitsIfffffjLj256ELj1ELj4ELj1ELj16ENS_18Kernel_traits_baseILj256EfffffjLj128EEEEELb0ELb1ELb1ELb1EEEvNS_9FwdParamsE,"ax",@progbits
	.align	128
        .global         _ZN10layer_norm13ln_fwd_kernelINS_13Kernel_traitsIfffffjLj256ELj1ELj4ELj1ELj16ENS_18Kernel_traits_baseILj256EfffffjLj128EEEEELb0ELb1ELb1ELb1EEEvNS_9FwdParamsE
        .type           _ZN10layer_norm13ln_fwd_kernelINS_13Kernel_traitsIfffffjLj256ELj1ELj4ELj1ELj16ENS_18Kernel_traits_baseILj256EfffffjLj128EEEEELb0ELb1ELb1ELb1EEEvNS_9FwdParamsE,@function
        .size           _ZN10layer_norm13ln_fwd_kernelINS_13Kernel_traitsIfffffjLj256ELj1ELj4ELj1ELj16ENS_18Kernel_traits_baseILj256EfffffjLj128EEEEELb0ELb1ELb1ELb1EEEvNS_9FwdParamsE,(.L_x_9186 - _ZN10layer_norm13ln_fwd_kernelINS_13Kernel_traitsIfffffjLj256ELj1ELj4ELj1ELj16ENS_18Kernel_traits_baseILj256EfffffjLj128EEEEELb0ELb1ELb1ELb1EEEvNS_9FwdParamsE)
        .other          _ZN10layer_norm13ln_fwd_kernelINS_13Kernel_traitsIfffffjLj256ELj1ELj4ELj1ELj16ENS_18Kernel_traits_baseILj256EfffffjLj128EEEEELb0ELb1ELb1ELb1EEEvNS_9FwdParamsE,@"STO_CUDA_ENTRY STV_DEFAULT"
_ZN10layer_norm13ln_fwd_kernelINS_13Kernel_traitsIfffffjLj256ELj1ELj4ELj1ELj16ENS_18Kernel_traits_baseILj256EfffffjLj128EEEEELb0ELb1ELb1ELb1EEEvNS_9FwdParamsE:
.text._ZN10layer_norm13ln_fwd_kernelINS_13Kernel_traitsIfffffjLj256ELj1ELj4ELj1ELj16ENS_18Kernel_traits_baseILj256EfffffjLj128EEEEELb0ELb1ELb1ELb1EEEvNS_9FwdParamsE:
        /* <DEDUP_REMOVED lines=13> */
[C---:B----4-:R-:W-:Y:S01]  /*00d0*/  IMAD.WIDE.U32 R6, R0.reuse, 0x10, R6 ;  /* 0x0000001000067825 */ /* 0x050fe200078e0006 */
[----:B---3--:R-:W3:Y:S04]  /*00e0*/  LDG.E.128 R20, desc[UR6][R4.64] ;  /* 0x0000000604147981 */ /* 0x008ee8000c1e1d00 */
[----:B------:R-:W4:Y:S04]  /*00f0*/  LDG.E.128 R24, desc[UR6][R6.64] ;  /* 0x0000000606187981 */ /* 0x000f28000c1e1d00 */
[----:B------:R1:W4:Y:S04]  /*0100*/  LDG.E.128 R28, desc[UR6][R4.64+0x200] ;  /* 0x00020006041c7981 */ /* 0x000328000c1e1d00 */
[----:B------:R3:W5:Y:S01]  /*0110*/  LDG.E.128 R8, desc[UR6][R6.64+0x200] ;  /* 0x0002000606087981 */ /* 0x000762000c1e1d00 */
[----:B--2---:R-:W-:-:S05]  /*0120*/  @P0 IMAD.WIDE.U32 R32, R0, 0x10, R32 ;  /* 0x0000001000200825 */ /* 0x004fca00078e0020 */
[----:B------:R2:W5:Y:S04]  /*0130*/  @P0 LDG.E.128 R12, desc[UR6][R32.64] ;  /* 0x00000006200c0981 */ /* 0x000568000c1e1d00 */
[----:B------:R2:W5:Y:S01]  /*0140*/  @P0 LDG.E.128 R16, desc[UR6][R32.64+0x200] ;  /* 0x0002000620100981 */ /* 0x000562000c1e1d00 */
[----:B0-----:R-:W-:Y:S01]  /*0150*/  USHF.L.U32 UR4, UR4, 0x2, URZ ;  /* 0x0000000204047899 */ /* 0x001fe200080006ff */
[----:B-1----:R-:W-:-:S05]  /*0160*/  SHF.R.U32.HI R4, RZ, 0x5, R34 ;  /* 0x00000005ff047819 */ /* 0x002fca0000011622 */
[----:B------:R-:W-:-:S04]  /*0170*/  LOP3.LUT R4, R4, UR4, RZ, 0xfc, !PT ;  /* 0x0000000404047c12 */ /* 0x000fc8000f8efcff */
[----:B------:R-:W-:Y:S02]  /*0180*/  ISETP.GE.AND P1, PT, R4, UR5, PT ;  /* 0x0000000504007c0c */ /* 0x000fe4000bf26270 */
[----:B---3--:R-:W-:Y:S02]  /*0190*/  @P0 MOV R3, R20 ;  /* 0x0000001400030202 */ /* 0x008fe40000000f00 */
[----:B------:R-:W-:Y:S02]  /*01a0*/  @P0 MOV R2, R21 ;  /* 0x0000001500020202 */ /* 0x000fe40000000f00 */
[----:B------:R-:W-:Y:S02]  /*01b0*/  @P0 MOV R7, R22 ;  /* 0x0000001600070202 */ /* 0x000fe40000000f00 */
[----:B------:R-:W-:Y:S02]  /*01c0*/  @P0 MOV R6, R23 ;  /* 0x0000001700060202 */ /* 0x000fe40000000f00 */
[----:B----4-:R-:W-:-:S02]  /*01d0*/  @P0 MOV R5, R24 ;  /* 0x0000001800050202 */ /* 0x010fc40000000f00 */
[----:B------:R-:W-:Y:S02]  /*01e0*/  @P0 MOV R38, R25 ;  /* 0x0000001900260202 */ /* 0x000fe40000000f00 */
[----:B------:R-:W-:Y:S02]  /*01f0*/  @P0 MOV R39, R26 ;  /* 0x0000001a00270202 */ /* 0x000fe40000000f00 */
[----:B------:R-:W-:Y:S02]  /*0200*/  @P0 MOV R36, R27 ;  /* 0x0000001b00240202 */ /* 0x000fe40000000f00 */
[----:B------:R-:W-:Y:S02]  /*0210*/  @P0 MOV R37, R28 ;  /* 0x0000001c00250202 */ /* 0x000fe40000000f00 */
        /* <DEDUP_REMOVED lines=9> */
[----:B------:R-:W-:Y:S02]  /*02b0*/  @P0 MOV R40, R29 ;  /* 0x0000001d00280202 */ /* 0x000fe40000000f00 */
[----:B------:R-:W-:Y:S01]  /*02c0*/  @P0 MOV R41, R30 ;  /* 0x0000001e00290202 */ /* 0x000fe20000000f00 */
[----:B--2---:R-:W-:Y:S06]  /*02d0*/  @P1 EXIT ;  /* 0x000000000000194d */ /* 0x004fec0003800000 */
        /* <DEDUP_REMOVED lines=11> */
[----:B------:R-:W-:Y:S02]  /*0390*/  @!P0 MOV R40, R29 ;  /* 0x0000001d00288202 */ /* 0x000fe40000000f00 */
[----:B------:R-:W-:Y:S01]  /*03a0*/  @!P0 MOV R41, R30 ;  /* 0x0000001e00298202 */ /* 0x000fe20000000f00 */
[----:B------:R-:W2:Y:S01]  /*03b0*/  LDCU UR10, c[0x0][0x448] ;  /* 0x00008900ff0a77ac */ /* 0x000ea20008000800 */
[----:B------:R-:W-:-:S02]  /*03c0*/  @!P0 MOV R42, R31 ;  /* 0x0000001f002a8202 */ /* 0x000fc40000000f00 */
[----:B------:R-:W-:Y:S01]  /*03d0*/  @!P0 MOV R43, R8 ;  /* 0x00000008002b8202 */ /* 0x000fe20000000f00 */
[----:B------:R-:W3:Y:S01]  /*03e0*/  LDCU.64 UR8, c[0x0][0x3a0] ;  /* 0x00007400ff0877ac */ /* 0x000ee20008000a00 */
[----:B------:R-:W-:Y:S02]  /*03f0*/  @!P0 MOV R46, R9 ;  /* 0x00000009002e8202 */ /* 0x000fe40000000f00 */
[----:B------:R-:W-:Y:S02]  /*0400*/  @!P0 MOV R45, R10 ;  /* 0x0000000a002d8202 */ /* 0x000fe40000000f00 */
[----:B------:R-:W-:Y:S02]  /*0410*/  @!P0 MOV R44, R11 ;  /* 0x0000000b002c8202 */ /* 0x000fe40000000f00 */
[----:B0-----:R-:W-:-:S13]  /*0420*/  ISETP.NE.AND P1, PT, RZ, UR4, PT ;  /* 0x00000004ff007c0c */ /* 0x001fda000bf25270 */
.L_x_8013:
[----:B0-----:R-:W0:Y:S08]  /*0430*/  LDC.64 R8, c[0x0][0x3f0] ;  /* 0x0000fc00ff087b82 */ /* 0x001e300000000a00 */
[----:B------:R-:W4:Y:S08]  /*0440*/  LDC R47, c[0x0][0x388] ;  /* 0x0000e200ff2f7b82 */ /* 0x000f300000000800 */
[----:B------:R-:W1:Y:S01]  /*0450*/  LDC.64 R50, c[0x0][0x3f8] ;  /* 0x0000fe00ff327b82 */ /* 0x000e620000000a00 */
[----:B0-----:R-:W-:-:S06]  /*0460*/  IMAD.WIDE R28, R4, 0x4, R8 ;  /* 0x00000004041c7825 */ /* 0x001fcc00078e0208 */
[----:B------:R-:W2:Y:S01]  /*0470*/  LDG.E R28, desc[UR6][R28.64] ;  /* 0x000000061c1c7981 */ /* 0x000ea2000c1e1900 */
[----:B-1----:R-:W-:-:S06]  /*0480*/  IMAD.WIDE R50, R4, 0x4, R50 ;  /* 0x0000000404327825 */ /* 0x002fcc00078e0232 */
[----:B------:R0:W5:Y:S01]  /*0490*/  LDG.E R50, desc[UR6][R50.64] ;  /* 0x0000000632327981 */ /* 0x000162000c1e1900 */
[----:B--2---:R-:W-:-:S13]  /*04a0*/  ISETP.GE.AND P2, PT, R28, 0x1, PT ;  /* 0x000000011c00780c */ /* 0x004fda0003f46270 */
[----:B------:R-:W1:Y:S01]  /*04b0*/  @P2 LDC.64 R8, c[0x0][0x390] ;  /* 0x0000e400ff082b82 */ /* 0x000e620000000a00 */
[----:B------:R-:W-:-:S05]  /*04c0*/  @P2 IADD3 R10, PT, PT, R28, -0x1, RZ ;  /* 0xffffffff1c0a2810 */ /* 0x000fca0007ffe0ff */
[----:B----4-:R-:W-:-:S05]  /*04d0*/  @P2 IMAD R10, R10, R47, RZ ;  /* 0x0000002f0a0a2224 */ /* 0x010fca00078e02ff */
[----:B------:R-:W-:-:S04]  /*04e0*/  @P2 SHF.R.S32.HI R27, RZ, 0x1f, R10 ;  /* 0x0000001fff1b2819 */ /* 0x000fc8000001140a */
[----:B------:R-:W-:Y:S01]  /*04f0*/  @P2 LEA.HI R27, R27, R10, RZ, 0x2 ;  /* 0x0000000a1b1b2211 */ /* 0x000fe200078f10ff */
[----:B------:R-:W-:-:S03]  /*0500*/  HFMA2 R10, -RZ, RZ, 0, 0 ;  /* 0x00000000ff0a7431 */ /* 0x000fc600000001ff */
[----:B------:R-:W-:-:S05]  /*0510*/  @P2 LEA.HI.SX32 R10, R27, R0, 0x1e ;  /* 0x000000001b0a2211 */ /* 0x000fca00078ff2ff */
[----:B-1----:R-:W-:-:S05]  /*0520*/  @P2 IMAD.WIDE.U32 R8, R10, 0x10, R8 ;  /* 0x000000100a082825 */ /* 0x002fca00078e0008 */
[----:B------:R0:W5:Y:S01]  /*0530*/  @P2 LDG.E.128 R20, desc[UR6][R8.64] ;  /* 0x0000000608142981 */ /* 0x000162000c1e1d00 */
[----:B---3--:R-:W-:Y:S01]  /*0540*/  ISETP.NE.U32.AND P0, PT, RZ, UR8, PT ;  /* 0x00000008ff007c0c */ /* 0x008fe2000bf05070 */
[----:B------:R-:W-:-:S03]  /*0550*/  IMAD R27, R4, R47, RZ ;  /* 0x0000002f041b7224 */ /* 0x000fc600078e02ff */
[----:B------:R-:W-:Y:S02]  /*0560*/  ISETP.NE.AND.EX P0, PT, RZ, UR9, PT, P0 ;  /* 0x00000009ff007c0c */ /* 0x000fe4000bf05300 */
[----:B------:R-:W-:-:S04]  /*0570*/  SHF.R.S32.HI R30, RZ, 0x1f, R27 ;  /* 0x0000001fff1e7819 */ /* 0x000fc8000001141b */
[----:B------:R-:W-:-:S04]  /*0580*/  LEA.HI R53, R30, R27, RZ, 0x2 ;  /* 0x0000001b1e357211 */ /* 0x000fc800078f10ff */
[----:B------:R-:W-:-:S03]  /*0590*/  LEA.HI.SX32 R53, R53, R0, 0x1e ;  /* 0x0000000035357211 */ /* 0x000fc600078ff2ff */
[----:B0-----:R-:W-:Y:S05]  /*05a0*/  @P0 BRA `(.L_x_8005) ;  /* 0x0000000000380947 */ /* 0x001fea0003800000 */
[----:B------:R-:W-:Y:S01]  /*05b0*/  ISETP.GT.AND P3, PT, R28, RZ, PT ;  /* 0x000000ff1c00720c */ /* 0x000fe20003f64270 */
[----:B-----5:R-:W-:Y:S01]  /*05c0*/  FMUL.FTZ R8, R20, UR5 ;  /* 0x0000000514087c20 */ /* 0x020fe20008410000 */
[----:B------:R-:W-:Y:S01]  /*05d0*/  FMUL.FTZ R9, R21, UR5 ;  /* 0x0000000515097c20 */ /* 0x000fe20008410000 */
[----:B------:R-:W-:Y:S01]  /*05e0*/  FMUL.FTZ R28, R22, UR5 ;  /* 0x00000005161c7c20 */ /* 0x000fe20008410000 */
[----:B------:R-:W-:Y:S01]  /*05f0*/  FMUL.FTZ R27, R23, UR5 ;  /* 0x00000005171b7c20 */ /* 0x000fe20008410000 */
[----:B------:R-:W-:Y:S01]  /*0600*/  FMUL.FTZ R8, R8, R5 ;  /* 0x0000000508087220 */ /* 0x000fe20000410000 */
[----:B------:R-:W-:Y:S01]  /*0610*/  FMUL.FTZ R9, R9, R38 ;  /* 0x0000002609097220 */ /* 0x000fe20000410000 */
[----:B------:R-:W-:Y:S01]  /*0620*/  FMUL.FTZ R28, R28, R39 ;  /* 0x000000271c1c7220 */ /* 0x000fe20000410000 */
[----:B------:R-:W-:Y:S02]  /*0630*/  FMUL.FTZ R27, R27, R36 ;  /* 0x000000241b1b7220 */ /* 0x000fe40000410000 */
[----:B------:R-:W-:-:S02]  /*0640*/  FSEL R32, R8, RZ, P3 ;  /* 0x000000ff08207208 */ /* 0x000fc40001800000 */
[----:B------:R-:W-:Y:S02]  /*0650*/  FSEL R33, R9, RZ, P3 ;  /* 0x000000ff09217208 */ /* 0x000fe40001800000 */
[----:B------:R-:W-:Y:S02]  /*0660*/  FSEL R34, R28, RZ, P3 ;  /* 0x000000ff1c227208 */ /* 0x000fe40001800000 */
[----:B------:R-:W-:Y:S01]  /*0670*/  FSEL R27, R27, RZ, P3 ;  /* 0x000000ff1b1b7208 */ /* 0x000fe20001800000 */
[----:B------:R-:W-:Y:S06]  /*0680*/  BRA `(.L_x_8006) ;  /* 0x0000000000507947 */ /* 0x000fec0003800000 */
.L_x_8005:
[----:B------:R-:W0:Y:S02]  /*0690*/  LDC.64 R8, c[0x0][0x3a0] ;  /* 0x0000e800ff087b82 */ /* 0x000e240000000a00 */
[----:B0-----:R-:W-:-:S05]  /*06a0*/  IMAD.WIDE.U32 R8, R53, 0x10, R8 ;  /* 0x0000001035087825 */ /* 0x001fca00078e0008 */
[----:B------:R-:W2:Y:S01]  /*06b0*/  LDG.E.128 R24, desc[UR6][R8.64] ;  /* 0x0000000608187981 */ /* 0x000ea2000c1e1d00 */
[----:B------:R-:W-:-:S13]  /*06c0*/  ISETP.GT.AND P3, PT, R28, RZ, PT ;  /* 0x000000ff1c00720c */ /* 0x000fda0003f64270 */
[----:B------:R-:W0:Y:S08]  /*06d0*/  @P3 LDC R11, c[0x0][0x40c] ;  /* 0x00010300ff0b3b82 */ /* 0x000e300000000800 */
[----:B------:R-:W1:Y:S08]  /*06e0*/  @P3 LDC R28, c[0x0][0x40c] ;  /* 0x00010300ff1c3b82 */ /* 0x000e700000000800 */
[----:B------:R-:W3:Y:S08]  /*06f0*/  @P3 LDC R29, c[0x0][0x40c] ;  /* 0x00010300ff1d3b82 */ /* 0x000ef00000000800 */
[----:B------:R-:W4:Y:S01]  /*0700*/  @P3 LDC R30, c[0x0][0x40c] ;  /* 0x00010300ff1e3b82 */ /* 0x000f220000000800 */
[----:B0----5:R-:W-:Y:S01]  /*0710*/  @P3 FMUL.FTZ R11, R20, R11 ;  /* 0x0000000b140b3220 */ /* 0x021fe20000410000 */
[----:B-1----:R-:W-:Y:S01]  /*0720*/  @P3 FMUL.FTZ R28, R21, R28 ;  /* 0x0000001c151c3220 */ /* 0x002fe20000410000 */
[----:B---3--:R-:W-:Y:S01]  /*0730*/  @P3 FMUL.FTZ R29, R22, R29 ;  /* 0x0000001d161d3220 */ /* 0x008fe20000410000 */
[----:B----4-:R-:W-:Y:S01]  /*0740*/  @P3 FMUL.FTZ R30, R23, R30 ;  /* 0x0000001e171e3220 */ /* 0x010fe20000410000 */
[----:B--2---:R-:W-:Y:S01]  /*0750*/  @!P3 MOV R32, R24 ;  /* 0x000000180020b202 */ /* 0x004fe20000000f00 */
[----:B------:R-:W-:Y:S01]  /*0760*/  @P3 FFMA.FTZ R32, R11, R5, R24 ;  /* 0x000000050b203223 */ /* 0x000fe20000010018 */
[----:B------:R-:W-:Y:S01]  /*0770*/  MOV R33, R25 ;  /* 0x0000001900217202 */ /* 0x000fe20000000f00 */
[----:B------:R-:W-:Y:S01]  /*0780*/  @P3 FFMA.FTZ R33, R28, R38, R25 ;  /* 0x000000261c213223 */ /* 0x000fe20000010019 */
[----:B------:R-:W-:Y:S01]  /*0790*/  MOV R34, R26 ;  /* 0x0000001a00227202 */ /* 0x000fe20000000f00 */
[----:B------:R-:W-:Y:S01]  /*07a0*/  @P3 FFMA.FTZ R34, R29, R39, R26 ;  /* 0x000000271d223223 */ /* 0x000fe2000001001a */
[----:B------:R-:W-:Y:S01]  /*07b0*/  MOV R11, R27 ;  /* 0x0000001b000b7202 */ /* 0x000fe20000000f00 */
[----:B------:R-:W-:-:S07]  /*07c0*/  @P3 FFMA.FTZ R27, R30, R36, R27 ;  /* 0x000000241e1b3223 */ /* 0x000fce000001001b */
.L_x_8006:
[----:B------:R-:W0:Y:S01]  /*07d0*/  LDC.64 R48, c[0x0][0x3a8] ;  /* 0x0000ea00ff307b82 */ /* 0x000e220000000a00 */
[----:B------:R-:W-:Y:S02]  /*07e0*/  IADD3 R51, PT, PT, R53, 0x20, RZ ;  /* 0x0000002035337810 */ /* 0x000fe40007ffe0ff */
[----:B------:R-:W-:-:S05]  /*07f0*/  MOV R35, R27 ;  /* 0x0000001b00237202 */ /* 0x000fca0000000f00 */
[----:B------:R-:W1:Y:S08]  /*0800*/  @P0 LDC.64 R8, c[0x0][0x3a0] ;  /* 0x0000e800ff080b82 */ /* 0x000e700000000a00 */
[----:B------:R-:W2:Y:S01]  /*0810*/  @P2 LDC.64 R28, c[0x0][0x390] ;  /* 0x0000e400ff1c2b82 */ /* 0x000ea20000000a00 */
[----:B0-----:R-:W-:Y:S01]  /*0820*/  IMAD.WIDE.U32 R30, R53, 0x10, R48 ;  /* 0x00000010351e7825 */ /* 0x001fe200078e0030 */
[----:B------:R-:W-:-:S04]  /*0830*/  @P2 IADD3 R53, PT, PT, R10, 0x20, RZ ;  /* 0x000000200a352810 */ /* 0x000fc80007ffe0ff */
[----:B------:R0:W-:Y:S01]  /*0840*/  STG.E.128 desc[UR6][R30.64], R32 ;  /* 0x000000201e007986 */ /* 0x0001e2000c101d06 */
[----:B-1----:R-:W-:-:S06]  /*0850*/  @P0 IMAD.WIDE.U32 R8, R51, 0x10, R8 ;  /* 0x0000001033080825 */ /* 0x002fcc00078e0008 */
[----:B------:R-:W3:Y:S01]  /*0860*/  @P0 LDG.E.128 R8, desc[UR6][R8.64] ;  /* 0x0000000608080981 */ /* 0x000ee2000c1e1d00 */
[----:B--2---:R-:W-:-:S05]  /*0870*/  @P2 IMAD.WIDE.U32 R28, R53, 0x10, R28 ;  /* 0x00000010351c2825 */ /* 0x004fca00078e001c */
[----:B------:R0:W5:Y:S01]  /*0880*/  @P2 LDG.E.128 R20, desc[UR6][R28.64] ;  /* 0x000000061c142981 */ /* 0x000162000c1e1d00 */
[----:B------:R-:W-:Y:S01]  /*0890*/  BSSY.RECONVERGENT B0, `(.L_x_8007) ;  /* 0x0000022000007945 */ /* 0x000fe20003800200 */
[----:B---3--:R-:W-:Y:S02]  /*08a0*/  @P0 MOV R26, R10 ;  /* 0x0000000a001a0202 */ /* 0x008fe40000000f00 */
[----:B------:R-:W-:Y:S02]  /*08b0*/  @P0 MOV R25, R9 ;  /* 0x0000000900190202 */ /* 0x000fe40000000f00 */
[----:B------:R-:W-:Y:S01]  /*08c0*/  @P0 MOV R24, R8 ;  /* 0x0000000800180202 */ /* 0x000fe20000000f00 */
[----:B0-----:R-:W-:Y:S06]  /*08d0*/  @!P0 BRA `(.L_x_8008) ;  /* 0x0000000000448947 */ /* 0x001fec0003800000 */
[----:B------:R-:W0:Y:S01]  /*08e0*/  @P3 LDC R9, c[0x0][0x40c] ;  /* 0x00010300ff093b82 */ /* 0x000e220000000800 */
[----:B------:R-:W-:Y:S02]  /*08f0*/  MOV R28, R24 ;  /* 0x00000018001c7202 */ /* 0x000fe40000000f00 */
[----:B------:R-:W-:Y:S02]  /*0900*/  MOV R30, R26 ;  /* 0x0000001a001e7202 */ /* 0x000fe40000000f00 */
[----:B------:R-:W-:-:S03]  /*0910*/  MOV R31, R11 ;  /* 0x0000000b001f7202 */ /* 0x000fc60000000f00 */
[----:B------:R-:W1:Y:S08]  /*0920*/  @P3 LDC R8, c[0x0][0x40c] ;  /* 0x00010300ff083b82 */ /* 0x000e700000000800 */
[----:B------:R-:W2:Y:S01]  /*0930*/  @P3 LDC R29, c[0x0][0x40c] ;  /* 0x00010300ff1d3b82 */ /* 0x000ea20000000800 */
[----:B0----5:R-:W-:-:S04]  /*0940*/  @P3 FMUL.FTZ R9, R20, R9 ;  /* 0x0000000914093220 */ /* 0x021fc80000410000 */
[----:B------:R-:W-:Y:S01]  /*0950*/  @P3 FFMA.FTZ R28, R9, R43, R24 ;  /* 0x0000002b091c3223 */ /* 0x000fe20000010018 */
[----:B-1----:R-:W-:Y:S01]  /*0960*/  @P3 FMUL.FTZ R8, R21, R8 ;  /* 0x0000000815083220 */ /* 0x002fe20000410000 */
[----:B--2---:R-:W-:Y:S01]  /*0970*/  @P3 FMUL.FTZ R9, R22, R29 ;  /* 0x0000001d16093220 */ /* 0x004fe20000410000 */
[----:B------:R-:W-:Y:S02]  /*0980*/  MOV R29, R25 ;  /* 0x00000019001d7202 */ /* 0x000fe40000000f00 */
[----:B------:R-:W-:Y:S01]  /*0990*/  @P3 FFMA.FTZ R29, R8, R46, R25 ;  /* 0x0000002e081d3223 */ /* 0x000fe20000010019 */
[----:B------:R-:W-:Y:S01]  /*09a0*/  @P3 FFMA.FTZ R30, R9, R45, R26 ;  /* 0x0000002d091e3223 */ /* 0x000fe2000001001a */
[----:B------:R-:W-:Y:S06]  /*09b0*/  @!P3 BRA `(.L_x_8009) ;  /* 0x00000000003cb947 */ /* 0x000fec0003800000 */
[----:B------:R-:W-:-:S04]  /*09c0*/  FMUL.FTZ R8, R23, UR5 ;  /* 0x0000000517087c20 */ /* 0x000fc80008410000 */
[----:B------:R-:W-:Y:S01]  /*09d0*/  FFMA.FTZ R31, R8, R44, R11 ;  /* 0x0000002c081f7223 */ /* 0x000fe2000001000b */
[----:B------:R-:W-:Y:S06]  /*09e0*/  BRA `(.L_x_8009) ;  /* 0x0000000000307947 */ /* 0x000fec0003800000 */
.L_x_8008:
        /* <DEDUP_REMOVED lines=8> */
[----:B------:R-:W-:Y:S02]  /*0a70*/  FSEL R28, R28, RZ, P3 ;  /* 0x000000ff1c1c7208 */ /* 0x000fe40001800000 */
[----:B------:R-:W-:-:S02]  /*0a80*/  FSEL R29, R29, RZ, P3 ;  /* 0x000000ff1d1d7208 */ /* 0x000fc40001800000 */
[----:B------:R-:W-:Y:S02]  /*0a90*/  FSEL R30, R30, RZ, P3 ;  /* 0x000000ff1e1e7208 */ /* 0x000fe40001800000 */
[----:B------:R-:W-:-:S07]  /*0aa0*/  FSEL R31, R31, RZ, P3 ;  /* 0x000000ff1f1f7208 */ /* 0x000fce0001800000 */
.L_x_8009:
[----:B------:R-:W-:Y:S05]  /*0ab0*/  BSYNC.RECONVERGENT B0 ;  /* 0x0000000000007941 */ /* 0x000fea0003800200 */
.L_x_8007:
        /* <DEDUP_REMOVED lines=50> */
.L_x_8025:
[----:B-1----:R-:W-:Y:S01]  /*0de0*/  FADD.FTZ R10, R51, R8 ;  /* 0x00000008330a7221 */ /* 0x002fe20000010000 */
[----:B------:R-:W-:Y:S01]  /*0df0*/  FMUL.FTZ R8, R35, R35 ;  /* 0x0000002323087220 */ /* 0x000fe20000410000 */
[----:B------:R-:W-:Y:S02]  /*0e00*/  BSSY.RECONVERGENT B0, `(.L_x_8011) ;  /* 0x0000031000007945 */ /* 0x000fe40003800200 */
[----:B------:R-:W-:Y:S02]  /*0e10*/  FFMA.FTZ R49, R10, R49, UR10 ;  /* 0x0000000a0a317e23 */ /* 0x000fe40008010031 */
[----:B------:R-:W-:-:S05]  /*0e20*/  FSEL R8, R8, RZ, P1 ;  /* 0x000000ff08087208 */ /* 0x000fca0000800000 */
[----:B------:R-:W-:Y:S02]  /*0e30*/  FADD.FTZ R10, R49, R8 ;  /* 0x00000008310a7221 */ /* 0x000fe40000010000 */
[----:B------:R-:W1:Y:S04]  /*0e40*/  @!P0 LDC.64 R48, c[0x0][0x3c0] ;  /* 0x0000f000ff308b82 */ /* 0x000e680000000a00 */
[----:B------:R-:W2:Y:S04]  /*0e50*/  MUFU.RSQ R10, R10 ;  /* 0x0000000a000a7308 */ /* 0x000ea80000001400 */
[----:B------:R-:W3:Y:S01]  /*0e60*/  @!P0 LDC.64 R8, c[0x0][0x3c8] ;  /* 0x0000f200ff088b82 */ /* 0x000ee20000000a00 */
[----:B-1----:R-:W-:-:S05]  /*0e70*/  @!P0 IMAD.WIDE R48, R4, 0x4, R48 ;  /* 0x0000000404308825 */ /* 0x002fca00078e0230 */
[----:B------:R1:W-:Y:S01]  /*0e80*/  @!P0 STG.E desc[UR6][R48.64], R35 ;  /* 0x0000002330008986 */ /* 0x0003e2000c101906 */
[----:B---3--:R-:W-:-:S05]  /*0e90*/  @!P0 IMAD.WIDE R8, R4, 0x4, R8 ;  /* 0x0000000404088825 */ /* 0x008fca00078e0208 */
[----:B--2---:R1:W-:Y:S01]  /*0ea0*/  @!P0 STG.E desc[UR6][R8.64], R10 ;  /* 0x0000000a08008986 */ /* 0x0043e2000c101906 */
[----:B------:R-:W-:-:S13]  /*0eb0*/  ISETP.GE.AND P0, PT, R50, 0x1, PT ;  /* 0x000000013200780c */ /* 0x000fda0003f06270 */
[----:B-1----:R-:W-:Y:S05]  /*0ec0*/  @!P0 BRA `(.L_x_8012) ;  /* 0x0000000000908947 */ /* 0x002fea0003800000 */
[----:B------:R-:W-:Y:S01]  /*0ed0*/  IADD3 R50, PT, PT, R50, -0x1, RZ ;  /* 0xffffffff32327810 */ /* 0x000fe20007ffe0ff */
[----:B------:R-:W1:Y:S04]  /*0ee0*/  LDC.64 R8, c[0x0][0x428] ;  /* 0x00010a00ff087b82 */ /* 0x000e680000000a00 */
[----:B------:R-:W-:Y:S01]  /*0ef0*/  IMAD R50, R50, R47, RZ ;  /* 0x0000002f32327224 */ /* 0x000fe200078e02ff */
[----:B------:R-:W-:-:S04]  /*0f00*/  FSEL R47, R35, RZ, !P1 ;  /* 0x000000ff232f7208 */ /* 0x000fc80004800000 */
[----:B------:R-:W-:Y:S01]  /*0f10*/  SHF.R.S32.HI R35, RZ, 0x1f, R50 ;  /* 0x0000001fff237819 */ /* 0x000fe20000011432 */
[C---:B------:R-:W-:Y:S01]  /*0f20*/  FADD.FTZ R32, -R47.reuse, R32 ;  /* 0x000000202f207221 */ /* 0x040fe20000010100 */
[C---:B------:R-:W-:Y:S01]  /*0f30*/  FADD.FTZ R49, -R47.reuse, R33 ;  /* 0x000000212f317221 */ /* 0x040fe20000010100 */
[----:B------:R-:W-:Y:S01]  /*0f40*/  FADD.FTZ R33, -R47, R34 ;  /* 0x000000222f217221 */ /* 0x000fe20000010100 */
[----:B------:R-:W-:Y:S01]  /*0f50*/  LEA.HI R35, R35, R50, RZ, 0x2 ;  /* 0x0000003223237211 */ /* 0x000fe200078f10ff */
[C---:B0-----:R-:W-:Y:S01]  /*0f60*/  FADD.FTZ R51, -R47.reuse, R27 ;  /* 0x0000001b2f337221 */ /* 0x041fe20000010100 */
[C---:B------:R-:W-:Y:S01]  /*0f70*/  FADD.FTZ R34, -R47.reuse, R29 ;  /* 0x0000001d2f227221 */ /* 0x040fe20000010100 */
[C---:B------:R-:W-:Y:S01]  /*0f80*/  FADD.FTZ R53, -R47.reuse, R28 ;  /* 0x0000001c2f357221 */ /* 0x040fe20000010100 */
[C---:B------:R-:W-:Y:S01]  /*0f90*/  FADD.FTZ R27, -R47.reuse, R30 ;  /* 0x0000001e2f1b7221 */ /* 0x040fe20000010100 */
[C---:B------:R-:W-:Y:S01]  /*0fa0*/  FMUL.FTZ R29, R10.reuse, R32 ;  /* 0x000000200a1d7220 */ /* 0x040fe20000410000 */
[----:B------:R-:W-:Y:S01]  /*0fb0*/  FADD.FTZ R47, -R47, R31 ;  /* 0x0000001f2f2f7221 */ /* 0x000fe20000010100 */
[C---:B------:R-:W-:Y:S01]  /*0fc0*/  FMUL.FTZ R30, R10.reuse, R49 ;  /* 0x000000310a1e7220 */ /* 0x040fe20000410000 */
[----:B------:R-:W-:Y:S01]  /*0fd0*/  LEA.HI.SX32 R35, R35, R0, 0x1e ;  /* 0x0000000023237211 */ /* 0x000fe200078ff2ff */
[C---:B------:R-:W-:Y:S01]  /*0fe0*/  FMUL.FTZ R31, R10.reuse, R33 ;  /* 0x000000210a1f7220 */ /* 0x040fe20000410000 */
[C---:B------:R-:W-:Y:S01]  /*0ff0*/  FMUL.FTZ R32, R10.reuse, R51 ;  /* 0x000000330a207220 */ /* 0x040fe20000410000 */
[C---:B------:R-:W-:Y:S01]  /*1000*/  FMUL.FTZ R33, R10.reuse, R53 ;  /* 0x000000350a217220 */ /* 0x040fe20000410000 */
[----:B------:R-:W-:Y:S01]  /*1010*/  FFMA.FTZ R28, R29, R3, R12 ;  /* 0x000000031d1c7223 */ /* 0x000fe2000001000c */
[----:B------:R-:W-:Y:S01]  /*1020*/  IADD3 R51, PT, PT, R35, 0x20, RZ ;  /* 0x0000002023337810 */ /* 0x000fe20007ffe0ff */
[C---:B------:R-:W-:Y:S01]  /*1030*/  FMUL.FTZ R34, R10.reuse, R34 ;  /* 0x000000220a227220 */ /* 0x040fe20000410000 */
[----:B------:R-:W-:Y:S01]  /*1040*/  FMUL.FTZ R27, R10, R27 ;  /* 0x0000001b0a1b7220 */ /* 0x000fe20000410000 */
[----:B------:R-:W-:Y:S01]  /*1050*/  FFMA.FTZ R29, R30, R2, R13 ;  /* 0x000000021e1d7223 */ /* 0x000fe2000001000d */
[----:B------:R-:W-:Y:S01]  /*1060*/  FMUL.FTZ R10, R10, R47 ;  /* 0x0000002f0a0a7220 */ /* 0x000fe20000410000 */
[----:B------:R-:W-:Y:S01]  /*1070*/  FFMA.FTZ R30, R31, R7, R14 ;  /* 0x000000071f1e7223 */ /* 0x000fe2000001000e */
[----:B------:R-:W-:Y:S01]  /*1080*/  FFMA.FTZ R31, R32, R6, R15 ;  /* 0x00000006201f7223 */ /* 0x000fe2000001000f */
[----:B------:R-:W-:Y:S01]  /*1090*/  FFMA.FTZ R32, R33, R37, R16 ;  /* 0x0000002521207223 */ /* 0x000fe20000010010 */
[----:B-1----:R-:W-:-:S04]  /*10a0*/  IMAD.WIDE.U32 R48, R35, 0x10, R8 ;  /* 0x0000001023307825 */ /* 0x002fc800078e0008 */
[----:B------:R-:W-:Y:S01]  /*10b0*/  FFMA.FTZ R33, R34, R40, R17 ;  /* 0x0000002822217223 */ /* 0x000fe20000010011 */
[----:B------:R-:W-:Y:S01]  /*10c0*/  FFMA.FTZ R34, R27, R41, R18 ;  /* 0x000000291b227223 */ /* 0x000fe20000010012 */
[----:B------:R-:W-:Y:S01]  /*10d0*/  FFMA.FTZ R35, R10, R42, R19 ;  /* 0x0000002a0a237223 */ /* 0x000fe20000010013 */
[----:B------:R-:W-:Y:S01]  /*10e0*/  IMAD.WIDE.U32 R8, R51, 0x10, R8 ;  /* 0x0000001033087825 */ /* 0x000fe200078e0008 */
[----:B------:R1:W-:Y:S04]  /*10f0*/  STG.E.128 desc[UR6][R48.64], R28 ;  /* 0x0000001c30007986 */ /* 0x0003e8000c101d06 */
[----:B------:R1:W-:Y:S02]  /*1100*/  STG.E.128 desc[UR6][R8.64], R32 ;  /* 0x0000002008007986 */ /* 0x0003e4000c101d06 */
.L_x_8012:
[----:B------:R-:W-:Y:S05]  /*1110*/  BSYNC.RECONVERGENT B0 ;  /* 0x0000000000007941 */ /* 0x000fea0003800200 */
.L_x_8011:
[----:B-1----:R-:W1:Y:S02]  /*1120*/  LDC.64 R8, c[0x0][0x380] ;  /* 0x0000e000ff087b82 */ /* 0x002e640000000a00 */
[----:B-1----:R-:W-:-:S04]  /*1130*/  LEA R4, R8, R4, 0x2 ;  /* 0x0000000408047211 */ /* 0x002fc800078e10ff */
[----:B------:R-:W-:-:S13]  /*1140*/  ISETP.GE.AND P0, PT, R4, R9, PT ;  /* 0x000000090400720c */ /* 0x000fda0003f06270 */
[----:B------:R-:W-:Y:S05]  /*1150*/  @!P0 BRA `(.L_x_8013) ;  /* 0xfffffff000b48947 */ /* 0x000fea000383ffff */
[----:B------:R-:W-:Y:S05]  /*1160*/  EXIT ;  /* 0x000000000000794d */ /* 0x000fea0003800000 */
.L_x_8010:
        /* <DEDUP_REMOVED lines=8> */
.L_x_8015:
[----:B------:R-:W-:Y:S05]  /*11f0*/  BSYNC B0 ;  /* 0x0000000000007941 */ /* 0x000fea0003800000 */
.L_x_8014:
        /* <DEDUP_REMOVED lines=8> */
.L_x_8016:
[----:B------:R-:W-:Y:S02]  /*1280*/  HFMA2 R48, -RZ, RZ, 0, 2.384185791015625e-07 ;  /* 0x00000004ff307431 */ /* 0x000fe400000001ff */
[----:B------:R-:W-:-:S05]  /*1290*/  FADD.FTZ R52, R51, R8 ;  /* 0x0000000833347221 */ /* 0x000fca0000010000 */
[----:B------:R-:W-:-:S07]  /*12a0*/  MOV R51, R52 ;  /* 0x0000003400337202 */ /* 0x000fce0000000f00 */
[----:B------:R-:W-:Y:S05]  /*12b0*/  WARPSYNC.COLLECTIVE R9, `(.L_x_8017) ;  /* 0x0000000009087348 */ /* 0x000fea0003c00000 */
[----:B------:R0:W1:Y:S02]  /*12c0*/  SHFL.BFLY P2, R8, R51, R48, R10 ;  /* 0x0c00003033087389 */ /* 0x000064000004000a */
[----:B01----:R-:W-:Y:S05]  /*12d0*/  ENDCOLLECTIVE ;  /* 0x000000000000791b */ /* 0x003fea0003800000 */
.L_x_8017:
[----:B------:R-:W-:Y:S02]  /*12e0*/  HFMA2 R48, -RZ, RZ, 0, 4.76837158203125e-07 ;  /* 0x00000008ff307431 */ /* 0x000fe400000001ff */
[----:B------:R-:W-:-:S05]  /*12f0*/  FADD.FTZ R53, R52, R8 ;  /* 0x0000000834357221 */ /* 0x000fca0000010000 */
[----:B------:R-:W-:-:S07]  /*1300*/  MOV R51, R53 ;  /* 0x0000003500337202 */ /* 0x000fce0000000f00 */
[----:B------:R-:W-:Y:S05]  /*1310*/  WARPSYNC.COLLECTIVE R9, `(.L_x_8018) ;  /* 0x0000000009087348 */ /* 0x000fea0003c00000 */
[----:B------:R0:W1:Y:S02]  /*1320*/  SHFL.BFLY P2, R8, R51, R48, R10 ;  /* 0x0c00003033087389 */ /* 0x000064000004000a */
[----:B01----:R-:W-:Y:S05]  /*1330*/  ENDCOLLECTIVE ;  /* 0x000000000000791b */ /* 0x003fea0003800000 */
.L_x_8018:
[----:B------:R-:W-:Y:S02]  /*1340*/  HFMA2 R48, -RZ, RZ, 0, 9.5367431640625e-07 ;  /* 0x00000010ff307431 */ /* 0x000fe400000001ff */
[----:B------:R-:W-:-:S05]  /*1350*/  FADD.FTZ R53, R53, R8 ;  /* 0x0000000835357221 */ /* 0x000fca0000010000 */
[----:B------:R-:W-:-:S07]  /*1360*/  MOV R51, R53 ;  /* 0x0000003500337202 */ /* 0x000fce0000000f00 */
[----:B------:R-:W-:Y:S05]  /*1370*/  WARPSYNC.COLLECTIVE R9, `(.L_x_8019) ;  /* 0x0000000009087348 */ /* 0x000fea0003c00000 */
[----:B------:R0:W1:Y:S02]  /*1380*/  SHFL.BFLY P2, R8, R51, R48, R10 ;  /* 0x0c00003033087389 */ /* 0x000064000004000a */
[----:B01----:R-:W-:Y:S05]  /*1390*/  ENDCOLLECTIVE ;  /* 0x000000000000791b */ /* 0x003fea0003800000 */
.L_x_8019:
        /* <DEDUP_REMOVED lines=19> */
[----:B------:R-:W-:-:S07]  /*14d0*/  FFMA.FTZ R51, R51, R51, R8 ;  /* 0x0000003333337223 */ /* 0x000fce0000010008 */
[----:B------:R-:W-:Y:S05]  /*14e0*/  WARPSYNC.COLLECTIVE R9, `(.L_x_8020) ;  /* 0x0000000009087348 */ /* 0x000fea0003c00000 */
[----:B------:R0:W1:Y:S02]  /*14f0*/  SHFL.BFLY P2, R8, R51, R48, R10 ;  /* 0x0c00003033087389 */ /* 0x000064000004000a */
[----:B01----:R-:W-:Y:S05]  /*1500*/  ENDCOLLECTIVE ;  /* 0x000000000000791b */ /* 0x003fea0003800000 */
.L_x_8020:
[----:B------:R-:W-:Y:S02]  /*1510*/  HFMA2 R48, -RZ, RZ, 0, 1.1920928955078125e-07 ;  /* 0x00000002ff307431 */ /* 0x000fe400000001ff */
[----:B------:R-:W-:-:S05]  /*1520*/  FADD.FTZ R52, R51, R8 ;  /* 0x0000000833347221 */ /* 0x000fca0000010000 */
[----:B------:R-:W-:-:S07]  /*1530*/  MOV R51, R52 ;  /* 0x0000003400337202 */ /* 0x000fce0000000f00 */
[----:B------:R-:W-:Y:S05]  /*1540*/  WARPSYNC.COLLECTIVE R9, `(.L_x_8021) ;  /* 0x0000000009087348 */ /* 0x000fea0003c00000 */
[----:B------:R0:W1:Y:S02]  /*1550*/  SHFL.BFLY P2, R8, R51, R48, R10 ;  /* 0x0c00003033087389 */ /* 0x000064000004000a */
[----:B01----:R-:W-:Y:S05]  /*1560*/  ENDCOLLECTIVE ;  /* 0x000000000000791b */ /* 0x003fea0003800000 */
.L_x_8021:
[----:B------:R-:W-:Y:S02]  /*1570*/  HFMA2 R48, -RZ, RZ, 0, 2.384185791015625e-07 ;  /* 0x00000004ff307431 */ /* 0x000fe400000001ff */
[----:B------:R-:W-:-:S05]  /*1580*/  FADD.FTZ R53, R52, R8 ;  /* 0x0000000834357221 */ /* 0x000fca0000010000 */
[----:B------:R-:W-:-:S07]  /*1590*/  MOV R51, R53 ;  /* 0x0000003500337202 */ /* 0x000fce0000000f00 */
[----:B------:R-:W-:Y:S05]  /*15a0*/  WARPSYNC.COLLECTIVE R9, `(.L_x_8022) ;  /* 0x0000000009087348 */ /* 0x000fea0003c00000 */
[----:B------:R0:W1:Y:S02]  /*15b0*/  SHFL.BFLY P2, R8, R51, R48, R10 ;  /* 0x0c00003033087389 */ /* 0x000064000004000a */
[----:B01----:R-:W-:Y:S05]  /*15c0*/  ENDCOLLECTIVE ;  /* 0x000000000000791b */ /* 0x003fea0003800000 */
.L_x_8022:
[----:B------:R-:W-:Y:S02]  /*15d0*/  HFMA2 R48, -RZ, RZ, 0, 4.76837158203125e-07 ;  /* 0x00000008ff307431 */ /* 0x000fe400000001ff */
[----:B------:R-:W-:-:S05]  /*15e0*/  FADD.FTZ R53, R53, R8 ;  /* 0x0000000835357221 */ /* 0x000fca0000010000 */
[----:B------:R-:W-:-:S07]  /*15f0*/  MOV R51, R53 ;  /* 0x0000003500337202 */ /* 0x000fce0000000f00 */
[----:B------:R-:W-:Y:S05]  /*1600*/  WARPSYNC.COLLECTIVE R9, `(.L_x_8023) ;  /* 0x0000000009087348 */ /* 0x000fea0003c00000 */
[----:B------:R0:W1:Y:S02]  /*1610*/  SHFL.BFLY P2, R8, R51, R48, R10 ;  /* 0x0c00003033087389 */ /* 0x000064000004000a */
[----:B01----:R-:W-:Y:S05]  /*1620*/  ENDCOLLECTIVE ;  /* 0x000000000000791b */ /* 0x003fea0003800000 */
.L_x_8023:
[----:B------:R-:W-:Y:S01]  /*1630*/  MOV R48, 0x10 ;  /* 0x0000001000307802 */ /* 0x000fe20000000f00 */
[----:B------:R-:W-:-:S07]  /*1640*/  FADD.FTZ R51, R53, R8 ;  /* 0x0000000835337221 */ /* 0x000fce0000010000 */
[----:B------:R-:W-:Y:S05]  /*1650*/  WARPSYNC.COLLECTIVE R9, `(.L_x_8024) ;  /* 0x0000000009087348 */ /* 0x000fea0003c00000 */
[----:B------:R0:W1:Y:S02]  /*1660*/  SHFL.BFLY P2, R8, R51, R48, R10 ;  /* 0x0c00003033087389 */ /* 0x000064000004000a */
[----:B01----:R-:W-:Y:S05]  /*1670*/  ENDCOLLECTIVE ;  /* 0x000000000000791b */ /* 0x003fea0003800000 */
.L_x_8024:
[----:B------:R-:W-:Y:S05]  /*1680*/  BRA `(.L_x_8025) ;  /* 0xfffffff400d47947 */ /* 0x000fea000383ffff */
.L_x_8026:
        /* <DEDUP_REMOVED lines=15> */
.L_x_9186:


//--------------------- .text._ZN10layer_norm13ln_fwd_kernelINS_13Kernel_traitsIfffffjLj256ELj1ELj4ELj1ELj16ENS_18Kernel_traits_baseILj256EfffffjLj128EEEEELb1ELb0ELb0ELb0EEEvNS_9FwdParamsE --------------------------
	.section	.text._ZN10layer_norm13ln_fwd_kernelINS_13Kernel_traitsIfffffjLj256ELj1ELj4ELj1ELj16ENS_18Kernel_traits_baseILj256EfffffjLj128EEEEELb1ELb0ELb0ELb0EEEvNS_9FwdParamsE,"ax",@progbits
	.align	128
        .global         _ZN10layer_norm13ln_fwd_kernelINS_13Kernel_traitsIfffffjLj256ELj1ELj4ELj1ELj16ENS_18Kernel_traits_baseILj256EfffffjLj128EEEEELb1ELb0ELb0ELb0EEEvNS_9FwdParamsE
        .type           _ZN10layer_norm13ln_fwd_kernelINS_13Kernel_traitsIfffffjLj256ELj1ELj4ELj1ELj16ENS_18Kernel_traits_baseILj256EfffffjLj128EEEEELb1ELb0ELb0ELb0EEEvNS_9FwdParamsE,@function
        .size           _ZN10layer_norm13ln_fwd_kernelINS_13Kernel_traitsIfffffjLj256ELj1ELj4ELj1ELj16ENS_18Kernel_traits_baseILj256EfffffjLj128EEEEELb1ELb0ELb0ELb0EEEvNS_9FwdParamsE,(.L_x_9187 - _ZN10layer_norm13ln_fwd_kernelINS_13Kernel_traitsIfffffjLj256ELj1ELj4ELj1ELj16ENS_18Kernel_traits_baseILj256EfffffjLj128EEEEELb1ELb0ELb0ELb0EEEvNS_9FwdParamsE)
        .other          _ZN10layer_norm13ln_fwd_kernelINS_13Kernel_traitsIfffffjLj256ELj1ELj4ELj1ELj16ENS_18Kernel_traits_baseILj256EfffffjLj128EEEEELb1ELb0ELb0ELb0EEEvNS_9FwdParamsE,@"STO_CUDA_ENTRY STV_DEFAULT"
_ZN10layer_norm13ln_fwd_kernelINS_13Kernel_traitsIfffffjLj256ELj1ELj4ELj1ELj16ENS_18Kernel_traits_baseILj256EfffffjLj128EEEEELb1ELb0ELb0ELb0EEEvNS_9FwdParamsE:
.text._ZN10layer_norm13ln_fwd_kernelINS_13Kernel_traitsIfffffjLj256ELj1ELj4ELj1ELj16ENS_18Kernel_traits_baseILj256EfffffjLj128EEEEELb1ELb0ELb0ELb0EEEvNS_9FwdParamsE:
[----:B------:R-:W-:Y:S01]  /*0000*/  LDC R1, c[0x0][0x37c] ;  /* 0x0000df00ff017b82 */ /* 0x000fe20000000800 */
[----:B------:R-:W0:Y:S07]  /*0010*/  LDCU.U8 UR4, c[0x0][0x464] ;  /* 0x00008c80ff0477ac */ /* 0x000e2e0008000000 */
[----:B------:R-:W1:Y:S01]  /*0020*/  LDC R9, c[0x0][0x45c] ;  /* 0x00011700ff097b82 */ /* 0x000e620000000800 */
[----:B------:R-:W2:Y:S01]  /*0030*/  LDCU.64 UR6, c[0x0][0x450] ;  /* 0x00008a00ff0677ac */ /* 0x000ea20008000a00 */
[----:B------:R-:W3:Y:S06]  /*0040*/  LDCU.64 UR8, c[0x0][0x358] ;  /* 0x00006b00ff0877ac */ /* 0x000eec0008000a00 */
[----:B------:R-:W4:Y:S01]  /*0050*/  LDC R2, c[0x0][0x458] ;  /* 0x00011600ff027b82 */ /* 0x000f220000000800 */
[----:B------:R-:W5:Y:S01]  /*0060*/  S2R R40, SR_TID.X ;  /* 0x0000000000287919 */ /* 0x000f620000002100 */
[----:B------:R-:W4:Y:S06]  /*0070*/  LDCU.64 UR10, c[0x0][0x438] ;  /* 0x00008700ff0a77ac */ /* 0x000f2c0008000a00 */
[----:B------:R-:W5:Y:S01]  /*0080*/  LDC R13, c[0x0][0x388] ;  /* 0x0000e200ff0d7b82 */ /* 0x000f620000000800 */
[----:B0-----:R-:W-:Y:S01]  /*0090*/  ISETP.NE.AND P0, PT, RZ, UR4, PT ;  /* 0x00000004ff007c0c */ /* 0x001fe2000bf05270 */
[----:B--2---:R-:W-:-:S02]  /*00a0*/  IMAD.U32 R4, RZ, RZ, UR6 ;  /* 0x00000006ff047e24 */ /* 0x004fc4000f8e00ff */
[----:B------:R-:W-:-:S10]  /*00b0*/  IMAD.U32 R5, RZ, RZ, UR7 ;  /* 0x00000007ff057e24 */ /* 0x000fd4000f8e00ff */
[----:B-1----:R-:W-:Y:S01]  /*00c0*/  @P0 MOV R3, R9 ;  /* 0x0000000900030202 */ /* 0x002fe20000000f00 */
[----:B---3--:R-:W2:Y:S01]  /*00d0*/  @P0 LDG.E.64 R4, desc[UR8][R4.64] ;  /* 0x0000000804040981 */ /* 0x008ea2000c1e1b00 */
[----:B------:R-:W0:Y:S03]  /*00e0*/  @P0 LDC R11, c[0x0][0x460] ;  /* 0x00011800ff0b0b82 */ /* 0x000e260000000800 */
[----:B----4-:R1:W0:Y:S01]  /*00f0*/  @P0 LDG.E.64 R6, desc[UR8][R2.64] ;  /* 0x0000000802060981 */ /* 0x010222000c1e1b00 */
[----:B------:R-:W-:Y:S01]  /*0100*/  UISETP.NE.U32.AND UP0, UPT, UR10, URZ, UPT ;  /* 0x000000ff0a00728c */ /* 0x000fe2000bf05070 */
[----:B------:R-:W-:Y:S03]  /*0110*/  BSSY.RECONVERGENT B0, `(.L_x_8027) ;  /* 0x0000049000007945 */ /* 0x000fe60003800200 */
[----:B------:R-:W3:Y:S01]  /*0120*/  S2UR UR5, SR_CTAID.X ;  /* 0x00000000000579c3 */ /* 0x000ee20000002500 */
[----:B------:R-:W-:Y:S01]  /*0130*/  UISETP.NE.AND.EX UP0, UPT, UR11, URZ, UPT, UP0 ;  /* 0x000000ff0b00728c */ /* 0x000fe2000bf05300 */
[----:B-----5:R-:W-:-:S02]  /*0140*/  SHF.R.S32.HI R0, RZ, 0x1f, R13 ;  /* 0x0000001fff007819 */ /* 0x020fc4000001140d */
[----:B------:R-:W-:Y:S02]  /*0150*/  SHF.R.U32.HI R39, RZ, 0x5, R40 ;  /* 0x00000005ff277819 */ /* 0x000fe40000011628 */
[----:B------:R-:W-:Y:S02]  /*0160*/  LEA.HI R0, R0, R13, RZ, 0x2 ;  /* 0x0000000d00007211 */ /* 0x000fe400078f10ff */
[----:B------:R-:W4:Y:S01]  /*0170*/  LDC R37, c[0x0][0x360] ;  /* 0x0000d800ff257b82 */ /* 0x000f220000000800 */
[----:B-1----:R-:W-:-:S04]  /*0180*/  LOP3.LUT R3, R40, 0x1f, RZ, 0xc, !PT ;  /* 0x0000001f28037812 */ /* 0x002fc800078e0cff */
[----:B------:R-:W-:Y:S01]  /*0190*/  LEA.HI.SX32 R38, R0, R3, 0x1e ;  /* 0x0000000300267211 */ /* 0x000fe200078ff2ff */
[----:B---3--:R-:W-:-:S06]  /*01a0*/  USHF.L.U32 UR4, UR5, 0x2, URZ ;  /* 0x0000000205047899 */ /* 0x008fcc00080006ff */
[----:B------:R-:W-:Y:S01]  /*01b0*/  LOP3.LUT R39, R39, UR4, RZ, 0xfc, !PT ;  /* 0x0000000427277c12 */ /* 0x000fe2000f8efcff */
[----:B----4-:R-:W-:Y:S01]  /*01c0*/  IMAD R37, R37, UR5, R40 ;  /* 0x0000000525257c24 */ /* 0x010fe2000f8e0228 */
[----:B------:R-:W-:Y:S02]  /*01d0*/  LOP3.LUT R40, R40, 0x1f, RZ, 0xc0, !PT ;  /* 0x0000001f28287812 */ /* 0x000fe400078ec0ff */
[----:B--2---:R-:W-:Y:S02]  /*01e0*/  @P0 R2UR UR6, R4 ;  /* 0x00000000040602ca */ /* 0x004fe400000e0000 */
[----:B------:R-:W-:Y:S02]  /*01f0*/  @P0 R2UR UR7, R5 ;  /* 0x00000000050702ca */ /* 0x000fe400000e0000 */
[----:B0-----:R-:W-:-:S05]  /*0200*/  @P0 IADD3 R2, P1, PT, R6, R11, RZ ;  /* 0x0000000b06020210 */ /* 0x001fca0007f3e0ff */
[----:B------:R-:W-:-:S04]  /*0210*/  @P0 IMAD.X R9, RZ, RZ, R7, P1 ;  /* 0x000000ffff090224 */ /* 0x000fc800008e0607 */
[----:B------:R-:W-:Y:S01]  /*0220*/  UIADD3 UR15, UPT, UPT, UR6, -0x61c88647, URZ ;  /* 0x9e3779b9060f7890 */ /* 0x000fe2000fffe0ff */
[--C-:B------:R-:W-:Y:S01]  /*0230*/  SHF.R.U64 R36, R2, 0x2, R9.reuse ;  /* 0x0000000202247819 */ /* 0x100fe20000001209 */
[----:B------:R-:W-:Y:S01]  /*0240*/  UIADD3 UR16, UPT, UPT, UR7, -0x4498517b, URZ ;  /* 0xbb67ae8507107890 */ /* 0x000fe2000fffe0ff */
[----:B------:R-:W-:Y:S01]  /*0250*/  SHF.R.U32.HI R7, RZ, 0x2, R9 ;  /* 0x00000002ff077819 */ /* 0x000fe20000011609 */
[----:B------:R-:W-:Y:S02]  /*0260*/  UIADD3 UR17, UPT, UPT, UR6, 0x3c6ef372, URZ ;  /* 0x3c6ef37206117890 */ /* 0x000fe4000fffe0ff */
[----:B------:R-:W-:Y:S02]  /*0270*/  UIADD3 UR18, UPT, UPT, UR7, 0x76cf5d0a, URZ ;  /* 0x76cf5d0a07127890 */ /* 0x000fe4000fffe0ff */
        /* <DEDUP_REMOVED lines=27> */
.L_x_8030:
[----:B------:R-:W-:Y:S05]  /*0430*/  BSYNC.RECONVERGENT B1 ;  /* 0x0000000000017941 */ /* 0x000fea0003800200 */
.L_x_8029:
        /* <DEDUP_REMOVED lines=8> */
.L_x_8028:
        /* <DEDUP_REMOVED lines=14> */
.L_x_8031:
[----:B------:R-:W-:Y:S05]  /*05a0*/  BSYNC.RECONVERGENT B0 ;  /* 0x0000000000007941 */ /* 0x000fea0003800200 */
.L_x_8027:
[----:B------:R-:W1:Y:S02]  /*05b0*/  LDCU UR4, c[0x0][0x384] ;  /* 0x00007080ff0477ac */ /* 0x000e640008000800 */
[----:B-1----:R-:W-:-:S13]  /*05c0*/  ISETP.GE.AND P0, PT, R39, UR4, PT ;  /* 0x0000000427007c0c */ /* 0x002fda000bf06270 */
[----:B------:R-:W-:Y:S05]  /*05d0*/  @P0 EXIT ;  /* 0x000000000000094d */ /* 0x000fea0003800000 */
[----:B------:R-:W-:Y:S01]  /*05e0*/  IMAD.HI.U32 R0, R37, -0x326172a9, RZ ;  /* 0xcd9e8d5725007827 */ /* 0x000fe200078e00ff */
[----:B------:R-:W1:Y:S01]  /*05f0*/  LDCU.64 UR10, c[0x0][0x3e0] ;  /* 0x00007c00ff0a77ac */ /* 0x000e620008000a00 */
[----:B------:R-:W-:Y:S01]  /*0600*/  BSSY B0, `(.L_x_8032) ;  /* 0x00005ed000007945 */ /* 0x000fe20003800000 */
[----:B------:R-:W-:Y:S01]  /*0610*/  LOP3.LUT R2, R2, 0x3, RZ, 0xc0, !PT ;  /* 0x0000000302027812 */ /* 0x000fe200078ec0ff */
[C---:B------:R-:W-:Y:S01]  /*0620*/  IMAD.HI.U32 R3, R36.reuse, -0x2daee0ad, RZ ;  /* 0xd2511f5324037827 */ /* 0x040fe200078e00ff */
[----:B------:R-:W-:Y:S01]  /*0630*/  LOP3.LUT R0, R7, UR6, R0, 0x96, !PT ;  /* 0x0000000607007c12 */ /* 0x000fe2000f8e9600 */
[----:B------:R-:W2:Y:S02]  /*0640*/  LDCU.U8 UR4, c[0x0][0x410] ;  /* 0x00008200ff0477ac */ /* 0x000ea40008000000 */
[----:B0-----:R-:W-:Y:S01]  /*0650*/  IMAD R25, R36, -0x2daee0ad, RZ ;  /* 0xd2511f5324197824 */ /* 0x001fe200078e02ff */
[----:B------:R-:W-:Y:S01]  /*0660*/  LOP3.LUT R3, R3, UR7, RZ, 0x3c, !PT ;  /* 0x0000000703037c12 */ /* 0x000fe2000f8e3cff */
[----:B------:R-:W-:Y:S01]  /*0670*/  IMAD.HI.U32 R6, R0, -0x2daee0ad, RZ ;  /* 0xd2511f5300067827 */ /* 0x000fe200078e00ff */
[----:B------:R-:W0:Y:S03]  /*0680*/  LDCU UR33, c[0x0][0x388] ;  /* 0x00007100ff2177ac */ /* 0x000e260008000800 */
[----:B------:R-:W-:Y:S01]  /*0690*/  IMAD R5, R37, -0x326172a9, RZ ;  /* 0xcd9e8d5725057824 */ /* 0x000fe200078e02ff */
[----:B------:R-:W-:Y:S01]  /*06a0*/  LOP3.LUT R6, R25, UR16, R6, 0x96, !PT ;  /* 0x0000001019067c12 */ /* 0x000fe2000f8e9606 */
[C---:B------:R-:W-:Y:S01]  /*06b0*/  IMAD.HI.U32 R4, R3.reuse, -0x326172a9, RZ ;  /* 0xcd9e8d5703047827 */ /* 0x040fe200078e00ff */
[----:B------:R-:W3:Y:S03]  /*06c0*/  LDCU UR14, c[0x0][0x448] ;  /* 0x00008900ff0e77ac */ /* 0x000ee60008000800 */
[----:B------:R-:W-:Y:S01]  /*06d0*/  IMAD R24, R3, -0x326172a9, RZ ;  /* 0xcd9e8d5703187824 */ /* 0x000fe200078e02ff */
[----:B------:R-:W-:Y:S01]  /*06e0*/  LOP3.LUT R4, R5, UR15, R4, 0x96, !PT ;  /* 0x0000000f05047c12 */ /* 0x000fe2000f8e9604 */
[----:B------:R-:W-:Y:S01]  /*06f0*/  IMAD.HI.U32 R3, R6, -0x326172a9, RZ ;  /* 0xcd9e8d5706037827 */ /* 0x000fe200078e00ff */
[----:B-1----:R-:W-:Y:S01]  /*0700*/  UISETP.NE.U32.AND UP0, UPT, UR10, URZ, UPT ;  /* 0x000000ff0a00728c */ /* 0x002fe2000bf05070 */
[----:B------:R-:W1:Y:S02]  /*0710*/  LDCU.64 UR12, c[0x0][0x3a0] ;  /* 0x00007400ff0c77ac */ /* 0x000e640008000a00 */
[----:B------:R-:W-:Y:S01]  /*0720*/  IMAD R5, R0, -0x2daee0ad, RZ ;  /* 0xd2511f5300057824 */ /* 0x000fe200078e02ff */
[----:B------:R-:W-:Y:S01]  /*0730*/  LOP3.LUT R3, R24, UR17, R3, 0x96, !PT ;  /* 0x0000001118037c12 */ /* 0x000fe2000f8e9603 */
[----:B------:R-:W-:Y:S01]  /*0740*/  IMAD.HI.U32 R0, R4, -0x2daee0ad, RZ ;  /* 0xd2511f5304007827 */ /* 0x000fe200078e00ff */
[----:B------:R-:W-:-:S02]  /*0750*/  UISETP.NE.AND.EX UP0, UPT, UR11, URZ, UPT, UP0 ;  /* 0x000000ff0b00728c */ /* 0x000fc4000bf05300 */
[----:B--2---:R-:W-:Y:S01]  /*0760*/  UISETP.NE.AND UP2, UPT, UR4, URZ, UPT ;  /* 0x000000ff0400728c */ /* 0x004fe2000bf45270 */
        /* <DEDUP_REMOVED lines=46> */
.L_x_8125:
[----:B------:R-:W0:Y:S01]  /*0a50*/  @UP0 LDCU.64 UR4, c[0x0][0x3e0] ;  /* 0x00007c00ff0407ac */ /* 0x000e220008000a00 */
[----:B------:R-:W-:Y:S01]  /*0a60*/  PLOP3.LUT P0, PT, PT, PT, UP0, 0x80, 0x8 ;  /* 0x000000000008781c */ /* 0x000fe20003f0f008 */
[----:B------:R-:W-:Y:S01]  /*0a70*/  IMAD.MOV.U32 R28, RZ, RZ, 0x4 ;  /* 0x00000004ff1c7424 */ /* 0x000fe200078e00ff */
[----:B------:R-:W-:Y:S01]  /*0a80*/  PLOP3.LUT P1, PT, PT, PT, UP0, 0x80, 0x8 ;  /* 0x000000000008781c */ /* 0x000fe20003f2f008 */
[----:B------:R-:W-:-:S10]  /*0a90*/  HFMA2 R42, -RZ, RZ, 1.875, 0 ;  /* 0x3f800000ff2a7431 */ /* 0x000fd400000001ff */
[----:B0-----:R-:W-:-:S05]  /*0aa0*/  @P0 IMAD.WIDE R28, R39, R28, UR4 ;  /* 0x00000004271c0e25 */ /* 0x001fca000f8e021c */
[----:B-----5:R0:W5:Y:S01]  /*0ab0*/  @P1 LDG.E R42, desc[UR8][R28.64] ;  /* 0x000000081c2a1981 */ /* 0x020162000c1e1900 */
        /* <DEDUP_REMOVED lines=28> */
.L_x_9019:
[----:B------:R-:W-:Y:S05]  /*0c80*/  BRX R44 -0xc90                                     (*"BRANCH_TARGETS .L_x_9020,.L_x_9021,.L_x_9022"*) ;  /* 0xfffffff02cdc7949 */ /* 0x000fea000383ffff */
.L_x_9022:
[----:B------:R-:W-:Y:S01]  /*0c90*/  VIADD R44, R2, 0x1 ;  /* 0x00000001022c7836 */ /* 0x000fe20000000000 */
[----:B------:R-:W-:Y:S01]  /*0ca0*/  MOV R45, R0 ;  /* 0x00000000002d7202 */ /* 0x000fe20000000f00 */
[----:B------:R-:W-:Y:S01]  /*0cb0*/  IMAD.MOV.U32 R46, RZ, RZ, R4 ;  /* 0x000000ffff2e7224 */ /* 0x000fe200078e0004 */
[----:B------:R-:W-:Y:S06]  /*0cc0*/  BRA `(.L_x_8037) ;  /* 0x0000000000f07947 */ /* 0x000fec0003800000 */
.L_x_9020:
[----:B------:R-:W-:Y:S01]  /*0cd0*/  IMAD.MOV.U32 R46, RZ, RZ, R4 ;  /* 0x000000ffff2e7224 */ /* 0x000fe200078e0004 */
[----:B------:R-:W-:Y:S01]  /*0ce0*/  MOV R45, R5 ;  /* 0x00000005002d7202 */ /* 0x000fe20000000f00 */
[----:B------:R-:W-:Y:S01]  /*0cf0*/  IMAD.MOV.U32 R44, RZ, RZ, 0x3 ;  /* 0x00000003ff2c7424 */ /* 0x000fe200078e00ff */
[----:B------:R-:W-:Y:S06]  /*0d00*/  BRA `(.L_x_8037) ;  /* 0x0000000000e07947 */ /* 0x000fec0003800000 */
.L_x_9021:
        /* <DEDUP_REMOVED lines=13> */
.L_x_8039:
[----:B------:R-:W-:Y:S05]  /*0de0*/  BSYNC.RECONVERGENT B3 ;  /* 0x0000000000037941 */ /* 0x000fea0003800200 */
.L_x_8038:
        /* <DEDUP_REMOVED lines=42> */
.L_x_8037:
[----:B------:R-:W-:Y:S05]  /*1090*/  BSYNC.RECONVERGENT B2 ;  /* 0x0000000000027941 */ /* 0x000fea0003800200 */
.L_x_8036:
[----:B------:R-:W0:Y:S01]  /*10a0*/  LDC R43, c[0x0][0x408] ;  /* 0x00010200ff2b7b82 */ /* 0x000e220000000800 */
[----:B------:R-:W-:Y:S01]  /*10b0*/  I2FP.F32.U32 R45, R45 ;  /* 0x0000002d002d7245 */ /* 0x000fe20000201000 */
[----:B------:R-:W-:Y:S01]  /*10c0*/  IMAD.MOV.U32 R48, RZ, RZ, 0x2f800000 ;  /* 0x2f800000ff307424 */ /* 0x000fe200078e00ff */
[----:B------:R-:W-:Y:S01]  /*10d0*/  ISETP.NE.AND P1, PT, R44, 0x1, PT ;  /* 0x000000012c00780c */ /* 0x000fe20003f25270 */
[----:B-----5:R-:W-:Y:S01]  /*10e0*/  FMUL.FTZ R28, R28, R42 ;  /* 0x0000002a1c1c7220 */ /* 0x020fe20000410000 */
[----:B------:R-:W-:Y:S01]  /*10f0*/  BSSY.RECONVERGENT B2, `(.L_x_8040) ;  /* 0x000004c000027945 */ /* 0x000fe20003800200 */
[----:B------:R-:W-:Y:S02]  /*1100*/  FFMA.FTZ R2, R45, R48, 1.1641532182693481445e-10 ;  /* 0x2f0000002d027423 */ /* 0x000fe40000010030 */
[----:B------:R-:W1:Y:S01]  /*1110*/  LDC R47, c[0x0][0x404] ;  /* 0x00010100ff2f7b82 */ /* 0x000e620000000800 */
[----:B0-----:R-:W-:Y:S02]  /*1120*/  FMUL.FTZ R28, R28, R43 ;  /* 0x0000002b1c1c7220 */ /* 0x001fe40000410000 */
[----:B-1----:R-:W-:Y:S01]  /*1130*/  FSETP.GTU.FTZ.AND P0, PT, R2, R47, PT ;  /* 0x0000002f0200720b */ /* 0x002fe20003f1c000 */
[----:B------:R-:W-:-:S03]  /*1140*/  IMAD.MOV.U32 R2, RZ, RZ, R6 ;  /* 0x000000ffff027224 */ /* 0x000fc600078e0006 */
[----:B------:R-:W-:Y:S01]  /*1150*/  FSEL R45, R28, RZ, !P0 ;  /* 0x000000ff1c2d7208 */ /* 0x000fe20004000000 */
[----:B------:R-:W-:Y:S01]  /*1160*/  HFMA2 R28, -RZ, RZ, 0, 1.1920928955078125e-07 ;  /* 0x00000002ff1c7431 */ /* 0x000fe200000001ff */
        /* <DEDUP_REMOVED lines=8> */
[----:B------:R-:W-:Y:S02]  /*11f0*/  @P1 VIADD R28, R44, 0x1 ;  /* 0x000000012c1c1836 */ /* 0x000fe40000000000 */
[----:B------:R-:W-:Y:S01]  /*1200*/  @P1 IMAD.MOV.U32 R2, RZ, RZ, R0 ;  /* 0x000000ffff021224 */ /* 0x000fe200078e0000 */
[----:B------:R-:W-:Y:S06]  /*1210*/  BRA `(.L_x_8041) ;  /* 0x0000000000e47947 */ /* 0x000fec0003800000 */
.L_x_8042:
        /* <DEDUP_REMOVED lines=13> */
.L_x_8044:
[----:B------:R-:W-:Y:S05]  /*12f0*/  BSYNC.RECONVERGENT B3 ;  /* 0x0000000000037941 */ /* 0x000fea0003800200 */
.L_x_8043:
        /* <DEDUP_REMOVED lines=43> */
.L_x_8041:
[----:B------:R-:W-:Y:S05]  /*15b0*/  BSYNC.RECONVERGENT B2 ;  /* 0x0000000000027941 */ /* 0x000fea0003800200 */
.L_x_8040:
        /* <DEDUP_REMOVED lines=8> */
[----:B------:R-:W-:Y:S02]  /*1640*/  FSEL R4, R4, RZ, !P1 ;  /* 0x000000ff04047208 */ /* 0x000fe40004800000 */
[----:B------:R-:W-:-:S03]  /*1650*/  PLOP3.LUT P1, PT, P1, PT, PT, 0x8, 0x80 ;  /* 0x000000000080781c */ /* 0x000fc60000f2e170 */
[----:B------:R-:W-:Y:S01]  /*1660*/  FADD.FTZ R33, R33, R4 ;  /* 0x0000000421217221 */ /* 0x000fe20000010000 */
[----:B------:R-:W-:Y:S01]  /*1670*/  IMAD.MOV.U32 R4, RZ, RZ, 0x2 ;  /* 0x00000002ff047424 */ /* 0x000fe200078e00ff */
[----:B------:R-:W-:Y:S08]  /*1680*/  @!P2 BRA `(.L_x_8046) ;  /* 0x000000040004a947 */ /* 0x000ff00003800000 */
        /* <DEDUP_REMOVED lines=8> */
.L_x_8047:
        /* <DEDUP_REMOVED lines=13> */
.L_x_8049:
[----:B------:R-:W-:Y:S05]  /*17e0*/  BSYNC.RECONVERGENT B3 ;  /* 0x0000000000037941 */ /* 0x000fea0003800200 */
.L_x_8048:
        /* <DEDUP_REMOVED lines=43> */
.L_x_8046:
[----:B------:R-:W-:Y:S05]  /*1aa0*/  BSYNC.RECONVERGENT B2 ;  /* 0x0000000000027941 */ /* 0x000fea0003800200 */
.L_x_8045:
[----:B------:R-:W-:Y:S01]  /*1ab0*/  I2FP.F32.U32 R29, R2 ;  /* 0x00000002001d7245 */ /* 0x000fe20000201000 */
[----:B------:R-:W-:Y:S01]  /*1ac0*/  FMUL.FTZ R30, R30, R42 ;  /* 0x0000002a1e1e7220 */ /* 0x000fe20000410000 */
[----:B------:R-:W-:Y:S01]  /*1ad0*/  ISETP.NE.AND P4, PT, R4, 0x1, PT ;  /* 0x000000010400780c */ /* 0x000fe20003f85270 */
[----:B------:R-:W-:Y:S01]  /*1ae0*/  BSSY.RECONVERGENT B2, `(.L_x_8050) ;  /* 0x000004b000027945 */ /* 0x000fe20003800200 */
[----:B------:R-:W-:Y:S02]  /*1af0*/  IMAD.MOV.U32 R28, RZ, RZ, R6 ;  /* 0x000000ffff1c7224 */ /* 0x000fe400078e0006 */
[----:B------:R-:W-:Y:S01]  /*1b00*/  FFMA.FTZ R2, R29, R48, 1.1641532182693481445e-10 ;  /* 0x2f0000001d027423 */ /* 0x000fe20000010030 */
[----:B------:R-:W-:-:S04]  /*1b10*/  FMUL.FTZ R30, R30, R43 ;  /* 0x0000002b1e1e7220 */ /* 0x000fc80000410000 */
[----:B------:R-:W-:Y:S01]  /*1b20*/  FSETP.GTU.FTZ.AND P2, PT, R2, R47, PT ;  /* 0x0000002f0200720b */ /* 0x000fe20003f5c000 */
        /* <DEDUP_REMOVED lines=13> */
.L_x_8052:
        /* <DEDUP_REMOVED lines=13> */
.L_x_8054:
[----:B------:R-:W-:Y:S05]  /*1cd0*/  BSYNC.RECONVERGENT B3 ;  /* 0x0000000000037941 */ /* 0x000fea0003800200 */
.L_x_8053:
        /* <DEDUP_REMOVED lines=43> */
.L_x_8051:
[----:B------:R-:W-:Y:S05]  /*1f90*/  BSYNC.RECONVERGENT B2 ;  /* 0x0000000000027941 */ /* 0x000fea0003800200 */
.L_x_8050:
        /* <DEDUP_REMOVED lines=9> */
.L_x_8035:
        /* <DEDUP_REMOVED lines=16> */
.L_x_8058:
        /* <DEDUP_REMOVED lines=13> */
.L_x_8060:
[----:B------:R-:W-:Y:S05]  /*2200*/  BSYNC.RECONVERGENT B3 ;  /* 0x0000000000037941 */ /* 0x000fea0003800200 */
.L_x_8059:
        /* <DEDUP_REMOVED lines=42> */
.L_x_8057:
[----:B------:R-:W-:Y:S05]  /*24b0*/  BSYNC.RECONVERGENT B2 ;  /* 0x0000000000027941 */ /* 0x000fea0003800200 */
.L_x_8056:
[----:B------:R-:W0:Y:S01]  /*24c0*/  LDC R47, c[0x0][0x404] ;  /* 0x00010100ff2f7b82 */ /* 0x000e220000000800 */
[----:B------:R-:W-:Y:S01]  /*24d0*/  ISETP.NE.AND P1, PT, R34, 0x1, PT ;  /* 0x000000012200780c */ /* 0x000fe20003f25270 */
[----:B------:R-:W-:Y:S01]  /*24e0*/  HFMA2 R4, -RZ, RZ, 0.1171875, 0 ;  /* 0x2f800000ff047431 */ /* 0x000fe200000001ff */
[----:B------:R-:W-:Y:S01]  /*24f0*/  I2FP.F32.U32 R33, R32 ;  /* 0x0000002000217245 */ /* 0x000fe20000201000 */
[----:B-----5:R-:W-:Y:S01]  /*2500*/  FMUL.FTZ R48, R28, R42 ;  /* 0x0000002a1c307220 */ /* 0x020fe20000410000 */
[----:B------:R-:W-:Y:S01]  /*2510*/  BSSY.RECONVERGENT B2, `(.L_x_8061) ;  /* 0x0000049000027945 */ /* 0x000fe20003800200 */
[----:B------:R-:W-:Y:S02]  /*2520*/  IMAD.MOV.U32 R32, RZ, RZ, 0x2 ;  /* 0x00000002ff207424 */ /* 0x000fe400078e00ff */
[----:B------:R-:W1:Y:S01]  /*2530*/  LDC R43, c[0x0][0x408] ;  /* 0x00010200ff2b7b82 */ /* 0x000e620000000800 */
[----:B------:R-:W-:-:S05]  /*2540*/  FFMA.FTZ R2, R33, R4, 1.1641532182693481445e-10 ;  /* 0x2f00000021027423 */ /* 0x000fca0000010004 */
[----:B0-----:R-:W-:Y:S02]  /*2550*/  FSETP.LE.FTZ.AND P0, PT, R2, R47, PT ;  /* 0x0000002f0200720b */ /* 0x001fe40003f13000 */
[----:B------:R-:W-:Y:S01]  /*2560*/  MOV R2, R6 ;  /* 0x0000000600027202 */ /* 0x000fe20000000f00 */
        /* <DEDUP_REMOVED lines=10> */
.L_x_8063:
        /* <DEDUP_REMOVED lines=13> */
.L_x_8065:
[----:B------:R-:W-:Y:S05]  /*26e0*/  BSYNC.RECONVERGENT B3 ;  /* 0x0000000000037941 */ /* 0x000fea0003800200 */
.L_x_8064:
        /* <DEDUP_REMOVED lines=43> */
.L_x_8062:
[----:B------:R-:W-:Y:S05]  /*29a0*/  BSYNC.RECONVERGENT B2 ;  /* 0x0000000000027941 */ /* 0x000fea0003800200 */
.L_x_8061:
[----:B------:R-:W-:Y:S01]  /*29b0*/  ISETP.NE.AND P2, PT, R32, 0x1, PT ;  /* 0x000000012000780c */ /* 0x000fe20003f45270 */
[----:B------:R-:W-:Y:S01]  /*29c0*/  FMUL.FTZ R28, R29, R42 ;  /* 0x0000002a1d1c7220 */ /* 0x000fe20000410000 */
[----:B------:R-:W-:Y:S01]  /*29d0*/  I2FP.F32.U32 R33, R2 ;  /* 0x0000000200217245 */ /* 0x000fe20000201000 */
[----:B------:R-:W-:Y:S02]  /*29e0*/  BSSY.RECONVERGENT B2, `(.L_x_8066) ;  /* 0x0000048000027945 */ /* 0x000fe40003800200 */
[----:B------:R-:W-:Y:S02]  /*29f0*/  FMUL.FTZ R49, R28, R43 ;  /* 0x0000002b1c317220 */ /* 0x000fe40000410000 */
[----:B------:R-:W-:Y:S01]  /*2a00*/  FFMA.FTZ R2, R33, R4, 1.1641532182693481445e-10 ;  /* 0x2f00000021027423 */ /* 0x000fe20000010004 */
[----:B------:R-:W-:-:S04]  /*2a10*/  HFMA2 R33, -RZ, RZ, 0, 1.1920928955078125e-07 ;  /* 0x00000002ff217431 */ /* 0x000fc800000001ff */
        /* <DEDUP_REMOVED lines=11> */
.L_x_8068:
        /* <DEDUP_REMOVED lines=13> */
.L_x_8070:
[----:B------:R-:W-:Y:S05]  /*2ba0*/  BSYNC.RECONVERGENT B3 ;  /* 0x0000000000037941 */ /* 0x000fea0003800200 */
.L_x_8069:
        /* <DEDUP_REMOVED lines=41> */
[----:B------:R-:W-:Y:S01]  /*2e40*/  LOP3.LUT R5, R32, UR32, R29, 0x96, !PT ;  /* 0x0000002020057c12 */ /* 0x000fe2000f8e961d */
[----:B------:R-:W-:-:S07]  /*2e50*/  IMAD.MOV.U32 R46, RZ, RZ, R28 ;  /* 0x000000ffff2e7224 */ /* 0x000fce00078e001c */
.L_x_8067:
[----:B------:R-:W-:Y:S05]  /*2e60*/  BSYNC.RECONVERGENT B2 ;  /* 0x0000000000027941 */ /* 0x000fea0003800200 */
.L_x_8066:
[----:B------:R-:W-:Y:S01]  /*2e70*/  ISETP.NE.AND P4, PT, R33, 0x1, PT ;  /* 0x000000012100780c */ /* 0x000fe20003f85270 */
[----:B------:R-:W-:Y:S01]  /*2e80*/  FMUL.FTZ R30, R30, R42 ;  /* 0x0000002a1e1e7220 */ /* 0x000fe20000410000 */
[----:B------:R-:W-:Y:S01]  /*2e90*/  I2FP.F32.U32 R29, R2 ;  /* 0x00000002001d7245 */ /* 0x000fe20000201000 */
[----:B------:R-:W-:Y:S02]  /*2ea0*/  BSSY.RECONVERGENT B2, `(.L_x_8071) ;  /* 0x0000048000027945 */ /* 0x000fe40003800200 */
[----:B------:R-:W-:Y:S02]  /*2eb0*/  FMUL.FTZ R30, R30, R43 ;  /* 0x0000002b1e1e7220 */ /* 0x000fe40000410000 */
[----:B------:R-:W-:Y:S01]  /*2ec0*/  FFMA.FTZ R2, R29, R4, 1.1641532182693481445e-10 ;  /* 0x2f0000001d027423 */ /* 0x000fe20000010004 */
[----:B------:R-:W-:-:S04]  /*2ed0*/  MOV R29, R6 ;  /* 0x00000006001d7202 */ /* 0x000fc80000000f00 */
[----:B------:R-:W-:Y:S01]  /*2ee0*/  FSETP.LE.FTZ.AND P2, PT, R2, R47, PT ;  /* 0x0000002f0200720b */ /* 0x000fe20003f53000 */
[----:B------:R-:W-:Y:S01]  /*2ef0*/  IMAD.MOV.U32 R2, RZ, RZ, 0x2 ;  /* 0x00000002ff027424 */ /* 0x000fe200078e00ff */
[----:B------:R-:W-:Y:S11]  /*2f00*/  @!P4 BRA `(.L_x_8072) ;  /* 0x000000040004c947 */ /* 0x000ff60003800000 */
        /* <DEDUP_REMOVED lines=8> */
.L_x_8073:
        /* <DEDUP_REMOVED lines=13> */
.L_x_8075:
[----:B------:R-:W-:Y:S05]  /*3060*/  BSYNC.RECONVERGENT B3 ;  /* 0x0000000000037941 */ /* 0x000fea0003800200 */
.L_x_8074:
        /* <DEDUP_REMOVED lines=43> */
.L_x_8072:
[----:B------:R-:W-:Y:S05]  /*3320*/  BSYNC.RECONVERGENT B2 ;  /* 0x0000000000027941 */ /* 0x000fea0003800200 */
.L_x_8071:
[----:B------:R-:W-:Y:S02]  /*3330*/  I2FP.F32.U32 R29, R29 ;  /* 0x0000001d001d7245 */ /* 0x000fe40000201000 */
[----:B------:R-:W-:Y:S02]  /*3340*/  FSEL R32, R48, RZ, P0 ;  /* 0x000000ff30207208 */ /* 0x000fe40000000000 */
[----:B------:R-:W-:Y:S01]  /*3350*/  FSEL R33, R49, RZ, P1 ;  /* 0x000000ff31217208 */ /* 0x000fe20000800000 */
[----:B------:R-:W-:Y:S01]  /*3360*/  FFMA.FTZ R4, R29, R4, 1.1641532182693481445e-10 ;  /* 0x2f0000001d047423 */ /* 0x000fe20000010004 */
[----:B------:R-:W-:-:S04]  /*3370*/  FSEL R34, R30, RZ, P2 ;  /* 0x000000ff1e227208 */ /* 0x000fc80001000000 */
[----:B------:R-:W-:Y:S01]  /*3380*/  FSETP.GTU.FTZ.AND P5, PT, R4, R47, PT ;  /* 0x0000002f0400720b */ /* 0x000fe20003fbc000 */
[----:B------:R-:W-:-:S03]  /*3390*/  FMUL.FTZ R4, R31, R42 ;  /* 0x0000002a1f047220 */ /* 0x000fc60000410000 */
[----:B------:R-:W-:Y:S01]  /*33a0*/  PLOP3.LUT P4, PT, P5, PT, PT, 0x8, 0x80 ;  /* 0x000000000080781c */ /* 0x000fe20002f8e170 */
[----:B------:R-:W-:-:S05]  /*33b0*/  FMUL.FTZ R4, R4, R43 ;  /* 0x0000002b04047220 */ /* 0x000fca0000410000 */
[----:B------:R-:W-:-:S07]  /*33c0*/  FSEL R35, R4, RZ, !P5 ;  /* 0x000000ff04237208 */ /* 0x000fce0006800000 */
.L_x_8055:
[----:B------:R-:W0:Y:S01]  /*33d0*/  LDC.64 R30, c[0x0][0x3a8] ;  /* 0x0000ea00ff1e7b82 */ /* 0x000e220000000a00 */
[----:B------:R-:W-:Y:S02]  /*33e0*/  SEL R4, RZ, 0x1000000, !P4 ;  /* 0x01000000ff047807 */ /* 0x000fe40006000000 */
[----:B------:R-:W-:Y:S02]  /*33f0*/  SEL R43, RZ, 0x10000, !P2 ;  /* 0x00010000ff2b7807 */ /* 0x000fe40005000000 */
[----:B------:R-:W-:-:S03]  /*3400*/  SEL R44, RZ, 0x100, !P1 ;  /* 0x00000100ff2c7807 */ /* 0x000fc60004800000 */
[----:B------:R-:W1:Y:S01]  /*3410*/  LDC.64 R28, c[0x0][0x3b0] ;  /* 0x0000ec00ff1c7b82 */ /* 0x000e620000000a00 */
[----:B------:R-:W-:Y:S02]  /*3420*/  IADD3 R4, PT, PT, R44, R4, R43 ;  /* 0x000000042c047210 */ /* 0x000fe40007ffe02b */
[----:B------:R-:W-:-:S04]  /*3430*/  SEL R43, RZ, 0x1, !P0 ;  /* 0x00000001ff2b7807 */ /* 0x000fc80004000000 */
[----:B------:R-:W-:Y:S01]  /*3440*/  IADD3 R45, PT, PT, R4, R43, RZ ;  /* 0x0000002b042d7210 */ /* 0x000fe20007ffe0ff */
[----:B------:R-:W-:Y:S01]  /*3450*/  IMAD.MOV.U32 R4, RZ, RZ, R46 ;  /* 0x000000ffff047224 */ /* 0x000fe200078e002e */
[C---:B------:R-:W-:Y:S01]  /*3460*/  IADD3 R43, PT, PT, R41.reuse, 0x20, RZ ;  /* 0x00000020292b7810 */ /* 0x040fe20007ffe0ff */
[----:B0-----:R-:W-:-:S05]  /*3470*/  IMAD.WIDE.U32 R30, R41, 0x10, R30 ;  /* 0x00000010291e7825 */ /* 0x001fca00078e001e */
[----:B------:R0:W-:Y:S01]  /*3480*/  STG.E.128 desc[UR8][R30.64], R32 ;  /* 0x000000201e007986 */ /* 0x0001e2000c101d08 */
[----:B-1----:R-:W-:-:S05]  /*3490*/  IMAD.WIDE.U32 R28, R41, 0x4, R28 ;  /* 0x00000004291c7825 */ /* 0x002fca00078e001c */
[----:B------:R0:W-:Y:S02]  /*34a0*/  STG.E desc[UR8][R28.64], R45 ;  /* 0x0000002d1c007986 */ /* 0x0001e4000c101908 */
.L_x_8034:
[----:B------:R-:W-:Y:S05]  /*34b0*/  BSYNC.RECONVERGENT B1 ;  /* 0x0000000000017941 */ /* 0x000fea0003800200 */
.L_x_8033:
        /* <DEDUP_REMOVED lines=28> */
.L_x_8081:
        /* <DEDUP_REMOVED lines=13> */
.L_x_8083:
[----:B------:R-:W-:Y:S05]  /*3750*/  BSYNC.RECONVERGENT B3 ;  /* 0x0000000000037941 */ /* 0x000fea0003800200 */
.L_x_8082:
        /* <DEDUP_REMOVED lines=42> */
.L_x_8080:
[----:B------:R-:W-:Y:S05]  /*3a00*/  BSYNC.RECONVERGENT B2 ;  /* 0x0000000000027941 */ /* 0x000fea0003800200 */
.L_x_8079:
        /* <DEDUP_REMOVED lines=8> */
[----:B------:R-:W-:Y:S01]  /*3a90*/  MOV R2, R6 ;  /* 0x0000000600027202 */ /* 0x000fe20000000f00 */
[----:B0-----:R-:W-:-:S02]  /*3aa0*/  FMUL.FTZ R24, R24, R47 ;  /* 0x0000002f18187220 */ /* 0x001fc40000410000 */
[----:B-1----:R-:W-:-:S04]  /*3ab0*/  FSETP.GTU.FTZ.AND P0, PT, R45, R48, PT ;  /* 0x000000302d00720b */ /* 0x002fc80003f1c000 */
        /* <DEDUP_REMOVED lines=13> */
.L_x_8086:
        /* <DEDUP_REMOVED lines=13> */
.L_x_8088:
[----:B------:R-:W-:Y:S05]  /*3c60*/  BSYNC.RECONVERGENT B3 ;  /* 0x0000000000037941 */ /* 0x000fea0003800200 */
.L_x_8087:
        /* <DEDUP_REMOVED lines=43> */
.L_x_8085:
[----:B------:R-:W-:Y:S05]  /*3f20*/  BSYNC.RECONVERGENT B2 ;  /* 0x0000000000027941 */ /* 0x000fea0003800200 */
.L_x_8084:
[----:B------:R-:W-:Y:S01]  /*3f30*/  I2FP.F32.U32 R2, R2 ;  /* 0x0000000200027245 */ /* 0x000fe20000201000 */
[----:B------:R-:W-:Y:S01]  /*3f40*/  FMUL.FTZ R4, R25, R42 ;  /* 0x0000002a19047220 */ /* 0x000fe20000410000 */
[----:B------:R-:W-:Y:S01]  /*3f50*/  ISETP.NE.AND P2, PT, R28, 0x1, PT ;  /* 0x000000011c00780c */ /* 0x000fe20003f45270 */
[----:B------:R-:W-:Y:S02]  /*3f60*/  BSSY.RECONVERGENT B2, `(.L_x_8089) ;  /* 0x000004b000027945 */ /* 0x000fe40003800200 */
[----:B------:R-:W-:Y:S01]  /*3f70*/  FFMA.FTZ R25, R2, R49, 1.1641532182693481445e-10 ;  /* 0x2f00000002197423 */ /* 0x000fe20000010031 */
[----:B------:R-:W-:Y:S01]  /*3f80*/  FMUL.FTZ R4, R4, R47 ;  /* 0x0000002f04047220 */ /* 0x000fe20000410000 */
[----:B------:R-:W-:-:S03]  /*3f90*/  IMAD.MOV.U32 R2, RZ, RZ, R6 ;  /* 0x000000ffff027224 */ /* 0x000fc600078e0006 */
[----:B------:R-:W-:-:S04]  /*3fa0*/  FSETP.GTU.FTZ.AND P1, PT, R25, R48, PT ;  /* 0x000000301900720b */ /* 0x000fc80003f3c000 */
[----:B------:R-:W-:Y:S02]  /*3fb0*/  FSEL R4, R4, RZ, !P1 ;  /* 0x000000ff04047208 */ /* 0x000fe40004800000 */
[----:B------:R-:W-:-:S03]  /*3fc0*/  PLOP3.LUT P1, PT, P1, PT, PT, 0x8, 0x80 ;  /* 0x000000000080781c */ /* 0x000fc60000f2e170 */
[----:B------:R-:W-:Y:S01]  /*3fd0*/  FADD.FTZ R25, R29, R4 ;  /* 0x000000041d197221 */ /* 0x000fe20000010000 */
        /* <DEDUP_REMOVED lines=10> */
.L_x_8091:
        /* <DEDUP_REMOVED lines=13> */
.L_x_8093:
[----:B------:R-:W-:Y:S05]  /*4150*/  BSYNC.RECONVERGENT B3 ;  /* 0x0000000000037941 */ /* 0x000fea0003800200 */
.L_x_8092:
        /* <DEDUP_REMOVED lines=43> */
.L_x_8090:
[----:B------:R-:W-:Y:S05]  /*4410*/  BSYNC.RECONVERGENT B2 ;  /* 0x0000000000027941 */ /* 0x000fea0003800200 */
.L_x_8089:
[----:B------:R-:W-:Y:S01]  /*4420*/  I2FP.F32.U32 R2, R2 ;  /* 0x0000000200027245 */ /* 0x000fe20000201000 */
[----:B------:R-:W-:Y:S01]  /*4430*/  FMUL.FTZ R26, R26, R42 ;  /* 0x0000002a1a1a7220 */ /* 0x000fe20000410000 */
[----:B------:R-:W-:Y:S01]  /*4440*/  ISETP.NE.AND P5, PT, R4, 0x1, PT ;  /* 0x000000010400780c */ /* 0x000fe20003fa5270 */
[----:B------:R-:W-:Y:S01]  /*4450*/  BSSY.RECONVERGENT B2, `(.L_x_8094) ;  /* 0x000004b000027945 */ /* 0x000fe20003800200 */
[----:B------:R-:W-:Y:S01]  /*4460*/  MOV R28, R6 ;  /* 0x00000006001c7202 */ /* 0x000fe20000000f00 */
[----:B------:R-:W-:Y:S01]  /*4470*/  FFMA.FTZ R29, R2, R49, 1.1641532182693481445e-10 ;  /* 0x2f000000021d7423 */ /* 0x000fe20000010031 */
[----:B------:R-:W-:Y:S01]  /*4480*/  FMUL.FTZ R26, R26, R47 ;  /* 0x0000002f1a1a7220 */ /* 0x000fe20000410000 */
[----:B------:R-:W-:-:S03]  /*4490*/  IMAD.MOV.U32 R2, RZ, RZ, 0x2 ;  /* 0x00000002ff027424 */ /* 0x000fc600078e00ff */
        /* <DEDUP_REMOVED lines=13> */
.L_x_8096:
        /* <DEDUP_REMOVED lines=13> */
.L_x_8098:
[----:B------:R-:W-:Y:S05]  /*4640*/  BSYNC.RECONVERGENT B3 ;  /* 0x0000000000037941 */ /* 0x000fea0003800200 */
.L_x_8097:
        /* <DEDUP_REMOVED lines=43> */
.L_x_8095:
[----:B------:R-:W-:Y:S05]  /*4900*/  BSYNC.RECONVERGENT B2 ;  /* 0x0000000000027941 */ /* 0x000fea0003800200 */
.L_x_8094:
        /* <DEDUP_REMOVED lines=9> */
.L_x_8078:
        /* <DEDUP_REMOVED lines=16> */
.L_x_8102:
        /* <DEDUP_REMOVED lines=13> */
.L_x_8104:
[----:B------:R-:W-:Y:S05]  /*4b70*/  BSYNC.RECONVERGENT B3 ;  /* 0x0000000000037941 */ /* 0x000fea0003800200 */
.L_x_8103:
        /* <DEDUP_REMOVED lines=42> */
.L_x_8101:
[----:B------:R-:W-:Y:S05]  /*4e20*/  BSYNC.RECONVERGENT B2 ;  /* 0x0000000000027941 */ /* 0x000fea0003800200 */
.L_x_8100:
[----:B------:R-:W0:Y:S01]  /*4e30*/  LDC R44, c[0x0][0x404] ;  /* 0x00010100ff2c7b82 */ /* 0x000e220000000800 */
[----:B------:R-:W-:Y:S01]  /*4e40*/  ISETP.NE.AND P1, PT, R30, 0x1, PT ;  /* 0x000000011e00780c */ /* 0x000fe20003f25270 */
[----:B------:R-:W-:Y:S01]  /*4e50*/  IMAD.MOV.U32 R47, RZ, RZ, 0x2f800000 ;  /* 0x2f800000ff2f7424 */ /* 0x000fe200078e00ff */
[----:B------:R-:W-:Y:S01]  /*4e60*/  I2FP.F32.U32 R2, R28 ;  /* 0x0000001c00027245 */ /* 0x000fe20000201000 */
[----:B-----5:R-:W-:Y:S01]  /*4e70*/  FMUL.FTZ R48, R24, R42 ;  /* 0x0000002a18307220 */ /* 0x020fe20000410000 */
[----:B------:R-:W-:Y:S01]  /*4e80*/  BSSY.RECONVERGENT B2, `(.L_x_8105) ;  /* 0x0000049000027945 */ /* 0x000fe20003800200 */
[----:B------:R-:W-:Y:S02]  /*4e90*/  MOV R24, 0x2 ;  /* 0x0000000200187802 */ /* 0x000fe40000000f00 */
[----:B------:R-:W1:Y:S01]  /*4ea0*/  LDC R45, c[0x0][0x408] ;  /* 0x00010200ff2d7b82 */ /* 0x000e620000000800 */
[----:B------:R-:W-:Y:S01]  /*4eb0*/  FFMA.FTZ R29, R2, R47, 1.1641532182693481445e-10 ;  /* 0x2f000000021d7423 */ /* 0x000fe2000001002f */
[----:B------:R-:W-:-:S04]  /*4ec0*/  IMAD.MOV.U32 R2, RZ, RZ, R6 ;  /* 0x000000ffff027224 */ /* 0x000fc800078e0006 */
[----:B0-----:R-:W-:Y:S01]  /*4ed0*/  FSETP.LE.FTZ.AND P0, PT, R29, R44, PT ;  /* 0x0000002c1d00720b */ /* 0x001fe20003f13000 */
[----:B-1----:R-:W-:Y:S01]  /*4ee0*/  FMUL.FTZ R48, R48, R45 ;  /* 0x0000002d30307220 */ /* 0x002fe20000410000 */
        /* <DEDUP_REMOVED lines=9> */
.L_x_8107:
        /* <DEDUP_REMOVED lines=13> */
.L_x_8109:
[----:B------:R-:W-:Y:S05]  /*5050*/  BSYNC.RECONVERGENT B3 ;  /* 0x0000000000037941 */ /* 0x000fea0003800200 */
.L_x_8108:
        /* <DEDUP_REMOVED lines=43> */
.L_x_8106:
[----:B------:R-:W-:Y:S05]  /*5310*/  BSYNC.RECONVERGENT B2 ;  /* 0x0000000000027941 */ /* 0x000fea0003800200 */
.L_x_8105:
        /* <DEDUP_REMOVED lines=18> */
.L_x_8112:
        /* <DEDUP_REMOVED lines=13> */
.L_x_8114:
[----:B------:R-:W-:Y:S05]  /*5510*/  BSYNC.RECONVERGENT B3 ;  /* 0x0000000000037941 */ /* 0x000fea0003800200 */
.L_x_8113:
        /* <DEDUP_REMOVED lines=43> */
.L_x_8111:
[----:B------:R-:W-:Y:S05]  /*57d0*/  BSYNC.RECONVERGENT B2 ;  /* 0x0000000000027941 */ /* 0x000fea0003800200 */
.L_x_8110:
[----:B------:R-:W-:Y:S01]  /*57e0*/  ISETP.NE.AND P5, PT, R28, 0x1, PT ;  /* 0x000000011c00780c */ /* 0x000fe20003fa5270 */
[----:B------:R-:W-:Y:S01]  /*57f0*/  FMUL.FTZ R26, R26, R42 ;  /* 0x0000002a1a1a7220 */ /* 0x000fe20000410000 */
[----:B------:R-:W-:Y:S01]  /*5800*/  I2FP.F32.U32 R2, R2 ;  /* 0x0000000200027245 */ /* 0x000fe20000201000 */
[----:B------:R-:W-:Y:S01]  /*5810*/  BSSY.RECONVERGENT B2, `(.L_x_8115) ;  /* 0x0000048000027945 */ /* 0x000fe20003800200 */
[----:B------:R-:W-:Y:S02]  /*5820*/  IMAD.MOV.U32 R24, RZ, RZ, R6 ;  /* 0x000000ffff187224 */ /* 0x000fe400078e0006 */
[----:B------:R-:W-:Y:S01]  /*5830*/  FMUL.FTZ R26, R26, R45 ;  /* 0x0000002d1a1a7220 */ /* 0x000fe20000410000 */
[----:B------:R-:W-:Y:S01]  /*5840*/  FFMA.FTZ R25, R2, R47, 1.1641532182693481445e-10 ;  /* 0x2f00000002197423 */ /* 0x000fe2000001002f */
[----:B------:R-:W-:-:S04]  /*5850*/  HFMA2 R2, -RZ, RZ, 0, 1.1920928955078125e-07 ;  /* 0x00000002ff027431 */ /* 0x000fc800000001ff */
        /* <DEDUP_REMOVED lines=10> */
.L_x_8117:
        /* <DEDUP_REMOVED lines=13> */
.L_x_8119:
[----:B------:R-:W-:Y:S05]  /*59d0*/  BSYNC.RECONVERGENT B3 ;  /* 0x0000000000037941 */ /* 0x000fea0003800200 */
.L_x_8118:
        /* <DEDUP_REMOVED lines=43> */
.L_x_8116:
[----:B------:R-:W-:Y:S05]  /*5c90*/  BSYNC.RECONVERGENT B2 ;  /* 0x0000000000027941 */ /* 0x000fea0003800200 */
.L_x_8115:
        /* <DEDUP_REMOVED lines=10> */
.L_x_8099:
        /* <DEDUP_REMOVED lines=13> */
.L_x_8077:
[----:B------:R-:W-:Y:S05]  /*5e10*/  BSYNC.RECONVERGENT B1 ;  /* 0x0000000000017941 */ /* 0x000fea0003800200 */
.L_x_8076:
        /* <DEDUP_REMOVED lines=14> */
[----:B-----5:R-:W1:Y:S01]  /*5f00*/  LDC R42, c[0x0][0x400] ;  /* 0x00010000ff2a7b82 */ /* 0x020e620000000800 */
        /* <DEDUP_REMOVED lines=36> */
.L_x_8137:
        /* <DEDUP_REMOVED lines=10> */
[----:B------:R-:W-:-:S05]  /*61f0*/  FSEL R44, R43, RZ, P0 ;  /* 0x000000ff2b2c7208 */ /* 0x000fca0000000000 */
        /* <DEDUP_REMOVED lines=19> */
[----:B0-----:R-:W-:-:S04]  /*6330*/  IMAD.WIDE.U32 R42, R41, 0x10, R42 ;  /* 0x00000010292a7825 */ /* 0x001fc800078e002a */
[----:B------:R-:W-:Y:S01]  /*6340*/  VIADD R41, R41, 0x20 ;  /* 0x0000002029297836 */ /* 0x000fe20000000000 */
[----:B------:R1:W-:Y:S06]  /*6350*/  STG.E.128 desc[UR8][R42.64], R28 ;  /* 0x0000001c2a007986 */ /* 0x0003ec000c101d08 */
.L_x_8122:
[----:B------:R-:W-:Y:S05]  /*6360*/  BSYNC.RECONVERGENT B1 ;  /* 0x0000000000017941 */ /* 0x000fea0003800200 */
.L_x_8121:
        /* <DEDUP_REMOVED lines=17> */
.L_x_8124:
[----:B------:R-:W-:Y:S05]  /*6480*/  BSYNC.RECONVERGENT B1 ;  /* 0x0000000000017941 */ /* 0x000fea0003800200 */
.L_x_8123:
[----:B012---:R-:W0:Y:S02]  /*6490*/  LDC.64 R28, c[0x0][0x380] ;  /* 0x0000e000ff1c7b82 */ /* 0x007e240000000a00 */
[----:B0-----:R-:W-:-:S04]  /*64a0*/  LEA R39, R28, R39, 0x2 ;  /* 0x000000271c277211 */ /* 0x001fc800078e10ff */
[----:B------:R-:W-:-:S13]  /*64b0*/  ISETP.GE.AND P0, PT, R39, R29, PT ;  /* 0x0000001d2700720c */ /* 0x000fda0003f06270 */
[----:B------:R-:W-:Y:S05]  /*64c0*/  @!P0 BRA `(.L_x_8125) ;  /* 0xffffffa400608947 */ /* 0x000fea000383ffff */
[----:B------:R-:W-:Y:S05]  /*64d0*/  BSYNC B0 ;  /* 0x0000000000007941 */ /* 0x000fea0003800000 */
.L_x_8032:
[----:B------:R-:W-:Y:S05]  /*64e0*/  EXIT ;  /* 0x000000000000794d */ /* 0x000fea0003800000 */
.L_x_8120:
        /* <DEDUP_REMOVED lines=8> */
.L_x_8127:
[----:B------:R-:W-:Y:S05]  /*6570*/  BSYNC B1 ;  /* 0x0000000000017941 */ /* 0x000fea0003800000 */
.L_x_8126:
        /* <DEDUP_REMOVED lines=10> */
.L_x_8128:
[----:B------:R-:W-:Y:S01]  /*6620*/  HFMA2 R48, -RZ, RZ, 0, 2.384185791015625e-07 ;  /* 0x00000004ff307431 */ /* 0x000fe200000001ff */
[----:B------:R-:W-:-:S05]  /*6630*/  MOV R31, R47 ;  /* 0x0000002f001f7202 */ /* 0x000fca0000000f00 */
[----:B------:R-:W-:-:S04]  /*6640*/  FADD.FTZ R31, R30, R31 ;  /* 0x0000001f1e1f7221 */ /* 0x000fc80000010000 */
[----:B------:R-:W-:-:S07]  /*6650*/  IMAD.MOV.U32 R49, RZ, RZ, R31 ;  /* 0x000000ffff317224 */ /* 0x000fce00078e001f */
[----:B------:R-:W-:Y:S05]  /*6660*/  WARPSYNC.COLLECTIVE R46, `(.L_x_8129) ;  /* 0x000000002e087348 */ /* 0x000fea0003c00000 */
[----:B------:R0:W1:Y:S02]  /*6670*/  SHFL.BFLY P2, R47, R49, R48, R51 ;  /* 0x0c000030312f7389 */ /* 0x0000640000040033 */
[----:B01----:R-:W-:Y:S05]  /*6680*/  ENDCOLLECTIVE ;  /* 0x000000000000791b */ /* 0x003fea0003800000 */
.L_x_8129:
[----:B------:R-:W-:Y:S02]  /*6690*/  IMAD.MOV.U32 R48, RZ, RZ, 0x8 ;  /* 0x00000008ff307424 */ /* 0x000fe400078e00ff */
[----:B------:R-:W-:-:S04]  /*66a0*/  IMAD.MOV.U32 R28, RZ, RZ, R47 ;  /* 0x000000ffff1c7224 */ /* 0x000fc800078e002f */
[----:B------:R-:W-:-:S05]  /*66b0*/  FADD.FTZ R44, R31, R28 ;  /* 0x0000001c1f2c7221 */ /* 0x000fca0000010000 */
[----:B------:R-:W-:-:S07]  /*66c0*/  MOV R49, R44 ;  /* 0x0000002c00317202 */ /* 0x000fce0000000f00 */
[----:B------:R-:W-:Y:S05]  /*66d0*/  WARPSYNC.COLLECTIVE R46, `(.L_x_8130) ;  /* 0x000000002e087348 */ /* 0x000fea0003c00000 */
[----:B------:R0:W1:Y:S02]  /*66e0*/  SHFL.BFLY P2, R47, R49, R48, R51 ;  /* 0x0c000030312f7389 */ /* 0x0000640000040033 */
[----:B01----:R-:W-:Y:S05]  /*66f0*/  ENDCOLLECTIVE ;  /* 0x000000000000791b */ /* 0x003fea0003800000 */
.L_x_8130:
[----:B------:R-:W-:Y:S01]  /*6700*/  HFMA2 R48, -RZ, RZ, 0, 9.5367431640625e-07 ;  /* 0x00000010ff307431 */ /* 0x000fe200000001ff */
[----:B------:R-:W-:-:S05]  /*6710*/  MOV R43, R47 ;  /* 0x0000002f002b7202 */ /* 0x000fca0000000f00 */
[----:B------:R-:W-:-:S04]  /*6720*/  FADD.FTZ R45, R44, R43 ;  /* 0x0000002b2c2d7221 */ /* 0x000fc80000010000 */
[----:B------:R-:W-:-:S07]  /*6730*/  IMAD.MOV.U32 R49, RZ, RZ, R45 ;  /* 0x000000ffff317224 */ /* 0x000fce00078e002d */
[----:B------:R-:W-:Y:S05]  /*6740*/  WARPSYNC.COLLECTIVE R46, `(.L_x_8131) ;  /* 0x000000002e087348 */ /* 0x000fea0003c00000 */
[----:B------:R0:W1:Y:S02]  /*6750*/  SHFL.BFLY P2, R47, R49, R48, R51 ;  /* 0x0c000030312f7389 */ /* 0x0000640000040033 */
[----:B01----:R-:W-:Y:S05]  /*6760*/  ENDCOLLECTIVE ;  /* 0x000000000000791b */ /* 0x003fea0003800000 */
.L_x_8131:
        /* <DEDUP_REMOVED lines=25> */
.L_x_8132:
[----:B------:R-:W-:Y:S01]  /*6900*/  HFMA2 R48, -RZ, RZ, 0, 1.1920928955078125e-07 ;  /* 0x00000002ff307431 */ /* 0x000fe200000001ff */
[----:B------:R-:W-:-:S05]  /*6910*/  MOV R29, R47 ;  /* 0x0000002f001d7202 */ /* 0x000fca0000000f00 */
[----:B------:R-:W-:-:S04]  /*6920*/  FADD.FTZ R29, R28, R29 ;  /* 0x0000001d1c1d7221 */ /* 0x000fc80000010000 */
[----:B------:R-:W-:-:S07]  /*6930*/  IMAD.MOV.U32 R49, RZ, RZ, R29 ;  /* 0x000000ffff317224 */ /* 0x000fce00078e001d */
[----:B------:R-:W-:Y:S05]  /*6940*/  WARPSYNC.COLLECTIVE R46, `(.L_x_8133) ;  /* 0x000000002e087348 */ /* 0x000fea0003c00000 */
[----:B------:R0:W1:Y:S02]  /*6950*/  SHFL.BFLY P2, R47, R49, R48, R51 ;  /* 0x0c000030312f7389 */ /* 0x0000640000040033 */
[----:B01----:R-:W-:Y:S05]  /*6960*/  ENDCOLLECTIVE ;  /* 0x000000000000791b */ /* 0x003fea0003800000 */
.L_x_8133:
[----:B------:R-:W-:Y:S02]  /*6970*/  IMAD.MOV.U32 R48, RZ, RZ, 0x4 ;  /* 0x00000004ff307424 */ /* 0x000fe400078e00ff */
[----:B------:R-:W-:-:S04]  /*6980*/  IMAD.MOV.U32 R30, RZ, RZ, R47 ;  /* 0x000000ffff1e7224 */ /* 0x000fc800078e002f */
[----:B------:R-:W-:-:S05]  /*6990*/  FADD.FTZ R30, R29, R30 ;  /* 0x0000001e1d1e7221 */ /* 0x000fca0000010000 */
[----:B------:R-:W-:-:S07]  /*69a0*/  MOV R49, R30 ;  /* 0x0000001e00317202 */ /* 0x000fce0000000f00 */
[----:B------:R-:W-:Y:S05]  /*69b0*/  WARPSYNC.COLLECTIVE R46, `(.L_x_8134) ;  /* 0x000000002e087348 */ /* 0x000fea0003c00000 */
[----:B------:R0:W1:Y:S02]  /*69c0*/  SHFL.BFLY P2, R47, R49, R48, R51 ;  /* 0x0c000030312f7389 */ /* 0x0000640000040033 */
[----:B01----:R-:W-:Y:S05]  /*69d0*/  ENDCOLLECTIVE ;  /* 0x000000000000791b */ /* 0x003fea0003800000 */
.L_x_8134:
[----:B------:R-:W-:Y:S01]  /*69e0*/  HFMA2 R48, -RZ, RZ, 0, 4.76837158203125e-07 ;  /* 0x00000008ff307431 */ /* 0x000fe200000001ff */
[----:B------:R-:W-:-:S05]  /*69f0*/  MOV R31, R47 ;  /* 0x0000002f001f7202 */ /* 0x000fca0000000f00 */
[----:B------:R-:W-:-:S04]  /*6a00*/  FADD.FTZ R31, R30, R31 ;  /* 0x0000001f1e1f7221 */ /* 0x000fc80000010000 */
[----:B------:R-:W-:-:S07]  /*6a10*/  IMAD.MOV.U32 R49, RZ, RZ, R31 ;  /* 0x000000ffff317224 */ /* 0x000fce00078e001f */
[----:B------:R-:W-:Y:S05]  /*6a20*/  WARPSYNC.COLLECTIVE R46, `(.L_x_8135) ;  /* 0x000000002e087348 */ /* 0x000fea0003c00000 */
[----:B------:R0:W1:Y:S02]  /*6a30*/  SHFL.BFLY P2, R47, R49, R48, R51 ;  /* 0x0c000030312f7389 */ /* 0x0000640000040033 */
[----:B01----:R-:W-:Y:S05]  /*6a40*/  ENDCOLLECTIVE ;  /* 0x000000000000791b */ /* 0x003fea0003800000 */
.L_x_8135:
[----:B------:R-:W-:Y:S02]  /*6a50*/  IMAD.MOV.U32 R48, RZ, RZ, 0x10 ;  /* 0x00000010ff307424 */ /* 0x000fe400078e00ff */
[----:B------:R-:W-:-:S04]  /*6a60*/  IMAD.MOV.U32 R44, RZ, RZ, R47 ;  /* 0x000000ffff2c7224 */ /* 0x000fc800078e002f */
[----:B------:R-:W-:-:S05]  /*6a70*/  FADD.FTZ R44, R31, R44 ;  /* 0x0000002c1f2c7221 */ /* 0x000fca0000010000 */
[----:B------:R-:W-:-:S07]  /*6a80*/  MOV R49, R44 ;  /* 0x0000002c00317202 */ /* 0x000fce0000000f00 */
[----:B------:R-:W-:Y:S05]  /*6a90*/  WARPSYNC.COLLECTIVE R46, `(.L_x_8136) ;  /* 0x000000002e087348 */ /* 0x000fea0003c00000 */
[----:B------:R0:W1:Y:S02]  /*6aa0*/  SHFL.BFLY P2, R47, R49, R48, R51 ;  /* 0x0c000030312f7389 */ /* 0x0000640000040033 */
[----:B01----:R-:W-:Y:S05]  /*6ab0*/  ENDCOLLECTIVE ;  /* 0x000000000000791b */ /* 0x003fea0003800000 */
.L_x_8136:
[----:B------:R-:W-:Y:S01]  /*6ac0*/  MOV R45, R47 ;  /* 0x0000002f002d7202 */ /* 0x000fe20000000f00 */
[----:B------:R-:W-:Y:S06]  /*6ad0*/  BRA `(.L_x_8137) ;  /* 0xfffffff4009c7947 */ /* 0x000fec000383ffff */
.L_x_8138:
        /* <DEDUP_REMOVED lines=10> */
.L_x_9187:


//--------------------- .text._ZN10layer_norm13ln_fwd_kernelINS_13Kernel_traitsIfffffjLj256ELj1ELj4ELj1ELj16ENS_18Kernel_traits_baseILj256EfffffjLj128EEEEELb1ELb0ELb0ELb1EEEvNS_9FwdParamsE --------------------------
	.section	.text._ZN10layer_norm13ln_fwd_kernelINS_13Kernel_traitsIfffffjLj256ELj1ELj4ELj1ELj16ENS_18Kernel_traits_baseILj256EfffffjLj128EEEEELb1ELb0ELb0ELb1EEEvNS_9FwdParamsE,"ax",@progbits
	.align	128
        .global         _ZN10layer_norm13ln_fwd_kernelINS_13Kernel_traitsIfffffjLj256ELj1ELj4ELj1ELj16ENS_18Kernel_traits_baseILj256EfffffjLj128EEEEELb1ELb0ELb0ELb1EEEvNS_9FwdParamsE
        .type           _ZN10layer_norm13ln_fwd_kernelINS_13Kernel_traitsIfffffjLj256ELj1ELj4ELj1ELj16ENS_18Kernel_traits_baseILj256EfffffjLj128EEEEELb1ELb0ELb0ELb1EEEvNS_9FwdParamsE,@function
        .size           _ZN10layer_norm13ln_fwd_kernelINS_13Kernel_traitsIfffffjLj256ELj1ELj4ELj1ELj16ENS_18Kernel_traits_baseILj256EfffffjLj128EEEEELb1ELb0ELb0ELb1EEEvNS_9FwdParamsE,(.L_x_9188 - _ZN10layer_norm13ln_fwd_kernelINS_13Kernel_traitsIfffffjLj256ELj1ELj4ELj1ELj16ENS_18Kernel_traits_baseILj256EfffffjLj128EEEEELb1ELb0ELb0ELb1EEEvNS_9FwdParamsE)
        .other          _ZN10layer_norm13ln_fwd_kernelINS_13Kernel_traitsIfffffjLj256ELj1ELj4ELj1ELj16ENS_18Kernel_traits_baseILj256EfffffjLj128EEEEELb1ELb0ELb0ELb1EEEvNS_9FwdParamsE,@"STO_CUDA_ENTRY STV_DEFAULT"
_ZN10layer_norm13ln_fwd_kernelINS_13Kernel_traitsIfffffjLj256ELj1ELj4ELj1ELj16ENS_18Kernel_traits_baseILj256EfffffjLj128EEEEELb1ELb0ELb0ELb1EEEvNS_9FwdParamsE:
.text._ZN10layer_norm13ln_fwd_kernelINS_13Kernel_traitsIfffffjLj256ELj1ELj4ELj1ELj16ENS_18Kernel_traits_baseILj256EfffffjLj128EEEEELb1ELb0ELb0ELb1EEEvNS_9FwdParamsE:
        /* <DEDUP_REMOVED lines=22> */
[----:B------:R4:W5:Y:S04]  /*0160*/  LDG.E.128 R20, desc[UR8][R26.64] ;  /* 0x000000081a147981 */ /* 0x000968000c1e1d00 */
[----:B------:R4:W5:Y:S01]  /*0170*/  LDG.E.128 R16, desc[UR8][R26.64+0x200] ;  /* 0x000200081a107981 */ /* 0x000962000c1e1d00 */
[----:B0-----:R-:W-:-:S05]  /*0180*/  @P0 IMAD.WIDE.U32 R28, R0, 0x10, R28 ;  /* 0x00000010001c0825 */ /* 0x001fca00078e001c */
[----:B------:R4:W5:Y:S04]  /*0190*/  @P0 LDG.E.128 R12, desc[UR8][R28.64] ;  /* 0x000000081c0c0981 */ /* 0x000968000c1e1d00 */
[----:B------:R4:W5:Y:S01]  /*01a0*/  @P0 LDG.E.128 R8, desc[UR8][R28.64+0x200] ;  /* 0x000200081c080981 */ /* 0x000962000c1e1d00 */
        /* <DEDUP_REMOVED lines=13> */
[----:B------:R-:W-:Y:S01]  /*0280*/  IMAD.MOV.U32 R2, RZ, RZ, R4 ;  /* 0x000000ffff027224 */ /* 0x000fe200078e0004 */
[----:B------:R-:W-:Y:S01]  /*0290*/  SHF.R.U32.HI R4, RZ, 0x2, R31 ;  /* 0x00000002ff047819 */ /* 0x000fe2000001161f */
[----:B------:R-:W-:Y:S01]  /*02a0*/  UIADD3 UR14, UPT, UPT, UR6, -0x61c88647, URZ ;  /* 0x9e3779b9060e7890 */ /* 0x000fe2000fffe0ff */
[----:B------:R-:W-:Y:S01]  /*02b0*/  BSSY B0, `(.L_x_8139) ;  /* 0x00005e7000007945 */ /* 0x000fe20003800000 */
[----:B------:R-:W-:Y:S01]  /*02c0*/  IMAD.HI.U32 R7, R2, -0x326172a9, RZ ;  /* 0xcd9e8d5702077827 */ /* 0x000fe200078e00ff */
[----:B------:R-:W-:Y:S01]  /*02d0*/  UIADD3 UR15, UPT, UPT, UR7, -0x4498517b, URZ ;  /* 0xbb67ae85070f7890 */ /* 0x000fe2000fffe0ff */
[----:B-----5:R-:W-:Y:S01]  /*02e0*/  @P0 MOV R33, R18 ;  /* 0x0000001200210202 */ /* 0x020fe20000000f00 */
[----:B------:R-:W-:Y:S01]  /*02f0*/  UIADD3 UR16, UPT, UPT, UR6, 0x3c6ef372, URZ ;  /* 0x3c6ef37206107890 */ /* 0x000fe2000fffe0ff */
[C---:B------:R-:W-:Y:S01]  /*0300*/  IMAD.HI.U32 R6, R3.reuse, -0x2daee0ad, RZ ;  /* 0xd2511f5303067827 */ /* 0x040fe200078e00ff */
[----:B------:R-:W-:Y:S01]  /*0310*/  LOP3.LUT R7, R4, UR6, R7, 0x96, !PT ;  /* 0x0000000604077c12 */ /* 0x000fe2000f8e9607 */
[----:B------:R-:W-:Y:S01]  /*0320*/  UIADD3 UR17, UPT, UPT, UR7, 0x76cf5d0a, URZ ;  /* 0x76cf5d0a07117890 */ /* 0x000fe2000fffe0ff */
[----:B------:R-:W-:Y:S01]  /*0330*/  @!P0 CS2R R14, SRZ ;  /* 0x00000000000e8805 */ /* 0x000fe2000001ff00 */
[----:B------:R-:W-:Y:S01]  /*0340*/  IMAD R28, R3, -0x2daee0ad, RZ ;  /* 0xd2511f53031c7824 */ /* 0x000fe200078e02ff */
[----:B------:R-:W-:Y:S01]  /*0350*/  LOP3.LUT R6, R6, UR7, RZ, 0x3c, !PT ;  /* 0x0000000706067c12 */ /* 0x000fe2000f8e3cff */
[C---:B------:R-:W-:Y:S01]  /*0360*/  IMAD.HI.U32 R27, R7.reuse, -0x2daee0ad, RZ ;  /* 0xd2511f53071b7827 */ /* 0x040fe200078e00ff */
[----:B------:R-:W-:Y:S01]  /*0370*/  UIADD3 UR18, UPT, UPT, UR6, -0x255992d5, URZ ;  /* 0xdaa66d2b06127890 */ /* 0x000fe2000fffe0ff */
[----:B------:R-:W-:Y:S01]  /*0380*/  @!P0 CS2R R12, SRZ ;  /* 0x00000000000c8805 */ /* 0x000fe2000001ff00 */
[----:B------:R-:W-:Y:S01]  /*0390*/  UIADD3 UR19, UPT, UPT, UR7, 0x32370b8f, URZ ;  /* 0x32370b8f07137890 */ /* 0x000fe2000fffe0ff */
[----:B------:R-:W-:Y:S01]  /*03a0*/  IMAD R26, R2, -0x326172a9, RZ ;  /* 0xcd9e8d57021a7824 */ /* 0x000fe200078e02ff */
[----:B------:R-:W-:Y:S01]  /*03b0*/  LOP3.LUT R27, R28, UR15, R27, 0x96, !PT ;  /* 0x0000000f1c1b7c12 */ /* 0x000fe2000f8e961b */
[C---:B------:R-:W-:Y:S01]  /*03c0*/  IMAD.HI.U32 R25, R6.reuse, -0x326172a9, RZ ;  /* 0xcd9e8d5706197827 */ /* 0x040fe200078e00ff */
[----:B------:R-:W-:Y:S01]  /*03d0*/  UIADD3 UR20, UPT, UPT, UR6, 0x78dde6e4, URZ ;  /* 0x78dde6e406147890 */ /* 0x000fe2000fffe0ff */
[----:B------:R-:W-:Y:S01]  /*03e0*/  @!P0 CS2R R10, SRZ ;  /* 0x00000000000a8805 */ /* 0x000fe2000001ff00 */
[----:B------:R-:W-:Y:S01]  /*03f0*/  UIADD3 UR21, UPT, UPT, UR7, -0x126145ec, URZ ;  /* 0xed9eba1407157890 */ /* 0x000fe2000fffe0ff */
[----:B------:R-:W-:Y:S01]  /*0400*/  IMAD R29, R6, -0x326172a9, RZ ;  /* 0xcd9e8d57061d7824 */ /* 0x000fe200078e02ff */
[----:B------:R-:W-:Y:S01]  /*0410*/  LOP3.LUT R25, R26, UR14, R25, 0x96, !PT ;  /* 0x0000000e1a197c12 */ /* 0x000fe2000f8e9619 */
[----:B------:R-:W-:Y:S01]  /*0420*/  IMAD R26, R7, -0x2daee0ad, RZ ;  /* 0xd2511f53071a7824 */ /* 0x000fe200078e02ff */
[----:B------:R-:W-:Y:S01]  /*0430*/  UIADD3 UR22, UPT, UPT, UR6, 0x1715609d, URZ ;  /* 0x1715609d06167890 */ /* 0x000fe2000fffe0ff */
[----:B------:R-:W-:Y:S01]  /*0440*/  IMAD.HI.U32 R6, R27, -0x326172a9, RZ ;  /* 0xcd9e8d571b067827 */ /* 0x000fe200078e00ff */
[----:B------:R-:W-:Y:S01]  /*0450*/  UIADD3 UR23, UPT, UPT, UR7, -0x56f99767, URZ ;  /* 0xa906689907177890 */ /* 0x000fe2000fffe0ff */
[----:B------:R-:W-:Y:S01]  /*0460*/  @!P0 CS2R R8, SRZ ;  /* 0x0000000000088805 */ /* 0x000fe2000001ff00 */
[----:B------:R-:W-:Y:S01]  /*0470*/  UIADD3 UR24, UPT, UPT, UR6, -0x4ab325aa, URZ ;  /* 0xb54cda5606187890 */ /* 0x000fe2000fffe0ff */
[----:B------:R-:W-:Y:S01]  /*0480*/  IMAD.HI.U32 R7, R25, -0x2daee0ad, RZ ;  /* 0xd2511f5319077827 */ /* 0x000fe200078e00ff */
[----:B------:R-:W-:Y:S01]  /*0490*/  LOP3.LUT R6, R29, UR16, R6, 0x96, !PT ;  /* 0x000000101d067c12 */ /* 0x000fe2000f8e9606 */
[----:B------:R-:W-:Y:S01]  /*04a0*/  UIADD3 UR25, UPT, UPT, UR7, 0x646e171e, URZ ;  /* 0x646e171e07197890 */ /* 0x000fe2000fffe0ff */
[----:B------:R-:W-:Y:S01]  /*04b0*/  LOP3.LUT R39, R24, 0x3, RZ, 0xc0, !PT ;  /* 0x0000000318277812 */ /* 0x000fe200078ec0ff */
[----:B------:R-:W-:Y:S01]  /*04c0*/  IMAD R29, R25, -0x2daee0ad, RZ ;  /* 0xd2511f53191d7824 */ /* 0x000fe200078e02ff */
[----:B------:R-:W-:Y:S01]  /*04d0*/  LOP3.LUT R7, R26, UR17, R7, 0x96, !PT ;  /* 0x000000111a077c12 */ /* 0x000fe2000f8e9607 */
[----:B------:R-:W-:Y:S01]  /*04e0*/  IMAD.HI.U32 R28, R6, -0x2daee0ad, RZ ;  /* 0xd2511f53061c7827 */ /* 0x000fe200078e00ff */
[----:B------:R-:W0:Y:S03]  /*04f0*/  LDCU.64 UR4, c[0x0][0x3e0] ;  /* 0x00007c00ff0477ac */ /* 0x000e260008000a00 */
[----:B------:R-:W-:Y:S01]  /*0500*/  IMAD R26, R27, -0x326172a9, RZ ;  /* 0xcd9e8d571b1a7824 */ /* 0x000fe200078e02ff */
[----:B------:R-:W-:Y:S01]  /*0510*/  LOP3.LUT R28, R29, UR19, R28, 0x96, !PT ;  /* 0x000000131d1c7c12 */ /* 0x000fe2000f8e961c */
[----:B------:R-:W-:Y:S01]  /*0520*/  IMAD.HI.U32 R25, R7, -0x326172a9, RZ ;  /* 0xcd9e8d5707197827 */ /* 0x000fe200078e00ff */
[----:B------:R-:W-:-:S02]  /*0530*/  UIADD3 UR26, UPT, UPT, UR6, 0x5384540f, URZ ;  /* 0x5384540f061a7890 */ /* 0x000fc4000fffe0ff */
[----:B------:R-:W-:Y:S01]  /*0540*/  UIADD3 UR27, UPT, UPT, UR7, 0x1fd5c5a3, URZ ;  /* 0x1fd5c5a3071b7890 */ /* 0x000fe2000fffe0ff */
[----:B------:R-:W-:Y:S01]  /*0550*/  IMAD R27, R6, -0x2daee0ad, RZ ;  /* 0xd2511f53061b7824 */ /* 0x000fe200078e02ff */
[----:B------:R-:W-:Y:S01]  /*0560*/  LOP3.LUT R25, R26, UR18, R25, 0x96, !PT ;  /* 0x000000121a197c12 */ /* 0x000fe2000f8e9619 */
[----:B------:R-:W-:Y:S01]  /*0570*/  IMAD R26, R7, -0x326172a9, RZ ;  /* 0xcd9e8d57071a7824 */ /* 0x000fe200078e02ff */
[----:B------:R-:W-:Y:S01]  /*0580*/  UIADD3 UR28, UPT, UPT, UR6, -0xe443238, URZ ;  /* 0xf1bbcdc8061c7890 */ /* 0x000fe2000fffe0ff */
[----:B------:R-:W-:Y:S01]  /*0590*/  IMAD.HI.U32 R7, R28, -0x326172a9, RZ ;  /* 0xcd9e8d571c077827 */ /* 0x000fe200078e00ff */
[----:B------:R-:W-:Y:S02]  /*05a0*/  UIADD3 UR29, UPT, UPT, UR7, -0x24c28bd8, URZ ;  /* 0xdb3d7428071d7890 */ /* 0x000fe4000fffe0ff */
[----:B------:R-:W-:Y:S01]  /*05b0*/  UIADD3 UR30, UPT, UPT, UR6, -0x700cb87f, URZ ;  /* 0x8ff34781061e7890 */ /* 0x000fe2000fffe0ff */
[----:B------:R-:W-:Y:S01]  /*05c0*/  IMAD.HI.U32 R6, R25, -0x2daee0ad, RZ ;  /* 0xd2511f5319067827 */ /* 0x000fe200078e00ff */
[----:B------:R-:W-:Y:S01]  /*05d0*/  LOP3.LUT R26, R26, UR20, R7, 0x96, !PT ;  /* 0x000000141a1a7c12 */ /* 0x000fe2000f8e9607 */
[----:B0-----:R-:W-:-:S02]  /*05e0*/  UISETP.NE.U32.AND UP0, UPT, UR4, URZ, UPT ;  /* 0x000000ff0400728c */ /* 0x001fc4000bf05070 */
[----:B------:R-:W-:Y:S01]  /*05f0*/  IMAD R30, R25, -0x2daee0ad, RZ ;  /* 0xd2511f53191e7824 */ /* 0x000fe200078e02ff */
[----:B------:R-:W-:Y:S01]  /*0600*/  LOP3.LUT R27, R27, UR21, R6, 0x96, !PT ;  /* 0x000000151b1b7c12 */ /* 0x000fe2000f8e9606 */
[----:B------:R-:W-:Y:S01]  /*0610*/  IMAD R28, R28, -0x326172a9, RZ ;  /* 0xcd9e8d571c1c7824 */ /* 0x000fe200078e02ff */
[----:B------:R-:W-:Y:S01]  /*0620*/  @P0 MOV R6, R20 ;  /* 0x0000001400060202 */ /* 0x000fe20000000f00 */
[----:B------:R-:W-:Y:S01]  /*0630*/  IMAD.HI.U32 R25, R26, -0x2daee0ad, RZ ;  /* 0xd2511f531a197827 */ /* 0x000fe200078e00ff */
[----:B------:R-:W0:Y:S03]  /*0640*/  LDCU.U8 UR4, c[0x0][0x410] ;  /* 0x00008200ff0477ac */ /* 0x000e260008000000 */
[----:B------:R-:W-:Y:S01]  /*0650*/  IMAD.HI.U32 R7, R27, -0x326172a9, RZ ;  /* 0xcd9e8d571b077827 */ /* 0x000fe200078e00ff */
[----:B------:R-:W-:Y:S01]  /*0660*/  LOP3.LUT R25, R30, UR23, R25, 0x96, !PT ;  /* 0x000000171e197c12 */ /* 0x000fe2000f8e9619 */
[----:B------:R-:W-:-:S02]  /*0670*/  UIADD3 UR31, UPT, UPT, UR7, -0x695add53, URZ ;  /* 0x96a522ad071f7890 */ /* 0x000fc4000fffe0ff */
[----:B------:R-:W-:Y:S01]  /*0680*/  @!P0 IMAD.MOV.U32 R6, RZ, RZ, R20 ;  /* 0x000000ffff068224 */ /* 0x000fe200078e0014 */
[----:B------:R-:W-:Y:S01]  /*0690*/  LOP3.LUT R20, R28, UR22, R7, 0x96, !PT ;  /* 0x000000161c147c12 */ /* 0x000fe2000f8e9607 */
[----:B------:R-:W-:Y:S01]  /*06a0*/  IMAD R28, R27, -0x326172a9, RZ ;  /* 0xcd9e8d571b1c7824 */ /* 0x000fe200078e02ff */
[----:B------:R-:W-:Y:S01]  /*06b0*/  UISETP.NE.AND.EX UP0, UPT, UR5, URZ, UPT, UP0 ;  /* 0x000000ff0500728c */ /* 0x000fe2000bf05300 */
[----:B------:R-:W-:Y:S01]  /*06c0*/  IMAD R29, R26, -0x2daee0ad, RZ ;  /* 0xd2511f531a1d7824 */ /* 0x000fe200078e02ff */
[----:B------:R-:W1:Y:S01]  /*06d0*/  LDCU UR32, c[0x0][0x404] ;  /* 0x00008080ff2077ac */ /* 0x000e620008000800 */
[----:B------:R-:W-:Y:S01]  /*06e0*/  IMAD.HI.U32 R27, R25, -0x326172a9, RZ ;  /* 0xcd9e8d57191b7827 */ /* 0x000fe200078e00ff */
[----:B------:R-:W2:Y:S03]  /*06f0*/  LDCU UR33, c[0x0][0x408] ;  /* 0x00008100ff2177ac */ /* 0x000ea60008000800 */
[----:B------:R-:W-:Y:S01]  /*0700*/  IMAD.HI.U32 R26, R20, -0x2daee0ad, RZ ;  /* 0xd2511f53141a7827 */ /* 0x000fe200078e00ff */
[----:B------:R-:W-:Y:S01]  /*0710*/  LOP3.LUT R27, R28, UR24, R27, 0x96, !PT ;  /* 0x000000181c1b7c12 */ /* 0x000fe2000f8e961b */
[----:B------:R-:W3:Y:S02]  /*0720*/  LDCU UR12, c[0x0][0x388] ;  /* 0x00007100ff0c77ac */ /* 0x000ee40008000800 */
[----:B------:R-:W-:Y:S01]  /*0730*/  @P0 IMAD.MOV.U32 R7, RZ, RZ, R21 ;  /* 0x000000ffff070224 */ /* 0x000fe200078e0015 */
[----:B------:R-:W-:Y:S01]  /*0740*/  LOP3.LUT R26, R29, UR25, R26, 0x96, !PT ;  /* 0x000000191d1a7c12 */ /* 0x000fe2000f8e961a */
[----:B------:R-:W-:Y:S01]  /*0750*/  IMAD R30, R25, -0x326172a9, RZ ;  /* 0xcd9e8d57191e7824 */ /* 0x000fe200078e02ff */
[----:B------:R-:W-:Y:S01]  /*0760*/  @!P0 MOV R7, R21 ;  /* 0x0000001500078202 */ /* 0x000fe20000000f00 */
[----:B------:R-:W-:Y:S01]  /*0770*/  IMAD R25, R20, -0x2daee0ad, RZ ;  /* 0xd2511f5314197824 */ /* 0x000fe200078e02ff */
[----:B------:R-:W4:Y:S01]  /*0780*/  LDCU UR13, c[0x0][0x448] ;  /* 0x00008900ff0d77ac */ /* 0x000f220008000800 */
[----:B------:R-:W-:Y:S01]  /*0790*/  IMAD.HI.U32 R21, R26, -0x326172a9, RZ ;  /* 0xcd9e8d571a157827 */ /* 0x000fe200078e00ff */
[----:B------:R-:W1:Y:S03]  /*07a0*/  LDCU.64 UR10, c[0x0][0x3a0] ;  /* 0x00007400ff0a77ac */ /* 0x000e660008000a00 */
[----:B------:R-:W-:Y:S01]  /*07b0*/  IMAD.HI.U32 R20, R27, -0x2daee0ad, RZ ;  /* 0xd2511f531b147827 */ /* 0x000fe200078e00ff */
[----:B------:R-:W-:-:S02]  /*07c0*/  LOP3.LUT R21, R30, UR26, R21, 0x96, !PT ;  /* 0x0000001a1e157c12 */ /* 0x000fc4000f8e9615 */
[----:B------:R-:W-:Y:S01]  /*07d0*/  @P0 MOV R30, R17 ;  /* 0x00000011001e0202 */ /* 0x000fe20000000f00 */
[--C-:B------:R-:W-:Y:S01]  /*07e0*/  @P0 IMAD.MOV.U32 R28, RZ, RZ, R23.reuse ;  /* 0x000000ffff1c0224 */ /* 0x100fe200078e0017 */
[----:B------:R-:W-:Y:S01]  /*07f0*/  LOP3.LUT R20, R25, UR27, R20, 0x96, !PT ;  /* 0x0000001b19147c12 */ /* 0x000fe2000f8e9614 */
[----:B------:R-:W-:Y:S01]  /*0800*/  @P0 IMAD.MOV.U32 R29, RZ, RZ, R22 ;  /* 0x000000ffff1d0224 */ /* 0x000fe200078e0016 */
[----:B------:R-:W-:Y:S01]  /*0810*/  @!P0 MOV R29, R22 ;  /* 0x00000016001d8202 */ /* 0x000fe20000000f00 */
[----:B------:R-:W-:Y:S01]  /*0820*/  @!P0 IMAD.MOV.U32 R28, RZ, RZ, R23 ;  /* 0x000000ffff1c8224 */ /* 0x000fe200078e0017 */
[----:B0-----:R-:W-:Y:S01]  /*0830*/  UISETP.NE.AND UP1, UPT, UR4, URZ, UPT ;  /* 0x000000ff0400728c */ /* 0x001fe2000bf25270 */
[----:B------:R-:W-:Y:S02]  /*0840*/  IMAD R23, R26, -0x326172a9, RZ ;  /* 0xcd9e8d571a177824 */ /* 0x000fe400078e02ff */
        /* <DEDUP_REMOVED lines=10> */
[--C-:B------:R-:W-:Y:S01]  /*08f0*/  @P0 IMAD.MOV.U32 R31, RZ, RZ, R16.reuse ;  /* 0x000000ffff1f0224 */ /* 0x100fe200078e0010 */
[----:B------:R-:W-:Y:S01]  /*0900*/  LOP3.LUT R37, R20, UR30, R37, 0x96, !PT ;  /* 0x0000001e14257c12 */ /* 0x000fe2000f8e9625 */
[----:B------:R-:W-:Y:S01]  /*0910*/  @P0 IMAD.MOV.U32 R32, RZ, RZ, R19 ;  /* 0x000000ffff200224 */ /* 0x000fe200078e0013 */
[----:B------:R-:W-:Y:S01]  /*0920*/  @!P0 MOV R32, R19 ;  /* 0x0000001300208202 */ /* 0x000fe20000000f00 */
[----:B------:R-:W-:Y:S02]  /*0930*/  @!P0 IMAD.MOV.U32 R31, RZ, RZ, R16 ;  /* 0x000000ffff1f8224 */ /* 0x000fe400078e0010 */
[----:B------:R-:W-:Y:S02]  /*0940*/  @!P0 IMAD.MOV.U32 R30, RZ, RZ, R17 ;  /* 0x000000ffff1e8224 */ /* 0x000fe400078e0011 */
[----:B------:R-:W-:Y:S02]  /*0950*/  @!P0 IMAD.MOV.U32 R33, RZ, RZ, R18 ;  /* 0x000000ffff218224 */ /* 0x000fe400078e0012 */
[----:B------:R-:W-:-:S02]  /*0960*/  IMAD.MOV.U32 R34, RZ, RZ, RZ ;  /* 0x000000ffff227224 */ /* 0x000fc400078e00ff */
[----:B------:R-:W-:Y:S02]  /*0970*/  IMAD R35, R22, -0x2daee0ad, RZ ;  /* 0xd2511f5316237824 */ /* 0x000fe400078e02ff */
[----:B-1234-:R-:W-:-:S07]  /*0980*/  IMAD R36, R25, -0x326172a9, RZ ;  /* 0xcd9e8d5719247824 */ /* 0x01efce00078e02ff */
.L_x_8224:
        /* <DEDUP_REMOVED lines=24> */
[----:B------:R-:W-:Y:S02]  /*0b10*/  HFMA2 R26, -RZ, RZ, 0, 1.1920928955078125e-07 ;  /* 0x00000002ff1a7431 */ /* 0x000fe400000001ff */
[----:B------:R-:W-:Y:S02]  /*0b20*/  IMAD.MOV.U32 R27, RZ, RZ, R36 ;  /* 0x000000ffff1b7224 */ /* 0x000fe400078e0024 */
[----:B------:R-:W-:-:S07]  /*0b30*/  IMAD.MOV.U32 R46, RZ, RZ, R35 ;  /* 0x000000ffff2e7224 */ /* 0x000fce00078e0023 */
[----:B------:R-:W-:Y:S05]  /*0b40*/  @!P1 BRA `(.L_x_8142) ;  /* 0x0000000400149947 */ /* 0x000fea0003800000 */
[----:B------:R-:W-:-:S04]  /*0b50*/  MOV R26, 0x2 ;  /* 0x00000002001a7802 */ /* 0x000fc80000000f00 */
[----:B------:R-:W-:-:S05]  /*0b60*/  VIADDMNMX.U32 R26, R39, 0xfffffffe, R26, PT ;  /* 0xfffffffe271a7846 */ /* 0x000fca000380001a */
[----:B------:R-:W-:-:S04]  /*0b70*/  IMAD.SHL.U32 R41, R26, 0x4, RZ ;  /* 0x000000041a297824 */ /* 0x000fc800078e00ff */
[----:B------:R-:W0:Y:S02]  /*0b80*/  LDC R26, c[0x2][R41] ;  /* 0x00800000291a7b82 */ /* 0x000e240000000800 */
[----:B0-----:R-:W-:-:S04]  /*0b90*/  SHF.R.S32.HI R27, RZ, 0x1f, R26 ;  /* 0x0000001fff1b7819 */ /* 0x001fc8000001141a */
.L_x_9023:
[----:B------:R-:W-:Y:S05]  /*0ba0*/  BRX R26 -0xbb0                                     (*"BRANCH_TARGETS .L_x_9024,.L_x_9025,.L_x_9026"*) ;  /* 0xfffffff41a147949 */ /* 0x000fea000383ffff */
.L_x_9026:
[----:B------:R-:W-:Y:S01]  /*0bb0*/  IADD3 R26, PT, PT, R39, 0x1, RZ ;  /* 0x00000001271a7810 */ /* 0x000fe20007ffe0ff */
[----:B------:R-:W-:Y:S01]  /*0bc0*/  IMAD.MOV.U32 R46, RZ, RZ, R35 ;  /* 0x000000ffff2e7224 */ /* 0x000fe200078e0023 */
[----:B------:R-:W-:Y:S01]  /*0bd0*/  MOV R27, R37 ;  /* 0x00000025001b7202 */ /* 0x000fe20000000f00 */
[----:B------:R-:W-:Y:S06]  /*0be0*/  BRA `(.L_x_8142) ;  /* 0x0000000000ec7947 */ /* 0x000fec0003800000 */
.L_x_9024:
[----:B------:R-:W-:Y:S02]  /*0bf0*/  HFMA2 R26, -RZ, RZ, 0, 1.78813934326171875e-07 ;  /* 0x00000003ff1a7431 */ /* 0x000fe400000001ff */
[----:B------:R-:W-:Y:S02]  /*0c00*/  IMAD.MOV.U32 R46, RZ, RZ, R35 ;  /* 0x000000ffff2e7224 */ /* 0x000fe400078e0023 */
[----:B------:R-:W-:Y:S01]  /*0c10*/  IMAD.MOV.U32 R27, RZ, RZ, R38 ;  /* 0x000000ffff1b7224 */ /* 0x000fe200078e0026 */
[----:B------:R-:W-:Y:S06]  /*0c20*/  BRA `(.L_x_8142) ;  /* 0x0000000000dc7947 */ /* 0x000fec0003800000 */
.L_x_9025:
        /* <DEDUP_REMOVED lines=13> */
.L_x_8144:
[----:B------:R-:W-:Y:S05]  /*0d00*/  BSYNC.RECONVERGENT B2 ;  /* 0x0000000000027941 */ /* 0x000fea0003800200 */
.L_x_8143:
        /* <DEDUP_REMOVED lines=41> */
.L_x_8142:
[----:B------:R-:W-:Y:S05]  /*0fa0*/  BSYNC.RECONVERGENT B1 ;  /* 0x0000000000017941 */ /* 0x000fea0003800200 */
.L_x_8141:
[----:B------:R-:W-:Y:S01]  /*0fb0*/  I2FP.F32.U32 R42, R27 ;  /* 0x0000001b002a7245 */ /* 0x000fe20000201000 */
[----:B-----5:R-:W-:Y:S01]  /*0fc0*/  FMUL.FTZ R16, R16, R44 ;  /* 0x0000002c10107220 */ /* 0x020fe20000410000 */
[----:B------:R-:W-:Y:S01]  /*0fd0*/  IMAD.U32 R41, RZ, RZ, UR33 ;  /* 0x00000021ff297e24 */ /* 0x000fe2000f8e00ff */
[----:B------:R-:W-:Y:S01]  /*0fe0*/  ISETP.NE.AND P2, PT, R26, 0x1, PT ;  /* 0x000000011a00780c */ /* 0x000fe20003f45270 */
[----:B------:R-:W-:Y:S01]  /*0ff0*/  BSSY.RECONVERGENT B1, `(.L_x_8145) ;  /* 0x000004b000017945 */ /* 0x000fe20003800200 */
[----:B------:R-:W-:Y:S01]  /*1000*/  FFMA.FTZ R27, R42, R43, 1.1641532182693481445e-10 ;  /* 0x2f0000002a1b7423 */ /* 0x000fe2000001002b */
[----:B------:R-:W-:Y:S01]  /*1010*/  MOV R42, UR32 ;  /* 0x00000020002a7c02 */ /* 0x000fe20008000f00 */
[----:B------:R-:W-:-:S03]  /*1020*/  FMUL.FTZ R16, R16, R41 ;  /* 0x0000002910107220 */ /* 0x000fc60000410000 */
        /* <DEDUP_REMOVED lines=15> */
.L_x_8147:
        /* <DEDUP_REMOVED lines=13> */
.L_x_8149:
[----:B------:R-:W-:Y:S05]  /*11f0*/  BSYNC.RECONVERGENT B2 ;  /* 0x0000000000027941 */ /* 0x000fea0003800200 */
.L_x_8148:
        /* <DEDUP_REMOVED lines=42> */
.L_x_8146:
[----:B------:R-:W-:Y:S05]  /*14a0*/  BSYNC.RECONVERGENT B1 ;  /* 0x0000000000017941 */ /* 0x000fea0003800200 */
.L_x_8145:
        /* <DEDUP_REMOVED lines=21> */
.L_x_8152:
        /* <DEDUP_REMOVED lines=13> */
.L_x_8154:
[----:B------:R-:W-:Y:S05]  /*16d0*/  BSYNC.RECONVERGENT B2 ;  /* 0x0000000000027941 */ /* 0x000fea0003800200 */
.L_x_8153:
        /* <DEDUP_REMOVED lines=42> */
.L_x_8151:
[----:B------:R-:W-:Y:S05]  /*1980*/  BSYNC.RECONVERGENT B1 ;  /* 0x0000000000017941 */ /* 0x000fea0003800200 */
.L_x_8150:
        /* <DEDUP_REMOVED lines=21> */
.L_x_8157:
        /* <DEDUP_REMOVED lines=13> */
.L_x_8159:
[----:B------:R-:W-:Y:S05]  /*1bb0*/  BSYNC.RECONVERGENT B2 ;  /* 0x0000000000027941 */ /* 0x000fea0003800200 */
.L_x_8158:
        /* <DEDUP_REMOVED lines=42> */
.L_x_8156:
[----:B------:R-:W-:Y:S05]  /*1e60*/  BSYNC.RECONVERGENT B1 ;  /* 0x0000000000017941 */ /* 0x000fea0003800200 */
.L_x_8155:
        /* <DEDUP_REMOVED lines=9> */
.L_x_8140:
        /* <DEDUP_REMOVED lines=16> */
.L_x_8163:
        /* <DEDUP_REMOVED lines=13> */
.L_x_8165:
[----:B------:R-:W-:Y:S05]  /*20d0*/  BSYNC.RECONVERGENT B2 ;  /* 0x0000000000027941 */ /* 0x000fea0003800200 */
.L_x_8164:
        /* <DEDUP_REMOVED lines=40> */
[----:B------:R-:W-:-:S07]  /*2360*/  LOP3.LUT R38, R38, UR31, R47, 0x96, !PT ;  /* 0x0000001f26267c12 */ /* 0x000fce000f8e962f */
.L_x_8162:
[----:B------:R-:W-:Y:S05]  /*2370*/  BSYNC.RECONVERGENT B1 ;  /* 0x0000000000017941 */ /* 0x000fea0003800200 */
.L_x_8161:
[----:B------:R-:W-:Y:S01]  /*2380*/  ISETP.NE.AND P2, PT, R22, 0x1, PT ;  /* 0x000000011600780c */ /* 0x000fe20003f45270 */
[----:B------:R-:W-:Y:S01]  /*2390*/  IMAD.U32 R42, RZ, RZ, UR32 ;  /* 0x00000020ff2a7e24 */ /* 0x000fe2000f8e00ff */
[----:B------:R-:W-:Y:S01]  /*23a0*/  I2FP.F32.U32 R20, R20 ;  /* 0x0000001400147245 */ /* 0x000fe20000201000 */
[----:B-----5:R-:W-:Y:S01]  /*23b0*/  FMUL.FTZ R26, R16, R44 ;  /* 0x0000002c101a7220 */ /* 0x020fe20000410000 */
[----:B------:R-:W-:Y:S01]  /*23c0*/  MOV R41, UR33 ;  /* 0x0000002100297c02 */ /* 0x000fe20008000f00 */
[----:B------:R-:W-:Y:S01]  /*23d0*/  BSSY.RECONVERGENT B1, `(.L_x_8166) ;  /* 0x0000047000017945 */ /* 0x000fe20003800200 */
[----:B------:R-:W-:Y:S01]  /*23e0*/  MOV R16, R36 ;  /* 0x0000002400107202 */ /* 0x000fe20000000f00 */
[----:B------:R-:W-:Y:S01]  /*23f0*/  FFMA.FTZ R21, R20, R43, 1.1641532182693481445e-10 ;  /* 0x2f00000014157423 */ /* 0x000fe2000001002b */
[----:B------:R-:W-:Y:S02]  /*2400*/  IMAD.MOV.U32 R20, RZ, RZ, 0x2 ;  /* 0x00000002ff147424 */ /* 0x000fe400078e00ff */
[----:B------:R-:W-:-:S02]  /*2410*/  FMUL.FTZ R26, R26, R41 ;  /* 0x000000291a1a7220 */ /* 0x000fc40000410000 */
        /* <DEDUP_REMOVED lines=10> */
.L_x_8168:
        /* <DEDUP_REMOVED lines=13> */
.L_x_8170:
[----:B------:R-:W-:Y:S05]  /*2590*/  BSYNC.RECONVERGENT B2 ;  /* 0x0000000000027941 */ /* 0x000fea0003800200 */
.L_x_8169:
        /* <DEDUP_REMOVED lines=42> */
.L_x_8167:
[----:B------:R-:W-:Y:S05]  /*2840*/  BSYNC.RECONVERGENT B1 ;  /* 0x0000000000017941 */ /* 0x000fea0003800200 */
.L_x_8166:
        /* <DEDUP_REMOVED lines=18> */
.L_x_8173:
        /* <DEDUP_REMOVED lines=13> */
.L_x_8175:
[----:B------:R-:W-:Y:S05]  /*2a40*/  BSYNC.RECONVERGENT B2 ;  /* 0x0000000000027941 */ /* 0x000fea0003800200 */
.L_x_8174:
        /* <DEDUP_REMOVED lines=42> */
.L_x_8172:
[----:B------:R-:W-:Y:S05]  /*2cf0*/  BSYNC.RECONVERGENT B1 ;  /* 0x0000000000017941 */ /* 0x000fea0003800200 */
.L_x_8171:
        /* <DEDUP_REMOVED lines=18> */
.L_x_8178:
        /* <DEDUP_REMOVED lines=13> */
.L_x_8180:
[----:B------:R-:W-:Y:S05]  /*2ef0*/  BSYNC.RECONVERGENT B2 ;  /* 0x0000000000027941 */ /* 0x000fea0003800200 */
.L_x_8179:
        /* <DEDUP_REMOVED lines=42> */
.L_x_8177:
[----:B------:R-:W-:Y:S05]  /*31a0*/  BSYNC.RECONVERGENT B1 ;  /* 0x0000000000017941 */ /* 0x000fea0003800200 */
.L_x_8176:
        /* <DEDUP_REMOVED lines=10> */
.L_x_8160:
        /* <DEDUP_REMOVED lines=35> */
.L_x_8184:
        /* <DEDUP_REMOVED lines=13> */
.L_x_8186:
[----:B------:R-:W-:Y:S05]  /*3550*/  BSYNC.RECONVERGENT B2 ;  /* 0x0000000000027941 */ /* 0x000fea0003800200 */
.L_x_8185:
        /* <DEDUP_REMOVED lines=42> */
.L_x_8183:
[----:B------:R-:W-:Y:S05]  /*3800*/  BSYNC.RECONVERGENT B1 ;  /* 0x0000000000017941 */ /* 0x000fea0003800200 */
.L_x_8182:
        /* <DEDUP_REMOVED lines=21> */
.L_x_8189:
        /* <DEDUP_REMOVED lines=13> */
.L_x_8191:
[----:B------:R-:W-:Y:S05]  /*3a30*/  BSYNC.RECONVERGENT B2 ;  /* 0x0000000000027941 */ /* 0x000fea0003800200 */
.L_x_8190:
        /* <DEDUP_REMOVED lines=39> */
[----:B------:R-:W-:-:S05]  /*3cb0*/  IMAD.WIDE.U32 R36, R39, -0x326172a9, RZ ;  /* 0xcd9e8d5727247825 */ /* 0x000fca00078e00ff */
[----:B------:R-:W-:Y:S01]  /*3cc0*/  LOP3.LUT R37, R46, UR30, R37, 0x96, !PT ;  /* 0x0000001e2e257c12 */ /* 0x000fe2000f8e9625 */
[----:B------:R-:W-:-:S07]  /*3cd0*/  IMAD.MOV.U32 R46, RZ, RZ, RZ ;  /* 0x000000ffff2e7224 */ /* 0x000fce00078e00ff */
.L_x_8188:
[----:B------:R-:W-:Y:S05]  /*3ce0*/  BSYNC.RECONVERGENT B1 ;  /* 0x0000000000017941 */ /* 0x000fea0003800200 */
.L_x_8187:
[----:B------:R-:W-:Y:S01]  /*3cf0*/  I2FP.F32.U32 R20, R20 ;  /* 0x0000001400147245 */ /* 0x000fe20000201000 */
[----:B------:R-:W-:Y:S01]  /*3d00*/  BSSY.RECONVERGENT B1, `(.L_x_8192) ;  /* 0x000004c000017945 */ /* 0x000fe20003800200 */
[----:B------:R-:W-:Y:S01]  /*3d10*/  ISETP.NE.AND P2, PT, R46, 0x1, PT ;  /* 0x000000012e00780c */ /* 0x000fe20003f45270 */
[----:B------:R-:W-:Y:S02]  /*3d20*/  HFMA2 R47, -RZ, RZ, 0, 1.1920928955078125e-07 ;  /* 0x00000002ff2f7431 */ /* 0x000fe400000001ff */
[----:B------:R-:W-:Y:S01]  /*3d30*/  FFMA.FTZ R39, R20, R43, 1.1641532182693481445e-10 ;  /* 0x2f00000014277423 */ /* 0x000fe2000001002b */
[----:B------:R-:W-:Y:S01]  /*3d40*/  FMUL.FTZ R20, R21, R44 ;  /* 0x0000002c15147220 */ /* 0x000fe20000410000 */
[----:B------:R-:W-:-:S03]  /*3d50*/  IMAD.MOV.U32 R21, RZ, RZ, R36 ;  /* 0x000000ffff157224 */ /* 0x000fc600078e0024 */
        /* <DEDUP_REMOVED lines=14> */
.L_x_8194:
        /* <DEDUP_REMOVED lines=13> */
.L_x_8196:
[----:B------:R-:W-:Y:S05]  /*3f10*/  BSYNC.RECONVERGENT B2 ;  /* 0x0000000000027941 */ /* 0x000fea0003800200 */
.L_x_8195:
        /* <DEDUP_REMOVED lines=42> */
.L_x_8193:
[----:B------:R-:W-:Y:S05]  /*41c0*/  BSYNC.RECONVERGENT B1 ;  /* 0x0000000000017941 */ /* 0x000fea0003800200 */
.L_x_8192:
        /* <DEDUP_REMOVED lines=21> */
.L_x_8199:
        /* <DEDUP_REMOVED lines=13> */
.L_x_8201:
[----:B------:R-:W-:Y:S05]  /*43f0*/  BSYNC.RECONVERGENT B2 ;  /* 0x0000000000027941 */ /* 0x000fea0003800200 */
.L_x_8200:
        /* <DEDUP_REMOVED lines=40> */
[----:B------:R-:W-:Y:S01]  /*4680*/  IMAD.MOV.U32 R21, RZ, RZ, R35 ;  /* 0x000000ffff157224 */ /* 0x000fe200078e0023 */
[----:B------:R-:W-:-:S07]  /*4690*/  MOV R35, R20 ;  /* 0x0000001400237202 */ /* 0x000fce0000000f00 */
.L_x_8198:
[----:B------:R-:W-:Y:S05]  /*46a0*/  BSYNC.RECONVERGENT B1 ;  /* 0x0000000000017941 */ /* 0x000fea0003800200 */
.L_x_8197:
        /* <DEDUP_REMOVED lines=9> */
.L_x_8181:
        /* <DEDUP_REMOVED lines=16> */
.L_x_8205:
        /* <DEDUP_REMOVED lines=13> */
.L_x_8207:
[----:B------:R-:W-:Y:S05]  /*4910*/  BSYNC.RECONVERGENT B2 ;  /* 0x0000000000027941 */ /* 0x000fea0003800200 */
.L_x_8206:
        /* <DEDUP_REMOVED lines=38> */
[----:B------:R-:W-:-:S03]  /*4b80*/  IMAD.WIDE.U32 R24, R25, -0x2daee0ad, RZ ;  /* 0xd2511f5319187825 */ /* 0x000fc600078e00ff */
[----:B------:R-:W-:Y:S01]  /*4b90*/  MOV R35, R24 ;  /* 0x0000001800237202 */ /* 0x000fe20000000f00 */
[----:B------:R-:W-:Y:S01]  /*4ba0*/  IMAD.MOV.U32 R24, RZ, RZ, R46 ;  /* 0x000000ffff187224 */ /* 0x000fe200078e002e */
[----:B------:R-:W-:-:S07]  /*4bb0*/  LOP3.LUT R38, R38, UR31, R25, 0x96, !PT ;  /* 0x0000001f26267c12 */ /* 0x000fce000f8e9619 */
.L_x_8204:
[----:B------:R-:W-:Y:S05]  /*4bc0*/  BSYNC.RECONVERGENT B1 ;  /* 0x0000000000017941 */ /* 0x000fea0003800200 */
.L_x_8203:
[----:B------:R-:W-:Y:S01]  /*4bd0*/  ISETP.NE.AND P1, PT, R26, 0x1, PT ;  /* 0x000000011a00780c */ /* 0x000fe20003f25270 */
[----:B------:R-:W-:Y:S01]  /*4be0*/  BSSY.RECONVERGENT B1, `(.L_x_8208) ;  /* 0x0000049000017945 */ /* 0x000fe20003800200 */
[----:B------:R-:W-:Y:S01]  /*4bf0*/  I2FP.F32.U32 R24, R24 ;  /* 0x0000001800187245 */ /* 0x000fe20000201000 */
[----:B------:R-:W-:-:S04]  /*4c00*/  IMAD.MOV.U32 R27, RZ, RZ, 0x2 ;  /* 0x00000002ff1b7424 */ /* 0x000fc800078e00ff */
[----:B------:R-:W-:Y:S01]  /*4c10*/  FFMA.FTZ R25, R24, R43, 1.1641532182693481445e-10 ;  /* 0x2f00000018197423 */ /* 0x000fe2000001002b */
[----:B-----5:R-:W-:Y:S01]  /*4c20*/  FMUL.FTZ R24, R20, R44 ;  /* 0x0000002c14187220 */ /* 0x020fe20000410000 */
[----:B------:R-:W-:-:S03]  /*4c30*/  MOV R20, R36 ;  /* 0x0000002400147202 */ /* 0x000fc60000000f00 */
[----:B------:R-:W-:Y:S01]  /*4c40*/  FSETP.LE.FTZ.AND P0, PT, R25, R42, PT ;  /* 0x0000002a1900720b */ /* 0x000fe20003f13000 */
[----:B------:R-:W-:Y:S01]  /*4c50*/  FMUL.FTZ R24, R24, R41 ;  /* 0x0000002918187220 */ /* 0x000fe20000410000 */
        /* <DEDUP_REMOVED lines=9> */
.L_x_8210:
        /* <DEDUP_REMOVED lines=13> */
.L_x_8212:
[----:B------:R-:W-:Y:S05]  /*4dc0*/  BSYNC.RECONVERGENT B2 ;  /* 0x0000000000027941 */ /* 0x000fea0003800200 */
.L_x_8211:
        /* <DEDUP_REMOVED lines=41> */
[----:B------:R-:W-:-:S07]  /*5060*/  HFMA2 R27, -RZ, RZ, 0, 0 ;  /* 0x00000000ff1b7431 */ /* 0x000fce00000001ff */
.L_x_8209:
[----:B------:R-:W-:Y:S05]  /*5070*/  BSYNC.RECONVERGENT B1 ;  /* 0x0000000000017941 */ /* 0x000fea0003800200 */
.L_x_8208:
[----:B------:R-:W-:Y:S01]  /*5080*/  ISETP.NE.AND P2, PT, R27, 0x1, PT ;  /* 0x000000011b00780c */ /* 0x000fe20003f45270 */
[----:B------:R-:W-:Y:S01]  /*5090*/  BSSY.RECONVERGENT B1, `(.L_x_8213) ;  /* 0x0000049000017945 */ /* 0x000fe20003800200 */
[----:B------:R-:W-:Y:S01]  /*50a0*/  I2FP.F32.U32 R20, R20 ;  /* 0x0000001400147245 */ /* 0x000fe20000201000 */
[----:B------:R-:W-:-:S04]  /*50b0*/  IMAD.MOV.U32 R46, RZ, RZ, 0x2 ;  /* 0x00000002ff2e7424 */ /* 0x000fc800078e00ff */
[----:B------:R-:W-:Y:S01]  /*50c0*/  FFMA.FTZ R25, R20, R43, 1.1641532182693481445e-10 ;  /* 0x2f00000014197423 */ /* 0x000fe2000001002b */
[----:B------:R-:W-:Y:S01]  /*50d0*/  FMUL.FTZ R20, R21, R44 ;  /* 0x0000002c15147220 */ /* 0x000fe20000410000 */
        /* <DEDUP_REMOVED lines=12> */
.L_x_8215:
        /* <DEDUP_REMOVED lines=13> */
.L_x_8217:
[----:B------:R-:W-:Y:S05]  /*5270*/  BSYNC.RECONVERGENT B2 ;  /* 0x0000000000027941 */ /* 0x000fea0003800200 */
.L_x_8216:
        /* <DEDUP_REMOVED lines=38> */
[----:B------:R-:W-:-:S05]  /*54e0*/  IMAD.WIDE.U32 R20, R21, -0x2daee0ad, RZ ;  /* 0xd2511f5315147825 */ /* 0x000fca00078e00ff */
[----:B------:R-:W-:Y:S02]  /*54f0*/  LOP3.LUT R38, R38, UR31, R21, 0x96, !PT ;  /* 0x0000001f26267c12 */ /* 0x000fe4000f8e9615 */
[----:B------:R-:W-:Y:S01]  /*5500*/  MOV R21, R35 ;  /* 0x0000002300157202 */ /* 0x000fe20000000f00 */
[----:B------:R-:W-:-:S07]  /*5510*/  IMAD.MOV.U32 R35, RZ, RZ, R20 ;  /* 0x000000ffff237224 */ /* 0x000fce00078e0014 */
.L_x_8214:
[----:B------:R-:W-:Y:S05]  /*5520*/  BSYNC.RECONVERGENT B1 ;  /* 0x0000000000017941 */ /* 0x000fea0003800200 */
.L_x_8213:
        /* <DEDUP_REMOVED lines=18> */
.L_x_8220:
        /* <DEDUP_REMOVED lines=13> */
.L_x_8222:
[----:B------:R-:W-:Y:S05]  /*5720*/  BSYNC.RECONVERGENT B2 ;  /* 0x0000000000027941 */ /* 0x000fea0003800200 */
.L_x_8221:
        /* <DEDUP_REMOVED lines=36> */
[----:B------:R-:W-:-:S05]  /*5970*/  IMAD.WIDE.U32 R36, R37, -0x326172a9, RZ ;  /* 0xcd9e8d5725247825 */ /* 0x000fca00078e00ff */
[----:B------:R-:W-:Y:S01]  /*5980*/  LOP3.LUT R37, R20, UR30, R37, 0x96, !PT ;  /* 0x0000001e14257c12 */ /* 0x000fe2000f8e9625 */
[----:B------:R-:W-:-:S05]  /*5990*/  IMAD.WIDE.U32 R20, R21, -0x2daee0ad, RZ ;  /* 0xd2511f5315147825 */ /* 0x000fca00078e00ff */
[----:B------:R-:W-:Y:S02]  /*59a0*/  LOP3.LUT R38, R38, UR31, R21, 0x96, !PT ;  /* 0x0000001f26267c12 */ /* 0x000fe4000f8e9615 */
[----:B------:R-:W-:Y:S01]  /*59b0*/  MOV R21, R35 ;  /* 0x0000002300157202 */ /* 0x000fe20000000f00 */
[----:B------:R-:W-:-:S07]  /*59c0*/  IMAD.MOV.U32 R35, RZ, RZ, R20 ;  /* 0x000000ffff237224 */ /* 0x000fce00078e0014 */
.L_x_8219:
[----:B------:R-:W-:Y:S05]  /*59d0*/  BSYNC.RECONVERGENT B1 ;  /* 0x0000000000017941 */ /* 0x000fea0003800200 */
.L_x_8218:
        /* <DEDUP_REMOVED lines=10> */
.L_x_8202:
        /* <DEDUP_REMOVED lines=11> */
[----:B------:R-:W-:Y:S01]  /*5b30*/  ISETP.NE.AND P0, PT, R0, RZ, PT ;  /* 0x000000ff0000720c */ /* 0x000fe20003f05270 */
[----:B------:R-:W-:Y:S02]  /*5b40*/  IMAD.IADD R23, R20, 0x1, R23 ;  /* 0x0000000114177824 */ /* 0x000fe400078e0217 */
[----:B------:R-:W-:-:S03]  /*5b50*/  FADD.FTZ R20, R21, R18 ;  /* 0x0000001215147221 */ /* 0x000fc60000010000 */
        /* <DEDUP_REMOVED lines=44> */
.L_x_8236:
        /* <DEDUP_REMOVED lines=42> */
[----:B----4-:R-:W-:-:S03]  /*60c0*/  LEA R5, R24, R5, 0x2 ;  /* 0x0000000518057211 */ /* 0x010fc600078e10ff */
[----:B------:R0:W-:Y:S01]  /*60d0*/  @!P0 STG.E desc[UR8][R44.64], R43 ;  /* 0x0000002b2c008986 */ /* 0x0001e2000c101908 */
[----:B------:R-:W-:-:S03]  /*60e0*/  ISETP.GE.AND P0, PT, R5, R25, PT ;  /* 0x000000190500720c */ /* 0x000fc60003f06270 */
[----:B------:R0:W-:Y:S04]  /*60f0*/  STG.E.128 desc[UR8][R40.64], R16 ;  /* 0x0000001028007986 */ /* 0x0001e8000c101d08 */
[----:B------:R0:W-:Y:S06]  /*6100*/  STG.E.128 desc[UR8][R26.64], R20 ;  /* 0x000000141a007986 */ /* 0x0001ec000c101d08 */
[----:B------:R-:W-:Y:S05]  /*6110*/  @!P0 BRA `(.L_x_8224) ;  /* 0xffffffa8001c8947 */ /* 0x000fea000383ffff */
[----:B------:R-:W-:Y:S05]  /*6120*/  BSYNC B0 ;  /* 0x0000000000007941 */ /* 0x000fea0003800000 */
.L_x_8139:
[----:B------:R-:W-:Y:S05]  /*6130*/  EXIT ;  /* 0x000000000000794d */ /* 0x000fea0003800000 */
.L_x_8223:
        /* <DEDUP_REMOVED lines=8> */
.L_x_8226:
[----:B------:R-:W-:Y:S05]  /*61c0*/  BSYNC B1 ;  /* 0x0000000000017941 */ /* 0x000fea0003800000 */
.L_x_8225:
        /* <DEDUP_REMOVED lines=9> */
.L_x_8227:
[----:B------:R-:W-:Y:S01]  /*6260*/  HFMA2 R48, -RZ, RZ, 0, 2.384185791015625e-07 ;  /* 0x00000004ff307431 */ /* 0x000fe200000001ff */
[----:B------:R-:W-:-:S05]  /*6270*/  MOV R21, R47 ;  /* 0x0000002f00157202 */ /* 0x000fca0000000f00 */
[----:B------:R-:W-:Y:S02]  /*6280*/  FADD.FTZ R23, R22, R21 ;  /* 0x0000001516177221 */ /* 0x000fe40000010000 */
[----:B------:R-:W0:Y:S02]  /*6290*/  LDC R21, c[0x0][0x400] ;  /* 0x00010000ff157b82 */ /* 0x000e240000000800 */
[----:B------:R-:W-:-:S07]  /*62a0*/  IMAD.MOV.U32 R49, RZ, RZ, R23 ;  /* 0x000000ffff317224 */ /* 0x000fce00078e0017 */
[----:B0-----:R-:W-:Y:S05]  /*62b0*/  WARPSYNC.COLLECTIVE R46, `(.L_x_8228) ;  /* 0x000000002e087348 */ /* 0x001fea0003c00000 */
[----:B------:R1:W2:Y:S02]  /*62c0*/  SHFL.BFLY P1, R47, R49, R48, R51 ;  /* 0x0c000030312f7389 */ /* 0x0002a40000020033 */
[----:B012---:R-:W-:Y:S05]  /*62d0*/  ENDCOLLECTIVE ;  /* 0x000000000000791b */ /* 0x007fea0003800000 */
.L_x_8228:
[----:B------:R-:W-:Y:S02]  /*62e0*/  IMAD.MOV.U32 R48, RZ, RZ, 0x8 ;  /* 0x00000008ff307424 */ /* 0x000fe400078e00ff */
[----:B------:R-:W-:-:S04]  /*62f0*/  IMAD.MOV.U32 R42, RZ, RZ, R47 ;  /* 0x000000ffff2a7224 */ /* 0x000fc800078e002f */
[----:B------:R-:W-:-:S05]  /*6300*/  FADD.FTZ R41, R23, R42 ;  /* 0x0000002a17297221 */ /* 0x000fca0000010000 */
[----:B------:R-:W-:-:S07]  /*6310*/  MOV R49, R41 ;  /* 0x0000002900317202 */ /* 0x000fce0000000f00 */
[----:B------:R-:W-:Y:S05]  /*6320*/  WARPSYNC.COLLECTIVE R46, `(.L_x_8229) ;  /* 0x000000002e087348 */ /* 0x000fea0003c00000 */
[----:B------:R0:W1:Y:S02]  /*6330*/  SHFL.BFLY P1, R47, R49, R48, R51 ;  /* 0x0c000030312f7389 */ /* 0x0000640000020033 */
[----:B01----:R-:W-:Y:S05]  /*6340*/  ENDCOLLECTIVE ;  /* 0x000000000000791b */ /* 0x003fea0003800000 */
.L_x_8229:
[----:B------:R-:W-:Y:S01]  /*6350*/  HFMA2 R48, -RZ, RZ, 0, 9.5367431640625e-07 ;  /* 0x00000010ff307431 */ /* 0x000fe200000001ff */
[----:B------:R-:W-:-:S05]  /*6360*/  MOV R42, R47 ;  /* 0x0000002f002a7202 */ /* 0x000fca0000000f00 */
[----:B------:R-:W-:-:S04]  /*6370*/  FADD.FTZ R43, R41, R42 ;  /* 0x0000002a292b7221 */ /* 0x000fc80000010000 */
[----:B------:R-:W-:-:S07]  /*6380*/  IMAD.MOV.U32 R49, RZ, RZ, R43 ;  /* 0x000000ffff317224 */ /* 0x000fce00078e002b */
[----:B------:R-:W-:Y:S05]  /*6390*/  WARPSYNC.COLLECTIVE R46, `(.L_x_8230) ;  /* 0x000000002e087348 */ /* 0x000fea0003c00000 */
[----:B------:R0:W1:Y:S02]  /*63a0*/  SHFL.BFLY P1, R47, R49, R48, R51 ;  /* 0x0c000030312f7389 */ /* 0x0000640000020033 */
[----:B01----:R-:W-:Y:S05]  /*63b0*/  ENDCOLLECTIVE ;  /* 0x000000000000791b */ /* 0x003fea0003800000 */
.L_x_8230:
[----:B------:R-:W-:Y:S02]  /*63c0*/  IMAD.MOV.U32 R48, RZ, RZ, 0x1 ;  /* 0x00000001ff307424 */ /* 0x000fe400078e00ff */
        /* <DEDUP_REMOVED lines=23> */
.L_x_8231:
[----:B------:R-:W-:Y:S01]  /*6540*/  HFMA2 R48, -RZ, RZ, 0, 1.1920928955078125e-07 ;  /* 0x00000002ff307431 */ /* 0x000fe200000001ff */
[----:B------:R-:W-:-:S05]  /*6550*/  MOV R23, R47 ;  /* 0x0000002f00177202 */ /* 0x000fca0000000f00 */
[----:B------:R-:W-:-:S04]  /*6560*/  FADD.FTZ R23, R20, R23 ;  /* 0x0000001714177221 */ /* 0x000fc80000010000 */
[----:B------:R-:W-:-:S07]  /*6570*/  IMAD.MOV.U32 R49, RZ, RZ, R23 ;  /* 0x000000ffff317224 */ /* 0x000fce00078e0017 */
[----:B------:R-:W-:Y:S05]  /*6580*/  WARPSYNC.COLLECTIVE R46, `(.L_x_8232) ;  /* 0x000000002e087348 */ /* 0x000fea0003c00000 */
[----:B------:R0:W1:Y:S02]  /*6590*/  SHFL.BFLY P1, R47, R49, R48, R51 ;  /* 0x0c000030312f7389 */ /* 0x0000640000020033 */
[----:B01----:R-:W-:Y:S05]  /*65a0*/  ENDCOLLECTIVE ;  /* 0x000000000000791b */ /* 0x003fea0003800000 */
.L_x_8232:
[----:B------:R-:W-:Y:S02]  /*65b0*/  IMAD.MOV.U32 R48, RZ, RZ, 0x4 ;  /* 0x00000004ff307424 */ /* 0x000fe400078e00ff */
[----:B------:R-:W-:-:S04]  /*65c0*/  IMAD.MOV.U32 R22, RZ, RZ, R47 ;  /* 0x000000ffff167224 */ /* 0x000fc800078e002f */
[----:B------:R-:W-:-:S05]  /*65d0*/  FADD.FTZ R22, R23, R22 ;  /* 0x0000001617167221 */ /* 0x000fca0000010000 */
[----:B------:R-:W-:-:S07]  /*65e0*/  MOV R49, R22 ;  /* 0x0000001600317202 */ /* 0x000fce0000000f00 */
[----:B------:R-:W-:Y:S05]  /*65f0*/  WARPSYNC.COLLECTIVE R46, `(.L_x_8233) ;  /* 0x000000002e087348 */ /* 0x000fea0003c00000 */
[----:B------:R0:W1:Y:S02]  /*6600*/  SHFL.BFLY P1, R47, R49, R48, R51 ;  /* 0x0c000030312f7389 */ /* 0x0000640000020033 */
[----:B01----:R-:W-:Y:S05]  /*6610*/  ENDCOLLECTIVE ;  /* 0x000000000000791b */ /* 0x003fea0003800000 */
.L_x_8233:
[----:B------:R-:W-:Y:S01]  /*6620*/  HFMA2 R48, -RZ, RZ, 0, 4.76837158203125e-07 ;  /* 0x00000008ff307431 */ /* 0x000fe200000001ff */
[----:B------:R-:W-:-:S05]  /*6630*/  MOV R41, R47 ;  /* 0x0000002f00297202 */ /* 0x000fca0000000f00 */
[----:B------:R-:W-:-:S04]  /*6640*/  FADD.FTZ R41, R22, R41 ;  /* 0x0000002916297221 */ /* 0x000fc80000010000 */
[----:B------:R-:W-:-:S07]  /*6650*/  IMAD.MOV.U32 R49, RZ, RZ, R41 ;  /* 0x000000ffff317224 */ /* 0x000fce00078e0029 */
[----:B------:R-:W-:Y:S05]  /*6660*/  WARPSYNC.COLLECTIVE R46, `(.L_x_8234) ;  /* 0x000000002e087348 */ /* 0x000fea0003c00000 */
[----:B------:R0:W1:Y:S02]  /*6670*/  SHFL.BFLY P1, R47, R49, R48, R51 ;  /* 0x0c000030312f7389 */ /* 0x0000640000020033 */
[----:B01----:R-:W-:Y:S05]  /*6680*/  ENDCOLLECTIVE ;  /* 0x000000000000791b */ /* 0x003fea0003800000 */
.L_x_8234:
[----:B------:R-:W-:Y:S02]  /*6690*/  IMAD.MOV.U32 R48, RZ, RZ, 0x10 ;  /* 0x00000010ff307424 */ /* 0x000fe400078e00ff */
[----:B------:R-:W-:-:S04]  /*66a0*/  IMAD.MOV.U32 R44, RZ, RZ, R47 ;  /* 0x000000ffff2c7224 */ /* 0x000fc800078e002f */
[----:B------:R-:W-:-:S05]  /*66b0*/  FADD.FTZ R44, R41, R44 ;  /* 0x0000002c292c7221 */ /* 0x000fca0000010000 */
[----:B------:R-:W-:-:S07]  /*66c0*/  MOV R49, R44 ;  /* 0x0000002c00317202 */ /* 0x000fce0000000f00 */
[----:B------:R-:W-:Y:S05]  /*66d0*/  WARPSYNC.COLLECTIVE R46, `(.L_x_8235) ;  /* 0x000000002e087348 */ /* 0x000fea0003c00000 */
[----:B------:R0:W1:Y:S02]  /*66e0*/  SHFL.BFLY P1, R47, R49, R48, R51 ;  /* 0x0c000030312f7389 */ /* 0x0000640000020033 */
[----:B01----:R-:W-:Y:S05]  /*66f0*/  ENDCOLLECTIVE ;  /* 0x000000000000791b */ /* 0x003fea0003800000 */
.L_x_8235:
[----:B------:R-:W-:Y:S01]  /*6700*/  MOV R43, R47 ;  /* 0x0000002f002b7202 */ /* 0x000fe20000000f00 */
[----:B------:R-:W-:Y:S06]  /*6710*/  BRA `(.L_x_8236) ;  /* 0xfffffff400c07947 */ /* 0x000fec000383ffff */
.L_x_8237:
        /* <DEDUP_REMOVED lines=14> */
.L_x_9188:


//--------------------- .text._ZN10layer_norm13ln_fwd_kernelINS_13Kernel_traitsIfffffjLj256ELj1ELj4ELj1ELj16ENS_18Kernel_traits_baseILj256EfffffjLj128EEEEELb1ELb0ELb1ELb0EEEvNS_9FwdParamsE --------------------------
	.section	.text._ZN10layer_norm13ln_fwd_kernelINS_13Kernel_traitsIfffffjLj256ELj1ELj4ELj1ELj16ENS_18Kernel_traits_baseILj256EfffffjLj128EEEEELb1ELb0ELb1ELb0EEEvNS_9FwdParamsE,"ax",@progbits
	.align	128
        .global         _ZN10layer_norm13ln_fwd_kernelINS_13Kernel_traitsIfffffjLj256ELj1ELj4ELj1ELj16ENS_18Kernel_traits_baseILj256EfffffjLj128EEEEELb1ELb0ELb1ELb0EEEvNS_9FwdParamsE
        .type           _ZN10layer_norm13ln_fwd_kernelINS_13Kernel_traitsIfffffjLj256ELj1ELj4ELj1ELj16ENS_18Kernel_traits_baseILj256EfffffjLj128EEEEELb1ELb0ELb1ELb0EEEvNS_9FwdParamsE,@function
        .size           _ZN10layer_norm13ln_fwd_kernelINS_13Kernel_traitsIfffffjLj256ELj1ELj4ELj1ELj16ENS_18Kernel_traits_baseILj256EfffffjLj128EEEEELb1ELb0ELb1ELb0EEEvNS_9FwdParamsE,(.L_x_9189 - _ZN10layer_norm13ln_fwd_kernelINS_13Kernel_traitsIfffffjLj256ELj1ELj4ELj1ELj16ENS_18Kernel_traits_baseILj256EfffffjLj128EEEEELb1ELb0ELb1ELb0EEEvNS_9FwdParamsE)
        .other          _ZN10layer_norm13ln_fwd_kernelINS_13Kernel_traitsIfffffjLj256ELj1ELj4ELj1ELj16ENS_18Kernel_traits_baseILj256EfffffjLj128EEEEELb1ELb0ELb1ELb0EEEvNS_9FwdParamsE,@"STO_CUDA_ENTRY STV_DEFAULT"
_ZN10layer_norm13ln_fwd_kernelINS_13Kernel_traitsIfffffjLj256ELj1ELj4ELj1ELj16ENS_18Kernel_traits_baseILj256EfffffjLj128EEEEELb1ELb0ELb1ELb0EEEvNS_9FwdParamsE:
.text._ZN10layer_norm13ln_fwd_kernelINS_13Kernel_traitsIfffffjLj256ELj1ELj4ELj1ELj16ENS_18Kernel_traits_baseILj256EfffffjLj128EEEEELb1ELb0ELb1ELb0EEEvNS_9FwdParamsE:
        /* <DEDUP_REMOVED lines=66> */
.L_x_8241:
[----:B------:R-:W-:Y:S05]  /*0420*/  BSYNC.RECONVERGENT B1 ;  /* 0x0000000000017941 */ /* 0x000fea0003800200 */
.L_x_8240:
        /* <DEDUP_REMOVED lines=8> */
.L_x_8239:
[C---:B------:R-:W-:Y:S01]  /*04b0*/  ISETP.GE.U32.AND P0, PT, R2.reuse, 0x20, PT ;  /* 0x000000200200780c */ /* 0x040fe20003f06070 */
[----:B------:R-:W-:Y:S01]  /*04c0*/  IMAD.MOV.U32 R15, RZ, RZ, R48 ;  /* 0x000000ffff0f7224 */ /* 0x000fe200078e0030 */
[----:B------:R-:W-:-:S11]  /*04d0*/  ISETP.GE.U32.AND P1, PT, R2, 0x40, PT ;  /* 0x000000400200780c */ /* 0x000fd60003f26070 */
        /* <DEDUP_REMOVED lines=11> */
.L_x_8242:
[----:B------:R-:W-:Y:S05]  /*0590*/  BSYNC.RECONVERGENT B0 ;  /* 0x0000000000007941 */ /* 0x000fea0003800200 */
.L_x_8238:
[----:B------:R-:W1:Y:S02]  /*05a0*/  LDCU UR4, c[0x0][0x384] ;  /* 0x00007080ff0477ac */ /* 0x000e640008000800 */
[----:B-1----:R-:W-:-:S13]  /*05b0*/  ISETP.GE.AND P0, PT, R3, UR4, PT ;  /* 0x0000000403007c0c */ /* 0x002fda000bf06270 */
[----:B------:R-:W-:Y:S05]  /*05c0*/  @P0 EXIT ;  /* 0x000000000000094d */ /* 0x000fea0003800000 */
[----:B0-----:R-:W-:Y:S01]  /*05d0*/  IMAD.HI.U32 R6, R0, -0x326172a9, RZ ;  /* 0xcd9e8d5700067827 */ /* 0x001fe200078e00ff */
[----:B------:R-:W0:Y:S03]  /*05e0*/  LDCU.U8 UR4, c[0x0][0x410] ;  /* 0x00008200ff0477ac */ /* 0x000e260008000000 */
[----:B------:R-:W-:Y:S01]  /*05f0*/  HFMA2 R41, -RZ, RZ, 0, 0 ;  /* 0x00000000ff297431 */ /* 0x000fe200000001ff */
[----:B------:R-:W-:Y:S01]  /*0600*/  BSSY B0, `(.L_x_8243) ;  /* 0x000066a000007945 */ /* 0x000fe20003800000 */
[----:B------:R-:W-:Y:S01]  /*0610*/  IMAD.HI.U32 R7, R4, -0x2daee0ad, RZ ;  /* 0xd2511f5304077827 */ /* 0x000fe200078e00ff */
[----:B------:R-:W-:Y:S01]  /*0620*/  LOP3.LUT R6, R5, UR6, R6, 0x96, !PT ;  /* 0x0000000605067c12 */ /* 0x000fe2000f8e9606 */
[----:B------:R-:W1:Y:S01]  /*0630*/  LDCU UR5, c[0x0][0x404] ;  /* 0x00008080ff0577ac */ /* 0x000e620008000800 */
        /* <DEDUP_REMOVED lines=61> */
[----:B0123--:R-:W-:-:S07]  /*0a10*/  IMAD R44, R24, -0x326172a9, RZ ;  /* 0xcd9e8d57182c7824 */ /* 0x00ffce00078e02ff */
.L_x_8369:
[----:B------:R-:W0:Y:S08]  /*0a20*/  LDC.64 R36, c[0x0][0x3f0] ;  /* 0x0000fc00ff247b82 */ /* 0x000e300000000a00 */
[----:B------:R-:W1:Y:S01]  /*0a30*/  LDC R50, c[0x0][0x388] ;  /* 0x0000e200ff327b82 */ /* 0x000e620000000800 */
[----:B0-----:R-:W-:-:S07]  /*0a40*/  IMAD.WIDE R52, R3, 0x4, R36 ;  /* 0x0000000403347825 */ /* 0x001fce00078e0224 */
[----:B------:R-:W0:Y:S01]  /*0a50*/  LDC.64 R36, c[0x0][0x3f8] ;  /* 0x0000fe00ff247b82 */ /* 0x000e220000000a00 */
[----:B------:R-:W2:Y:S01]  /*0a60*/  LDG.E R51, desc[UR8][R52.64] ;  /* 0x0000000834337981 */ /* 0x000ea2000c1e1900 */
[----:B0-----:R-:W-:-:S05]  /*0a70*/  IMAD.WIDE R36, R3, 0x4, R36 ;  /* 0x0000000403247825 */ /* 0x001fca00078e0224 */
[----:B-----5:R0:W5:Y:S01]  /*0a80*/  LDG.E R38, desc[UR8][R36.64] ;  /* 0x0000000824267981 */ /* 0x020162000c1e1900 */
[----:B------:R-:W-:Y:S01]  /*0a90*/  ISETP.GE.U32.AND P1, PT, R2, 0x20, PT ;  /* 0x000000200200780c */ /* 0x000fe20003f26070 */
[----:B-1----:R-:W-:Y:S01]  /*0aa0*/  IMAD R49, R3, R50, RZ ;  /* 0x0000003203317224 */ /* 0x002fe200078e02ff */
[----:B------:R-:W-:Y:S04]  /*0ab0*/  BSSY.RECONVERGENT B1, `(.L_x_8244) ;  /* 0x00002dc000017945 */ /* 0x000fe80003800200 */
[----:B------:R-:W-:-:S04]  /*0ac0*/  SHF.R.S32.HI R54, RZ, 0x1f, R49 ;  /* 0x0000001fff367819 */ /* 0x000fc80000011431 */
[----:B------:R-:W-:-:S04]  /*0ad0*/  LEA.HI R49, R54, R49, RZ, 0x2 ;  /* 0x0000003136317211 */ /* 0x000fc800078f10ff */
[----:B------:R-:W-:Y:S02]  /*0ae0*/  LEA.HI.SX32 R49, R49, R48, 0x1e ;  /* 0x0000003031317211 */ /* 0x000fe400078ff2ff */
[----:B--2---:R-:W-:-:S13]  /*0af0*/  ISETP.GE.AND P2, PT, R51, 0x1, PT ;  /* 0x000000013300780c */ /* 0x004fda0003f46270 */
[----:B------:R-:W-:-:S04]  /*0b00*/  @P2 VIADD R39, R51, 0xffffffff ;  /* 0xffffffff33272836 */ /* 0x000fc80000000000 */
[----:B------:R-:W-:-:S05]  /*0b10*/  @P2 IMAD R39, R39, R50, RZ ;  /* 0x0000003227272224 */ /* 0x000fca00078e02ff */
[----:B------:R-:W-:-:S04]  /*0b20*/  @P2 SHF.R.S32.HI R56, RZ, 0x1f, R39 ;  /* 0x0000001fff382819 */ /* 0x000fc80000011427 */
[----:B------:R-:W-:Y:S01]  /*0b30*/  @P2 LEA.HI R53, R56, R39, RZ, 0x2 ;  /* 0x0000002738352211 */ /* 0x000fe200078f10ff */
[----:B------:R-:W-:-:S03]  /*0b40*/  IMAD.MOV.U32 R39, RZ, RZ, RZ ;  /* 0x000000ffff277224 */ /* 0x000fc600078e00ff */
[----:B------:R-:W-:Y:S01]  /*0b50*/  @P2 LEA.HI.SX32 R39, R53, R48, 0x1e ;  /* 0x0000003035272211 */ /* 0x000fe200078ff2ff */
[----:B0-----:R-:W-:Y:S06]  /*0b60*/  @!P1 BRA `(.L_x_8245) ;  /* 0x0000002c00409947 */ /* 0x001fec0003800000 */
[----:B------:R-:W-:Y:S04]  /*0b70*/  BSSY.RECONVERGENT B2, `(.L_x_8246) ;  /* 0x0000005000027945 */ /* 0x000fe80003800200 */
[----:B------:R-:W-:Y:S05]  /*0b80*/  @!P2 BRA `(.L_x_8247) ;  /* 0x00000000000ca947 */ /* 0x000fea0003800000 */
[----:B------:R-:W0:Y:S02]  /*0b90*/  LDC.64 R24, c[0x0][0x390] ;  /* 0x0000e400ff187b82 */ /* 0x000e240000000a00 */
[----:B0-----:R-:W-:-:S06]  /*0ba0*/  IMAD.WIDE.U32 R24, R39, 0x10, R24 ;  /* 0x0000001027187825 */ /* 0x001fcc00078e0018 */
[----:B------:R-:W5:Y:S02]  /*0bb0*/  LDG.E.128 R24, desc[UR8][R24.64] ;  /* 0x0000000818187981 */ /* 0x000f64000c1e1d00 */
.L_x_8247:
[----:B------:R-:W-:Y:S05]  /*0bc0*/  BSYNC.RECONVERGENT B2 ;  /* 0x0000000000027941 */ /* 0x000fea0003800200 */
.L_x_8246:
        /* <DEDUP_REMOVED lines=28> */
.L_x_8254:
        /* <DEDUP_REMOVED lines=13> */
.L_x_8256:
[----:B------:R-:W-:Y:S05]  /*0e60*/  BSYNC.RECONVERGENT B5 ;  /* 0x0000000000057941 */ /* 0x000fea0003800200 */
.L_x_8255:
        /* <DEDUP_REMOVED lines=42> */
.L_x_8253:
[----:B------:R-:W-:Y:S05]  /*1110*/  BSYNC.RECONVERGENT B4 ;  /* 0x0000000000047941 */ /* 0x000fea0003800200 */
.L_x_8252:
        /* <DEDUP_REMOVED lines=8> */
[----:B------:R-:W-:-:S07]  /*11a0*/  FADD.FTZ R28, R28, R37 ;  /* 0x000000251c1c7221 */ /* 0x000fce0000010000 */
.L_x_8251:
[----:B------:R-:W-:Y:S05]  /*11b0*/  BSYNC.RECONVERGENT B3 ;  /* 0x0000000000037941 */ /* 0x000fea0003800200 */
.L_x_8250:
        /* <DEDUP_REMOVED lines=20> */
.L_x_8261:
        /* <DEDUP_REMOVED lines=13> */
.L_x_8263:
[----:B------:R-:W-:Y:S05]  /*13d0*/  BSYNC.RECONVERGENT B5 ;  /* 0x0000000000057941 */ /* 0x000fea0003800200 */
.L_x_8262:
        /* <DEDUP_REMOVED lines=42> */
.L_x_8260:
[----:B------:R-:W-:Y:S05]  /*1680*/  BSYNC.RECONVERGENT B4 ;  /* 0x0000000000047941 */ /* 0x000fea0003800200 */
.L_x_8259:
        /* <DEDUP_REMOVED lines=8> */
[----:B------:R-:W-:-:S07]  /*1710*/  FADD.FTZ R29, R29, R42 ;  /* 0x0000002a1d1d7221 */ /* 0x000fce0000010000 */
.L_x_8258:
[----:B------:R-:W-:Y:S05]  /*1720*/  BSYNC.RECONVERGENT B3 ;  /* 0x0000000000037941 */ /* 0x000fea0003800200 */
.L_x_8257:
        /* <DEDUP_REMOVED lines=20> */
.L_x_8268:
        /* <DEDUP_REMOVED lines=13> */
.L_x_8270:
[----:B------:R-:W-:Y:S05]  /*1940*/  BSYNC.RECONVERGENT B5 ;  /* 0x0000000000057941 */ /* 0x000fea0003800200 */
.L_x_8269:
        /* <DEDUP_REMOVED lines=43> */
.L_x_8267:
[----:B------:R-:W-:Y:S05]  /*1c00*/  BSYNC.RECONVERGENT B4 ;  /* 0x0000000000047941 */ /* 0x000fea0003800200 */
.L_x_8266:
        /* <DEDUP_REMOVED lines=9> */
.L_x_8265:
[----:B------:R-:W-:Y:S05]  /*1ca0*/  BSYNC.RECONVERGENT B3 ;  /* 0x0000000000037941 */ /* 0x000fea0003800200 */
.L_x_8264:
[----:B------:R-:W-:Y:S02]  /*1cb0*/  @!P3 IMAD.MOV.U32 R40, RZ, RZ, R36 ;  /* 0x000000ffff28b224 */ /* 0x000fe400078e0024 */
[----:B------:R-:W-:Y:S01]  /*1cc0*/  @!P3 IMAD.MOV.U32 R52, RZ, RZ, R42 ;  /* 0x000000ffff34b224 */ /* 0x000fe200078e002a */
[----:B------:R-:W-:Y:S06]  /*1cd0*/  @!P3 BRA `(.L_x_8271) ;  /* 0x000000180090b947 */ /* 0x000fec0003800000 */
[----:B------:R-:W-:Y:S01]  /*1ce0*/  ISETP.NE.AND P3, PT, R36, 0x1, PT ;  /* 0x000000012400780c */ /* 0x000fe20003f65270 */
[----:B------:R-:W-:Y:S01]  /*1cf0*/  BSSY.RECONVERGENT B3, `(.L_x_8272) ;  /* 0x0000048000037945 */ /* 0x000fe20003800200 */
[----:B------:R-:W-:Y:S01]  /*1d00*/  MOV R40, 0x2 ;  /* 0x0000000200287802 */ /* 0x000fe20000000f00 */
[----:B------:R-:W-:Y:S01]  /*1d10*/  IMAD.MOV.U32 R37, RZ, RZ, R44 ;  /* 0x000000ffff257224 */ /* 0x000fe200078e002c */
[----:B------:R-:W-:-:S09]  /*1d20*/  MOV R52, R42 ;  /* 0x0000002a00347202 */ /* 0x000fd20000000f00 */
        /* <DEDUP_REMOVED lines=11> */
.L_x_8274:
        /* <DEDUP_REMOVED lines=13> */
.L_x_8276:
[----:B------:R-:W-:Y:S05]  /*1eb0*/  BSYNC.RECONVERGENT B4 ;  /* 0x0000000000047941 */ /* 0x000fea0003800200 */
.L_x_8275:
        /* <DEDUP_REMOVED lines=43> */
.L_x_8273:
[----:B------:R-:W-:Y:S05]  /*2170*/  BSYNC.RECONVERGENT B3 ;  /* 0x0000000000037941 */ /* 0x000fea0003800200 */
.L_x_8272:
        /* <DEDUP_REMOVED lines=10> */
.L_x_8249:
        /* <DEDUP_REMOVED lines=21> */
.L_x_8281:
        /* <DEDUP_REMOVED lines=13> */
.L_x_8283:
[----:B------:R-:W-:Y:S05]  /*2440*/  BSYNC.RECONVERGENT B5 ;  /* 0x0000000000057941 */ /* 0x000fea0003800200 */
.L_x_8282:
        /* <DEDUP_REMOVED lines=42> */
.L_x_8280:
[----:B------:R-:W-:Y:S05]  /*26f0*/  BSYNC.RECONVERGENT B4 ;  /* 0x0000000000047941 */ /* 0x000fea0003800200 */
.L_x_8279:
        /* <DEDUP_REMOVED lines=8> */
.L_x_8278:
[----:B------:R-:W-:Y:S05]  /*2780*/  BSYNC.RECONVERGENT B3 ;  /* 0x0000000000037941 */ /* 0x000fea0003800200 */
.L_x_8277:
        /* <DEDUP_REMOVED lines=17> */
.L_x_8288:
        /* <DEDUP_REMOVED lines=13> */
.L_x_8290:
[----:B------:R-:W-:Y:S05]  /*2970*/  BSYNC.RECONVERGENT B5 ;  /* 0x0000000000057941 */ /* 0x000fea0003800200 */
.L_x_8289:
        /* <DEDUP_REMOVED lines=42> */
.L_x_8287:
[----:B------:R-:W-:Y:S05]  /*2c20*/  BSYNC.RECONVERGENT B4 ;  /* 0x0000000000047941 */ /* 0x000fea0003800200 */
.L_x_8286:
[----:B------:R-:W-:Y:S01]  /*2c30*/  I2FP.F32.U32 R29, R29 ;  /* 0x0000001d001d7245 */ /* 0x000fe20000201000 */
[----:B------:R-:W-:-:S05]  /*2c40*/  HFMA2 R30, -RZ, RZ, 0.1171875, 0 ;  /* 0x2f800000ff1e7431 */ /* 0x000fca00000001ff */
[----:B------:R-:W-:Y:S01]  /*2c50*/  FFMA.FTZ R29, R29, R30, 1.1641532182693481445e-10 ;  /* 0x2f0000001d1d7423 */ /* 0x000fe2000001001e */
[----:B-----5:R-:W-:-:S04]  /*2c60*/  FMUL.FTZ R30, R25, UR13 ;  /* 0x0000000d191e7c20 */ /* 0x020fc80008410000 */
[----:B------:R-:W-:Y:S01]  /*2c70*/  FMUL.FTZ R30, R30, UR12 ;  /* 0x0000000c1e1e7c20 */ /* 0x000fe20008410000 */
[----:B------:R-:W-:-:S04]  /*2c80*/  FSETP.GTU.FTZ.AND P3, PT, R29, UR5, PT ;  /* 0x000000051d007c0b */ /* 0x000fc8000bf7c000 */
[----:B------:R-:W-:Y:S02]  /*2c90*/  SEL R45, RZ, 0x1, P3 ;  /* 0x00000001ff2d7807 */ /* 0x000fe40001800000 */
[----:B------:R-:W-:-:S07]  /*2ca0*/  FSEL R29, R30, RZ, !P3 ;  /* 0x000000ff1e1d7208 */ /* 0x000fce0005800000 */
.L_x_8285:
[----:B------:R-:W-:Y:S05]  /*2cb0*/  BSYNC.RECONVERGENT B3 ;  /* 0x0000000000037941 */ /* 0x000fea0003800200 */
.L_x_8284:
        /* <DEDUP_REMOVED lines=17> */
.L_x_8295:
        /* <DEDUP_REMOVED lines=13> */
.L_x_8297:
[----:B------:R-:W-:Y:S05]  /*2ea0*/  BSYNC.RECONVERGENT B5 ;  /* 0x0000000000057941 */ /* 0x000fea0003800200 */
.L_x_8296:
        /* <DEDUP_REMOVED lines=43> */
.L_x_8294:
[----:B------:R-:W-:Y:S05]  /*3160*/  BSYNC.RECONVERGENT B4 ;  /* 0x0000000000047941 */ /* 0x000fea0003800200 */
.L_x_8293:
        /* <DEDUP_REMOVED lines=8> */
.L_x_8292:
[----:B------:R-:W-:Y:S05]  /*31f0*/  BSYNC.RECONVERGENT B3 ;  /* 0x0000000000037941 */ /* 0x000fea0003800200 */
.L_x_8291:
        /* <DEDUP_REMOVED lines=16> */
.L_x_8300:
        /* <DEDUP_REMOVED lines=13> */
.L_x_8302:
[----:B------:R-:W-:Y:S05]  /*33d0*/  BSYNC.RECONVERGENT B4 ;  /* 0x0000000000047941 */ /* 0x000fea0003800200 */
.L_x_8301:
        /* <DEDUP_REMOVED lines=43> */
.L_x_8299:
[----:B------:R-:W-:Y:S05]  /*3690*/  BSYNC.RECONVERGENT B3 ;  /* 0x0000000000037941 */ /* 0x000fea0003800200 */
.L_x_8298:
        /* <DEDUP_REMOVED lines=8> */
.L_x_8271:
[----:B------:R-:W-:Y:S05]  /*3720*/  BSYNC.RECONVERGENT B2 ;  /* 0x0000000000027941 */ /* 0x000fea0003800200 */
.L_x_8248:
[----:B------:R-:W0:Y:S01]  /*3730*/  LDC.64 R36, c[0x0][0x3a8] ;  /* 0x0000ea00ff247b82 */ /* 0x000e220000000a00 */
[----:B------:R-:W-:Y:S01]  /*3740*/  BSSY.RECONVERGENT B2, `(.L_x_8303) ;  /* 0x0000010000027945 */ /* 0x000fe20003800200 */
[----:B------:R-:W-:Y:S02]  /*3750*/  IMAD.MOV.U32 R42, RZ, RZ, R52 ;  /* 0x000000ffff2a7224 */ /* 0x000fe400078e0034 */
[----:B0-----:R-:W-:-:S05]  /*3760*/  IMAD.WIDE.U32 R36, R49, 0x10, R36 ;  /* 0x0000001031247825 */ /* 0x001fca00078e0024 */
[----:B-----5:R0:W-:Y:S01]  /*3770*/  STG.E.128 desc[UR8][R36.64], R28 ;  /* 0x0000001c24007986 */ /* 0x0201e2000c101d08 */
[----:B------:R-:W-:Y:S05]  /*3780*/  @!P2 BRA `(.L_x_8304) ;  /* 0x00000000002ca947 */ /* 0x000fea0003800000 */
[----:B0-----:R-:W0:Y:S01]  /*3790*/  LDC.64 R36, c[0x0][0x3b0] ;  /* 0x0000ec00ff247b82 */ /* 0x001e220000000a00 */
[----:B------:R-:W-:Y:S02]  /*37a0*/  SHF.L.U32 R53, R46, 0x10, RZ ;  /* 0x000000102e357819 */ /* 0x000fe400000006ff */
[----:B------:R-:W-:Y:S02]  /*37b0*/  LOP3.LUT R52, R47, 0xffff, RZ, 0xc0, !PT ;  /* 0x0000ffff2f347812 */ /* 0x000fe400078ec0ff */
[----:B------:R-:W-:Y:S02]  /*37c0*/  LOP3.LUT R53, R53, 0xff0000, RZ, 0xc0, !PT ;  /* 0x00ff000035357812 */ /* 0x000fe400078ec0ff */
[----:B------:R-:W-:-:S03]  /*37d0*/  LOP3.LUT R55, R45, 0xff, RZ, 0xc0, !PT ;  /* 0x000000ff2d377812 */ /* 0x000fc600078ec0ff */
[----:B------:R-:W-:Y:S01]  /*37e0*/  IMAD R52, R52, 0x1000000, R53 ;  /* 0x0100000034347824 */ /* 0x000fe200078e0235 */
[----:B------:R-:W-:-:S04]  /*37f0*/  LOP3.LUT R53, R43, 0xff, RZ, 0xc0, !PT ;  /* 0x000000ff2b357812 */ /* 0x000fc800078ec0ff */
[----:B------:R-:W-:-:S05]  /*3800*/  LEA R52, R55, R52, 0x8 ;  /* 0x0000003437347211 */ /* 0x000fca00078e40ff */
[----:B------:R-:W-:Y:S02]  /*3810*/  IMAD.IADD R53, R52, 0x1, R53 ;  /* 0x0000000134357824 */ /* 0x000fe400078e0235 */
[----:B0-----:R-:W-:-:S05]  /*3820*/  IMAD.WIDE.U32 R36, R39, 0x4, R36 ;  /* 0x0000000427247825 */ /* 0x001fca00078e0024 */
[----:B------:R1:W-:Y:S02]  /*3830*/  STG.E desc[UR8][R36.64], R53 ;  /* 0x0000003524007986 */ /* 0x0003e4000c101908 */
.L_x_8304:
[----:B------:R-:W-:Y:S05]  /*3840*/  BSYNC.RECONVERGENT B2 ;  /* 0x0000000000027941 */ /* 0x000fea0003800200 */
.L_x_8303:
[----:B------:R-:W-:Y:S01]  /*3850*/  IADD3 R49, PT, PT, R49, 0x20, RZ ;  /* 0x0000002031317810 */ /* 0x000fe20007ffe0ff */
[----:B------:R-:W-:-:S07]  /*3860*/  VIADD R39, R39, 0x20 ;  /* 0x0000002027277836 */ /* 0x000fce0000000000 */
.L_x_8245:
[----:B------:R-:W-:Y:S05]  /*3870*/  BSYNC.RECONVERGENT B1 ;  /* 0x0000000000017941 */ /* 0x000fea0003800200 */
.L_x_8244:
        /* <DEDUP_REMOVED lines=8> */
.L_x_8308:
[----:B------:R-:W-:Y:S05]  /*3900*/  BSYNC.RECONVERGENT B2 ;  /* 0x0000000000027941 */ /* 0x000fea0003800200 */
.L_x_8307:
        /* <DEDUP_REMOVED lines=9> */
[----:B01----:R-:W-:Y:S01]  /*39a0*/  @!P4 MOV R36, R40 ;  /* 0x000000280024c202 */ /* 0x003fe20000000f00 */
        /* <DEDUP_REMOVED lines=18> */
.L_x_8315:
        /* <DEDUP_REMOVED lines=13> */
.L_x_8317:
[----:B------:R-:W-:Y:S05]  /*3ba0*/  BSYNC.RECONVERGENT B5 ;  /* 0x0000000000057941 */ /* 0x000fea0003800200 */
.L_x_8316:
        /* <DEDUP_REMOVED lines=42> */
.L_x_8314:
[----:B------:R-:W-:Y:S05]  /*3e50*/  BSYNC.RECONVERGENT B4 ;  /* 0x0000000000047941 */ /* 0x000fea0003800200 */
.L_x_8313:
        /* <DEDUP_REMOVED lines=9> */
.L_x_8312:
[----:B------:R-:W-:Y:S05]  /*3ef0*/  BSYNC.RECONVERGENT B3 ;  /* 0x0000000000037941 */ /* 0x000fea0003800200 */
.L_x_8311:
        /* <DEDUP_REMOVED lines=20> */
.L_x_8322:
        /* <DEDUP_REMOVED lines=13> */
.L_x_8324:
[----:B------:R-:W-:Y:S05]  /*4110*/  BSYNC.RECONVERGENT B5 ;  /* 0x0000000000057941 */ /* 0x000fea0003800200 */
.L_x_8323:
        /* <DEDUP_REMOVED lines=42> */
.L_x_8321:
[----:B------:R-:W-:Y:S05]  /*43c0*/  BSYNC.RECONVERGENT B4 ;  /* 0x0000000000047941 */ /* 0x000fea0003800200 */
.L_x_8320:
        /* <DEDUP_REMOVED lines=9> */
.L_x_8319:
[----:B------:R-:W-:Y:S05]  /*4460*/  BSYNC.RECONVERGENT B3 ;  /* 0x0000000000037941 */ /* 0x000fea0003800200 */
.L_x_8318:
        /* <DEDUP_REMOVED lines=20> */
.L_x_8329:
        /* <DEDUP_REMOVED lines=13> */
.L_x_8331:
[----:B------:R-:W-:Y:S05]  /*4680*/  BSYNC.RECONVERGENT B5 ;  /* 0x0000000000057941 */ /* 0x000fea0003800200 */
.L_x_8330:
        /* <DEDUP_REMOVED lines=42> */
.L_x_8328:
[----:B------:R-:W-:Y:S05]  /*4930*/  BSYNC.RECONVERGENT B4 ;  /* 0x0000000000047941 */ /* 0x000fea0003800200 */
.L_x_8327:
        /* <DEDUP_REMOVED lines=9> */
.L_x_8326:
[----:B------:R-:W-:Y:S05]  /*49d0*/  BSYNC.RECONVERGENT B3 ;  /* 0x0000000000037941 */ /* 0x000fea0003800200 */
.L_x_8325:
        /* <DEDUP_REMOVED lines=19> */
.L_x_8335:
        /* <DEDUP_REMOVED lines=13> */
.L_x_8337:
[----:B------:R-:W-:Y:S05]  /*4be0*/  BSYNC.RECONVERGENT B4 ;  /* 0x0000000000047941 */ /* 0x000fea0003800200 */
.L_x_8336:
        /* <DEDUP_REMOVED lines=43> */
.L_x_8334:
[----:B------:R-:W-:Y:S05]  /*4ea0*/  BSYNC.RECONVERGENT B3 ;  /* 0x0000000000037941 */ /* 0x000fea0003800200 */
.L_x_8333:
        /* <DEDUP_REMOVED lines=10> */
.L_x_8310:
        /* <DEDUP_REMOVED lines=21> */
.L_x_8342:
        /* <DEDUP_REMOVED lines=13> */
.L_x_8344:
[----:B------:R-:W-:Y:S05]  /*5170*/  BSYNC.RECONVERGENT B5 ;  /* 0x0000000000057941 */ /* 0x000fea0003800200 */
.L_x_8343:
        /* <DEDUP_REMOVED lines=42> */
.L_x_8341:
[----:B------:R-:W-:Y:S05]  /*5420*/  BSYNC.RECONVERGENT B4 ;  /* 0x0000000000047941 */ /* 0x000fea0003800200 */
.L_x_8340:
        /* <DEDUP_REMOVED lines=8> */
.L_x_8339:
[----:B------:R-:W-:Y:S05]  /*54b0*/  BSYNC.RECONVERGENT B3 ;  /* 0x0000000000037941 */ /* 0x000fea0003800200 */
.L_x_8338:
        /* <DEDUP_REMOVED lines=17> */
.L_x_8349:
[----:B------:R-:W-:Y:S01]  /*55d0*/  IADD3 R4, PT, PT, R4, 0x1, RZ ;  /* 0x0000000104047810 */ /* 0x000fe20007ffe0ff */
[----:B------:R-:W-:Y:S03]  /*55e0*/  BSSY.RECONVERGENT B5, `(.L_x_8350) ;  /* 0x000000c000057945 */ /* 0x000fe60003800200 */
[C---:B------:R-:W-:Y:S01]  /*55f0*/  ISETP.NE.AND P4, PT, R4.reuse, RZ, PT ;  /* 0x000000ff0400720c */ /* 0x040fe20003f85270 */
[----:B01----:R-:W-:-:S12]  /*5600*/  IMAD.WIDE.U32 R36, R4, -0x2daee0ad, RZ ;  /* 0xd2511f5304247825 */ /* 0x003fd800078e00ff */
        /* <DEDUP_REMOVED lines=9> */
.L_x_8351:
[----:B------:R-:W-:Y:S05]  /*56a0*/  BSYNC.RECONVERGENT B5 ;  /* 0x0000000000057941 */ /* 0x000fea0003800200 */
.L_x_8350:
        /* <DEDUP_REMOVED lines=42> */
.L_x_8348:
[----:B------:R-:W-:Y:S05]  /*5950*/  BSYNC.RECONVERGENT B4 ;  /* 0x0000000000047941 */ /* 0x000fea0003800200 */
.L_x_8347:
        /* <DEDUP_REMOVED lines=8> */
.L_x_8346:
[----:B------:R-:W-:Y:S05]  /*59e0*/  BSYNC.RECONVERGENT B3 ;  /* 0x0000000000037941 */ /* 0x000fea0003800200 */
.L_x_8345:
        /* <DEDUP_REMOVED lines=17> */
.L_x_8356:
        /* <DEDUP_REMOVED lines=13> */
.L_x_8358:
[----:B------:R-:W-:Y:S05]  /*5bd0*/  BSYNC.RECONVERGENT B5 ;  /* 0x0000000000057941 */ /* 0x000fea0003800200 */
.L_x_8357:
        /* <DEDUP_REMOVED lines=43> */
.L_x_8355:
[----:B------:R-:W-:Y:S05]  /*5e90*/  BSYNC.RECONVERGENT B4 ;  /* 0x0000000000047941 */ /* 0x000fea0003800200 */
.L_x_8354:
        /* <DEDUP_REMOVED lines=8> */
.L_x_8353:
[----:B------:R-:W-:Y:S05]  /*5f20*/  BSYNC.RECONVERGENT B3 ;  /* 0x0000000000037941 */ /* 0x000fea0003800200 */
.L_x_8352:
        /* <DEDUP_REMOVED lines=20> */
.L_x_8361:
        /* <DEDUP_REMOVED lines=13> */
.L_x_8363:
[----:B------:R-:W-:Y:S05]  /*6140*/  BSYNC.RECONVERGENT B4 ;  /* 0x0000000000047941 */ /* 0x000fea0003800200 */
.L_x_8362:
        /* <DEDUP_REMOVED lines=43> */
.L_x_8360:
[----:B------:R-:W-:Y:S05]  /*6400*/  BSYNC.RECONVERGENT B3 ;  /* 0x0000000000037941 */ /* 0x000fea0003800200 */
.L_x_8359:
        /* <DEDUP_REMOVED lines=8> */
.L_x_8332:
[----:B------:R-:W-:Y:S05]  /*6490*/  BSYNC.RECONVERGENT B2 ;  /* 0x0000000000027941 */ /* 0x000fea0003800200 */
.L_x_8309:
[----:B------:R-:W0:Y:S02]  /*64a0*/  LDC.64 R36, c[0x0][0x3a8] ;  /* 0x0000ea00ff247b82 */ /* 0x000e240000000a00 */
[----:B0-----:R-:W-:-:S05]  /*64b0*/  IMAD.WIDE.U32 R36, R49, 0x10, R36 ;  /* 0x0000001031247825 */ /* 0x001fca00078e0024 */
[----:B-----5:R2:W-:Y:S01]  /*64c0*/  STG.E.128 desc[UR8][R36.64], R32 ;  /* 0x0000002024007986 */ /* 0x0205e2000c101d08 */
[----:B------:R-:W-:Y:S05]  /*64d0*/  @!P2 BRA `(.L_x_8306) ;  /* 0x00000000002ca947 */ /* 0x000fea0003800000 */
[----:B--2---:R-:W0:Y:S01]  /*64e0*/  LDC.64 R36, c[0x0][0x3b0] ;  /* 0x0000ec00ff247b82 */ /* 0x004e220000000a00 */
[----:B------:R-:W-:Y:S01]  /*64f0*/  IMAD.U32 R51, R46, 0x10000, RZ ;  /* 0x000100002e337824 */ /* 0x000fe200078e00ff */
[----:B------:R-:W-:Y:S02]  /*6500*/  LOP3.LUT R49, R47, 0xffff, RZ, 0xc0, !PT ;  /* 0x0000ffff2f317812 */ /* 0x000fe400078ec0ff */
[----:B------:R-:W-:Y:S02]  /*6510*/  LOP3.LUT R54, R45, 0xff, RZ, 0xc0, !PT ;  /* 0x000000ff2d367812 */ /* 0x000fe400078ec0ff */
[----:B------:R-:W-:-:S04]  /*6520*/  LOP3.LUT R52, R51, 0xff0000, RZ, 0xc0, !PT ;  /* 0x00ff000033347812 */ /* 0x000fc800078ec0ff */
[----:B------:R-:W-:Y:S02]  /*6530*/  LEA R49, R49, R52, 0x18 ;  /* 0x0000003431317211 */ /* 0x000fe400078ec0ff */
[----:B------:R-:W-:-:S03]  /*6540*/  LOP3.LUT R52, R43, 0xff, RZ, 0xc0, !PT ;  /* 0x000000ff2b347812 */ /* 0x000fc600078ec0ff */
[----:B------:R-:W-:-:S05]  /*6550*/  IMAD R49, R54, 0x100, R49 ;  /* 0x0000010036317824 */ /* 0x000fca00078e0231 */
[----:B------:R-:W-:Y:S01]  /*6560*/  IADD3 R49, PT, PT, R49, R52, RZ ;  /* 0x0000003431317210 */ /* 0x000fe20007ffe0ff */
[----:B0-----:R-:W-:-:S05]  /*6570*/  IMAD.WIDE.U32 R36, R39, 0x4, R36 ;  /* 0x0000000427247825 */ /* 0x001fca00078e0024 */
[----:B------:R3:W-:Y:S02]  /*6580*/  STG.E desc[UR8][R36.64], R49 ;  /* 0x0000003124007986 */ /* 0x0007e4000c101908 */
.L_x_8306:
[----:B------:R-:W-:Y:S05]  /*6590*/  BSYNC.RECONVERGENT B1 ;  /* 0x0000000000017941 */ /* 0x000fea0003800200 */
.L_x_8305:
        /* <DEDUP_REMOVED lines=51> */
.L_x_8381:
        /* <DEDUP_REMOVED lines=15> */
[----:B0-----:R-:W-:Y:S01]  /*69c0*/  VIADD R37, R38, 0xffffffff ;  /* 0xffffffff26257836 */ /* 0x001fe20000000000 */
[----:B------:R-:W-:Y:S01]  /*69d0*/  BSSY.RECONVERGENT B2, `(.L_x_8367) ;  /* 0x0000017000027945 */ /* 0x000fe20003800200 */
[----:B------:R-:W-:Y:S02]  /*69e0*/  FSEL R52, R39, RZ, !P0 ;  /* 0x000000ff27347208 */ /* 0x000fe40004000000 */
        /* <DEDUP_REMOVED lines=21> */
.L_x_8368:
[----:B------:R-:W-:Y:S05]  /*6b40*/  BSYNC.RECONVERGENT B2 ;  /* 0x0000000000027941 */ /* 0x000fea0003800200 */
.L_x_8367:
        /* <DEDUP_REMOVED lines=16> */
.L_x_8366:
[----:B------:R-:W-:Y:S05]  /*6c50*/  BSYNC.RECONVERGENT B1 ;  /* 0x0000000000017941 */ /* 0x000fea0003800200 */
.L_x_8365:
[----:B01----:R-:W0:Y:S02]  /*6c60*/  LDC.64 R36, c[0x0][0x380] ;  /* 0x0000e000ff247b82 */ /* 0x003e240000000a00 */
[----:B0-----:R-:W-:-:S05]  /*6c70*/  IMAD R3, R36, 0x4, R3 ;  /* 0x0000000424037824 */ /* 0x001fca00078e0203 */
[----:B------:R-:W-:-:S13]  /*6c80*/  ISETP.GE.AND P1, PT, R3, R37, PT ;  /* 0x000000250300720c */ /* 0x000fda0003f26270 */
[----:B------:R-:W-:Y:S05]  /*6c90*/  @!P1 BRA `(.L_x_8369) ;  /* 0xffffff9c00609947 */ /* 0x000fea000383ffff */
[----:B------:R-:W-:Y:S05]  /*6ca0*/  BSYNC B0 ;  /* 0x0000000000007941 */ /* 0x000fea0003800000 */
.L_x_8243:
[----:B------:R-:W-:Y:S05]  /*6cb0*/  EXIT ;  /* 0x000000000000794d */ /* 0x000fea0003800000 */
.L_x_8364:
        /* <DEDUP_REMOVED lines=8> */
.L_x_8371:
[----:B------:R-:W-:Y:S05]  /*6d40*/  BSYNC B1 ;  /* 0x0000000000017941 */ /* 0x000fea0003800000 */
.L_x_8370:
        /* <DEDUP_REMOVED lines=9> */
.L_x_8372:
[----:B------:R-:W-:Y:S02]  /*6de0*/  IMAD.MOV.U32 R37, RZ, RZ, 0x4 ;  /* 0x00000004ff257424 */ /* 0x000fe400078e00ff */
[----:B------:R-:W-:-:S04]  /*6df0*/  IMAD.MOV.U32 R36, RZ, RZ, R57 ;  /* 0x000000ffff247224 */ /* 0x000fc800078e0039 */
[----:B------:R-:W-:-:S05]  /*6e00*/  FADD.FTZ R54, R53, R36 ;  /* 0x0000002435367221 */ /* 0x000fca0000010000 */
[----:B------:R-:W-:-:S07]  /*6e10*/  MOV R58, R54 ;  /* 0x00000036003a7202 */ /* 0x000fce0000000f00 */
[----:B------:R-:W-:Y:S05]  /*6e20*/  WARPSYNC.COLLECTIVE R51, `(.L_x_8373) ;  /* 0x0000000033087348 */ /* 0x000fea0003c00000 */
[----:B------:R0:W1:Y:S02]  /*6e30*/  SHFL.BFLY P5, R57, R58, R37, R52 ;  /* 0x0c0000253a397389 */ /* 0x00006400000a0034 */
[----:B01----:R-:W-:Y:S05]  /*6e40*/  ENDCOLLECTIVE ;  /* 0x000000000000791b */ /* 0x003fea0003800000 */
.L_x_8373:
[----:B------:R-:W-:Y:S01]  /*6e50*/  HFMA2 R37, -RZ, RZ, 0, 4.76837158203125e-07 ;  /* 0x00000008ff257431 */ /* 0x000fe200000001ff */
[----:B------:R-:W-:-:S05]  /*6e60*/  MOV R49, R57 ;  /* 0x0000003900317202 */ /* 0x000fca0000000f00 */
[----:B------:R-:W-:Y:S02]  /*6e70*/  FADD.FTZ R55, R54, R49 ;  /* 0x0000003136377221 */ /* 0x000fe40000010000 */
[----:B------:R-:W0:Y:S02]  /*6e80*/  LDC R49, c[0x0][0x400] ;  /* 0x00010000ff317b82 */ /* 0x000e240000000800 */
[----:B------:R-:W-:-:S07]  /*6e90*/  IMAD.MOV.U32 R58, RZ, RZ, R55 ;  /* 0x000000ffff3a7224 */ /* 0x000fce00078e0037 */
[----:B0-----:R-:W-:Y:S05]  /*6ea0*/  WARPSYNC.COLLECTIVE R51, `(.L_x_8374) ;  /* 0x0000000033087348 */ /* 0x001fea0003c00000 */
[----:B------:R1:W2:Y:S02]  /*6eb0*/  SHFL.BFLY P5, R57, R58, R37, R52 ;  /* 0x0c0000253a397389 */ /* 0x0002a400000a0034 */
[----:B012---:R-:W-:Y:S05]  /*6ec0*/  ENDCOLLECTIVE ;  /* 0x000000000000791b */ /* 0x007fea0003800000 */
.L_x_8374:
[----:B------:R-:W-:Y:S02]  /*6ed0*/  IMAD.MOV.U32 R37, RZ, RZ, 0x10 ;  /* 0x00000010ff257424 */ /* 0x000fe400078e00ff */
[----:B------:R-:W-:-:S04]  /*6ee0*/  IMAD.MOV.U32 R36, RZ, RZ, R57 ;  /* 0x000000ffff247224 */ /* 0x000fc800078e0039 */
[----:B------:R-:W-:-:S05]  /*6ef0*/  FADD.FTZ R56, R55, R36 ;  /* 0x0000002437387221 */ /* 0x000fca0000010000 */
[----:B------:R-:W-:-:S07]  /*6f00*/  MOV R58, R56 ;  /* 0x00000038003a7202 */ /* 0x000fce0000000f00 */
[----:B------:R-:W-:Y:S05]  /*6f10*/  WARPSYNC.COLLECTIVE R51, `(.L_x_8375) ;  /* 0x0000000033087348 */ /* 0x000fea0003c00000 */
[----:B------:R0:W1:Y:S02]  /*6f20*/  SHFL.BFLY P5, R57, R58, R37, R52 ;  /* 0x0c0000253a397389 */ /* 0x00006400000a0034 */
[----:B01----:R-:W-:Y:S05]  /*6f30*/  ENDCOLLECTIVE ;  /* 0x000000000000791b */ /* 0x003fea0003800000 */
.L_x_8375:
        /* <DEDUP_REMOVED lines=19> */
[----:B------:R-:W-:Y:S02]  /*7070*/  IMAD.MOV.U32 R37, RZ, RZ, 0x1 ;  /* 0x00000001ff257424 */ /* 0x000fe400078e00ff */
[----:B------:R-:W-:Y:S02]  /*7080*/  HFMA2 R52, -RZ, RZ, 0, 1.847743988037109375e-06 ;  /* 0x0000001fff347431 */ /* 0x000fe400000001ff */
[----:B------:R-:W-:-:S07]  /*7090*/  MOV R58, R36 ;  /* 0x00000024003a7202 */ /* 0x000fce0000000f00 */
[----:B------:R-:W-:Y:S05]  /*70a0*/  WARPSYNC.COLLECTIVE R51, `(.L_x_8376) ;  /* 0x0000000033087348 */ /* 0x000fea0003c00000 */
[----:B------:R0:W1:Y:S02]  /*70b0*/  SHFL.BFLY P5, R57, R58, R37, R52 ;  /* 0x0c0000253a397389 */ /* 0x00006400000a0034 */
[----:B01----:R-:W-:Y:S05]  /*70c0*/  ENDCOLLECTIVE ;  /* 0x000000000000791b */ /* 0x003fea0003800000 */
.L_x_8376:
[----:B------:R-:W-:Y:S02]  /*70d0*/  IMAD.MOV.U32 R37, RZ, RZ, 0x2 ;  /* 0x00000002ff257424 */ /* 0x000fe400078e00ff */
[----:B------:R-:W-:-:S04]  /*70e0*/  IMAD.MOV.U32 R53, RZ, RZ, R57 ;  /* 0x000000ffff357224 */ /* 0x000fc800078e0039 */
[----:B------:R-:W-:-:S05]  /*70f0*/  FADD.FTZ R53, R36, R53 ;  /* 0x0000003524357221 */ /* 0x000fca0000010000 */
[----:B------:R-:W-:-:S07]  /*7100*/  MOV R58, R53 ;  /* 0x00000035003a7202 */ /* 0x000fce0000000f00 */
[----:B------:R-:W-:Y:S05]  /*7110*/  WARPSYNC.COLLECTIVE R51, `(.L_x_8377) ;  /* 0x0000000033087348 */ /* 0x000fea0003c00000 */
[----:B------:R0:W1:Y:S02]  /*7120*/  SHFL.BFLY P5, R57, R58, R37, R52 ;  /* 0x0c0000253a397389 */ /* 0x00006400000a0034 */
[----:B01----:R-:W-:Y:S05]  /*7130*/  ENDCOLLECTIVE ;  /* 0x000000000000791b */ /* 0x003fea0003800000 */
.L_x_8377:
[----:B------:R-:W-:Y:S01]  /*7140*/  HFMA2 R37, -RZ, RZ, 0, 2.384185791015625e-07 ;  /* 0x00000004ff257431 */ /* 0x000fe200000001ff */
[----:B------:R-:W-:-:S05]  /*7150*/  MOV R54, R57 ;  /* 0x0000003900367202 */ /* 0x000fca0000000f00 */
[----:B------:R-:W-:-:S04]  /*7160*/  FADD.FTZ R54, R53, R54 ;  /* 0x0000003635367221 */ /* 0x000fc80000010000 */
[----:B------:R-:W-:-:S07]  /*7170*/  IMAD.MOV.U32 R58, RZ, RZ, R54 ;  /* 0x000000ffff3a7224 */ /* 0x000fce00078e0036 */
[----:B------:R-:W-:Y:S05]  /*7180*/  WARPSYNC.COLLECTIVE R51, `(.L_x_8378) ;  /* 0x0000000033087348 */ /* 0x000fea0003c00000 */
[----:B------:R0:W1:Y:S02]  /*7190*/  SHFL.BFLY P5, R57, R58, R37, R52 ;  /* 0x0c0000253a397389 */ /* 0x00006400000a0034 */
[----:B01----:R-:W-:Y:S05]  /*71a0*/  ENDCOLLECTIVE ;  /* 0x000000000000791b */ /* 0x003fea0003800000 */
.L_x_8378:
[----:B------:R-:W-:Y:S02]  /*71b0*/  IMAD.MOV.U32 R37, RZ, RZ, 0x8 ;  /* 0x00000008ff257424 */ /* 0x000fe400078e00ff */
[----:B------:R-:W-:-:S04]  /*71c0*/  IMAD.MOV.U32 R55, RZ, RZ, R57 ;  /* 0x000000ffff377224 */ /* 0x000fc800078e0039 */
[----:B------:R-:W-:-:S05]  /*71d0*/  FADD.FTZ R55, R54, R55 ;  /* 0x0000003736377221 */ /* 0x000fca0000010000 */
[----:B------:R-:W-:-:S07]  /*71e0*/  MOV R58, R55 ;  /* 0x00000037003a7202 */ /* 0x000fce0000000f00 */
[----:B------:R-:W-:Y:S05]  /*71f0*/  WARPSYNC.COLLECTIVE R51, `(.L_x_8379) ;  /* 0x0000000033087348 */ /* 0x000fea0003c00000 */
[----:B------:R0:W1:Y:S02]  /*7200*/  SHFL.BFLY P5, R57, R58, R37, R52 ;  /* 0x0c0000253a397389 */ /* 0x00006400000a0034 */
[----:B01----:R-:W-:Y:S05]  /*7210*/  ENDCOLLECTIVE ;  /* 0x000000000000791b */ /* 0x003fea0003800000 */
.L_x_8379:
[----:B------:R-:W-:Y:S01]  /*7220*/  HFMA2 R37, -RZ, RZ, 0, 9.5367431640625e-07 ;  /* 0x00000010ff257431 */ /* 0x000fe200000001ff */
[----:B------:R-:W-:-:S05]  /*7230*/  MOV R56, R57 ;  /* 0x0000003900387202 */ /* 0x000fca0000000f00 */
[----:B------:R-:W-:-:S04]  /*7240*/  FADD.FTZ R56, R55, R56 ;  /* 0x0000003837387221 */ /* 0x000fc80000010000 */
[----:B------:R-:W-:-:S07]  /*7250*/  IMAD.MOV.U32 R58, RZ, RZ, R56 ;  /* 0x000000ffff3a7224 */ /* 0x000fce00078e0038 */
[----:B------:R-:W-:Y:S05]  /*7260*/  WARPSYNC.COLLECTIVE R51, `(.L_x_8380) ;  /* 0x0000000033087348 */ /* 0x000fea0003c00000 */
[----:B------:R0:W1:Y:S02]  /*7270*/  SHFL.BFLY P5, R57, R58, R37, R52 ;  /* 0x0c0000253a397389 */ /* 0x00006400000a0034 */
[----:B01----:R-:W-:Y:S05]  /*7280*/  ENDCOLLECTIVE ;  /* 0x000000000000791b */ /* 0x003fea0003800000 */
.L_x_8380:
[----:B------:R-:W-:Y:S05]  /*7290*/  BRA `(.L_x_8381) ;  /* 0xfffffff4008c7947 */ /* 0x000fea000383ffff */
.L_x_8382:
        /* <DEDUP_REMOVED lines=14> */
.L_x_9189:


//--------------------- .text._ZN10layer_norm13ln_fwd_kernelINS_13Kernel_traitsIfffffjLj256ELj1ELj4ELj1ELj16ENS_18Kernel_traits_baseILj256EfffffjLj128EEEEELb1ELb0ELb1ELb1EEEvNS_9FwdParamsE --------------------------
	.section	.text._ZN10layer_norm13ln_fwd_kernelINS_13Kernel_traitsIfffffjLj256ELj1ELj4ELj1ELj16ENS_18Kernel_traits_baseILj256EfffffjLj128EEEEELb1ELb0ELb1ELb1EEEvNS_9FwdParamsE,"ax",@progbits
	.align	128
        .global         _ZN10layer_norm13ln_fwd_kernelINS_13Kernel_traitsIfffffjLj256ELj1ELj4ELj1ELj16ENS_18Kernel_traits_baseILj256EfffffjLj128EEEEELb1ELb0ELb1ELb1EEEvNS_9FwdParamsE
        .type           _ZN10layer_norm13ln_fwd_kernelINS_13Kernel_traitsIfffffjLj256ELj1ELj4ELj1ELj16ENS_18Kernel_traits_baseILj256EfffffjLj128EEEEELb1ELb0ELb1ELb1EEEvNS_9FwdParamsE,@function
        .size           _ZN10layer_norm13ln_fwd_kernelINS_13Kernel_traitsIfffffjLj256ELj1ELj4ELj1ELj16ENS_18Kernel_traits_baseILj256EfffffjLj128EEEEELb1ELb0ELb1ELb1EEEvNS_9FwdParamsE,(.L_x_9190 - _ZN10layer_norm13ln_fwd_kernelINS_13Kernel_traitsIfffffjLj256ELj1ELj4ELj1ELj16ENS_18Kernel_traits_baseILj256EfffffjLj128EEEEELb1ELb0ELb1ELb1EEEvNS_9FwdParamsE)
        .other          _ZN10layer_norm13ln_fwd_kernelINS_13Kernel_traitsIfffffjLj256ELj1ELj4ELj1ELj16ENS_18Kernel_traits_baseILj256EfffffjLj128EEEEELb1ELb0ELb1ELb1EEEvNS_9FwdParamsE,@"STO_CUDA_ENTRY STV_DEFAULT"
_ZN10layer_norm13ln_fwd_kernelINS_13Kernel_traitsIfffffjLj256ELj1ELj4ELj1ELj16ENS_18Kernel_traits_baseILj256EfffffjLj128EEEEELb1ELb0ELb1ELb1EEEvNS_9FwdParamsE:
.text._ZN10layer_norm13ln_fwd_kernelINS_13Kernel_traitsIfffffjLj256ELj1ELj4ELj1ELj16ENS_18Kernel_traits_baseILj256EfffffjLj128EEEEELb1ELb0ELb1ELb1EEEvNS_9FwdParamsE:
[----:B------:R-:W-:Y:S01]  /*0000*/  LDC R1, c[0x0][0x37c] ;  /* 0x0000df00ff017b82 */ /* 0x000fe20000000800 */
[----:B------:R-:W0:Y:S01]  /*0010*/  LDCU.U8 UR4, c[0x0][0x464] ;  /* 0x00008c80ff0477ac */ /* 0x000e220008000000 */
[----:B------:R-:W1:Y:S06]  /*0020*/  S2R R28, SR_TID.X ;  /* 0x00000000001c7919 */ /* 0x000e6c0000002100 */
[----:B------:R-:W2:Y:S01]  /*0030*/  LDC R42, c[0x0][0x458] ;  /* 0x00011600ff2a7b82 */ /* 0x000ea20000000800 */
[----:B------:R-:W3:Y:S01]  /*0040*/  LDCU.64 UR6, c[0x0][0x450] ;  /* 0x00008a00ff0677ac */ /* 0x000ee20008000a00 */
[----:B------:R-:W4:Y:S06]  /*0050*/  LDCU.64 UR8, c[0x0][0x358] ;  /* 0x00006b00ff0877ac */ /* 0x000f2c0008000a00 */
[----:B------:R-:W2:Y:S01]  /*0060*/  LDC R43, c[0x0][0x45c] ;  /* 0x00011700ff2b7b82 */ /* 0x000ea20000000800 */
[----:B------:R-:W2:Y:S01]  /*0070*/  LDCU UR10, c[0x0][0x384] ;  /* 0x00007080ff0a77ac */ /* 0x000ea20008000800 */
[----:B0-----:R-:W-:Y:S01]  /*0080*/  ISETP.NE.AND P1, PT, RZ, UR4, PT ;  /* 0x00000004ff007c0c */ /* 0x001fe2000bf25270 */
[----:B------:R-:W0:Y:S05]  /*0090*/  LDCU.64 UR4, c[0x0][0x438] ;  /* 0x00008700ff0477ac */ /* 0x000e2a0008000a00 */
[----:B------:R-:W0:Y:S01]  /*00a0*/  LDC.64 R6, c[0x0][0x3d0] ;  /* 0x0000f400ff067b82 */ /* 0x000e220000000a00 */
[----:B---3--:R-:W-:-:S02]  /*00b0*/  IMAD.U32 R2, RZ, RZ, UR6 ;  /* 0x00000006ff027e24 */ /* 0x008fc4000f8e00ff */
[----:B------:R-:W-:-:S06]  /*00c0*/  IMAD.U32 R3, RZ, RZ, UR7 ;  /* 0x00000007ff037e24 */ /* 0x000fcc000f8e00ff */
[----:B----4-:R-:W3:Y:S01]  /*00d0*/  @P1 LDG.E.64 R2, desc[UR8][R2.64] ;  /* 0x0000000802021981 */ /* 0x010ee2000c1e1b00 */
[----:B------:R-:W4:Y:S01]  /*00e0*/  @P1 LDC R31, c[0x0][0x460] ;  /* 0x00011800ff1f1b82 */ /* 0x000f220000000800 */
[----:B-1----:R-:W-:Y:S02]  /*00f0*/  LOP3.LUT R0, R28, 0x1f, RZ, 0xc0, !PT ;  /* 0x0000001f1c007812 */ /* 0x002fe400078ec0ff */
[----:B--2---:R-:W4:Y:S01]  /*0100*/  @P1 LDG.E.64 R4, desc[UR8][R42.64] ;  /* 0x000000082a041981 */ /* 0x004f22000c1e1b00 */
        /* <DEDUP_REMOVED lines=11> */
[----:B------:R-:W2:Y:S01]  /*01c0*/  LDC R27, c[0x0][0x360] ;  /* 0x0000d800ff1b7b82 */ /* 0x000ea20000000800 */
[----:B0-----:R-:W-:-:S06]  /*01d0*/  USHF.L.U32 UR4, UR5, 0x2, URZ ;  /* 0x0000000205047899 */ /* 0x001fcc00080006ff */
[----:B------:R-:W-:-:S04]  /*01e0*/  LOP3.LUT R29, R29, UR4, RZ, 0xfc, !PT ;  /* 0x000000041d1d7c12 */ /* 0x000fc8000f8efcff */
[----:B------:R-:W-:Y:S01]  /*01f0*/  ISETP.GE.AND P2, PT, R29, UR10, PT ;  /* 0x0000000a1d007c0c */ /* 0x000fe2000bf46270 */
[----:B--2---:R-:W-:Y:S01]  /*0200*/  IMAD R28, R27, UR5, R28 ;  /* 0x000000051b1c7c24 */ /* 0x004fe2000f8e021c */
[----:B---3--:R-:W-:Y:S02]  /*0210*/  @P1 R2UR UR6, R2 ;  /* 0x00000000020612ca */ /* 0x008fe400000e0000 */
[----:B------:R-:W-:Y:S02]  /*0220*/  @P1 R2UR UR7, R3 ;  /* 0x00000000030712ca */ /* 0x000fe400000e0000 */
[----:B----4-:R-:W-:-:S04]  /*0230*/  @P1 IADD3 R42, P3, PT, R4, R31, RZ ;  /* 0x0000001f042a1210 */ /* 0x010fc80007f7e0ff */
[----:B------:R-:W-:-:S03]  /*0240*/  @P1 IADD3.X R43, PT, PT, RZ, R5, RZ, P3, !PT ;  /* 0x00000005ff2b1210 */ /* 0x000fc60001ffe4ff */
[----:B-1----:R-:W-:Y:S06]  /*0250*/  @P2 EXIT ;  /* 0x000000000000294d */ /* 0x002fec0003800000 */
[--C-:B------:R-:W-:Y:S01]  /*0260*/  SHF.R.U64 R7, R42, 0x2, R43.reuse ;  /* 0x000000022a077819 */ /* 0x100fe2000000122b */
[----:B------:R-:W-:Y:S01]  /*0270*/  IMAD.HI.U32 R3, R28, -0x326172a9, RZ ;  /* 0xcd9e8d571c037827 */ /* 0x000fe200078e00ff */
[----:B------:R-:W-:Y:S01]  /*0280*/  SHF.R.U32.HI R6, RZ, 0x2, R43 ;  /* 0x00000002ff067819 */ /* 0x000fe2000001162b */
[----:B------:R-:W-:Y:S01]  /*0290*/  UIADD3 UR15, UPT, UPT, UR6, -0x61c88647, URZ ;  /* 0x9e3779b9060f7890 */ /* 0x000fe2000fffe0ff */
[----:B------:R-:W-:Y:S01]  /*02a0*/  BSSY B0, `(.L_x_8383) ;  /* 0x000066f000007945 */ /* 0x000fe20003800000 */
[C---:B------:R-:W-:Y:S01]  /*02b0*/  IMAD.HI.U32 R2, R7.reuse, -0x2daee0ad, RZ ;  /* 0xd2511f5307027827 */ /* 0x040fe200078e00ff */
[----:B------:R-:W-:Y:S01]  /*02c0*/  LOP3.LUT R3, R6, UR6, R3, 0x96, !PT ;  /* 0x0000000606037c12 */ /* 0x000fe2000f8e9603 */
[----:B------:R-:W-:Y:S01]  /*02d0*/  UIADD3 UR16, UPT, UPT, UR7, -0x4498517b, URZ ;  /* 0xbb67ae8507107890 */ /* 0x000fe2000fffe0ff */
[----:B-----5:R-:W-:Y:S01]  /*02e0*/  @P0 MOV R31, R8 ;  /* 0x00000008001f0202 */ /* 0x020fe20000000f00 */
[----:B------:R-:W-:Y:S01]  /*02f0*/  IMAD R25, R7, -0x2daee0ad, RZ ;  /* 0xd2511f5307197824 */ /* 0x000fe200078e02ff */
[----:B------:R-:W-:Y:S01]  /*0300*/  LOP3.LUT R2, R2, UR7, RZ, 0x3c, !PT ;  /* 0x0000000702027c12 */ /* 0x000fe2000f8e3cff */
[----:B------:R-:W-:Y:S01]  /*0310*/  IMAD.HI.U32 R24, R3, -0x2daee0ad, RZ ;  /* 0xd2511f5303187827 */ /* 0x000fe200078e00ff */
[----:B------:R-:W-:Y:S01]  /*0320*/  UIADD3 UR17, UPT, UPT, UR6, 0x3c6ef372, URZ ;  /* 0x3c6ef37206117890 */ /* 0x000fe2000fffe0ff */
[----:B------:R-:W-:Y:S01]  /*0330*/  @!P0 CS2R R22, SRZ ;  /* 0x0000000000168805 */ /* 0x000fe2000001ff00 */
[----:B------:R-:W-:Y:S01]  /*0340*/  UIADD3 UR18, UPT, UPT, UR7, 0x76cf5d0a, URZ ;  /* 0x76cf5d0a07127890 */ /* 0x000fe2000fffe0ff */
[----:B------:R-:W-:Y:S01]  /*0350*/  IMAD R5, R28, -0x326172a9, RZ ;  /* 0xcd9e8d571c057824 */ /* 0x000fe200078e02ff */
[----:B------:R-:W-:Y:S01]  /*0360*/  LOP3.LUT R24, R25, UR16, R24, 0x96, !PT ;  /* 0x0000001019187c12 */ /* 0x000fe2000f8e9618 */
[C---:B------:R-:W-:Y:S01]  /*0370*/  IMAD.HI.U32 R4, R2.reuse, -0x326172a9, RZ ;  /* 0xcd9e8d5702047827 */ /* 0x040fe200078e00ff */
[----:B------:R-:W-:Y:S01]  /*0380*/  UIADD3 UR19, UPT, UPT, UR6, -0x255992d5, URZ ;  /* 0xdaa66d2b06137890 */ /* 0x000fe2000fffe0ff */
        /* <DEDUP_REMOVED lines=8> */
[----:B------:R-:W-:Y:S01]  /*0410*/  @!P0 CS2R R18, SRZ ;  /* 0x0000000000128805 */ /* 0x000fe2000001ff00 */
[----:B------:R-:W-:Y:S01]  /*0420*/  UIADD3 UR23, UPT, UPT, UR6, 0x1715609d, URZ ;  /* 0x1715609d06177890 */ /* 0x000fe2000fffe0ff */
[----:B------:R-:W-:Y:S01]  /*0430*/  IMAD.HI.U32 R3, R4, -0x2daee0ad, RZ ;  /* 0xd2511f5304037827 */ /* 0x000fe200078e00ff */
[----:B------:R-:W-:Y:S01]  /*0440*/  LOP3.LUT R2, R5, UR17, R2, 0x96, !PT ;  /* 0x0000001105027c12 */ /* 0x000fe2000f8e9602 */
[----:B------:R-:W-:Y:S01]  /*0450*/  UIADD3 UR24, UPT, UPT, UR7, -0x56f99767, URZ ;  /* 0xa906689907187890 */ /* 0x000fe2000fffe0ff */
[----:B------:R-:W-:Y:S01]  /*0460*/  @!P0 CS2R R16, SRZ ;  /* 0x0000000000108805 */ /* 0x000fe2000001ff00 */
[----:B------:R-:W-:Y:S01]  /*0470*/  IMAD R5, R24, -0x326172a9, RZ ;  /* 0xcd9e8d5718057824 */ /* 0x000fe200078e02ff */
[----:B------:R-:W-:Y:S01]  /*0480*/  LOP3.LUT R3, R26, UR18, R3, 0x96, !PT ;  /* 0x000000121a037c12 */ /* 0x000fe2000f8e9603 */
[----:B------:R-:W-:Y:S01]  /*0490*/  IMAD R26, R4, -0x2daee0ad, RZ ;  /* 0xd2511f53041a7824 */ /* 0x000fe200078e02ff */
[----:B------:R-:W-:Y:S01]  /*04a0*/  UIADD3 UR25, UPT, UPT, UR6, -0x4ab325aa, URZ ;  /* 0xb54cda5606197890 */ /* 0x000fe2000fffe0ff */
[----:B------:R-:W-:Y:S01]  /*04b0*/  IMAD.HI.U32 R25, R2, -0x2daee0ad, RZ ;  /* 0xd2511f5302197827 */ /* 0x000fe200078e00ff */
[----:B------:R-:W-:Y:S01]  /*04c0*/  UIADD3 UR26, UPT, UPT, UR7, 0x646e171e, URZ ;  /* 0x646e171e071a7890 */ /* 0x000fe2000fffe0ff */
[----:B------:R-:W-:Y:S01]  /*04d0*/  LOP3.LUT R42, R42, 0x3, RZ, 0xc0, !PT ;  /* 0x000000032a2a7812 */ /* 0x000fe200078ec0ff */
[----:B------:R-:W-:Y:S01]  /*04e0*/  UIADD3 UR27, UPT, UPT, UR6, 0x5384540f, URZ ;  /* 0x5384540f061b7890 */ /* 0x000fe2000fffe0ff */
[----:B------:R-:W-:Y:S01]  /*04f0*/  IMAD.HI.U32 R4, R3, -0x326172a9, RZ ;  /* 0xcd9e8d5703047827 */ /* 0x000fe200078e00ff */
[----:B------:R-:W-:Y:S01]  /*0500*/  LOP3.LUT R25, R26, UR20, R25, 0x96, !PT ;  /* 0x000000141a197c12 */ /* 0x000fe2000f8e9619 */
[----:B------:R-:W-:-:S02]  /*0510*/  UIADD3 UR28, UPT, UPT, UR7, 0x1fd5c5a3, URZ ;  /* 0x1fd5c5a3071c7890 */ /* 0x000fc4000fffe0ff */
[----:B------:R-:W-:Y:S01]  /*0520*/  IMAD R24, R3, -0x326172a9, RZ ;  /* 0xcd9e8d5703187824 */ /* 0x000fe200078e02ff */
[----:B------:R-:W-:Y:S01]  /*0530*/  LOP3.LUT R4, R5, UR19, R4, 0x96, !PT ;  /* 0x0000001305047c12 */ /* 0x000fe2000f8e9604 */
[----:B------:R-:W-:Y:S01]  /*0540*/  IMAD R5, R2, -0x2daee0ad, RZ ;  /* 0xd2511f5302057824 */ /* 0x000fe200078e02ff */
[----:B------:R-:W0:Y:S01]  /*0550*/  LDCU.U8 UR4, c[0x0][0x410] ;  /* 0x00008200ff0477ac */ /* 0x000e220008000000 */
[----:B------:R-:W-:Y:S01]  /*0560*/  IMAD.HI.U32 R3, R25, -0x326172a9, RZ ;  /* 0xcd9e8d5719037827 */ /* 0x000fe200078e00ff */
[----:B------:R-:W-:-:S03]  /*0570*/  UIADD3 UR29, UPT, UPT, UR6, -0xe443238, URZ ;  /* 0xf1bbcdc8061d7890 */ /* 0x000fc6000fffe0ff */
[----:B------:R-:W-:Y:S01]  /*0580*/  IMAD.HI.U32 R2, R4, -0x2daee0ad, RZ ;  /* 0xd2511f5304027827 */ /* 0x000fe200078e00ff */
[----:B------:R-:W-:Y:S01]  /*0590*/  LOP3.LUT R24, R24, UR21, R3, 0x96, !PT ;  /* 0x0000001518187c12 */ /* 0x000fe2000f8e9603 */
[----:B------:R-:W-:Y:S02]  /*05a0*/  UIADD3 UR30, UPT, UPT, UR7, -0x24c28bd8, URZ ;  /* 0xdb3d7428071e7890 */ /* 0x000fe4000fffe0ff */
[----:B------:R-:W-:Y:S01]  /*05b0*/  IMAD R30, R4, -0x2daee0ad, RZ ;  /* 0xd2511f53041e7824 */ /* 0x000fe200078e02ff */
[----:B------:R-:W-:Y:S01]  /*05c0*/  LOP3.LUT R26, R5, UR22, R2, 0x96, !PT ;  /* 0x00000016051a7c12 */ /* 0x000fe2000f8e9602 */
[----:B------:R-:W-:Y:S01]  /*05d0*/  IMAD R25, R25, -0x326172a9, RZ ;  /* 0xcd9e8d5719197824 */ /* 0x000fe200078e02ff */
[----:B------:R-:W-:Y:S01]  /*05e0*/  UIADD3 UR31, UPT, UPT, UR6, -0x700cb87f, URZ ;  /* 0x8ff34781061f7890 */ /* 0x000fe2000fffe0ff */
[----:B------:R-:W-:Y:S01]  /*05f0*/  IMAD.HI.U32 R5, R24, -0x2daee0ad, RZ ;  /* 0xd2511f5318057827 */ /* 0x000fe200078e00ff */
[----:B------:R-:W-:Y:S01]  /*0600*/  UIADD3 UR32, UPT, UPT, UR7, -0x695add53, URZ ;  /* 0x96a522ad07207890 */ /* 0x000fe2000fffe0ff */
[----:B------:R-:W1:Y:S02]  /*0610*/  LDCU UR5, c[0x0][0x404] ;  /* 0x00008080ff0577ac */ /* 0x000e640008000800 */
[----:B------:R-:W-:Y:S01]  /*0620*/  IMAD.HI.U32 R4, R26, -0x326172a9, RZ ;  /* 0xcd9e8d571a047827 */ /* 0x000fe200078e00ff */
[----:B------:R-:W-:-:S02]  /*0630*/  LOP3.LUT R30, R30, UR24, R5, 0x96, !PT ;  /* 0x000000181e1e7c12 */ /* 0x000fc4000f8e9605 */
[----:B0-----:R-:W-:Y:S01]  /*0640*/  ISETP.NE.AND P1, PT, RZ, UR4, PT ;  /* 0x00000004ff007c0c */ /* 0x001fe2000bf25270 */
[----:B------:R-:W-:Y:S01]  /*0650*/  @P0 IMAD.MOV.U32 R3, RZ, RZ, R12 ;  /* 0x000000ffff030224 */ /* 0x000fe200078e000c */
[----:B------:R-:W-:Y:S01]  /*0660*/  LOP3.LUT R25, R25, UR23, R4, 0x96, !PT ;  /* 0x0000001719197c12 */ /* 0x000fe2000f8e9604 */
[--C-:B------:R-:W-:Y:S01]  /*0670*/  @P0 IMAD.MOV.U32 R2, RZ, RZ, R13.reuse ;  /* 0x000000ffff020224 */ /* 0x100fe200078e000d */
[----:B------:R-:W-:Y:S01]  /*0680*/  @!P0 MOV R3, R12 ;  /* 0x0000000c00038202 */ /* 0x000fe20000000f00 */
[----:B------:R-:W-:Y:S01]  /*0690*/  @!P0 IMAD.MOV.U32 R2, RZ, RZ, R13 ;  /* 0x000000ffff028224 */ /* 0x000fe200078e000d */
[----:B------:R-:W0:Y:S01]  /*06a0*/  LDCU UR14, c[0x0][0x448] ;  /* 0x00008900ff0e77ac */ /* 0x000e220008000800 */
[----:B------:R-:W-:Y:S02]  /*06b0*/  IMAD R13, R26, -0x326172a9, RZ ;  /* 0xcd9e8d571a0d7824 */ /* 0x000fe400078e02ff */
[----:B------:R-:W-:Y:S01]  /*06c0*/  IMAD.HI.U32 R4, R30, -0x326172a9, RZ ;  /* 0xcd9e8d571e047827 */ /* 0x000fe200078e00ff */
[----:B------:R-:W2:Y:S03]  /*06d0*/  LDCU.64 UR12, c[0x0][0x408] ;  /* 0x00008100ff0c77ac */ /* 0x000ea60008000a00 */
[----:B------:R-:W-:Y:S01]  /*06e0*/  IMAD R27, R24, -0x2daee0ad, RZ ;  /* 0xd2511f53181b7824 */ /* 0x000fe200078e02ff */
[----:B------:R-:W-:Y:S01]  /*06f0*/  LOP3.LUT R13, R13, UR25, R4, 0x96, !PT ;  /* 0x000000190d0d7c12 */ /* 0x000fe2000f8e9604 */
[----:B------:R-:W-:Y:S01]  /*0700*/  IMAD.HI.U32 R12, R25, -0x2daee0ad, RZ ;  /* 0xd2511f53190c7827 */ /* 0x000fe200078e00ff */
[----:B------:R-:W3:Y:S03]  /*0710*/  LDCU.64 UR10, c[0x0][0x3a0] ;  /* 0x00007400ff0a77ac */ /* 0x000ee60008000a00 */
[----:B------:R-:W-:Y:S01]  /*0720*/  @P0 IMAD.MOV.U32 R5, RZ, RZ, R14 ;  /* 0x000000ffff050224 */ /* 0x000fe200078e000e */
[----:B------:R-:W-:Y:S01]  /*0730*/  LOP3.LUT R12, R27, UR26, R12, 0x96, !PT ;  /* 0x0000001a1b0c7c12 */ /* 0x000fe2000f8e960c */
[----:B------:R-:W-:Y:S01]  /*0740*/  IMAD R27, R30, -0x326172a9, RZ ;  /* 0xcd9e8d571e1b7824 */ /* 0x000fe200078e02ff */
[----:B------:R-:W-:Y:S01]  /*0750*/  @!P0 MOV R5, R14 ;  /* 0x0000000e00058202 */ /* 0x000fe20000000f00 */
[----:B------:R-:W-:-:S02]  /*0760*/  IMAD R25, R25, -0x2daee0ad, RZ ;  /* 0xd2511f5319197824 */ /* 0x000fc400078e02ff */
[----:B------:R-:W-:-:S04]  /*0770*/  IMAD.HI.U32 R14, R12, -0x326172a9, RZ ;  /* 0xcd9e8d570c0e7827 */ /* 0x000fc800078e00ff */
[----:B------:R-:W-:Y:S01]  /*0780*/  IMAD.HI.U32 R24, R13, -0x2daee0ad, RZ ;  /* 0xd2511f530d187827 */ /* 0x000fe200078e00ff */
[----:B------:R-:W-:-:S03]  /*0790*/  LOP3.LUT R14, R27, UR27, R14, 0x96, !PT ;  /* 0x0000001b1b0e7c12 */ /* 0x000fc6000f8e960e */
[--C-:B------:R-:W-:Y:S01]  /*07a0*/  @P0 IMAD.MOV.U32 R4, RZ, RZ, R15.reuse ;  /* 0x000000ffff040224 */ /* 0x100fe200078e000f */
[----:B------:R-:W-:Y:S01]  /*07b0*/  LOP3.LUT R24, R25, UR28, R24, 0x96, !PT ;  /* 0x0000001c19187c12 */ /* 0x000fe2000f8e9618 */
[----:B------:R-:W-:Y:S02]  /*07c0*/  @!P0 IMAD.MOV.U32 R4, RZ, RZ, R15 ;  /* 0x000000ffff048224 */ /* 0x000fe400078e000f */
        /* <DEDUP_REMOVED lines=11> */
[----:B------:R-:W-:Y:S01]  /*0880*/  @P0 IMAD.MOV.U32 R30, RZ, RZ, R9 ;  /* 0x000000ffff1e0224 */ /* 0x000fe200078e0009 */
[----:B------:R-:W-:Y:S01]  /*0890*/  @!P0 MOV R30, R9 ;  /* 0x00000009001e8202 */ /* 0x000fe20000000f00 */
[----:B------:R-:W-:Y:S01]  /*08a0*/  @P0 IMAD.MOV.U32 R33, RZ, RZ, R10 ;  /* 0x000000ffff210224 */ /* 0x000fe200078e000a */
[----:B------:R-:W-:Y:S01]  /*08b0*/  @!P0 MOV R33, R10 ;  /* 0x0000000a00218202 */ /* 0x000fe20000000f00 */
[----:B------:R-:W-:Y:S01]  /*08c0*/  @P0 IMAD.MOV.U32 R32, RZ, RZ, R11 ;  /* 0x000000ffff200224 */ /* 0x000fe200078e000b */
[----:B------:R-:W-:Y:S01]  /*08d0*/  LOP3.LUT R39, R24, UR31, R39, 0x96, !PT ;  /* 0x0000001f18277c12 */ /* 0x000fe2000f8e9627 */
[----:B------:R-:W-:Y:S02]  /*08e0*/  @!P0 IMAD.MOV.U32 R31, RZ, RZ, R8 ;  /* 0x000000ffff1f8224 */ /* 0x000fe400078e0008 */
[----:B------:R-:W-:Y:S02]  /*08f0*/  @!P0 IMAD.MOV.U32 R32, RZ, RZ, R11 ;  /* 0x000000ffff208224 */ /* 0x000fe400078e000b */
[----:B------:R-:W-:-:S02]  /*0900*/  IMAD.MOV.U32 R38, RZ, RZ, RZ ;  /* 0x000000ffff267224 */ /* 0x000fc400078e00ff */
[----:B------:R-:W-:Y:S02]  /*0910*/  IMAD R44, R12, -0x2daee0ad, RZ ;  /* 0xd2511f530c2c7824 */ /* 0x000fe400078e02ff */
[----:B0123--:R-:W-:-:S07]  /*0920*/  IMAD R40, R13, -0x326172a9, RZ ;  /* 0xcd9e8d570d287824 */ /* 0x00ffce00078e02ff */
.L_x_8503:
[----:B0-----:R-:W0:Y:S08]  /*0930*/  LDC.64 R8, c[0x0][0x3f0] ;  /* 0x0000fc00ff087b82 */ /* 0x001e300000000a00 */
[----:B------:R-:W1:Y:S08]  /*0940*/  LDC R46, c[0x0][0x388] ;  /* 0x0000e200ff2e7b82 */ /* 0x000e700000000800 */
[----:B------:R-:W2:Y:S01]  /*0950*/  LDC.64 R10, c[0x0][0x3f8] ;  /* 0x0000fe00ff0a7b82 */ /* 0x000ea20000000a00 */
[----:B0-----:R-:W-:-:S05]  /*0960*/  IMAD.WIDE R24, R29, 0x4, R8 ;  /* 0x000000041d187825 */ /* 0x001fca00078e0208 */
[----:B------:R-:W3:Y:S01]  /*0970*/  LDG.E R45, desc[UR8][R24.64] ;  /* 0x00000008182d7981 */ /* 0x000ee2000c1e1900 */
[----:B------:R-:W-:Y:S02]  /*0980*/  IMAD.MOV.U32 R47, RZ, RZ, RZ ;  /* 0x000000ffff2f7224 */ /* 0x000fe400078e00ff */
[----:B--2---:R-:W-:-:S05]  /*0990*/  IMAD.WIDE R10, R29, 0x4, R10 ;  /* 0x000000041d0a7825 */ /* 0x004fca00078e020a */
[----:B------:R0:W5:Y:S01]  /*09a0*/  LDG.E R43, desc[UR8][R10.64] ;  /* 0x000000080a2b7981 */ /* 0x000162000c1e1900 */
[----:B---3--:R-:W-:-:S13]  /*09b0*/  ISETP.GE.AND P2, PT, R45, 0x1, PT ;  /* 0x000000012d00780c */ /* 0x008fda0003f46270 */
[----:B------:R-:W2:Y:S01]  /*09c0*/  @P2 LDC.64 R8, c[0x0][0x390] ;  /* 0x0000e400ff082b82 */ /* 0x000ea20000000a00 */
[----:B------:R-:W-:-:S05]  /*09d0*/  @P2 IADD3 R27, PT, PT, R45, -0x1, RZ ;  /* 0xffffffff2d1b2810 */ /* 0x000fca0007ffe0ff */
        /* <DEDUP_REMOVED lines=16> */
[----:B------:R-:W5:Y:S01]  /*0ae0*/  LDG.E.128 R8, desc[UR8][R10.64] ;  /* 0x000000080a087981 */ /* 0x000f62000c1e1d00 */
[----:B------:R-:W-:Y:S01]  /*0af0*/  ISETP.GT.AND P3, PT, R45, RZ, PT ;  /* 0x000000ff2d00720c */ /* 0x000fe20003f64270 */
[----:B------:R-:W-:-:S12]  /*0b00*/  BSSY.RECONVERGENT B2, `(.L_x_8386) ;  /* 0x0000056000027945 */ /* 0x000fd80003800200 */
        /* <DEDUP_REMOVED lines=19> */
.L_x_8390:
        /* <DEDUP_REMOVED lines=13> */
.L_x_8392:
[----:B------:R-:W-:Y:S05]  /*0d10*/  BSYNC.RECONVERGENT B4 ;  /* 0x0000000000047941 */ /* 0x000fea0003800200 */
.L_x_8391:
        /* <DEDUP_REMOVED lines=42> */
.L_x_8389:
[----:B------:R-:W-:Y:S05]  /*0fc0*/  BSYNC.RECONVERGENT B3 ;  /* 0x0000000000037941 */ /* 0x000fea0003800200 */
.L_x_8388:
        /* <DEDUP_REMOVED lines=9> */
.L_x_8387:
[----:B------:R-:W-:Y:S05]  /*1060*/  BSYNC.RECONVERGENT B2 ;  /* 0x0000000000027941 */ /* 0x000fea0003800200 */
.L_x_8386:
        /* <DEDUP_REMOVED lines=20> */
.L_x_8397:
        /* <DEDUP_REMOVED lines=13> */
.L_x_8399:
[----:B------:R-:W-:Y:S05]  /*1280*/  BSYNC.RECONVERGENT B4 ;  /* 0x0000000000047941 */ /* 0x000fea0003800200 */
.L_x_8398:
        /* <DEDUP_REMOVED lines=42> */
.L_x_8396:
[----:B------:R-:W-:Y:S05]  /*1530*/  BSYNC.RECONVERGENT B3 ;  /* 0x0000000000037941 */ /* 0x000fea0003800200 */
.L_x_8395:
        /* <DEDUP_REMOVED lines=9> */
.L_x_8394:
[----:B------:R-:W-:Y:S05]  /*15d0*/  BSYNC.RECONVERGENT B2 ;  /* 0x0000000000027941 */ /* 0x000fea0003800200 */
.L_x_8393:
        /* <DEDUP_REMOVED lines=20> */
.L_x_8404:
        /* <DEDUP_REMOVED lines=13> */
.L_x_8406:
[----:B------:R-:W-:Y:S05]  /*17f0*/  BSYNC.RECONVERGENT B4 ;  /* 0x0000000000047941 */ /* 0x000fea0003800200 */
.L_x_8405:
        /* <DEDUP_REMOVED lines=42> */
.L_x_8403:
[----:B------:R-:W-:Y:S05]  /*1aa0*/  BSYNC.RECONVERGENT B3 ;  /* 0x0000000000037941 */ /* 0x000fea0003800200 */
.L_x_8402:
        /* <DEDUP_REMOVED lines=9> */
.L_x_8401:
[----:B------:R-:W-:Y:S05]  /*1b40*/  BSYNC.RECONVERGENT B2 ;  /* 0x0000000000027941 */ /* 0x000fea0003800200 */
.L_x_8400:
        /* <DEDUP_REMOVED lines=19> */
.L_x_8410:
        /* <DEDUP_REMOVED lines=13> */
.L_x_8412:
[----:B------:R-:W-:Y:S05]  /*1d50*/  BSYNC.RECONVERGENT B3 ;  /* 0x0000000000037941 */ /* 0x000fea0003800200 */
.L_x_8411:
        /* <DEDUP_REMOVED lines=40> */
[----:B------:R-:W-:-:S07]  /*1fe0*/  LOP3.LUT R41, R26, UR32, R51, 0x96, !PT ;  /* 0x000000201a297c12 */ /* 0x000fce000f8e9633 */
.L_x_8409:
[----:B------:R-:W-:Y:S05]  /*1ff0*/  BSYNC.RECONVERGENT B2 ;  /* 0x0000000000027941 */ /* 0x000fea0003800200 */
.L_x_8408:
        /* <DEDUP_REMOVED lines=9> */
[----:B------:R-:W-:Y:S06]  /*2090*/  BRA `(.L_x_8407) ;  /* 0x0000001400347947 */ /* 0x000fec0003800000 */
.L_x_8385:
[----:B------:R-:W-:Y:S01]  /*20a0*/  BSSY.RECONVERGENT B2, `(.L_x_8413) ;  /* 0x0000055000027945 */ /* 0x000fe20003800200 */
        /* <DEDUP_REMOVED lines=20> */
.L_x_8417:
        /* <DEDUP_REMOVED lines=13> */
.L_x_8419:
[----:B------:R-:W-:Y:S05]  /*22c0*/  BSYNC.RECONVERGENT B4 ;  /* 0x0000000000047941 */ /* 0x000fea0003800200 */
.L_x_8418:
        /* <DEDUP_REMOVED lines=40> */
[----:B------:R-:W-:-:S07]  /*2550*/  IMAD.MOV.U32 R8, RZ, RZ, R44 ;  /* 0x000000ffff087224 */ /* 0x000fce00078e002c */
.L_x_8416:
[----:B------:R-:W-:Y:S05]  /*2560*/  BSYNC.RECONVERGENT B3 ;  /* 0x0000000000037941 */ /* 0x000fea0003800200 */
.L_x_8415:
        /* <DEDUP_REMOVED lines=8> */
.L_x_8414:
[----:B------:R-:W-:Y:S05]  /*25f0*/  BSYNC.RECONVERGENT B2 ;  /* 0x0000000000027941 */ /* 0x000fea0003800200 */
.L_x_8413:
        /* <DEDUP_REMOVED lines=17> */
.L_x_8424:
        /* <DEDUP_REMOVED lines=13> */
.L_x_8426:
[----:B------:R-:W-:Y:S05]  /*27e0*/  BSYNC.RECONVERGENT B4 ;  /* 0x0000000000047941 */ /* 0x000fea0003800200 */
.L_x_8425:
        /* <DEDUP_REMOVED lines=42> */
.L_x_8423:
[----:B------:R-:W-:Y:S05]  /*2a90*/  BSYNC.RECONVERGENT B3 ;  /* 0x0000000000037941 */ /* 0x000fea0003800200 */
.L_x_8422:
        /* <DEDUP_REMOVED lines=8> */
.L_x_8421:
[----:B------:R-:W-:Y:S05]  /*2b20*/  BSYNC.RECONVERGENT B2 ;  /* 0x0000000000027941 */ /* 0x000fea0003800200 */
.L_x_8420:
        /* <DEDUP_REMOVED lines=17> */
.L_x_8431:
        /* <DEDUP_REMOVED lines=13> */
.L_x_8433:
[----:B------:R-:W-:Y:S05]  /*2d10*/  BSYNC.RECONVERGENT B4 ;  /* 0x0000000000047941 */ /* 0x000fea0003800200 */
.L_x_8432:
        /* <DEDUP_REMOVED lines=42> */
.L_x_8430:
[----:B------:R-:W-:Y:S05]  /*2fc0*/  BSYNC.RECONVERGENT B3 ;  /* 0x0000000000037941 */ /* 0x000fea0003800200 */
.L_x_8429:
        /* <DEDUP_REMOVED lines=8> */
.L_x_8428:
[----:B------:R-:W-:Y:S05]  /*3050*/  BSYNC.RECONVERGENT B2 ;  /* 0x0000000000027941 */ /* 0x000fea0003800200 */
.L_x_8427:
        /* <DEDUP_REMOVED lines=16> */
.L_x_8436:
        /* <DEDUP_REMOVED lines=13> */
.L_x_8438:
[----:B------:R-:W-:Y:S05]  /*3230*/  BSYNC.RECONVERGENT B3 ;  /* 0x0000000000037941 */ /* 0x000fea0003800200 */
.L_x_8437:
        /* <DEDUP_REMOVED lines=42> */
.L_x_8435:
[----:B------:R-:W-:Y:S05]  /*34e0*/  BSYNC.RECONVERGENT B2 ;  /* 0x0000000000027941 */ /* 0x000fea0003800200 */
.L_x_8434:
        /* <DEDUP_REMOVED lines=8> */
.L_x_8407:
[----:B------:R-:W-:Y:S05]  /*3570*/  BSYNC.RECONVERGENT B1 ;  /* 0x0000000000017941 */ /* 0x000fea0003800200 */
.L_x_8384:
[----:B------:R-:W0:Y:S01]  /*3580*/  LDC.64 R54, c[0x0][0x3a8] ;  /* 0x0000ea00ff367b82 */ /* 0x000e220000000a00 */
[----:B------:R-:W-:Y:S01]  /*3590*/  BSSY.RECONVERGENT B1, `(.L_x_8439) ;  /* 0x000000f000017945 */ /* 0x000fe20003800200 */
        /* <DEDUP_REMOVED lines=14> */
.L_x_8440:
[----:B------:R-:W-:Y:S05]  /*3680*/  BSYNC.RECONVERGENT B1 ;  /* 0x0000000000017941 */ /* 0x000fea0003800200 */
.L_x_8439:
[----:B------:R-:W-:Y:S01]  /*3690*/  BSSY.RECONVERGENT B1, `(.L_x_8441) ;  /* 0x0000006000017945 */ /* 0x000fe20003800200 */
[----:B------:R-:W-:-:S03]  /*36a0*/  VIADD R47, R47, 0x20 ;  /* 0x000000202f2f7836 */ /* 0x000fc60000000000 */
[----:B------:R-:W-:Y:S05]  /*36b0*/  @!P2 BRA `(.L_x_8442) ;  /* 0x00000000000ca947 */ /* 0x000fea0003800000 */
[----:B------:R-:W2:Y:S02]  /*36c0*/  LDC.64 R12, c[0x0][0x390] ;  /* 0x0000e400ff0c7b82 */ /* 0x000ea40000000a00 */
[----:B--2---:R-:W-:-:S06]  /*36d0*/  IMAD.WIDE.U32 R12, R47, 0x10, R12 ;  /* 0x000000102f0c7825 */ /* 0x004fcc00078e000c */
[----:B------:R-:W5:Y:S02]  /*36e0*/  LDG.E.128 R12, desc[UR8][R12.64] ;  /* 0x000000080c0c7981 */ /* 0x000f64000c1e1d00 */
.L_x_8442:
[----:B------:R-:W-:Y:S05]  /*36f0*/  BSYNC.RECONVERGENT B1 ;  /* 0x0000000000017941 */ /* 0x000fea0003800200 */
.L_x_8441:
[----:B------:R-:W-:Y:S01]  /*3700*/  BSSY.RECONVERGENT B1, `(.L_x_8443) ;  /* 0x00002b0000017945 */ /* 0x000fe20003800200 */
[----:B------:R-:W-:-:S03]  /*3710*/  IADD3 R48, PT, PT, R25, 0x20, RZ ;  /* 0x0000002019307810 */ /* 0x000fc60007ffe0ff */
[----:B------:R-:W-:Y:S05]  /*3720*/  @!P0 BRA `(.L_x_8444) ;  /* 0x00000014007c8947 */ /* 0x000fea0003800000 */
[----:B------:R-:W0:Y:S02]  /*3730*/  LDC.64 R24, c[0x0][0x3a0] ;  /* 0x0000e800ff187b82 */ /* 0x000e240000000a00 */
[----:B01----:R-:W-:-:S06]  /*3740*/  IMAD.WIDE.U32 R26, R48, 0x10, R24 ;  /* 0x00000010301a7825 */ /* 0x003fcc00078e0018 */
        /* <DEDUP_REMOVED lines=22> */
.L_x_8449:
        /* <DEDUP_REMOVED lines=13> */
.L_x_8451:
[----:B------:R-:W-:Y:S05]  /*3980*/  BSYNC.RECONVERGENT B4 ;  /* 0x0000000000047941 */ /* 0x000fea0003800200 */
.L_x_8450:
        /* <DEDUP_REMOVED lines=40> */
[----:B------:R-:W-:Y:S02]  /*3c10*/  IMAD.MOV.U32 R40, RZ, RZ, R44 ;  /* 0x000000ffff287224 */ /* 0x000fe400078e002c */
[----:B------:R-:W-:-:S07]  /*3c20*/  IMAD.MOV.U32 R44, RZ, RZ, RZ ;  /* 0x000000ffff2c7224 */ /* 0x000fce00078e00ff */
.L_x_8448:
[----:B------:R-:W-:Y:S05]  /*3c30*/  BSYNC.RECONVERGENT B3 ;  /* 0x0000000000037941 */ /* 0x000fea0003800200 */
.L_x_8447:
[----:B------:R-:W-:Y:S01]  /*3c40*/  I2FP.F32.U32 R34, R34 ;  /* 0x0000002200227245 */ /* 0x000fe20000201000 */
[----:B------:R-:W-:-:S05]  /*3c50*/  HFMA2 R45, -RZ, RZ, 0.1171875, 0 ;  /* 0x2f800000ff2d7431 */ /* 0x000fca00000001ff */
[----:B------:R-:W-:-:S05]  /*3c60*/  FFMA.FTZ R34, R34, R45, 1.1641532182693481445e-10 ;  /* 0x2f00000022227423 */ /* 0x000fca000001002d */
[----:B------:R-:W-:Y:S01]  /*3c70*/  FSETP.GTU.FTZ.AND P3, PT, R34, UR5, PT ;  /* 0x0000000522007c0b */ /* 0x000fe2000bf7c000 */
[----:B-----5:R-:W-:-:S04]  /*3c80*/  FMUL.FTZ R34, R12, UR13 ;  /* 0x0000000d0c227c20 */ /* 0x020fc80008410000 */
[----:B------:R-:W-:-:S05]  /*3c90*/  FMUL.FTZ R34, R34, UR12 ;  /* 0x0000000c22227c20 */ /* 0x000fca0008410000 */
[----:B------:R-:W-:Y:S02]  /*3ca0*/  FSEL R45, R34, RZ, !P3 ;  /* 0x000000ff222d7208 */ /* 0x000fe40005800000 */
[----:B------:R-:W-:-:S03]  /*3cb0*/  SEL R34, RZ, 0x1, P3 ;  /* 0x00000001ff227807 */ /* 0x000fc60001800000 */
[----:B------:R-:W-:-:S07]  /*3cc0*/  FADD.FTZ R24, R24, R45 ;  /* 0x0000002d18187221 */ /* 0x000fce0000010000 */
.L_x_8446:
[----:B------:R-:W-:Y:S05]  /*3cd0*/  BSYNC.RECONVERGENT B2 ;  /* 0x0000000000027941 */ /* 0x000fea0003800200 */
.L_x_8445:
        /* <DEDUP_REMOVED lines=20> */
.L_x_8456:
        /* <DEDUP_REMOVED lines=13> */
.L_x_8458:
[----:B------:R-:W-:Y:S05]  /*3ef0*/  BSYNC.RECONVERGENT B4 ;  /* 0x0000000000047941 */ /* 0x000fea0003800200 */
.L_x_8457:
[----:B------:R-:W-:Y:S01]  /*3f00*/  LOP3.LUT R50, R38, UR7, R45, 0x96, !PT ;  /* 0x0000000726327c12 */ /* 0x000fe2000f8e962d */
[----:B------:R-:W-:Y:S01]  /*3f10*/  IMAD.WIDE.U32 R40, R28, -0x326172a9, RZ ;  /* 0xcd9e8d571c287825 */ /* 0x000fe200078e00ff */
[----:B------:R-:W-:-:S03]  /*3f20*/  MOV R35, R52 ;  /* 0x0000003400237202 */ /* 0x000fc60000000f00 */
        /* <DEDUP_REMOVED lines=38> */
[----:B------:R-:W-:-:S07]  /*4190*/  IMAD.MOV.U32 R40, RZ, RZ, R44 ;  /* 0x000000ffff287224 */ /* 0x000fce00078e002c */
.L_x_8455:
[----:B------:R-:W-:Y:S05]  /*41a0*/  BSYNC.RECONVERGENT B3 ;  /* 0x0000000000037941 */ /* 0x000fea0003800200 */
.L_x_8454:
        /* <DEDUP_REMOVED lines=9> */
.L_x_8453:
[----:B------:R-:W-:Y:S05]  /*4240*/  BSYNC.RECONVERGENT B2 ;  /* 0x0000000000027941 */ /* 0x000fea0003800200 */
.L_x_8452:
        /* <DEDUP_REMOVED lines=20> */
.L_x_8463:
        /* <DEDUP_REMOVED lines=13> */
.L_x_8465:
[----:B------:R-:W-:Y:S05]  /*4460*/  BSYNC.RECONVERGENT B4 ;  /* 0x0000000000047941 */ /* 0x000fea0003800200 */
.L_x_8464:
        /* <DEDUP_REMOVED lines=42> */
.L_x_8462:
[----:B------:R-:W-:Y:S05]  /*4710*/  BSYNC.RECONVERGENT B3 ;  /* 0x0000000000037941 */ /* 0x000fea0003800200 */
.L_x_8461:
        /* <DEDUP_REMOVED lines=9> */
.L_x_8460:
[----:B------:R-:W-:Y:S05]  /*47b0*/  BSYNC.RECONVERGENT B2 ;  /* 0x0000000000027941 */ /* 0x000fea0003800200 */
.L_x_8459:
        /* <DEDUP_REMOVED lines=19> */
.L_x_8469:
        /* <DEDUP_REMOVED lines=13> */
.L_x_8471:
[----:B------:R-:W-:Y:S05]  /*49c0*/  BSYNC.RECONVERGENT B3 ;  /* 0x0000000000037941 */ /* 0x000fea0003800200 */
.L_x_8470:
        /* <DEDUP_REMOVED lines=42> */
.L_x_8468:
[----:B------:R-:W-:Y:S05]  /*4c70*/  BSYNC.RECONVERGENT B2 ;  /* 0x0000000000027941 */ /* 0x000fea0003800200 */
.L_x_8467:
        /* <DEDUP_REMOVED lines=8> */
[----:B------:R-:W-:Y:S01]  /*4d00*/  FADD.FTZ R27, R27, R50 ;  /* 0x000000321b1b7221 */ /* 0x000fe20000010000 */
[----:B------:R-:W-:Y:S06]  /*4d10*/  BRA `(.L_x_8466) ;  /* 0x0000001400387947 */ /* 0x000fec0003800000 */
.L_x_8444:
[----:B------:R-:W-:Y:S01]  /*4d20*/  BSSY.RECONVERGENT B2, `(.L_x_8472) ;  /* 0x0000055000027945 */ /* 0x000fe20003800200 */
[----:B01----:R-:W-:Y:S01]  /*4d30*/  IMAD.MOV.U32 R26, RZ, RZ, R42 ;  /* 0x000000ffff1a7224 */ /* 0x003fe200078e002a */
        /* <DEDUP_REMOVED lines=19> */
.L_x_8476:
        /* <DEDUP_REMOVED lines=13> */
.L_x_8478:
[----:B------:R-:W-:Y:S05]  /*4f40*/  BSYNC.RECONVERGENT B4 ;  /* 0x0000000000047941 */ /* 0x000fea0003800200 */
.L_x_8477:
        /* <DEDUP_REMOVED lines=41> */
.L_x_8475:
[----:B------:R-:W-:Y:S05]  /*51e0*/  BSYNC.RECONVERGENT B3 ;  /* 0x0000000000037941 */ /* 0x000fea0003800200 */
.L_x_8474:
        /* <DEDUP_REMOVED lines=8> */
.L_x_8473:
[----:B------:R-:W-:Y:S05]  /*5270*/  BSYNC.RECONVERGENT B2 ;  /* 0x0000000000027941 */ /* 0x000fea0003800200 */
.L_x_8472:
        /* <DEDUP_REMOVED lines=17> */
.L_x_8483:
        /* <DEDUP_REMOVED lines=13> */
.L_x_8485:
[----:B------:R-:W-:Y:S05]  /*5460*/  BSYNC.RECONVERGENT B4 ;  /* 0x0000000000047941 */ /* 0x000fea0003800200 */
.L_x_8484:
        /* <DEDUP_REMOVED lines=42> */
.L_x_8482:
[----:B------:R-:W-:Y:S05]  /*5710*/  BSYNC.RECONVERGENT B3 ;  /* 0x0000000000037941 */ /* 0x000fea0003800200 */
.L_x_8481:
        /* <DEDUP_REMOVED lines=8> */
.L_x_8480:
[----:B------:R-:W-:Y:S05]  /*57a0*/  BSYNC.RECONVERGENT B2 ;  /* 0x0000000000027941 */ /* 0x000fea0003800200 */
.L_x_8479:
        /* <DEDUP_REMOVED lines=17> */
.L_x_8490:
        /* <DEDUP_REMOVED lines=13> */
.L_x_8492:
[----:B------:R-:W-:Y:S05]  /*5990*/  BSYNC.RECONVERGENT B4 ;  /* 0x0000000000047941 */ /* 0x000fea0003800200 */
.L_x_8491:
        /* <DEDUP_REMOVED lines=41> */
[----:B------:R-:W-:-:S07]  /*5c30*/  MOV R44, R26 ;  /* 0x0000001a002c7202 */ /* 0x000fce0000000f00 */
.L_x_8489:
[----:B------:R-:W-:Y:S05]  /*5c40*/  BSYNC.RECONVERGENT B3 ;  /* 0x0000000000037941 */ /* 0x000fea0003800200 */
.L_x_8488:
[----:B------:R-:W-:Y:S01]  /*5c50*/  I2FP.F32.U32 R26, R36 ;  /* 0x00000024001a7245 */ /* 0x000fe20000201000 */
[----:B------:R-:W-:-:S05]  /*5c60*/  HFMA2 R27, -RZ, RZ, 0.1171875, 0 ;  /* 0x2f800000ff1b7431 */ /* 0x000fca00000001ff */
[----:B------:R-:W-:-:S05]  /*5c70*/  FFMA.FTZ R26, R26, R27, 1.1641532182693481445e-10 ;  /* 0x2f0000001a1a7423 */ /* 0x000fca000001001b */
[----:B------:R-:W-:Y:S01]  /*5c80*/  FSETP.GTU.FTZ.AND P0, PT, R26, UR5, PT ;  /* 0x000000051a007c0b */ /* 0x000fe2000bf1c000 */
[----:B-----5:R-:W-:-:S03]  /*5c90*/  FMUL.FTZ R26, R14, UR13 ;  /* 0x0000000d0e1a7c20 */ /* 0x020fc60008410000 */
[----:B------:R-:W-:Y:S01]  /*5ca0*/  SEL R36, RZ, 0x1, P0 ;  /* 0x00000001ff247807 */ /* 0x000fe20000000000 */
[----:B------:R-:W-:-:S05]  /*5cb0*/  FMUL.FTZ R26, R26, UR12 ;  /* 0x0000000c1a1a7c20 */ /* 0x000fca0008410000 */
[----:B------:R-:W-:-:S07]  /*5cc0*/  FSEL R26, R26, RZ, !P0 ;  /* 0x000000ff1a1a7208 */ /* 0x000fce0004000000 */
.L_x_8487:
[----:B------:R-:W-:Y:S05]  /*5cd0*/  BSYNC.RECONVERGENT B2 ;  /* 0x0000000000027941 */ /* 0x000fea0003800200 */
.L_x_8486:
        /* <DEDUP_REMOVED lines=16> */
.L_x_8495:
        /* <DEDUP_REMOVED lines=13> */
.L_x_8497:
[----:B------:R-:W-:Y:S05]  /*5eb0*/  BSYNC.RECONVERGENT B3 ;  /* 0x0000000000037941 */ /* 0x000fea0003800200 */
.L_x_8496:
        /* <DEDUP_REMOVED lines=43> */
.L_x_8494:
[----:B------:R-:W-:Y:S05]  /*6170*/  BSYNC.RECONVERGENT B2 ;  /* 0x0000000000027941 */ /* 0x000fea0003800200 */
.L_x_8493:
        /* <DEDUP_REMOVED lines=8> */
.L_x_8466:
[----:B------:R-:W-:Y:S05]  /*6200*/  BSYNC.RECONVERGENT B1 ;  /* 0x0000000000017941 */ /* 0x000fea0003800200 */
.L_x_8443:
[----:B------:R-:W-:Y:S01]  /*6210*/  IMAD.WIDE.U32 R48, R48, 0x10, R54 ;  /* 0x0000001030307825 */ /* 0x000fe200078e0036 */
[----:B------:R-:W-:Y:S04]  /*6220*/  BSSY.RECONVERGENT B1, `(.L_x_8498) ;  /* 0x000000e000017945 */ /* 0x000fe80003800200 */
        /* <DEDUP_REMOVED lines=13> */
.L_x_8499:
[----:B------:R-:W-:Y:S05]  /*6300*/  BSYNC.RECONVERGENT B1 ;  /* 0x0000000000017941 */ /* 0x000fea0003800200 */
.L_x_8498:
        /* <DEDUP_REMOVED lines=48> */
.L_x_8515:
[----:B------:R-:W2:Y:S01]  /*6610*/  @!P0 LDC.64 R48, c[0x0][0x3c0] ;  /* 0x0000f000ff308b82 */ /* 0x000ea20000000a00 */
[----:B-1----:R-:W-:Y:S01]  /*6620*/  FADD.FTZ R45, R56, R45 ;  /* 0x0000002d382d7221 */ /* 0x002fe20000010000 */
[----:B------:R-:W-:Y:S03]  /*6630*/  BSSY.RECONVERGENT B1, `(.L_x_8501) ;  /* 0x0000031000017945 */ /* 0x000fe60003800200 */
[----:B------:R-:W-:Y:S01]  /*6640*/  FFMA.FTZ R52, R45, R52, UR14 ;  /* 0x0000000e2d347e23 */ /* 0x000fe20008010034 */
[----:B------:R-:W-:-:S05]  /*6650*/  FMUL.FTZ R45, R47, R47 ;  /* 0x0000002f2f2d7220 */ /* 0x000fca0000410000 */
[----:B------:R-:W-:-:S05]  /*6660*/  FSEL R45, R45, RZ, P1 ;  /* 0x000000ff2d2d7208 */ /* 0x000fca0000800000 */
[----:B------:R-:W-:-:S06]  /*6670*/  FADD.FTZ R45, R52, R45 ;  /* 0x0000002d342d7221 */ /* 0x000fcc0000010000 */
[----:B------:R-:W1:Y:S01]  /*6680*/  MUFU.RSQ R45, R45 ;  /* 0x0000002d002d7308 */ /* 0x000e620000001400 */
[C---:B--2---:R-:W-:Y:S02]  /*6690*/  @!P0 IMAD.WIDE R50, R29.reuse, 0x4, R48 ;  /* 0x000000041d328825 */ /* 0x044fe400078e0230 */
[----:B------:R-:W2:Y:S03]  /*66a0*/  @!P0 LDC.64 R48, c[0x0][0x3c8] ;  /* 0x0000f200ff308b82 */ /* 0x000ea60000000a00 */
[----:B------:R3:W-:Y:S01]  /*66b0*/  @!P0 STG.E desc[UR8][R50.64], R47 ;  /* 0x0000002f32008986 */ /* 0x0007e2000c101908 */
[----:B--2---:R-:W-:-:S05]  /*66c0*/  @!P0 IMAD.WIDE R48, R29, 0x4, R48 ;  /* 0x000000041d308825 */ /* 0x004fca00078e0230 */
[----:B-1----:R3:W-:Y:S01]  /*66d0*/  @!P0 STG.E desc[UR8][R48.64], R45 ;  /* 0x0000002d30008986 */ /* 0x0027e2000c101908 */
[----:B------:R-:W-:-:S13]  /*66e0*/  ISETP.GE.AND P0, PT, R43, 0x1, PT ;  /* 0x000000012b00780c */ /* 0x000fda0003f06270 */
[----:B---3--:R-:W-:Y:S05]  /*66f0*/  @!P0 BRA `(.L_x_8502) ;  /* 0x0000000000908947 */ /* 0x008fea0003800000 */
[----:B------:R-:W-:Y:S01]  /*6700*/  VIADD R49, R43, 0xffffffff ;  /* 0xffffffff2b317836 */ /* 0x000fe20000000000 */
[----:B------:R-:W-:-:S03]  /*6710*/  FSEL R43, R47, RZ, !P1 ;  /* 0x000000ff2f2b7208 */ /* 0x000fc60004800000 */
[----:B------:R-:W-:Y:S02]  /*6720*/  IMAD R46, R49, R46, RZ ;  /* 0x0000002e312e7224 */ /* 0x000fe400078e02ff */
[C---:B------:R-:W-:Y:S01]  /*6730*/  FADD.FTZ R48, -R43.reuse, R8 ;  /* 0x000000082b307221 */ /* 0x040fe20000010100 */
[C---:B------:R-:W-:Y:S01]  /*6740*/  FADD.FTZ R50, -R43.reuse, R9 ;  /* 0x000000092b327221 */ /* 0x040fe20000010100 */
[C---:B------:R-:W-:Y:S01]  /*6750*/  FADD.FTZ R52, -R43.reuse, R11 ;  /* 0x0000000b2b347221 */ /* 0x040fe20000010100 */
[----:B------:R-:W1:Y:S01]  /*6760*/  LDC.64 R8, c[0x0][0x428] ;  /* 0x00010a00ff087b82 */ /* 0x000e620000000a00 */
[----:B------:R-:W-:Y:S01]  /*6770*/  SHF.R.S32.HI R11, RZ, 0x1f, R46 ;  /* 0x0000001fff0b7819 */ /* 0x000fe2000001142e */
[C---:B0-----:R-:W-:Y:S01]  /*6780*/  FADD.FTZ R56, -R43.reuse, R27 ;  /* 0x0000001b2b387221 */ /* 0x041fe20000010100 */
[C---:B------:R-:W-:Y:S01]  /*6790*/  FADD.FTZ R10, -R43.reuse, R10 ;  /* 0x0000000a2b0a7221 */ /* 0x040fe20000010100 */
[----:B------:R-:W-:Y:S01]  /*67a0*/  FADD.FTZ R26, -R43, R26 ;  /* 0x0000001a2b1a7221 */ /* 0x000fe20000010100 */
[----:B------:R-:W-:Y:S01]  /*67b0*/  LEA.HI R27, R11, R46, RZ, 0x2 ;  /* 0x0000002e0b1b7211 */ /* 0x000fe200078f10ff */
[C---:B------:R-:W-:Y:S01]  /*67c0*/  FADD.FTZ R24, -R43.reuse, R24 ;  /* 0x000000182b187221 */ /* 0x040fe20000010100 */
[----:B------:R-:W-:Y:S01]  /*67d0*/  FADD.FTZ R54, -R43, R25 ;  /* 0x000000192b367221 */ /* 0x000fe20000010100 */
[----:B------:R-:W-:Y:S01]  /*67e0*/  FMUL.FTZ R11, R45, R48 ;  /* 0x000000302d0b7220 */ /* 0x000fe20000410000 */
[----:B------:R-:W-:Y:S01]  /*67f0*/  LEA.HI.SX32 R47, R27, R0, 0x1e ;  /* 0x000000001b2f7211 */ /* 0x000fe200078ff2ff */
[C---:B------:R-:W-:Y:S01]  /*6800*/  FMUL.FTZ R50, R45.reuse, R50 ;  /* 0x000000322d327220 */ /* 0x040fe20000410000 */
[C---:B------:R-:W-:Y:S01]  /*6810*/  FMUL.FTZ R25, R45.reuse, R10 ;  /* 0x0000000a2d197220 */ /* 0x040fe20000410000 */
[----:B------:R-:W-:Y:S01]  /*6820*/  FMUL.FTZ R52, R45, R52 ;  /* 0x000000342d347220 */ /* 0x000fe20000410000 */
[----:B------:R-:W-:Y:S01]  /*6830*/  IADD3 R49, PT, PT, R47, 0x20, RZ ;  /* 0x000000202f317810 */ /* 0x000fe20007ffe0ff */
        /* <DEDUP_REMOVED lines=9> */
[----:B-1----:R-:W-:-:S04]  /*68d0*/  IMAD.WIDE.U32 R46, R47, 0x10, R8 ;  /* 0x000000102f2e7825 */ /* 0x002fc800078e0008 */
[----:B------:R-:W-:-:S04]  /*68e0*/  IMAD.WIDE.U32 R48, R49, 0x10, R8 ;  /* 0x0000001031307825 */ /* 0x000fc800078e0008 */
[----:B------:R-:W-:Y:S01]  /*68f0*/  FFMA.FTZ R8, R11, R3, R20 ;  /* 0x000000030b087223 */ /* 0x000fe20000010014 */
[----:B------:R-:W-:Y:S01]  /*6900*/  FFMA.FTZ R9, R50, R2, R21 ;  /* 0x0000000232097223 */ /* 0x000fe20000010015 */
[----:B------:R-:W-:-:S05]  /*6910*/  FFMA.FTZ R11, R52, R4, R23 ;  /* 0x00000004340b7223 */ /* 0x000fca0000010017 */
[----:B------:R1:W-:Y:S04]  /*6920*/  STG.E.128 desc[UR8][R46.64], R8 ;  /* 0x000000082e007986 */ /* 0x0003e8000c101d08 */
[----:B------:R1:W-:Y:S02]  /*6930*/  STG.E.128 desc[UR8][R48.64], R24 ;  /* 0x0000001830007986 */ /* 0x0003e4000c101d08 */
.L_x_8502:
[----:B------:R-:W-:Y:S05]  /*6940*/  BSYNC.RECONVERGENT B1 ;  /* 0x0000000000017941 */ /* 0x000fea0003800200 */
.L_x_8501:
[----:B-1----:R-:W1:Y:S02]  /*6950*/  LDC.64 R8, c[0x0][0x380] ;  /* 0x0000e000ff087b82 */ /* 0x002e640000000a00 */
[----:B-1----:R-:W-:-:S05]  /*6960*/  IMAD R29, R8, 0x4, R29 ;  /* 0x00000004081d7824 */ /* 0x002fca00078e021d */
[----:B------:R-:W-:-:S13]  /*6970*/  ISETP.GE.AND P0, PT, R29, R9, PT ;  /* 0x000000091d00720c */ /* 0x000fda0003f06270 */
[----:B------:R-:W-:Y:S05]  /*6980*/  @!P0 BRA `(.L_x_8503) ;  /* 0xffffff9c00e88947 */ /* 0x000fea000383ffff */
[----:B------:R-:W-:Y:S05]  /*6990*/  BSYNC B0 ;  /* 0x0000000000007941 */ /* 0x000fea0003800000 */
.L_x_8383:
[----:B------:R-:W-:Y:S05]  /*69a0*/  EXIT ;  /* 0x000000000000794d */ /* 0x000fea0003800000 */
.L_x_8500:
        /* <DEDUP_REMOVED lines=8> */
.L_x_8505:
[----:B------:R-:W-:Y:S05]  /*6a30*/  BSYNC B1 ;  /* 0x0000000000017941 */ /* 0x000fea0003800000 */
.L_x_8504:
        /* <DEDUP_REMOVED lines=8> */
.L_x_8506:
[----:B------:R-:W-:Y:S02]  /*6ac0*/  HFMA2 R50, -RZ, RZ, 0, 2.384185791015625e-07 ;  /* 0x00000004ff327431 */ /* 0x000fe400000001ff */
[----:B------:R-:W-:-:S04]  /*6ad0*/  FADD.FTZ R53, R51, R45 ;  /* 0x0000002d33357221 */ /* 0x000fc80000010000 */
[----:B------:R-:W-:-:S07]  /*6ae0*/  IMAD.MOV.U32 R51, RZ, RZ, R53 ;  /* 0x000000ffff337224 */ /* 0x000fce00078e0035 */
[----:B------:R-:W-:Y:S05]  /*6af0*/  WARPSYNC.COLLECTIVE R48, `(.L_x_8507) ;  /* 0x0000000030087348 */ /* 0x000fea0003c00000 */
[----:B------:R0:W1:Y:S02]  /*6b00*/  SHFL.BFLY P2, R45, R51, R50, R49 ;  /* 0x0c000032332d7389 */ /* 0x0000640000040031 */
[----:B01----:R-:W-:Y:S05]  /*6b10*/  ENDCOLLECTIVE ;  /* 0x000000000000791b */ /* 0x003fea0003800000 */
.L_x_8507:
[----:B------:R-:W-:Y:S01]  /*6b20*/  MOV R50, 0x8 ;  /* 0x0000000800327802 */ /* 0x000fe20000000f00 */
[----:B------:R-:W-:-:S04]  /*6b30*/  FADD.FTZ R54, R53, R45 ;  /* 0x0000002d35367221 */ /* 0x000fc80000010000 */
[----:B------:R-:W-:-:S07]  /*6b40*/  IMAD.MOV.U32 R51, RZ, RZ, R54 ;  /* 0x000000ffff337224 */ /* 0x000fce00078e0036 */
[----:B------:R-:W-:Y:S05]  /*6b50*/  WARPSYNC.COLLECTIVE R48, `(.L_x_8508) ;  /* 0x0000000030087348 */ /* 0x000fea0003c00000 */
[----:B------:R0:W1:Y:S02]  /*6b60*/  SHFL.BFLY P2, R45, R51, R50, R49 ;  /* 0x0c000032332d7389 */ /* 0x0000640000040031 */
[----:B01----:R-:W-:Y:S05]  /*6b70*/  ENDCOLLECTIVE ;  /* 0x000000000000791b */ /* 0x003fea0003800000 */
.L_x_8508:
[----:B------:R-:W-:Y:S02]  /*6b80*/  HFMA2 R50, -RZ, RZ, 0, 9.5367431640625e-07 ;  /* 0x00000010ff327431 */ /* 0x000fe400000001ff */
[----:B------:R-:W-:-:S04]  /*6b90*/  FADD.FTZ R55, R54, R45 ;  /* 0x0000002d36377221 */ /* 0x000fc80000010000 */
[----:B------:R-:W-:-:S07]  /*6ba0*/  IMAD.MOV.U32 R51, RZ, RZ, R55 ;  /* 0x000000ffff337224 */ /* 0x000fce00078e0037 */
[----:B------:R-:W-:Y:S05]  /*6bb0*/  WARPSYNC.COLLECTIVE R48, `(.L_x_8509) ;  /* 0x0000000030087348 */ /* 0x000fea0003c00000 */
[----:B------:R0:W1:Y:S02]  /*6bc0*/  SHFL.BFLY P2, R45, R51, R50, R49 ;  /* 0x0c000032332d7389 */ /* 0x0000640000040031 */
[----:B01----:R-:W-:Y:S05]  /*6bd0*/  ENDCOLLECTIVE ;  /* 0x000000000000791b */ /* 0x003fea0003800000 */
.L_x_8509:
        /* <DEDUP_REMOVED lines=23> */
.L_x_8510:
[----:B------:R-:W-:Y:S02]  /*6d50*/  HFMA2 R50, -RZ, RZ, 0, 1.1920928955078125e-07 ;  /* 0x00000002ff327431 */ /* 0x000fe400000001ff */
[----:B------:R-:W-:-:S04]  /*6d60*/  FADD.FTZ R53, R51, R45 ;  /* 0x0000002d33357221 */ /* 0x000fc80000010000 */
[----:B------:R-:W-:-:S07]  /*6d70*/  IMAD.MOV.U32 R51, RZ, RZ, R53 ;  /* 0x000000ffff337224 */ /* 0x000fce00078e0035 */
[----:B------:R-:W-:Y:S05]  /*6d80*/  WARPSYNC.COLLECTIVE R48, `(.L_x_8511) ;  /* 0x0000000030087348 */ /* 0x000fea0003c00000 */
[----:B------:R0:W1:Y:S02]  /*6d90*/  SHFL.BFLY P2, R45, R51, R50, R49 ;  /* 0x0c000032332d7389 */ /* 0x0000640000040031 */
[----:B01----:R-:W-:Y:S05]  /*6da0*/  ENDCOLLECTIVE ;  /* 0x000000000000791b */ /* 0x003fea0003800000 */
.L_x_8511:
[----:B------:R-:W-:Y:S01]  /*6db0*/  MOV R50, 0x4 ;  /* 0x0000000400327802 */ /* 0x000fe20000000f00 */
[----:B------:R-:W-:-:S04]  /*6dc0*/  FADD.FTZ R54, R53, R45 ;  /* 0x0000002d35367221 */ /* 0x000fc80000010000 */
[----:B------:R-:W-:-:S07]  /*6dd0*/  IMAD.MOV.U32 R51, RZ, RZ, R54 ;  /* 0x000000ffff337224 */ /* 0x000fce00078e0036 */
[----:B------:R-:W-:Y:S05]  /*6de0*/  WARPSYNC.COLLECTIVE R48, `(.L_x_8512) ;  /* 0x0000000030087348 */ /* 0x000fea0003c00000 */
[----:B------:R0:W1:Y:S02]  /*6df0*/  SHFL.BFLY P2, R45, R51, R50, R49 ;  /* 0x0c000032332d7389 */ /* 0x0000640000040031 */
[----:B01----:R-:W-:Y:S05]  /*6e00*/  ENDCOLLECTIVE ;  /* 0x000000000000791b */ /* 0x003fea0003800000 */
.L_x_8512:
[----:B------:R-:W-:Y:S02]  /*6e10*/  HFMA2 R50, -RZ, RZ, 0, 4.76837158203125e-07 ;  /* 0x00000008ff327431 */ /* 0x000fe400000001ff */
[----:B------:R-:W-:-:S04]  /*6e20*/  FADD.FTZ R55, R54, R45 ;  /* 0x0000002d36377221 */ /* 0x000fc80000010000 */
[----:B------:R-:W-:-:S07]  /*6e30*/  IMAD.MOV.U32 R51, RZ, RZ, R55 ;  /* 0x000000ffff337224 */ /* 0x000fce00078e0037 */
[----:B------:R-:W-:Y:S05]  /*6e40*/  WARPSYNC.COLLECTIVE R48, `(.L_x_8513) ;  /* 0x0000000030087348 */ /* 0x000fea0003c00000 */
[----:B------:R0:W1:Y:S02]  /*6e50*/  SHFL.BFLY P2, R45, R51, R50, R49 ;  /* 0x0c000032332d7389 */ /* 0x0000640000040031 */
[----:B01----:R-:W-:Y:S05]  /*6e60*/  ENDCOLLECTIVE ;  /* 0x000000000000791b */ /* 0x003fea0003800000 */
.L_x_8513:
[----:B------:R-:W-:Y:S01]  /*6e70*/  MOV R50, 0x10 ;  /* 0x0000001000327802 */ /* 0x000fe20000000f00 */
[----:B------:R-:W-:-:S04]  /*6e80*/  FADD.FTZ R56, R55, R45 ;  /* 0x0000002d37387221 */ /* 0x000fc80000010000 */
[----:B------:R-:W-:-:S07]  /*6e90*/  IMAD.MOV.U32 R51, RZ, RZ, R56 ;  /* 0x000000ffff337224 */ /* 0x000fce00078e0038 */
[----:B------:R-:W-:Y:S05]  /*6ea0*/  WARPSYNC.COLLECTIVE R48, `(.L_x_8514) ;  /* 0x0000000030087348 */ /* 0x000fea0003c00000 */
[----:B------:R0:W1:Y:S02]  /*6eb0*/  SHFL.BFLY P2, R45, R51, R50, R49 ;  /* 0x0c000032332d7389 */ /* 0x0000640000040031 */
[----:B01----:R-:W-:Y:S05]  /*6ec0*/  ENDCOLLECTIVE ;  /* 0x000000000000791b */ /* 0x003fea0003800000 */
.L_x_8514:
[----:B------:R-:W-:Y:S05]  /*6ed0*/  BRA `(.L_x_8515) ;  /* 0xfffffff400cc7947 */ /* 0x000fea000383ffff */
.L_x_8516:
        /* <DEDUP_REMOVED lines=10> */
.L_x_9190:


//--------------------- .text._ZN10layer_norm13ln_fwd_kernelINS_13Kernel_traitsIfffffjLj256ELj1ELj4ELj1ELj16ENS_18Kernel_traits_baseILj256EfffffjLj128EEEEELb1ELb1ELb0ELb0EEEvNS_9FwdParamsE --------------------------
	.section	.text._ZN10layer_norm13ln_fwd_kernelINS_13Kernel_traitsIfffffjLj256ELj1ELj4ELj1ELj16ENS_18Kernel_traits_baseILj256EfffffjLj128EEEEELb1ELb1ELb0ELb0EEEvNS_9FwdParamsE,"ax",@progbits
	.align	128
        .global         _ZN10layer_norm13ln_fwd_kernelINS_13Kernel_traitsIfffffjLj256ELj1ELj4ELj1ELj16ENS_18Kernel_traits_baseILj256EfffffjLj128EEEEELb1ELb1ELb0ELb0EEEvNS_9FwdParamsE
        .type           _ZN10layer_norm13ln_fwd_kernelINS_13Kernel_traitsIfffffjLj256ELj1ELj4ELj1ELj16ENS_18Kernel_traits_baseILj256EfffffjLj128EEEEELb1ELb1ELb0ELb0EEEvNS_9FwdParamsE,@function
        .size           _ZN10layer_norm13ln_fwd_kernelINS_13Kernel_traitsIfffffjLj256ELj1ELj4ELj1ELj16ENS_18Kernel_traits_baseILj256EfffffjLj128EEEEELb1ELb1ELb0ELb0EEEvNS_9FwdParamsE,(.L_x_9191 - _ZN10layer_norm13ln_fwd_kernelINS_13Kernel_traitsIfffffjLj256ELj1ELj4ELj1ELj16ENS_18Kernel_traits_baseILj256EfffffjLj128EEEEELb1ELb1ELb0ELb0EEEvNS_9FwdParamsE)
        .other          _ZN10layer_norm13ln_fwd_kernelINS_13Kernel_traitsIfffffjLj256ELj1ELj4ELj1ELj16ENS_18Kernel_traits_baseILj256EfffffjLj128EEEEELb1ELb1ELb0ELb0EEEvNS_9FwdParamsE,@"STO_CUDA_ENTRY STV_DEFAULT"
_ZN10layer_norm13ln_fwd_kernelINS_13Kernel_traitsIfffffjLj256ELj1ELj4ELj1ELj16ENS_18Kernel_traits_baseILj256EfffffjLj128EEEEELb1ELb1ELb0ELb0EEEvNS_9FwdParamsE:
.text._ZN10layer_norm13ln_fwd_kernelINS_13Kernel_traitsIfffffjLj256ELj1ELj4ELj1ELj16ENS_18Kernel_traits_baseILj256EfffffjLj128EEEEELb1ELb1ELb0ELb0EEEvNS_9FwdParamsE:
[----:B------:R-:W-:Y:S01]  /*0000*/  LDC R1, c[0x0][0x37c] ;  /* 0x0000df00ff017b82 */ /* 0x000fe20000000800 */
[----:B------:R-:W0:Y:S01]  /*0010*/  LDCU.U8 UR4, c[0x0][0x464] ;  /* 0x00008c80ff0477ac */ /* 0x000e220008000000 */
[----:B------:R-:W1:Y:S01]  /*0020*/  LDCU.64 UR6, c[0x0][0x450] ;  /* 0x00008a00ff0677ac */ /* 0x000e620008000a00 */
[----:B------:R-:W2:Y:S05]  /*0030*/  LDCU.64 UR8, c[0x0][0x358] ;  /* 0x00006b00ff0877ac */ /* 0x000eaa0008000a00 */
[----:B------:R-:W3:Y:S08]  /*0040*/  LDC R6, c[0x0][0x458] ;  /* 0x00011600ff067b82 */ /* 0x000ef00000000800 */
[----:B------:R-:W3:Y:S01]  /*0050*/  LDC R7, c[0x0][0x45c] ;  /* 0x00011700ff077b82 */ /* 0x000ee20000000800 */
[----:B0-----:R-:W-:Y:S01]  /*0060*/  ISETP.NE.AND P0, PT, RZ, UR4, PT ;  /* 0x00000004ff007c0c */ /* 0x001fe2000bf05270 */
[----:B------:R-:W0:Y:S01]  /*0070*/  LDCU.64 UR10, c[0x0][0x438] ;  /* 0x00008700ff0a77ac */ /* 0x000e220008000a00 */
[----:B-1----:R-:W-:-:S02]  /*0080*/  IMAD.U32 R2, RZ, RZ, UR6 ;  /* 0x00000006ff027e24 */ /* 0x002fc4000f8e00ff */
[----:B------:R-:W-:Y:S01]  /*0090*/  IMAD.U32 R3, RZ, RZ, UR7 ;  /* 0x00000007ff037e24 */ /* 0x000fe2000f8e00ff */
[----:B------:R-:W1:Y:S02]  /*00a0*/  S2R R52, SR_TID.X ;  /* 0x0000000000347919 */ /* 0x000e640000002100 */
[----:B------:R-:W4:Y:S06]  /*00b0*/  LDC R11, c[0x0][0x388] ;  /* 0x0000e200ff0b7b82 */ /* 0x000f2c0000000800 */
[----:B--2---:R-:W2:Y:S02]  /*00c0*/  @P0 LDG.E.64 R2, desc[UR8][R2.64] ;  /* 0x0000000802020981 */ /* 0x004ea4000c1e1b00 */
[----:B------:R-:W5:Y:S02]  /*00d0*/  @P0 LDC R9, c[0x0][0x460] ;  /* 0x00011800ff090b82 */ /* 0x000f640000000800 */
[----:B---3--:R-:W5:Y:S06]  /*00e0*/  @P0 LDG.E.64 R4, desc[UR8][R6.64] ;  /* 0x0000000806040981 */ /* 0x008f6c000c1e1b00 */
[----:B------:R-:W3:Y:S01]  /*00f0*/  S2UR UR5, SR_CTAID.X ;  /* 0x00000000000579c3 */ /* 0x000ee20000002500 */
[----:B0-----:R-:W-:Y:S01]  /*0100*/  UISETP.NE.U32.AND UP0, UPT, UR10, URZ, UPT ;  /* 0x000000ff0a00728c */ /* 0x001fe2000bf05070 */
[----:B------:R-:W-:Y:S03]  /*0110*/  BSSY.RECONVERGENT B0, `(.L_x_8517) ;  /* 0x0000054000007945 */ /* 0x000fe60003800200 */
[----:B------:R-:W-:Y:S01]  /*0120*/  UISETP.NE.AND.EX UP0, UPT, UR11, URZ, UPT, UP0 ;  /* 0x000000ff0b00728c */ /* 0x000fe2000bf05300 */
[----:B----4-:R-:W-:-:S04]  /*0130*/  SHF.R.S32.HI R0, RZ, 0x1f, R11 ;  /* 0x0000001fff007819 */ /* 0x010fc8000001140b */
[----:B------:R-:W-:Y:S02]  /*0140*/  LEA.HI R0, R0, R11, RZ, 0x2 ;  /* 0x0000000b00007211 */ /* 0x000fe400078f10ff */
[----:B-1----:R-:W-:Y:S02]  /*0150*/  LOP3.LUT R49, R52, 0x1f, RZ, 0xc, !PT ;  /* 0x0000001f34317812 */ /* 0x002fe400078e0cff */
[----:B------:R-:W-:Y:S02]  /*0160*/  SHF.R.U32.HI R51, RZ, 0x5, R52 ;  /* 0x00000005ff337819 */ /* 0x000fe40000011634 */
[----:B------:R-:W-:Y:S01]  /*0170*/  LEA.HI.SX32 R49, R0, R49, 0x1e ;  /* 0x0000003100317211 */ /* 0x000fe200078ff2ff */
[----:B---3--:R-:W-:-:S06]  /*0180*/  USHF.L.U32 UR4, UR5, 0x2, URZ ;  /* 0x0000000205047899 */ /* 0x008fcc00080006ff */
[----:B------:R-:W-:Y:S02]  /*0190*/  LOP3.LUT R51, R51, UR4, RZ, 0xfc, !PT ;  /* 0x0000000433337c12 */ /* 0x000fe4000f8efcff */
[----:B--2---:R-:W-:Y:S02]  /*01a0*/  @P0 R2UR UR7, R3 ;  /* 0x00000000030702ca */ /* 0x004fe400000e0000 */
[----:B------:R-:W0:Y:S01]  /*01b0*/  LDC R3, c[0x0][0x360] ;  /* 0x0000d800ff037b82 */ /* 0x000e220000000800 */
[----:B------:R-:W-:Y:S02]  /*01c0*/  @P0 R2UR UR6, R2 ;  /* 0x00000000020602ca */ /* 0x000fe400000e0000 */
[----:B-----5:R-:W-:-:S08]  /*01d0*/  @P0 IADD3 R6, P1, PT, R4, R9, RZ ;  /* 0x0000000904060210 */ /* 0x020fd00007f3e0ff */
[----:B------:R-:W-:Y:S01]  /*01e0*/  UIADD3 UR16, UPT, UPT, UR7, -0x4498517b, URZ ;  /* 0xbb67ae8507107890 */ /* 0x000fe2000fffe0ff */
[----:B------:R-:W-:Y:S01]  /*01f0*/  @P0 IADD3.X R7, PT, PT, RZ, R5, RZ, P1, !PT ;  /* 0x00000005ff070210 */ /* 0x000fe20000ffe4ff */
[----:B------:R-:W-:Y:S02]  /*0200*/  UIADD3 UR18, UPT, UPT, UR7, 0x76cf5d0a, URZ ;  /* 0x76cf5d0a07127890 */ /* 0x000fe4000fffe0ff */
[----:B------:R-:W-:Y:S01]  /*0210*/  UIADD3 UR15, UPT, UPT, UR6, -0x61c88647, URZ ;  /* 0x9e3779b9060f7890 */ /* 0x000fe2000fffe0ff */
[----:B------:R-:W-:Y:S01]  /*0220*/  SHF.R.U64 R2, R6, 0x2, R7 ;  /* 0x0000000206027819 */ /* 0x000fe20000001207 */
[----:B------:R-:W-:Y:S02]  /*0230*/  UIADD3 UR17, UPT, UPT, UR6, 0x3c6ef372, URZ ;  /* 0x3c6ef37206117890 */ /* 0x000fe4000fffe0ff */
[----:B------:R-:W-:Y:S02]  /*0240*/  UIADD3 UR19, UPT, UPT, UR6, -0x255992d5, URZ ;  /* 0xdaa66d2b06137890 */ /* 0x000fe4000fffe0ff */
[----:B------:R-:W-:-:S02]  /*0250*/  UIADD3 UR20, UPT, UPT, UR7, 0x32370b8f, URZ ;  /* 0x32370b8f07147890 */ /* 0x000fc4000fffe0ff */
[----:B------:R-:W-:Y:S01]  /*0260*/  UIADD3 UR21, UPT, UPT, UR6, 0x78dde6e4, URZ ;  /* 0x78dde6e406157890 */ /* 0x000fe2000fffe0ff */
[----:B0-----:R-:W-:Y:S01]  /*0270*/  IMAD R0, R3, UR5, R52 ;  /* 0x0000000503007c24 */ /* 0x001fe2000f8e0234 */
[----:B------:R-:W-:Y:S01]  /*0280*/  LOP3.LUT R52, R52, 0x1f, RZ, 0xc0, !PT ;  /* 0x0000001f34347812 */ /* 0x000fe200078ec0ff */
[----:B------:R-:W-:Y:S01]  /*0290*/  UIADD3 UR22, UPT, UPT, UR7, -0x126145ec, URZ ;  /* 0xed9eba1407167890 */ /* 0x000fe2000fffe0ff */
[----:B------:R-:W-:Y:S01]  /*02a0*/  SHF.R.U32.HI R3, RZ, 0x2, R7 ;  /* 0x00000002ff037819 */ /* 0x000fe20000011607 */
        /* <DEDUP_REMOVED lines=26> */
.L_x_8520:
[----:B------:R-:W-:Y:S05]  /*0450*/  BSYNC.RECONVERGENT B1 ;  /* 0x0000000000017941 */ /* 0x000fea0003800200 */
.L_x_8519:
        /* <DEDUP_REMOVED lines=11> */
.L_x_8518:
[C---:B------:R-:W-:Y:S01]  /*0510*/  ISETP.GE.U32.AND P0, PT, R49.reuse, 0x20, PT ;  /* 0x000000203100780c */ /* 0x040fe20003f06070 */
[----:B------:R-:W-:Y:S01]  /*0520*/  IMAD.MOV.U32 R7, RZ, RZ, R52 ;  /* 0x000000ffff077224 */ /* 0x000fe200078e0034 */
[----:B------:R-:W-:-:S11]  /*0530*/  ISETP.GE.U32.AND P1, PT, R49, 0x40, PT ;  /* 0x000000403100780c */ /* 0x000fd60003f26070 */
        /* <DEDUP_REMOVED lines=17> */
.L_x_8521:
[----:B------:R-:W-:Y:S05]  /*0650*/  BSYNC.RECONVERGENT B0 ;  /* 0x0000000000007941 */ /* 0x000fea0003800200 */
.L_x_8517:
[----:B------:R-:W1:Y:S02]  /*0660*/  LDCU UR4, c[0x0][0x384] ;  /* 0x00007080ff0477ac */ /* 0x000e640008000800 */
[----:B-1----:R-:W-:-:S13]  /*0670*/  ISETP.GE.AND P0, PT, R51, UR4, PT ;  /* 0x0000000433007c0c */ /* 0x002fda000bf06270 */
[----:B------:R-:W-:Y:S05]  /*0680*/  @P0 EXIT ;  /* 0x000000000000094d */ /* 0x000fea0003800000 */
[----:B0-----:R-:W-:Y:S01]  /*0690*/  IMAD.HI.U32 R4, R0, -0x326172a9, RZ ;  /* 0xcd9e8d5700047827 */ /* 0x001fe200078e00ff */
[----:B------:R-:W0:Y:S01]  /*06a0*/  LDCU.64 UR10, c[0x0][0x3e0] ;  /* 0x00007c00ff0a77ac */ /* 0x000e220008000a00 */
[----:B------:R-:W-:Y:S01]  /*06b0*/  BSSY B0, `(.L_x_8522) ;  /* 0x00005fb000007945 */ /* 0x000fe20003800000 */
[----:B------:R-:W-:Y:S01]  /*06c0*/  LOP3.LUT R6, R6, 0x3, RZ, 0xc0, !PT ;  /* 0x0000000306067812 */ /* 0x000fe200078ec0ff */
[C---:B------:R-:W-:Y:S01]  /*06d0*/  IMAD.HI.U32 R5, R2.reuse, -0x2daee0ad, RZ ;  /* 0xd2511f5302057827 */ /* 0x040fe200078e00ff */
[----:B------:R-:W-:Y:S01]  /*06e0*/  LOP3.LUT R4, R3, UR6, R4, 0x96, !PT ;  /* 0x0000000603047c12 */ /* 0x000fe2000f8e9604 */
[----:B------:R-:W1:Y:S02]  /*06f0*/  LDCU.U8 UR4, c[0x0][0x410] ;  /* 0x00008200ff0477ac */ /* 0x000e640008000000 */
        /* <DEDUP_REMOVED lines=19> */
[----:B------:R-:W-:Y:S01]  /*0830*/  IMAD R35, R7, -0x2daee0ad, RZ ;  /* 0xd2511f5307237824 */ /* 0x000fe200078e02ff */
[----:B-1----:R-:W-:Y:S01]  /*0840*/  UISETP.NE.AND UP2, UPT, UR4, URZ, UPT ;  /* 0x000000ff0400728c */ /* 0x002fe2000bf45270 */
        /* <DEDUP_REMOVED lines=39> */
[----:B------:R-:W-:Y:S02]  /*0ac0*/  HFMA2 R7, -RZ, RZ, 0, 0 ;  /* 0x00000000ff077431 */ /* 0x000fe400000001ff */
[----:B------:R-:W-:Y:S01]  /*0ad0*/  IMAD R48, R35, -0x2daee0ad, RZ ;  /* 0xd2511f5323307824 */ /* 0x000fe200078e02ff */
[----:B------:R-:W-:Y:S01]  /*0ae0*/  LOP3.LUT R5, R34, UR31, R5, 0x96, !PT ;  /* 0x0000001f22057c12 */ /* 0x000fe2000f8e9605 */
[----:B0-23--:R-:W-:-:S07]  /*0af0*/  IMAD R50, R32, -0x326172a9, RZ ;  /* 0xcd9e8d5720327824 */ /* 0x00dfce00078e02ff */
.L_x_8615:
[----:B0-----:R-:W0:Y:S01]  /*0b00*/  @UP0 LDCU.64 UR4, c[0x0][0x3e0] ;  /* 0x00007c00ff0407ac */ /* 0x001e220008000a00 */
[----:B------:R-:W-:Y:S01]  /*0b10*/  PLOP3.LUT P0, PT, PT, PT, UP0, 0x80, 0x8 ;  /* 0x000000000008781c */ /* 0x000fe20003f0f008 */
[----:B------:R-:W-:Y:S01]  /*0b20*/  IMAD.MOV.U32 R46, RZ, RZ, 0x4 ;  /* 0x00000004ff2e7424 */ /* 0x000fe200078e00ff */
[----:B------:R-:W-:Y:S01]  /*0b30*/  PLOP3.LUT P1, PT, PT, PT, UP0, 0x80, 0x8 ;  /* 0x000000000008781c */ /* 0x000fe20003f2f008 */
[----:B------:R-:W-:-:S10]  /*0b40*/  IMAD.MOV.U32 R44, RZ, RZ, 0x3f800000 ;  /* 0x3f800000ff2c7424 */ /* 0x000fd400078e00ff */
[----:B0-----:R-:W-:-:S05]  /*0b50*/  @P0 IMAD.WIDE R46, R51, R46, UR4 ;  /* 0x00000004332e0e25 */ /* 0x001fca000f8e022e */
        /* <DEDUP_REMOVED lines=25> */
[----:B------:R-:W-:-:S05]  /*0cf0*/  VIADDMNMX.U32 R45, R6, 0xfffffffe, R45, PT ;  /* 0xfffffffe062d7846 */ /* 0x000fca000380002d */
[----:B------:R-:W-:-:S04]  /*0d00*/  IMAD.SHL.U32 R45, R45, 0x4, RZ ;  /* 0x000000042d2d7824 */ /* 0x000fc800078e00ff */
[----:B------:R-:W0:Y:S02]  /*0d10*/  LDC R46, c[0x2][R45] ;  /* 0x008000002d2e7b82 */ /* 0x000e240000000800 */
[----:B0-----:R-:W-:-:S04]  /*0d20*/  SHF.R.S32.HI R47, RZ, 0x1f, R46 ;  /* 0x0000001fff2f7819 */ /* 0x001fc8000001142e */
.L_x_9027:
[----:B------:R-:W-:Y:S05]  /*0d30*/  BRX R46 -0xd40                                     (*"BRANCH_TARGETS .L_x_9028,.L_x_9029,.L_x_9030"*) ;  /* 0xfffffff02eb07949 */ /* 0x000fea000383ffff */
.L_x_9030:
[----:B------:R-:W-:Y:S01]  /*0d40*/  IADD3 R46, PT, PT, R6, 0x1, RZ ;  /* 0x00000001062e7810 */ /* 0x000fe20007ffe0ff */
[----:B------:R-:W-:Y:S02]  /*0d50*/  IMAD.MOV.U32 R54, RZ, RZ, R48 ;  /* 0x000000ffff367224 */ /* 0x000fe400078e0030 */
[----:B------:R-:W-:Y:S01]  /*0d60*/  IMAD.MOV.U32 R47, RZ, RZ, R5 ;  /* 0x000000ffff2f7224 */ /* 0x000fe200078e0005 */
[----:B------:R-:W-:Y:S06]  /*0d70*/  BRA `(.L_x_8527) ;  /* 0x0000000000f07947 */ /* 0x000fec0003800000 */
.L_x_9028:
[----:B------:R-:W-:Y:S01]  /*0d80*/  MOV R54, R48 ;  /* 0x0000003000367202 */ /* 0x000fe20000000f00 */
[----:B------:R-:W-:Y:S02]  /*0d90*/  IMAD.MOV.U32 R46, RZ, RZ, 0x3 ;  /* 0x00000003ff2e7424 */ /* 0x000fe400078e00ff */
[----:B------:R-:W-:Y:S01]  /*0da0*/  IMAD.MOV.U32 R47, RZ, RZ, R4 ;  /* 0x000000ffff2f7224 */ /* 0x000fe200078e0004 */
[----:B------:R-:W-:Y:S06]  /*0db0*/  BRA `(.L_x_8527) ;  /* 0x0000000000e07947 */ /* 0x000fec0003800000 */
.L_x_9029:
        /* <DEDUP_REMOVED lines=13> */
.L_x_8529:
[----:B------:R-:W-:Y:S05]  /*0e90*/  BSYNC.RECONVERGENT B3 ;  /* 0x0000000000037941 */ /* 0x000fea0003800200 */
.L_x_8528:
        /* <DEDUP_REMOVED lines=42> */
.L_x_8527:
[----:B------:R-:W-:Y:S05]  /*1140*/  BSYNC.RECONVERGENT B2 ;  /* 0x0000000000027941 */ /* 0x000fea0003800200 */
.L_x_8526:
[----:B------:R-:W0:Y:S01]  /*1150*/  LDC R45, c[0x0][0x408] ;  /* 0x00010200ff2d7b82 */ /* 0x000e220000000800 */
[----:B------:R-:W-:Y:S01]  /*1160*/  I2FP.F32.U32 R6, R47 ;  /* 0x0000002f00067245 */ /* 0x000fe20000201000 */
[----:B------:R-:W-:Y:S01]  /*1170*/  IMAD.MOV.U32 R55, RZ, RZ, 0x2f800000 ;  /* 0x2f800000ff377424 */ /* 0x000fe200078e00ff */
[----:B------:R-:W-:Y:S01]  /*1180*/  ISETP.NE.AND P1, PT, R46, 0x1, PT ;  /* 0x000000012e00780c */ /* 0x000fe20003f25270 */
[----:B-----5:R-:W-:Y:S01]  /*1190*/  FMUL.FTZ R36, R36, R44 ;  /* 0x0000002c24247220 */ /* 0x020fe20000410000 */
[----:B------:R-:W-:Y:S01]  /*11a0*/  BSSY.RECONVERGENT B2, `(.L_x_8530) ;  /* 0x000004c000027945 */ /* 0x000fe20003800200 */
[----:B------:R-:W-:Y:S01]  /*11b0*/  FFMA.FTZ R47, R6, R55, 1.1641532182693481445e-10 ;  /* 0x2f000000062f7423 */ /* 0x000fe20000010037 */
[----:B------:R-:W-:Y:S01]  /*11c0*/  IMAD.MOV.U32 R56, RZ, RZ, 0x2 ;  /* 0x00000002ff387424 */ /* 0x000fe200078e00ff */
[----:B------:R-:W1:Y:S01]  /*11d0*/  LDC R48, c[0x0][0x404] ;  /* 0x00010100ff307b82 */ /* 0x000e620000000800 */
[----:B------:R-:W-:Y:S01]  /*11e0*/  MOV R6, R50 ;  /* 0x0000003200067202 */ /* 0x000fe20000000f00 */
[----:B0-----:R-:W-:Y:S01]  /*11f0*/  FMUL.FTZ R36, R36, R45 ;  /* 0x0000002d24247220 */ /* 0x001fe20000410000 */
[----:B-1----:R-:W-:-:S04]  /*1200*/  FSETP.GTU.FTZ.AND P0, PT, R47, R48, PT ;  /* 0x000000302f00720b */ /* 0x002fc80003f1c000 */
        /* <DEDUP_REMOVED lines=12> */
.L_x_8532:
        /* <DEDUP_REMOVED lines=13> */
.L_x_8534:
[----:B------:R-:W-:Y:S05]  /*13a0*/  BSYNC.RECONVERGENT B3 ;  /* 0x0000000000037941 */ /* 0x000fea0003800200 */
.L_x_8533:
        /* <DEDUP_REMOVED lines=43> */
.L_x_8531:
[----:B------:R-:W-:Y:S05]  /*1660*/  BSYNC.RECONVERGENT B2 ;  /* 0x0000000000027941 */ /* 0x000fea0003800200 */
.L_x_8530:
        /* <DEDUP_REMOVED lines=21> */
.L_x_8537:
        /* <DEDUP_REMOVED lines=13> */
.L_x_8539:
[----:B------:R-:W-:Y:S05]  /*1890*/  BSYNC.RECONVERGENT B3 ;  /* 0x0000000000037941 */ /* 0x000fea0003800200 */
.L_x_8538:
        /* <DEDUP_REMOVED lines=40> */
[----:B------:R-:W-:Y:S01]  /*1b20*/  IMAD.MOV.U32 R57, RZ, RZ, RZ ;  /* 0x000000ffff397224 */ /* 0x000fe200078e00ff */
[----:B------:R-:W-:Y:S02]  /*1b30*/  LOP3.LUT R4, R4, UR32, R47, 0x96, !PT ;  /* 0x0000002004047c12 */ /* 0x000fe4000f8e962f */
[----:B------:R-:W-:-:S07]  /*1b40*/  MOV R54, R46 ;  /* 0x0000002e00367202 */ /* 0x000fce0000000f00 */
.L_x_8536:
[----:B------:R-:W-:Y:S05]  /*1b50*/  BSYNC.RECONVERGENT B2 ;  /* 0x0000000000027941 */ /* 0x000fea0003800200 */
.L_x_8535:
[----:B------:R-:W-:Y:S01]  /*1b60*/  I2FP.F32.U32 R6, R6 ;  /* 0x0000000600067245 */ /* 0x000fe20000201000 */
[----:B------:R-:W-:Y:S01]  /*1b70*/  FMUL.FTZ R38, R38, R44 ;  /* 0x0000002c26267220 */ /* 0x000fe20000410000 */
[----:B------:R-:W-:Y:S01]  /*1b80*/  ISETP.NE.AND P4, PT, R57, 0x1, PT ;  /* 0x000000013900780c */ /* 0x000fe20003f85270 */
[----:B------:R-:W-:Y:S02]  /*1b90*/  BSSY.RECONVERGENT B2, `(.L_x_8540) ;  /* 0x000004b000027945 */ /* 0x000fe40003800200 */
        /* <DEDUP_REMOVED lines=17> */
.L_x_8542:
        /* <DEDUP_REMOVED lines=13> */
.L_x_8544:
[----:B------:R-:W-:Y:S05]  /*1d80*/  BSYNC.RECONVERGENT B3 ;  /* 0x0000000000037941 */ /* 0x000fea0003800200 */
.L_x_8543:
        /* <DEDUP_REMOVED lines=43> */
.L_x_8541:
[----:B------:R-:W-:Y:S05]  /*2040*/  BSYNC.RECONVERGENT B2 ;  /* 0x0000000000027941 */ /* 0x000fea0003800200 */
.L_x_8540:
[----:B------:R-:W-:Y:S01]  /*2050*/  I2FP.F32.U32 R46, R47 ;  /* 0x0000002f002e7245 */ /* 0x000fe20000201000 */
[----:B------:R-:W-:-:S04]  /*2060*/  FMUL.FTZ R56, R39, R44 ;  /* 0x0000002c27387220 */ /* 0x000fc80000410000 */
[----:B------:R-:W-:Y:S01]  /*2070*/  FFMA.FTZ R55, R46, R55, 1.1641532182693481445e-10 ;  /* 0x2f0000002e377423 */ /* 0x000fe20000010037 */
[----:B------:R-:W-:-:S04]  /*2080*/  FMUL.FTZ R56, R56, R45 ;  /* 0x0000002d38387220 */ /* 0x000fc80000410000 */
[----:B------:R-:W-:-:S04]  /*2090*/  FSETP.GTU.FTZ.AND P5, PT, R55, R48, PT ;  /* 0x000000303700720b */ /* 0x000fc80003fbc000 */
[----:B------:R-:W-:Y:S02]  /*20a0*/  FSEL R56, R56, RZ, !P5 ;  /* 0x000000ff38387208 */ /* 0x000fe40006800000 */
[----:B------:R-:W-:-:S03]  /*20b0*/  PLOP3.LUT P4, PT, P5, PT, PT, 0x8, 0x80 ;  /* 0x000000000080781c */ /* 0x000fc60002f8e170 */
[----:B------:R-:W-:Y:S01]  /*20c0*/  FFMA.FTZ R39, R56, R19, R35 ;  /* 0x0000001338277223 */ /* 0x000fe20000010023 */
[----:B------:R-:W-:Y:S09]  /*20d0*/  BRA `(.L_x_8545) ;  /* 0x0000001400047947 */ /* 0x000ff20003800000 */
.L_x_8525:
        /* <DEDUP_REMOVED lines=16> */
.L_x_8548:
        /* <DEDUP_REMOVED lines=13> */
.L_x_8550:
[----:B------:R-:W-:Y:S05]  /*22b0*/  BSYNC.RECONVERGENT B3 ;  /* 0x0000000000037941 */ /* 0x000fea0003800200 */
.L_x_8549:
        /* <DEDUP_REMOVED lines=42> */
.L_x_8547:
[----:B------:R-:W-:Y:S05]  /*2560*/  BSYNC.RECONVERGENT B2 ;  /* 0x0000000000027941 */ /* 0x000fea0003800200 */
.L_x_8546:
[----:B------:R-:W0:Y:S01]  /*2570*/  LDC R48, c[0x0][0x408] ;  /* 0x00010200ff307b82 */ /* 0x000e220000000800 */
[----:B------:R-:W-:Y:S01]  /*2580*/  I2FP.F32.U32 R6, R45 ;  /* 0x0000002d00067245 */ /* 0x000fe20000201000 */
[----:B------:R-:W-:Y:S01]  /*2590*/  HFMA2 R45, -RZ, RZ, 0.1171875, 0 ;  /* 0x2f800000ff2d7431 */ /* 0x000fe200000001ff */
[----:B------:R-:W-:Y:S01]  /*25a0*/  ISETP.NE.AND P1, PT, R46, 0x1, PT ;  /* 0x000000012e00780c */ /* 0x000fe20003f25270 */
[----:B-----5:R-:W-:Y:S01]  /*25b0*/  FMUL.FTZ R47, R36, R44 ;  /* 0x0000002c242f7220 */ /* 0x020fe20000410000 */
[----:B------:R-:W-:Y:S01]  /*25c0*/  BSSY.RECONVERGENT B2, `(.L_x_8551) ;  /* 0x000004b000027945 */ /* 0x000fe20003800200 */
[----:B------:R-:W-:Y:S02]  /*25d0*/  IMAD.MOV.U32 R36, RZ, RZ, 0x2 ;  /* 0x00000002ff247424 */ /* 0x000fe400078e00ff */
[----:B------:R-:W-:Y:S01]  /*25e0*/  FFMA.FTZ R6, R6, R45, 1.1641532182693481445e-10 ;  /* 0x2f00000006067423 */ /* 0x000fe2000001002d */
[----:B------:R-:W1:Y:S01]  /*25f0*/  LDC R55, c[0x0][0x404] ;  /* 0x00010100ff377b82 */ /* 0x000e620000000800 */
[----:B0-----:R-:W-:-:S03]  /*2600*/  FMUL.FTZ R47, R47, R48 ;  /* 0x000000302f2f7220 */ /* 0x001fc60000410000 */
[----:B-1----:R-:W-:Y:S02]  /*2610*/  FSETP.GTU.FTZ.AND P0, PT, R6, R55, PT ;  /* 0x000000370600720b */ /* 0x002fe40003f1c000 */
[----:B------:R-:W-:Y:S02]  /*2620*/  MOV R6, R50 ;  /* 0x0000003200067202 */ /* 0x000fe40000000f00 */
[----:B------:R-:W-:Y:S02]  /*2630*/  PLOP3.LUT P2, PT, P0, PT, PT, 0x8, 0x80 ;  /* 0x000000000080781c */ /* 0x000fe4000074e170 */
[----:B------:R-:W-:Y:S01]  /*2640*/  FSEL R57, R47, RZ, !P0 ;  /* 0x000000ff2f397208 */ /* 0x000fe20004000000 */
        /* <DEDUP_REMOVED lines=9> */
.L_x_8553:
        /* <DEDUP_REMOVED lines=13> */
.L_x_8555:
[----:B------:R-:W-:Y:S05]  /*27b0*/  BSYNC.RECONVERGENT B3 ;  /* 0x0000000000037941 */ /* 0x000fea0003800200 */
.L_x_8554:
        /* <DEDUP_REMOVED lines=43> */
.L_x_8552:
[----:B------:R-:W-:Y:S05]  /*2a70*/  BSYNC.RECONVERGENT B2 ;  /* 0x0000000000027941 */ /* 0x000fea0003800200 */
.L_x_8551:
[----:B------:R-:W-:Y:S01]  /*2a80*/  ISETP.NE.AND P4, PT, R36, 0x1, PT ;  /* 0x000000012400780c */ /* 0x000fe20003f85270 */
[----:B------:R-:W-:Y:S01]  /*2a90*/  FMUL.FTZ R37, R37, R44 ;  /* 0x0000002c25257220 */ /* 0x000fe20000410000 */
[----:B------:R-:W-:Y:S01]  /*2aa0*/  I2FP.F32.U32 R6, R6 ;  /* 0x0000000600067245 */ /* 0x000fe20000201000 */
[----:B------:R-:W-:Y:S01]  /*2ab0*/  BSSY.RECONVERGENT B2, `(.L_x_8556) ;  /* 0x000004a000027945 */ /* 0x000fe20003800200 */
[----:B------:R-:W-:Y:S02]  /*2ac0*/  HFMA2 R46, -RZ, RZ, 0, 1.1920928955078125e-07 ;  /* 0x00000002ff2e7431 */ /* 0x000fe400000001ff */
[----:B------:R-:W-:Y:S01]  /*2ad0*/  FMUL.FTZ R37, R37, R48 ;  /* 0x0000003025257220 */ /* 0x000fe20000410000 */
[----:B------:R-:W-:-:S05]  /*2ae0*/  FFMA.FTZ R6, R6, R45, 1.1641532182693481445e-10 ;  /* 0x2f00000006067423 */ /* 0x000fca000001002d */
[----:B------:R-:W-:Y:S01]  /*2af0*/  FSETP.GTU.FTZ.AND P1, PT, R6, R55, PT ;  /* 0x000000370600720b */ /* 0x000fe20003f3c000 */
[----:B------:R-:W-:-:S03]  /*2b00*/  IMAD.MOV.U32 R6, RZ, RZ, R50 ;  /* 0x000000ffff067224 */ /* 0x000fc600078e0032 */
[----:B------:R-:W-:Y:S02]  /*2b10*/  PLOP3.LUT P0, PT, P1, PT, PT, 0x8, 0x80 ;  /* 0x000000000080781c */ /* 0x000fe40000f0e170 */
[----:B------:R-:W-:Y:S01]  /*2b20*/  FSEL R56, R37, RZ, !P1 ;  /* 0x000000ff25387208 */ /* 0x000fe20004800000 */
[----:B------:R-:W-:Y:S10]  /*2b30*/  @!P4 BRA `(.L_x_8557) ;  /* 0x000000040004c947 */ /* 0x000ff40003800000 */
        /* <DEDUP_REMOVED lines=8> */
.L_x_8558:
        /* <DEDUP_REMOVED lines=13> */
.L_x_8560:
[----:B------:R-:W-:Y:S05]  /*2c90*/  BSYNC.RECONVERGENT B3 ;  /* 0x0000000000037941 */ /* 0x000fea0003800200 */
.L_x_8559:
        /* <DEDUP_REMOVED lines=43> */
.L_x_8557:
[----:B------:R-:W-:Y:S05]  /*2f50*/  BSYNC.RECONVERGENT B2 ;  /* 0x0000000000027941 */ /* 0x000fea0003800200 */
.L_x_8556:
[----:B------:R-:W-:Y:S01]  /*2f60*/  I2FP.F32.U32 R6, R6 ;  /* 0x0000000600067245 */ /* 0x000fe20000201000 */
[----:B------:R-:W-:Y:S01]  /*2f70*/  FMUL.FTZ R37, R38, R44 ;  /* 0x0000002c26257220 */ /* 0x000fe20000410000 */
[----:B------:R-:W-:Y:S01]  /*2f80*/  ISETP.NE.AND P5, PT, R46, 0x1, PT ;  /* 0x000000012e00780c */ /* 0x000fe20003fa5270 */
[----:B------:R-:W-:Y:S02]  /*2f90*/  BSSY.RECONVERGENT B2, `(.L_x_8561) ;  /* 0x000004a000027945 */ /* 0x000fe40003800200 */
[----:B------:R-:W-:Y:S01]  /*2fa0*/  FFMA.FTZ R6, R6, R45, 1.1641532182693481445e-10 ;  /* 0x2f00000006067423 */ /* 0x000fe2000001002d */
[----:B------:R-:W-:-:S04]  /*2fb0*/  FMUL.FTZ R37, R37, R48 ;  /* 0x0000003025257220 */ /* 0x000fc80000410000 */
[----:B------:R-:W-:Y:S01]  /*2fc0*/  FSETP.GTU.FTZ.AND P4, PT, R6, R55, PT ;  /* 0x000000370600720b */ /* 0x000fe20003f9c000 */
[----:B------:R-:W-:-:S03]  /*2fd0*/  IMAD.MOV.U32 R6, RZ, RZ, 0x2 ;  /* 0x00000002ff067424 */ /* 0x000fc600078e00ff */
[----:B------:R-:W-:Y:S02]  /*2fe0*/  FSEL R59, R37, RZ, !P4 ;  /* 0x000000ff253b7208 */ /* 0x000fe40006000000 */
[----:B------:R-:W-:Y:S02]  /*2ff0*/  PLOP3.LUT P1, PT, P4, PT, PT, 0x8, 0x80 ;  /* 0x000000000080781c */ /* 0x000fe4000272e170 */
        /* <DEDUP_REMOVED lines=10> */
.L_x_8563:
        /* <DEDUP_REMOVED lines=13> */
.L_x_8565:
[----:B------:R-:W-:Y:S05]  /*3170*/  BSYNC.RECONVERGENT B3 ;  /* 0x0000000000037941 */ /* 0x000fea0003800200 */
.L_x_8564:
        /* <DEDUP_REMOVED lines=43> */
.L_x_8562:
[----:B------:R-:W-:Y:S05]  /*3430*/  BSYNC.RECONVERGENT B2 ;  /* 0x0000000000027941 */ /* 0x000fea0003800200 */
.L_x_8561:
[----:B------:R-:W-:Y:S01]  /*3440*/  I2FP.F32.U32 R36, R37 ;  /* 0x0000002500247245 */ /* 0x000fe20000201000 */
[----:B------:R-:W-:Y:S01]  /*3450*/  FMUL.FTZ R39, R39, R44 ;  /* 0x0000002c27277220 */ /* 0x000fe20000410000 */
[----:B------:R-:W-:Y:S01]  /*3460*/  FMUL.FTZ R37, R56, R17 ;  /* 0x0000001138257220 */ /* 0x000fe20000410000 */
[----:B------:R-:W-:Y:S02]  /*3470*/  FMUL.FTZ R38, R59, R18 ;  /* 0x000000123b267220 */ /* 0x000fe40000410000 */
[----:B------:R-:W-:Y:S01]  /*3480*/  FFMA.FTZ R36, R36, R45, 1.1641532182693481445e-10 ;  /* 0x2f00000024247423 */ /* 0x000fe2000001002d */
[----:B------:R-:W-:-:S04]  /*3490*/  FMUL.FTZ R39, R39, R48 ;  /* 0x0000003027277220 */ /* 0x000fc80000410000 */
[----:B------:R-:W-:Y:S01]  /*34a0*/  FSETP.GTU.FTZ.AND P5, PT, R36, R55, PT ;  /* 0x000000372400720b */ /* 0x000fe20003fbc000 */
[----:B------:R-:W-:-:S03]  /*34b0*/  FMUL.FTZ R36, R57, R16 ;  /* 0x0000001039247220 */ /* 0x000fc60000410000 */
[----:B------:R-:W-:Y:S02]  /*34c0*/  FSEL R46, R39, RZ, !P5 ;  /* 0x000000ff272e7208 */ /* 0x000fe40006800000 */
[----:B------:R-:W-:-:S03]  /*34d0*/  PLOP3.LUT P4, PT, P5, PT, PT, 0x8, 0x80 ;  /* 0x000000000080781c */ /* 0x000fc60002f8e170 */
[----:B------:R-:W-:-:S10]  /*34e0*/  FMUL.FTZ R39, R46, R19 ;  /* 0x000000132e277220 */ /* 0x000fd40000410000 */
.L_x_8545:
        /* <DEDUP_REMOVED lines=14> */
.L_x_8524:
[----:B------:R-:W-:Y:S05]  /*35d0*/  BSYNC.RECONVERGENT B1 ;  /* 0x0000000000017941 */ /* 0x000fea0003800200 */
.L_x_8523:
[----:B------:R-:W-:Y:S01]  /*35e0*/  ISETP.GE.U32.AND P4, PT, R49, 0x40, PT ;  /* 0x000000403100780c */ /* 0x000fe20003f86070 */
[----:B------:R-:W-:-:S12]  /*35f0*/  BSSY.RECONVERGENT B1, `(.L_x_8566) ;  /* 0x000029b000017945 */ /* 0x000fd80003800200 */
[----:B------:R-:W-:Y:S05]  /*3600*/  @!P4 BRA `(.L_x_8567) ;  /* 0x000000280064c947 */ /* 0x000fea0003800000 */
[----:B------:R-:W-:Y:S01]  /*3610*/  ISETP.NE.U32.AND P0, PT, RZ, UR12, PT ;  /* 0x0000000cff007c0c */ /* 0x000fe2000bf05070 */
[----:B------:R-:W1:Y:S03]  /*3620*/  LDC.64 R40, c[0x0][0x390] ;  /* 0x0000e400ff287b82 */ /* 0x000e660000000a00 */
[----:B------:R-:W-:-:S13]  /*3630*/  ISETP.NE.AND.EX P0, PT, RZ, UR13, PT, P0 ;  /* 0x0000000dff007c0c */ /* 0x000fda000bf05300 */
[----:B0-----:R-:W0:Y:S01]  /*3640*/  @P0 LDC.64 R46, c[0x0][0x3a0] ;  /* 0x0000e800ff2e0b82 */ /* 0x001e220000000a00 */
[----:B-1----:R-:W-:-:S06]  /*3650*/  IMAD.WIDE.U32 R40, R45, 0x10, R40 ;  /* 0x000000102d287825 */ /* 0x002fcc00078e0028 */
[----:B------:R-:W5:Y:S01]  /*3660*/  LDG.E.128 R40, desc[UR8][R40.64] ;  /* 0x0000000828287981 */ /* 0x000f62000c1e1d00 */
[----:B0-----:R-:W-:-:S05]  /*3670*/  @P0 IMAD.WIDE.U32 R46, R45, 0x10, R46 ;  /* 0x000000102d2e0825 */ /* 0x001fca00078e002e */
[----:B------:R0:W5:Y:S01]  /*3680*/  @P0 LDG.E.128 R32, desc[UR8][R46.64] ;  /* 0x000000082e200981 */ /* 0x000162000c1e1d00 */
[----:B------:R-:W-:Y:S05]  /*3690*/  @!P0 BRA `(.L_x_8568) ;  /* 0x0000001400088947 */ /* 0x000fea0003800000 */
[----:B------:R-:W-:Y:S01]  /*36a0*/  ISETP.NE.AND P0, PT, R6, 0x1, PT ;  /* 0x000000010600780c */ /* 0x000fe20003f05270 */
[----:B------:R-:W-:Y:S01]  /*36b0*/  BSSY.RECONVERGENT B2, `(.L_x_8569) ;  /* 0x0000047000027945 */ /* 0x000fe20003800200 */
[----:B------:R-:W-:Y:S01]  /*36c0*/  IMAD.MOV.U32 R57, RZ, RZ, 0x2 ;  /* 0x00000002ff397424 */ /* 0x000fe200078e00ff */
[----:B------:R-:W-:Y:S01]  /*36d0*/  MOV R54, R50 ;  /* 0x0000003200367202 */ /* 0x000fe20000000f00 */
[----:B0-----:R-:W-:-:S09]  /*36e0*/  IMAD.MOV.U32 R46, RZ, RZ, R48 ;  /* 0x000000ffff2e7224 */ /* 0x001fd200078e0030 */
        /* <DEDUP_REMOVED lines=11> */
.L_x_8571:
        /* <DEDUP_REMOVED lines=13> */
.L_x_8573:
[----:B------:R-:W-:Y:S05]  /*3870*/  BSYNC.RECONVERGENT B3 ;  /* 0x0000000000037941 */ /* 0x000fea0003800200 */
.L_x_8572:
        /* <DEDUP_REMOVED lines=42> */
.L_x_8570:
[----:B------:R-:W-:Y:S05]  /*3b20*/  BSYNC.RECONVERGENT B2 ;  /* 0x0000000000027941 */ /* 0x000fea0003800200 */
.L_x_8569:
        /* <DEDUP_REMOVED lines=9> */
[----:B------:R-:W-:Y:S01]  /*3bc0*/  MOV R6, R50 ;  /* 0x0000003200067202 */ /* 0x000fe20000000f00 */
[----:B0-----:R-:W-:-:S02]  /*3bd0*/  FMUL.FTZ R40, R40, R47 ;  /* 0x0000002f28287220 */ /* 0x001fc40000410000 */
        /* <DEDUP_REMOVED lines=13> */
.L_x_8576:
        /* <DEDUP_REMOVED lines=13> */
.L_x_8578:
[----:B------:R-:W-:Y:S05]  /*3d80*/  BSYNC.RECONVERGENT B3 ;  /* 0x0000000000037941 */ /* 0x000fea0003800200 */
.L_x_8577:
        /* <DEDUP_REMOVED lines=40> */
[----:B------:R-:W-:Y:S01]  /*4010*/  MOV R46, R54 ;  /* 0x00000036002e7202 */ /* 0x000fe20000000f00 */
[----:B------:R-:W-:Y:S01]  /*4020*/  IMAD.MOV.U32 R54, RZ, RZ, RZ ;  /* 0x000000ffff367224 */ /* 0x000fe200078e00ff */
[----:B------:R-:W-:-:S07]  /*4030*/  LOP3.LUT R4, R4, UR32, R55, 0x96, !PT ;  /* 0x0000002004047c12 */ /* 0x000fce000f8e9637 */
.L_x_8575:
[----:B------:R-:W-:Y:S05]  /*4040*/  BSYNC.RECONVERGENT B2 ;  /* 0x0000000000027941 */ /* 0x000fea0003800200 */
.L_x_8574:
        /* <DEDUP_REMOVED lines=21> */
.L_x_8581:
        /* <DEDUP_REMOVED lines=13> */
.L_x_8583:
[----:B------:R-:W-:Y:S05]  /*4270*/  BSYNC.RECONVERGENT B3 ;  /* 0x0000000000037941 */ /* 0x000fea0003800200 */
.L_x_8582:
        /* <DEDUP_REMOVED lines=41> */
[----:B------:R-:W-:Y:S01]  /*4510*/  IMAD.MOV.U32 R46, RZ, RZ, R54 ;  /* 0x000000ffff2e7224 */ /* 0x000fe200078e0036 */
[----:B------:R-:W-:-:S07]  /*4520*/  LOP3.LUT R4, R4, UR32, R55, 0x96, !PT ;  /* 0x0000002004047c12 */ /* 0x000fce000f8e9637 */
.L_x_8580:
[----:B------:R-:W-:Y:S05]  /*4530*/  BSYNC.RECONVERGENT B2 ;  /* 0x0000000000027941 */ /* 0x000fea0003800200 */
.L_x_8579:
        /* <DEDUP_REMOVED lines=21> */
.L_x_8586:
        /* <DEDUP_REMOVED lines=13> */
.L_x_8588:
[----:B------:R-:W-:Y:S05]  /*4760*/  BSYNC.RECONVERGENT B3 ;  /* 0x0000000000037941 */ /* 0x000fea0003800200 */
.L_x_8587:
        /* <DEDUP_REMOVED lines=39> */
[----:B------:R-:W-:Y:S01]  /*49e0*/  IMAD.MOV.U32 R6, RZ, RZ, RZ ;  /* 0x000000ffff067224 */ /* 0x000fe200078e00ff */
[----:B------:R-:W-:Y:S01]  /*49f0*/  LOP3.LUT R4, R4, UR32, R55, 0x96, !PT ;  /* 0x0000002004047c12 */ /* 0x000fe2000f8e9637 */
[----:B------:R-:W-:Y:S01]  /*4a00*/  IMAD.MOV.U32 R55, RZ, RZ, R46 ;  /* 0x000000ffff377224 */ /* 0x000fe200078e002e */
[----:B------:R-:W-:-:S07]  /*4a10*/  MOV R46, R54 ;  /* 0x00000036002e7202 */ /* 0x000fce0000000f00 */
.L_x_8585:
[----:B------:R-:W-:Y:S05]  /*4a20*/  BSYNC.RECONVERGENT B2 ;  /* 0x0000000000027941 */ /* 0x000fea0003800200 */
.L_x_8584:
        /* <DEDUP_REMOVED lines=9> */
.L_x_8568:
[----:B------:R-:W-:Y:S01]  /*4ac0*/  ISETP.NE.AND P0, PT, R6, 0x1, PT ;  /* 0x000000010600780c */ /* 0x000fe20003f05270 */
[----:B------:R-:W-:Y:S01]  /*4ad0*/  BSSY.RECONVERGENT B2, `(.L_x_8590) ;  /* 0x0000047000027945 */ /* 0x000fe20003800200 */
[----:B------:R-:W-:Y:S02]  /*4ae0*/  HFMA2 R56, -RZ, RZ, 0, 1.1920928955078125e-07 ;  /* 0x00000002ff387431 */ /* 0x000fe400000001ff */
[----:B------:R-:W-:Y:S01]  /*4af0*/  IMAD.MOV.U32 R54, RZ, RZ, R50 ;  /* 0x000000ffff367224 */ /* 0x000fe200078e0032 */
[----:B0-----:R-:W-:-:S08]  /*4b00*/  MOV R46, R48 ;  /* 0x00000030002e7202 */ /* 0x001fd00000000f00 */
        /* <DEDUP_REMOVED lines=11> */
.L_x_8592:
        /* <DEDUP_REMOVED lines=13> */
.L_x_8594:
[----:B------:R-:W-:Y:S05]  /*4c90*/  BSYNC.RECONVERGENT B3 ;  /* 0x0000000000037941 */ /* 0x000fea0003800200 */
.L_x_8593:
        /* <DEDUP_REMOVED lines=42> */
.L_x_8591:
[----:B------:R-:W-:Y:S05]  /*4f40*/  BSYNC.RECONVERGENT B2 ;  /* 0x0000000000027941 */ /* 0x000fea0003800200 */
.L_x_8590:
[----:B------:R-:W0:Y:S01]  /*4f50*/  LDC R48, c[0x0][0x408] ;  /* 0x00010200ff307b82 */ /* 0x000e220000000800 */
[----:B------:R-:W-:Y:S01]  /*4f60*/  I2FP.F32.U32 R55, R54 ;  /* 0x0000003600377245 */ /* 0x000fe20000201000 */
[----:B------:R-:W-:Y:S01]  /*4f70*/  IMAD.MOV.U32 R54, RZ, RZ, 0x2f800000 ;  /* 0x2f800000ff367424 */ /* 0x000fe200078e00ff */
[----:B------:R-:W-:Y:S01]  /*4f80*/  ISETP.NE.AND P2, PT, R56, 0x1, PT ;  /* 0x000000013800780c */ /* 0x000fe20003f45270 */
[----:B------:R-:W-:Y:S02]  /*4f90*/  BSSY.RECONVERGENT B2, `(.L_x_8595) ;  /* 0x000004c000027945 */ /* 0x000fe40003800200 */
[----:B------:R-:W-:Y:S01]  /*4fa0*/  FFMA.FTZ R6, R55, R54, 1.1641532182693481445e-10 ;  /* 0x2f00000037067423 */ /* 0x000fe20000010036 */
[----:B-----5:R-:W-:Y:S01]  /*4fb0*/  FMUL.FTZ R55, R40, R44 ;  /* 0x0000002c28377220 */ /* 0x020fe20000410000 */
[----:B------:R-:W1:Y:S01]  /*4fc0*/  LDC R47, c[0x0][0x404] ;  /* 0x00010100ff2f7b82 */ /* 0x000e620000000800 */
[----:B------:R-:W-:Y:S02]  /*4fd0*/  HFMA2 R40, -RZ, RZ, 0, 1.1920928955078125e-07 ;  /* 0x00000002ff287431 */ /* 0x000fe400000001ff */
[----:B0-----:R-:W-:Y:S01]  /*4fe0*/  FMUL.FTZ R55, R55, R48 ;  /* 0x0000003037377220 */ /* 0x001fe20000410000 */
[----:B-1----:R-:W-:Y:S01]  /*4ff0*/  FSETP.GTU.FTZ.AND P1, PT, R6, R47, PT ;  /* 0x0000002f0600720b */ /* 0x002fe20003f3c000 */
        /* <DEDUP_REMOVED lines=12> */
.L_x_8597:
        /* <DEDUP_REMOVED lines=13> */
.L_x_8599:
[----:B------:R-:W-:Y:S05]  /*5190*/  BSYNC.RECONVERGENT B3 ;  /* 0x0000000000037941 */ /* 0x000fea0003800200 */
.L_x_8598:
        /* <DEDUP_REMOVED lines=43> */
.L_x_8596:
[----:B------:R-:W-:Y:S05]  /*5450*/  BSYNC.RECONVERGENT B2 ;  /* 0x0000000000027941 */ /* 0x000fea0003800200 */
.L_x_8595:
[----:B------:R-:W-:Y:S01]  /*5460*/  ISETP.NE.AND P5, PT, R40, 0x1, PT ;  /* 0x000000012800780c */ /* 0x000fe20003fa5270 */
[----:B------:R-:W-:Y:S01]  /*5470*/  FMUL.FTZ R41, R41, R44 ;  /* 0x0000002c29297220 */ /* 0x000fe20000410000 */
[----:B------:R-:W-:Y:S01]  /*5480*/  I2FP.F32.U32 R55, R6 ;  /* 0x0000000600377245 */ /* 0x000fe20000201000 */
[----:B------:R-:W-:Y:S01]  /*5490*/  BSSY.RECONVERGENT B2, `(.L_x_8600) ;  /* 0x000004a000027945 */ /* 0x000fe20003800200 */
[----:B------:R-:W-:Y:S02]  /*54a0*/  IMAD.MOV.U32 R58, RZ, RZ, 0x2 ;  /* 0x00000002ff3a7424 */ /* 0x000fe400078e00ff */
[----:B------:R-:W-:Y:S01]  /*54b0*/  FMUL.FTZ R41, R41, R48 ;  /* 0x0000003029297220 */ /* 0x000fe20000410000 */
[----:B------:R-:W-:-:S05]  /*54c0*/  FFMA.FTZ R6, R55, R54, 1.1641532182693481445e-10 ;  /* 0x2f00000037067423 */ /* 0x000fca0000010036 */
[----:B------:R-:W-:Y:S02]  /*54d0*/  FSETP.GTU.FTZ.AND P2, PT, R6, R47, PT ;  /* 0x0000002f0600720b */ /* 0x000fe40003f5c000 */
        /* <DEDUP_REMOVED lines=12> */
.L_x_8602:
        /* <DEDUP_REMOVED lines=13> */
.L_x_8604:
[----:B------:R-:W-:Y:S05]  /*5670*/  BSYNC.RECONVERGENT B3 ;  /* 0x0000000000037941 */ /* 0x000fea0003800200 */
.L_x_8603:
        /* <DEDUP_REMOVED lines=37> */
[----:B------:R-:W-:Y:S01]  /*58d0*/  IMAD.MOV.U32 R58, RZ, RZ, RZ ;  /* 0x000000ffff3a7224 */ /* 0x000fe200078e00ff */
[----:B------:R-:W-:Y:S01]  /*58e0*/  MOV R50, R40 ;  /* 0x0000002800327202 */ /* 0x000fe20000000f00 */
[----:B------:R-:W-:-:S04]  /*58f0*/  IMAD.WIDE.U32 R40, R6, -0x2daee0ad, RZ ;  /* 0xd2511f5306287825 */ /* 0x000fc800078e00ff */
[----:B------:R-:W-:Y:S01]  /*5900*/  IMAD.MOV.U32 R6, RZ, RZ, R46 ;  /* 0x000000ffff067224 */ /* 0x000fe200078e002e */
[----:B------:R-:W-:Y:S02]  /*5910*/  LOP3.LUT R4, R4, UR32, R41, 0x96, !PT ;  /* 0x0000002004047c12 */ /* 0x000fe4000f8e9629 */
[----:B------:R-:W-:-:S07]  /*5920*/  MOV R46, R40 ;  /* 0x00000028002e7202 */ /* 0x000fce0000000f00 */
.L_x_8601:
[----:B------:R-:W-:Y:S05]  /*5930*/  BSYNC.RECONVERGENT B2 ;  /* 0x0000000000027941 */ /* 0x000fea0003800200 */
.L_x_8600:
[----:B------:R-:W-:Y:S01]  /*5940*/  I2FP.F32.U32 R41, R6 ;  /* 0x0000000600297245 */ /* 0x000fe20000201000 */
[----:B------:R-:W-:Y:S01]  /*5950*/  BSSY.RECONVERGENT B2, `(.L_x_8605) ;  /* 0x000004c000027945 */ /* 0x000fe20003800200 */
[----:B------:R-:W-:-:S03]  /*5960*/  ISETP.NE.AND P6, PT, R58, 0x1, PT ;  /* 0x000000013a00780c */ /* 0x000fc60003fc5270 */
[----:B------:R-:W-:Y:S01]  /*5970*/  FFMA.FTZ R6, R41, R54, 1.1641532182693481445e-10 ;  /* 0x2f00000029067423 */ /* 0x000fe20000010036 */
[----:B------:R-:W-:-:S04]  /*5980*/  FMUL.FTZ R41, R42, R44 ;  /* 0x0000002c2a297220 */ /* 0x000fc80000410000 */
[----:B------:R-:W-:Y:S01]  /*5990*/  FMUL.FTZ R41, R41, R48 ;  /* 0x0000003029297220 */ /* 0x000fe20000410000 */
[----:B------:R-:W-:Y:S01]  /*59a0*/  FSETP.GTU.FTZ.AND P5, PT, R6, R47, PT ;  /* 0x0000002f0600720b */ /* 0x000fe20003fbc000 */
[----:B------:R-:W-:-:S03]  /*59b0*/  HFMA2 R6, -RZ, RZ, 0, 1.1920928955078125e-07 ;  /* 0x00000002ff067431 */ /* 0x000fc600000001ff */
[----:B------:R-:W-:Y:S01]  /*59c0*/  FSEL R55, R41, RZ, !P5 ;  /* 0x000000ff29377208 */ /* 0x000fe20006800000 */
[----:B------:R-:W-:Y:S01]  /*59d0*/  IMAD.MOV.U32 R41, RZ, RZ, R50 ;  /* 0x000000ffff297224 */ /* 0x000fe200078e0032 */
[----:B------:R-:W-:Y:S01]  /*59e0*/  PLOP3.LUT P2, PT, P5, PT, PT, 0x8, 0x80 ;  /* 0x000000000080781c */ /* 0x000fe20002f4e170 */
[----:B------:R-:W-:-:S12]  /*59f0*/  @!P6 BRA `(.L_x_8606) ;  /* 0x000000040004e947 */ /* 0x000fd80003800000 */
        /* <DEDUP_REMOVED lines=8> */
.L_x_8607:
        /* <DEDUP_REMOVED lines=13> */
.L_x_8609:
[----:B------:R-:W-:Y:S05]  /*5b50*/  BSYNC.RECONVERGENT B3 ;  /* 0x0000000000037941 */ /* 0x000fea0003800200 */
.L_x_8608:
        /* <DEDUP_REMOVED lines=40> */
[----:B------:R-:W-:Y:S02]  /*5de0*/  LOP3.LUT R4, R4, UR32, R41, 0x96, !PT ;  /* 0x0000002004047c12 */ /* 0x000fe4000f8e9629 */
[----:B------:R-:W-:Y:S01]  /*5df0*/  MOV R41, R46 ;  /* 0x0000002e00297202 */ /* 0x000fe20000000f00 */
[----:B------:R-:W-:-:S07]  /*5e00*/  IMAD.MOV.U32 R46, RZ, RZ, R40 ;  /* 0x000000ffff2e7224 */ /* 0x000fce00078e0028 */
.L_x_8606:
[----:B------:R-:W-:Y:S05]  /*5e10*/  BSYNC.RECONVERGENT B2 ;  /* 0x0000000000027941 */ /* 0x000fea0003800200 */
.L_x_8605:
[----:B------:R-:W-:Y:S01]  /*5e20*/  I2FP.F32.U32 R41, R41 ;  /* 0x0000002900297245 */ /* 0x000fe20000201000 */
[----:B------:R-:W-:Y:S01]  /*5e30*/  FMUL.FTZ R43, R43, R44 ;  /* 0x0000002c2b2b7220 */ /* 0x000fe20000410000 */
[----:B------:R-:W-:Y:S01]  /*5e40*/  FMUL.FTZ R40, R57, R28 ;  /* 0x0000001c39287220 */ /* 0x000fe20000410000 */
[----:B------:R-:W-:Y:S02]  /*5e50*/  FMUL.FTZ R42, R55, R30 ;  /* 0x0000001e372a7220 */ /* 0x000fe40000410000 */
[----:B------:R-:W-:Y:S01]  /*5e60*/  FFMA.FTZ R54, R41, R54, 1.1641532182693481445e-10 ;  /* 0x2f00000029367423 */ /* 0x000fe20000010036 */
[----:B------:R-:W-:Y:S01]  /*5e70*/  FMUL.FTZ R43, R43, R48 ;  /* 0x000000302b2b7220 */ /* 0x000fe20000410000 */
[----:B------:R-:W-:-:S03]  /*5e80*/  FMUL.FTZ R41, R56, R29 ;  /* 0x0000001d38297220 */ /* 0x000fc60000410000 */
[----:B------:R-:W-:-:S04]  /*5e90*/  FSETP.GTU.FTZ.AND P6, PT, R54, R47, PT ;  /* 0x0000002f3600720b */ /* 0x000fc80003fdc000 */
[----:B------:R-:W-:Y:S02]  /*5ea0*/  FSEL R44, R43, RZ, !P6 ;  /* 0x000000ff2b2c7208 */ /* 0x000fe40007000000 */
[----:B------:R-:W-:-:S03]  /*5eb0*/  PLOP3.LUT P5, PT, P6, PT, PT, 0x8, 0x80 ;  /* 0x000000000080781c */ /* 0x000fc600037ae170 */
[----:B------:R-:W-:-:S10]  /*5ec0*/  FMUL.FTZ R43, R44, R31 ;  /* 0x0000001f2c2b7220 */ /* 0x000fd40000410000 */
.L_x_8589:
[----:B------:R-:W0:Y:S01]  /*5ed0*/  LDC.64 R56, c[0x0][0x3a8] ;  /* 0x0000ea00ff387b82 */ /* 0x000e220000000a00 */
[----:B------:R-:W-:Y:S02]  /*5ee0*/  SEL R44, RZ, 0x1000000, !P5 ;  /* 0x01000000ff2c7807 */ /* 0x000fe40006800000 */
[----:B------:R-:W-:Y:S02]  /*5ef0*/  SEL R47, RZ, 0x10000, !P2 ;  /* 0x00010000ff2f7807 */ /* 0x000fe40005000000 */
[----:B------:R-:W-:-:S03]  /*5f00*/  SEL R48, RZ, 0x100, !P1 ;  /* 0x00000100ff307807 */ /* 0x000fc60004800000 */
[----:B------:R-:W1:Y:S01]  /*5f10*/  LDC.64 R54, c[0x0][0x3b0] ;  /* 0x0000ec00ff367b82 */ /* 0x000e620000000a00 */
[----:B------:R-:W-:Y:S02]  /*5f20*/  IADD3 R44, PT, PT, R48, R44, R47 ;  /* 0x0000002c302c7210 */ /* 0x000fe40007ffe02f */
[----:B------:R-:W-:Y:S02]  /*5f30*/  SEL R47, RZ, 0x1, !P0 ;  /* 0x00000001ff2f7807 */ /* 0x000fe40004000000 */
[----:B------:R-:W-:-:S03]  /*5f40*/  MOV R48, R46 ;  /* 0x0000002e00307202 */ /* 0x000fc60000000f00 */
[----:B------:R-:W-:Y:S02]  /*5f50*/  IMAD.IADD R47, R44, 0x1, R47 ;  /* 0x000000012c2f7824 */ /* 0x000fe400078e022f */
[----:B0-----:R-:W-:-:S05]  /*5f60*/  IMAD.WIDE.U32 R56, R45, 0x10, R56 ;  /* 0x000000102d387825 */ /* 0x001fca00078e0038 */
[----:B------:R2:W-:Y:S01]  /*5f70*/  STG.E.128 desc[UR8][R56.64], R40 ;  /* 0x0000002838007986 */ /* 0x0005e2000c101d08 */
[----:B-1----:R-:W-:-:S05]  /*5f80*/  IMAD.WIDE.U32 R54, R45, 0x4, R54 ;  /* 0x000000042d367825 */ /* 0x002fca00078e0036 */
[----:B------:R2:W-:Y:S02]  /*5f90*/  STG.E desc[UR8][R54.64], R47 ;  /* 0x0000002f36007986 */ /* 0x0005e4000c101908 */
.L_x_8567:
[----:B------:R-:W-:Y:S05]  /*5fa0*/  BSYNC.RECONVERGENT B1 ;  /* 0x0000000000017941 */ /* 0x000fea0003800200 */
.L_x_8566:
[----:B-----5:R-:W-:Y:S01]  /*5fb0*/  FADD.FTZ R44, RZ, R36 ;  /* 0x00000024ff2c7221 */ /* 0x020fe20000010000 */
[----:B------:R-:W-:Y:S01]  /*5fc0*/  ISETP.GT.U32.AND P0, PT, R49, 0x3f, PT ;  /* 0x0000003f3100780c */ /* 0x000fe20003f04070 */
[----:B------:R-:W-:Y:S01]  /*5fd0*/  UMOV UR4, 0xffffffff ;  /* 0xffffffff00047882 */ /* 0x000fe20000000000 */
[----:B------:R-:W-:Y:S01]  /*5fe0*/  ISETP.NE.AND P1, PT, R52, RZ, PT ;  /* 0x000000ff3400720c */ /* 0x000fe20003f25270 */
[----:B------:R-:W-:-:S04]  /*5ff0*/  FADD.FTZ R45, R37, R44 ;  /* 0x0000002c252d7221 */ /* 0x000fc80000010000 */
[----:B------:R-:W-:-:S04]  /*6000*/  FADD.FTZ R44, R38, R45 ;  /* 0x0000002d262c7221 */ /* 0x000fc80000010000 */
[----:B------:R-:W-:-:S05]  /*6010*/  FADD.FTZ R44, R39, R44 ;  /* 0x0000002c272c7221 */ /* 0x000fca0000010000 */
[----:B0-2---:R-:W-:-:S05]  /*6020*/  FSEL R55, R44, RZ, P3 ;  /* 0x000000ff2c377208 */ /* 0x005fca0001800000 */
        /* <DEDUP_REMOVED lines=43> */
.L_x_8627:
[----:B------:R-:W-:Y:S01]  /*62e0*/  FMUL.FTZ R44, R55, R55 ;  /* 0x00000037372c7220 */ /* 0x000fe20000410000 */
[----:B-1----:R-:W-:Y:S01]  /*62f0*/  FADD.FTZ R54, R60, R56 ;  /* 0x000000383c367221 */ /* 0x002fe20000010000 */
[----:B------:R-:W-:Y:S01]  /*6300*/  PLOP3.LUT P0, PT, PT, PT, UP2, 0x40, 0x4 ;  /* 0x000000000004781c */ /* 0x000fe20003f0e828 */
[----:B------:R-:W1:Y:S01]  /*6310*/  @!P1 LDC.64 R46, c[0x0][0x3c0] ;  /* 0x0000f000ff2e9b82 */ /* 0x000e620000000a00 */
[----:B------:R-:W-:Y:S01]  /*6320*/  BSSY.RECONVERGENT B1, `(.L_x_8611) ;  /* 0x000001d000017945 */ /* 0x000fe20003800200 */
[----:B------:R-:W-:Y:S01]  /*6330*/  FFMA.FTZ R54, R54, R45, UR14 ;  /* 0x0000000e36367e23 */ /* 0x000fe2000801002d */
[----:B------:R-:W-:Y:S02]  /*6340*/  FSEL R57, R44, RZ, !P0 ;  /* 0x000000ff2c397208 */ /* 0x000fe40004000000 */
[----:B------:R-:W-:-:S03]  /*6350*/  PLOP3.LUT P0, PT, PT, PT, UP2, 0x40, 0x4 ;  /* 0x000000000004781c */ /* 0x000fc60003f0e828 */
[----:B------:R-:W2:Y:S01]  /*6360*/  @!P1 LDC.64 R44, c[0x0][0x3c8] ;  /* 0x0000f200ff2c9b82 */ /* 0x000ea20000000a00 */
[----:B------:R-:W-:Y:S01]  /*6370*/  FADD.FTZ R54, R54, R57 ;  /* 0x0000003936367221 */ /* 0x000fe20000010000 */
[----:B------:R-:W-:-:S03]  /*6380*/  FSEL R57, R55, RZ, P0 ;  /* 0x000000ff37397208 */ /* 0x000fc60000000000 */
        /* <DEDUP_REMOVED lines=19> */
[----:B-1----:R-:W-:-:S04]  /*64c0*/  IMAD.WIDE.U32 R54, R53, 0x10, R54 ;  /* 0x0000001035367825 */ /* 0x002fc800078e0036 */
[----:B------:R-:W-:Y:S01]  /*64d0*/  VIADD R53, R53, 0x20 ;  /* 0x0000002035357836 */ /* 0x000fe20000000000 */
[----:B------:R2:W-:Y:S06]  /*64e0*/  STG.E.128 desc[UR8][R54.64], R44 ;  /* 0x0000002c36007986 */ /* 0x0005ec000c101d08 */
.L_x_8612:
[----:B------:R-:W-:Y:S05]  /*64f0*/  BSYNC.RECONVERGENT B1 ;  /* 0x0000000000017941 */ /* 0x000fea0003800200 */
.L_x_8611:
        /* <DEDUP_REMOVED lines=17> */
.L_x_8614:
[----:B------:R-:W-:Y:S05]  /*6610*/  BSYNC.RECONVERGENT B1 ;  /* 0x0000000000017941 */ /* 0x000fea0003800200 */
.L_x_8613:
[----:B-123--:R-:W1:Y:S02]  /*6620*/  LDC.64 R44, c[0x0][0x380] ;  /* 0x0000e000ff2c7b82 */ /* 0x00ee640000000a00 */
[----:B-1----:R-:W-:-:S04]  /*6630*/  LEA R51, R44, R51, 0x2 ;  /* 0x000000332c337211 */ /* 0x002fc800078e10ff */
[----:B------:R-:W-:-:S13]  /*6640*/  ISETP.GE.AND P0, PT, R51, R45, PT ;  /* 0x0000002d3300720c */ /* 0x000fda0003f06270 */
[----:B------:R-:W-:Y:S05]  /*6650*/  @!P0 BRA `(.L_x_8615) ;  /* 0xffffffa400288947 */ /* 0x000fea000383ffff */
[----:B------:R-:W-:Y:S05]  /*6660*/  BSYNC B0 ;  /* 0x0000000000007941 */ /* 0x000fea0003800000 */
.L_x_8522:
[----:B------:R-:W-:Y:S05]  /*6670*/  EXIT ;  /* 0x000000000000794d */ /* 0x000fea0003800000 */
.L_x_8610:
        /* <DEDUP_REMOVED lines=8> */
.L_x_8617:
[----:B------:R-:W-:Y:S05]  /*6700*/  BSYNC B1 ;  /* 0x0000000000017941 */ /* 0x000fea0003800000 */
.L_x_8616:
        /* <DEDUP_REMOVED lines=9> */
.L_x_8618:
[----:B------:R-:W-:Y:S02]  /*67a0*/  HFMA2 R54, -RZ, RZ, 0, 2.384185791015625e-07 ;  /* 0x00000004ff367431 */ /* 0x000fe400000001ff */
[----:B------:R-:W-:-:S04]  /*67b0*/  FADD.FTZ R58, R57, R56 ;  /* 0x00000038393a7221 */ /* 0x000fc80000010000 */
[----:B------:R-:W-:-:S07]  /*67c0*/  IMAD.MOV.U32 R61, RZ, RZ, R58 ;  /* 0x000000ffff3d7224 */ /* 0x000fce00078e003a */
[----:B------:R-:W-:Y:S05]  /*67d0*/  WARPSYNC.COLLECTIVE R46, `(.L_x_8619) ;  /* 0x000000002e087348 */ /* 0x000fea0003c00000 */
[----:B------:R0:W1:Y:S02]  /*67e0*/  SHFL.BFLY P2, R56, R61, R54, R47 ;  /* 0x0c0000363d387389 */ /* 0x000064000004002f */
[----:B01----:R-:W-:Y:S05]  /*67f0*/  ENDCOLLECTIVE ;  /* 0x000000000000791b */ /* 0x003fea0003800000 */
.L_x_8619:
[----:B------:R-:W-:Y:S01]  /*6800*/  MOV R54, 0x8 ;  /* 0x0000000800367802 */ /* 0x000fe20000000f00 */
[----:B------:R-:W-:-:S04]  /*6810*/  FADD.FTZ R59, R58, R56 ;  /* 0x000000383a3b7221 */ /* 0x000fc80000010000 */
[----:B------:R-:W-:-:S07]  /*6820*/  IMAD.MOV.U32 R61, RZ, RZ, R59 ;  /* 0x000000ffff3d7224 */ /* 0x000fce00078e003b */
[----:B------:R-:W-:Y:S05]  /*6830*/  WARPSYNC.COLLECTIVE R46, `(.L_x_8620) ;  /* 0x000000002e087348 */ /* 0x000fea0003c00000 */
[----:B------:R0:W1:Y:S02]  /*6840*/  SHFL.BFLY P2, R56, R61, R54, R47 ;  /* 0x0c0000363d387389 */ /* 0x000064000004002f */
[----:B01----:R-:W-:Y:S05]  /*6850*/  ENDCOLLECTIVE ;  /* 0x000000000000791b */ /* 0x003fea0003800000 */
.L_x_8620:
[----:B------:R-:W-:Y:S02]  /*6860*/  HFMA2 R54, -RZ, RZ, 0, 9.5367431640625e-07 ;  /* 0x00000010ff367431 */ /* 0x000fe400000001ff */
[----:B------:R-:W-:-:S04]  /*6870*/  FADD.FTZ R60, R59, R56 ;  /* 0x000000383b3c7221 */ /* 0x000fc80000010000 */
[----:B------:R-:W-:-:S07]  /*6880*/  IMAD.MOV.U32 R61, RZ, RZ, R60 ;  /* 0x000000ffff3d7224 */ /* 0x000fce00078e003c */
[----:B------:R-:W-:Y:S05]  /*6890*/  WARPSYNC.COLLECTIVE R46, `(.L_x_8621) ;  /* 0x000000002e087348 */ /* 0x000fea0003c00000 */
[----:B------:R0:W1:Y:S02]  /*68a0*/  SHFL.BFLY P2, R56, R61, R54, R47 ;  /* 0x0c0000363d387389 */ /* 0x000064000004002f */
[----:B01----:R-:W-:Y:S05]  /*68b0*/  ENDCOLLECTIVE ;  /* 0x000000000000791b */ /* 0x003fea0003800000 */
.L_x_8621:
        /* <DEDUP_REMOVED lines=26> */
.L_x_8622:
[----:B------:R-:W-:Y:S02]  /*6a60*/  HFMA2 R54, -RZ, RZ, 0, 1.1920928955078125e-07 ;  /* 0x00000002ff367431 */ /* 0x000fe400000001ff */
[----:B------:R-:W-:-:S04]  /*6a70*/  FADD.FTZ R57, R44, R56 ;  /* 0x000000382c397221 */ /* 0x000fc80000010000 */
[----:B------:R-:W-:-:S07]  /*6a80*/  IMAD.MOV.U32 R61, RZ, RZ, R57 ;  /* 0x000000ffff3d7224 */ /* 0x000fce00078e0039 */
[----:B------:R-:W-:Y:S05]  /*6a90*/  WARPSYNC.COLLECTIVE R46, `(.L_x_8623) ;  /* 0x000000002e087348 */ /* 0x000fea0003c00000 */
[----:B------:R0:W1:Y:S02]  /*6aa0*/  SHFL.BFLY P2, R56, R61, R54, R47 ;  /* 0x0c0000363d387389 */ /* 0x000064000004002f */
[----:B01----:R-:W-:Y:S05]  /*6ab0*/  ENDCOLLECTIVE ;  /* 0x000000000000791b */ /* 0x003fea0003800000 */
.L_x_8623:
[----:B------:R-:W-:Y:S01]  /*6ac0*/  MOV R54, 0x4 ;  /* 0x0000000400367802 */ /* 0x000fe20000000f00 */
[----:B------:R-:W-:-:S04]  /*6ad0*/  FADD.FTZ R58, R57, R56 ;  /* 0x00000038393a7221 */ /* 0x000fc80000010000 */
[----:B------:R-:W-:-:S07]  /*6ae0*/  IMAD.MOV.U32 R61, RZ, RZ, R58 ;  /* 0x000000ffff3d7224 */ /* 0x000fce00078e003a */
[----:B------:R-:W-:Y:S05]  /*6af0*/  WARPSYNC.COLLECTIVE R46, `(.L_x_8624) ;  /* 0x000000002e087348 */ /* 0x000fea0003c00000 */
[----:B------:R0:W1:Y:S02]  /*6b00*/  SHFL.BFLY P2, R56, R61, R54, R47 ;  /* 0x0c0000363d387389 */ /* 0x000064000004002f */
[----:B01----:R-:W-:Y:S05]  /*6b10*/  ENDCOLLECTIVE ;  /* 0x000000000000791b */ /* 0x003fea0003800000 */
.L_x_8624:
[----:B------:R-:W-:Y:S02]  /*6b20*/  HFMA2 R54, -RZ, RZ, 0, 4.76837158203125e-07 ;  /* 0x00000008ff367431 */ /* 0x000fe400000001ff */
[----:B------:R-:W-:-:S04]  /*6b30*/  FADD.FTZ R59, R58, R56 ;  /* 0x000000383a3b7221 */ /* 0x000fc80000010000 */
[----:B------:R-:W-:-:S07]  /*6b40*/  IMAD.MOV.U32 R61, RZ, RZ, R59 ;  /* 0x000000ffff3d7224 */ /* 0x000fce00078e003b */
[----:B------:R-:W-:Y:S05]  /*6b50*/  WARPSYNC.COLLECTIVE R46, `(.L_x_8625) ;  /* 0x000000002e087348 */ /* 0x000fea0003c00000 */
[----:B------:R0:W1:Y:S02]  /*6b60*/  SHFL.BFLY P2, R56, R61, R54, R47 ;  /* 0x0c0000363d387389 */ /* 0x000064000004002f */
[----:B01----:R-:W-:Y:S05]  /*6b70*/  ENDCOLLECTIVE ;  /* 0x000000000000791b */ /* 0x003fea0003800000 */
.L_x_8625:
[----:B------:R-:W-:Y:S01]  /*6b80*/  MOV R54, 0x10 ;  /* 0x0000001000367802 */ /* 0x000fe20000000f00 */
[----:B------:R-:W-:-:S04]  /*6b90*/  FADD.FTZ R60, R59, R56 ;  /* 0x000000383b3c7221 */ /* 0x000fc80000010000 */
[----:B------:R-:W-:-:S07]  /*6ba0*/  IMAD.MOV.U32 R61, RZ, RZ, R60 ;  /* 0x000000ffff3d7224 */ /* 0x000fce00078e003c */
[----:B------:R-:W-:Y:S05]  /*6bb0*/  WARPSYNC.COLLECTIVE R46, `(.L_x_8626) ;  /* 0x000000002e087348 */ /* 0x000fea0003c00000 */
[----:B------:R0:W1:Y:S02]  /*6bc0*/  SHFL.BFLY P2, R56, R61, R54, R47 ;  /* 0x0c0000363d387389 */ /* 0x000064000004002f */
[----:B01----:R-:W-:Y:S05]  /*6bd0*/  ENDCOLLECTIVE ;  /* 0x000000000000791b */ /* 0x003fea0003800000 */
.L_x_8626:
[----:B------:R-:W-:Y:S05]  /*6be0*/  BRA `(.L_x_8627) ;  /* 0xfffffff400bc7947 */ /* 0x000fea000383ffff */
.L_x_8628:
        /* <DEDUP_REMOVED lines=9> */
.L_x_9191:


//--------------------- .text._ZN10layer_norm13ln_fwd_kernelINS_13Kernel_traitsIfffffjLj256ELj1ELj4ELj1ELj16ENS_18Kernel_traits_baseILj256EfffffjLj128EEEEELb1ELb1ELb0ELb1EEEvNS_9FwdParamsE --------------------------
	.section	.text._ZN10layer_norm13ln_fwd_kernelINS_13Kernel_traitsIfffffjLj256ELj1ELj4ELj1ELj16ENS_18Kernel_traits_baseILj256EfffffjLj128EEEEELb1ELb1ELb0ELb1EEEvNS_9FwdParamsE,"ax",@progbits
	.align	128
        .global         _ZN10layer_norm13ln_fwd_kernelINS_13Kernel_traitsIfffffjLj256ELj1ELj4ELj1ELj16ENS_18Kernel_traits_baseILj256EfffffjLj128EEEEELb1ELb1ELb0ELb1EEEvNS_9FwdParamsE
        .type           _ZN10layer_norm13ln_fwd_kernelINS_13Kernel_traitsIfffffjLj256ELj1ELj4ELj1ELj16ENS_18Kernel_traits_baseILj256EfffffjLj128EEEEELb1ELb1ELb0ELb1EEEvNS_9FwdParamsE,@function
        .size           _ZN10layer_norm13ln_fwd_kernelINS_13Kernel_traitsIfffffjLj256ELj1ELj4ELj1ELj16ENS_18Kernel_traits_baseILj256EfffffjLj128EEEEELb1ELb1ELb0ELb1EEEvNS_9FwdParamsE,(.L_x_9192 - _ZN10layer_norm13ln_fwd_kernelINS_13Kernel_traitsIfffffjLj256ELj1ELj4ELj1ELj16ENS_18Kernel_traits_baseILj256EfffffjLj128EEEEELb1ELb1ELb0ELb1EEEvNS_9FwdParamsE)
        .other          _ZN10layer_norm13ln_fwd_kernelINS_13Kernel_traitsIfffffjLj256ELj1ELj4ELj1ELj16ENS_18Kernel_traits_baseILj256EfffffjLj128EEEEELb1ELb1ELb0ELb1EEEvNS_9FwdParamsE,@"STO_CUDA_ENTRY STV_DEFAULT"
_ZN10layer_norm13ln_fwd_kernelINS_13Kernel_traitsIfffffjLj256ELj1ELj4ELj1ELj16ENS_18Kernel_traits_baseILj256EfffffjLj128EEEEELb1ELb1ELb0ELb1EEEvNS_9FwdParamsE:
.text._ZN10layer_norm13ln_fwd_kernelINS_13Kernel_traitsIfffffjLj256ELj1ELj4ELj1ELj16ENS_18Kernel_traits_baseILj256EfffffjLj128EEEEELb1ELb1ELb0ELb1EEEvNS_9FwdParamsE:
        /* <DEDUP_REMOVED lines=12> */
[----:B------:R-:W-:-:S05]  /*00c0*/  IMAD.U32 R3, RZ, RZ, UR7 ;  /* 0x00000007ff037e24 */ /* 0x000fca000f8e00ff */
[----:B------:R-:W3:Y:S01]  /*00d0*/  LDC.64 R8, c[0x0][0x3d0] ;  /* 0x0000f400ff087b82 */ /* 0x000ee20000000a00 */
[----:B----4-:R-:W4:Y:S01]  /*00e0*/  @P1 LDG.E.64 R2, desc[UR8][R2.64] ;  /* 0x0000000802021981 */ /* 0x010f22000c1e1b00 */
[----:B-1----:R-:W-:-:S03]  /*00f0*/  LOP3.LUT R5, R0, 0x1f, RZ, 0xc0, !PT ;  /* 0x0000001f00057812 */ /* 0x002fc600078ec0ff */
[----:B--2---:R-:W2:Y:S03]  /*0100*/  @P1 LDG.E.64 R6, desc[UR8][R40.64] ;  /* 0x0000000828061981 */ /* 0x004ea6000c1e1b00 */
[----:B------:R-:W2:Y:S01]  /*0110*/  @P1 LDC R39, c[0x0][0x460] ;  /* 0x00011800ff271b82 */ /* 0x000ea20000000800 */
[----:B0-----:R-:W-:-:S04]  /*0120*/  ISETP.NE.U32.AND P0, PT, RZ, UR4, PT ;  /* 0x00000004ff007c0c */ /* 0x001fc8000bf05070 */
[----:B------:R-:W-:-:S13]  /*0130*/  ISETP.NE.AND.EX P0, PT, RZ, UR5, PT, P0 ;  /* 0x00000005ff007c0c */ /* 0x000fda000bf05300 */
[----:B------:R-:W0:Y:S01]  /*0140*/  @P0 LDC.64 R10, c[0x0][0x438] ;  /* 0x00010e00ff0a0b82 */ /* 0x000e220000000a00 */
[----:B------:R-:W-:-:S05]  /*0150*/  IMAD.WIDE.U32 R36, R5, 0x10, R36 ;  /* 0x0000001005247825 */ /* 0x000fca00078e0024 */
[----:B------:R-:W5:Y:S04]  /*0160*/  LDG.E.128 R28, desc[UR8][R36.64] ;  /* 0x00000008241c7981 */ /* 0x000f68000c1e1d00 */
[----:B------:R-:W5:Y:S01]  /*0170*/  LDG.E.128 R20, desc[UR8][R36.64+0x200] ;  /* 0x0002000824147981 */ /* 0x000f62000c1e1d00 */
[----:B0-----:R-:W-:-:S05]  /*0180*/  @P0 IMAD.WIDE.U32 R10, R5, 0x10, R10 ;  /* 0x00000010050a0825 */ /* 0x001fca00078e000a */
[----:B------:R-:W5:Y:S04]  /*0190*/  @P0 LDG.E.128 R16, desc[UR8][R10.64] ;  /* 0x000000080a100981 */ /* 0x000f68000c1e1d00 */
[----:B------:R-:W5:Y:S01]  /*01a0*/  @P0 LDG.E.128 R12, desc[UR8][R10.64+0x200] ;  /* 0x000200080a0c0981 */ /* 0x000f62000c1e1d00 */
[----:B------:R-:W0:Y:S01]  /*01b0*/  S2UR UR5, SR_CTAID.X ;  /* 0x00000000000579c3 */ /* 0x000e220000002500 */
[----:B---3--:R-:W-:-:S05]  /*01c0*/  IMAD.WIDE.U32 R8, R5, 0x10, R8 ;  /* 0x0000001005087825 */ /* 0x008fca00078e0008 */
[----:B------:R-:W5:Y:S04]  /*01d0*/  LDG.E.128 R32, desc[UR8][R8.64] ;  /* 0x0000000808207981 */ /* 0x000f68000c1e1d00 */
[----:B------:R1:W5:Y:S01]  /*01e0*/  LDG.E.128 R24, desc[UR8][R8.64+0x200] ;  /* 0x0002000808187981 */ /* 0x000362000c1e1d00 */
[----:B------:R-:W-:Y:S01]  /*01f0*/  SHF.R.U32.HI R4, RZ, 0x5, R0 ;  /* 0x00000005ff047819 */ /* 0x000fe20000011600 */
[----:B-1----:R-:W1:Y:S01]  /*0200*/  LDC R9, c[0x0][0x360] ;  /* 0x0000d800ff097b82 */ /* 0x002e620000000800 */
[----:B0-----:R-:W-:-:S06]  /*0210*/  USHF.L.U32 UR4, UR5, 0x2, URZ ;  /* 0x0000000205047899 */ /* 0x001fcc00080006ff */
[----:B------:R-:W-:-:S04]  /*0220*/  LOP3.LUT R4, R4, UR4, RZ, 0xfc, !PT ;  /* 0x0000000404047c12 */ /* 0x000fc8000f8efcff */
[----:B------:R-:W-:Y:S01]  /*0230*/  ISETP.GE.AND P2, PT, R4, UR10, PT ;  /* 0x0000000a04007c0c */ /* 0x000fe2000bf46270 */
[----:B-1----:R-:W-:Y:S01]  /*0240*/  IMAD R0, R9, UR5, R0 ;  /* 0x0000000509007c24 */ /* 0x002fe2000f8e0200 */
[----:B----4-:R-:W-:Y:S02]  /*0250*/  @P1 R2UR UR6, R2 ;  /* 0x00000000020612ca */ /* 0x010fe400000e0000 */
[----:B------:R-:W-:Y:S02]  /*0260*/  @P1 R2UR UR7, R3 ;  /* 0x00000000030712ca */ /* 0x000fe400000e0000 */
[----:B--2---:R-:W-:-:S04]  /*0270*/  @P1 IADD3 R40, P3, PT, R6, R39, RZ ;  /* 0x0000002706281210 */ /* 0x004fc80007f7e0ff */
[----:B------:R-:W-:-:S03]  /*0280*/  @P1 IADD3.X R41, PT, PT, RZ, R7, RZ, P3, !PT ;  /* 0x00000007ff291210 */ /* 0x000fc60001ffe4ff */
[----:B------:R-:W-:Y:S06]  /*0290*/  @P2 EXIT ;  /* 0x000000000000294d */ /* 0x000fec0003800000 */
[--C-:B------:R-:W-:Y:S01]  /*02a0*/  SHF.R.U64 R3, R40, 0x2, R41.reuse ;  /* 0x0000000228037819 */ /* 0x100fe20000001229 */
[----:B------:R-:W-:Y:S01]  /*02b0*/  IMAD.MOV.U32 R2, RZ, RZ, R0 ;  /* 0x000000ffff027224 */ /* 0x000fe200078e0000 */
[----:B------:R-:W-:Y:S01]  /*02c0*/  SHF.R.U32.HI R0, RZ, 0x2, R41 ;  /* 0x00000002ff007819 */ /* 0x000fe20000011629 */
[----:B------:R-:W-:Y:S01]  /*02d0*/  UIADD3 UR14, UPT, UPT, UR6, -0x61c88647, URZ ;  /* 0x9e3779b9060e7890 */ /* 0x000fe2000fffe0ff */
[----:B-----5:R-:W-:Y:S01]  /*02e0*/  @P0 IMAD.MOV.U32 R7, RZ, RZ, R32 ;  /* 0x000000ffff070224 */ /* 0x020fe200078e0020 */
[----:B------:R-:W-:Y:S01]  /*02f0*/  UIADD3 UR15, UPT, UPT, UR7, -0x4498517b, URZ ;  /* 0xbb67ae85070f7890 */ /* 0x000fe2000fffe0ff */
[----:B------:R-:W-:Y:S01]  /*0300*/  IMAD.HI.U32 R6, R3, -0x2daee0ad, RZ ;  /* 0xd2511f5303067827 */ /* 0x000fe200078e00ff */
[----:B------:R-:W-:Y:S01]  /*0310*/  @!P0 MOV R7, R32 ;  /* 0x0000002000078202 */ /* 0x000fe20000000f00 */
[----:B------:R-:W-:Y:S02]  /*0320*/  UIADD3 UR16, UPT, UPT, UR6, 0x3c6ef372, URZ ;  /* 0x3c6ef37206107890 */ /* 0x000fe4000fffe0ff */
[----:B------:R-:W-:-:S02]  /*0330*/  HFMA2 R44, -RZ, RZ, 0, 0 ;  /* 0x00000000ff2c7431 */ /* 0x000fc400000001ff */
[----:B------:R-:W-:Y:S01]  /*0340*/  IMAD.HI.U32 R9, R2, -0x326172a9, RZ ;  /* 0xcd9e8d5702097827 */ /* 0x000fe200078e00ff */
[----:B------:R-:W-:Y:S01]  /*0350*/  LOP3.LUT R10, R6, UR7, RZ, 0x3c, !PT ;  /* 0x00000007060a7c12 */ /* 0x000fe2000f8e3cff */
[----:B------:R-:W-:Y:S01]  /*0360*/  UIADD3 UR17, UPT, UPT, UR7, 0x76cf5d0a, URZ ;  /* 0x76cf5d0a07117890 */ /* 0x000fe2000fffe0ff */
[----:B------:R-:W-:Y:S01]  /*0370*/  BSSY B0, `(.L_x_8629) ;  /* 0x00005fb000007945 */ /* 0x000fe20003800000 */
[----:B------:R-:W-:Y:S01]  /*0380*/  IMAD R36, R3, -0x2daee0ad, RZ ;  /* 0xd2511f5303247824 */ /* 0x000fe200078e02ff */
[----:B------:R-:W-:Y:S01]  /*0390*/  LOP3.LUT R8, R0, UR6, R9, 0x96, !PT ;  /* 0x0000000600087c12 */ /* 0x000fe2000f8e9609 */
[----:B------:R-:W-:Y:S01]  /*03a0*/  IMAD R9, R2, -0x326172a9, RZ ;  /* 0xcd9e8d5702097824 */ /* 0x000fe200078e02ff */
[----:B------:R-:W-:Y:S01]  /*03b0*/  UIADD3 UR18, UPT, UPT, UR6, -0x255992d5, URZ ;  /* 0xdaa66d2b06127890 */ /* 0x000fe2000fffe0ff */
[----:B------:R-:W-:Y:S01]  /*03c0*/  IMAD.HI.U32 R6, R10, -0x326172a9, RZ ;  /* 0xcd9e8d570a067827 */ /* 0x000fe200078e00ff */
[----:B------:R-:W-:Y:S01]  /*03d0*/  UIADD3 UR19, UPT, UPT, UR7, 0x32370b8f, URZ ;  /* 0x32370b8f07137890 */ /* 0x000fe2000fffe0ff */
[----:B------:R-:W-:Y:S01]  /*03e0*/  @P0 MOV R41, R20 ;  /* 0x0000001400290202 */ /* 0x000fe20000000f00 */
[----:B------:R-:W-:Y:S01]  /*03f0*/  UIADD3 UR20, UPT, UPT, UR6, 0x78dde6e4, URZ ;  /* 0x78dde6e406147890 */ /* 0x000fe2000fffe0ff */
[C---:B------:R-:W-:Y:S01]  /*0400*/  IMAD.HI.U32 R11, R8.reuse, -0x2daee0ad, RZ ;  /* 0xd2511f53080b7827 */ /* 0x040fe200078e00ff */
[----:B------:R-:W-:Y:S01]  /*0410*/  LOP3.LUT R32, R9, UR14, R6, 0x96, !PT ;  /* 0x0000000e09207c12 */ /* 0x000fe2000f8e9606 */
[----:B------:R-:W-:Y:S01]  /*0420*/  UIADD3 UR21, UPT, UPT, UR7, -0x126145ec, URZ ;  /* 0xed9eba1407157890 */ /* 0x000fe2000fffe0ff */
[----:B------:R-:W-:Y:S01]  /*0430*/  @P0 MOV R45, R22 ;  /* 0x00000016002d0202 */ /* 0x000fe20000000f00 */
[----:B------:R-:W-:Y:S01]  /*0440*/  IMAD R37, R8, -0x2daee0ad, RZ ;  /* 0xd2511f5308257824 */ /* 0x000fe200078e02ff */
[----:B------:R-:W-:Y:S01]  /*0450*/  LOP3.LUT R36, R36, UR15, R11, 0x96, !PT ;  /* 0x0000000f24247c12 */ /* 0x000fe2000f8e960b */
[----:B------:R-:W-:Y:S01]  /*0460*/  IMAD R11, R10, -0x326172a9, RZ ;  /* 0xcd9e8d570a0b7824 */ /* 0x000fe200078e02ff */
[----:B------:R-:W-:Y:S01]  /*0470*/  UIADD3 UR22, UPT, UPT, UR6, 0x1715609d, URZ ;  /* 0x1715609d06167890 */ /* 0x000fe2000fffe0ff */
[----:B------:R-:W-:Y:S01]  /*0480*/  IMAD.HI.U32 R10, R32, -0x2daee0ad, RZ ;  /* 0xd2511f53200a7827 */ /* 0x000fe200078e00ff */
[----:B------:R-:W-:Y:S01]  /*0490*/  UIADD3 UR23, UPT, UPT, UR7, -0x56f99767, URZ ;  /* 0xa906689907177890 */ /* 0x000fe2000fffe0ff */
[----:B------:R-:W-:Y:S01]  /*04a0*/  LOP3.LUT R49, R40, 0x3, RZ, 0xc0, !PT ;  /* 0x0000000328317812 */ /* 0x000fe200078ec0ff */
[----:B------:R-:W-:Y:S01]  /*04b0*/  UIADD3 UR24, UPT, UPT, UR6, -0x4ab325aa, URZ ;  /* 0xb54cda5606187890 */ /* 0x000fe2000fffe0ff */
[----:B------:R-:W-:Y:S01]  /*04c0*/  IMAD.HI.U32 R8, R36, -0x326172a9, RZ ;  /* 0xcd9e8d5724087827 */ /* 0x000fe200078e00ff */
[----:B------:R-:W-:Y:S01]  /*04d0*/  LOP3.LUT R37, R37, UR17, R10, 0x96, !PT ;  /* 0x0000001125257c12 */ /* 0x000fe2000f8e960a */
[----:B------:R-:W-:Y:S01]  /*04e0*/  UIADD3 UR25, UPT, UPT, UR7, 0x646e171e, URZ ;  /* 0x646e171e07197890 */ /* 0x000fe2000fffe0ff */
[----:B------:R-:W-:Y:S01]  /*04f0*/  @!P0 MOV R41, R20 ;  /* 0x0000001400298202 */ /* 0x000fe20000000f00 */
[----:B------:R-:W-:Y:S01]  /*0500*/  @P0 IMAD.MOV.U32 R9, RZ, RZ, R34 ;  /* 0x000000ffff090224 */ /* 0x000fe200078e0022 */
[----:B------:R-:W-:Y:S01]  /*0510*/  @!P0 MOV R9, R34 ;  /* 0x0000002200098202 */ /* 0x000fe20000000f00 */
[--C-:B------:R-:W-:Y:S01]  /*0520*/  @P0 IMAD.MOV.U32 R6, RZ, RZ, R35.reuse ;  /* 0x000000ffff060224 */ /* 0x100fe200078e0023 */
[----:B------:R-:W-:Y:S01]  /*0530*/  LOP3.LUT R34, R11, UR16, R8, 0x96, !PT ;  /* 0x000000100b227c12 */ /* 0x000fe2000f8e9608 */
[----:B------:R-:W-:Y:S01]  /*0540*/  @!P0 IMAD.MOV.U32 R6, RZ, RZ, R35 ;  /* 0x000000ffff068224 */ /* 0x000fe200078e0023 */
[----:B------:R-:W-:Y:S01]  /*0550*/  @P0 MOV R8, R29 ;  /* 0x0000001d00080202 */ /* 0x000fe20000000f00 */
[----:B------:R-:W-:Y:S01]  /*0560*/  IMAD R39, R32, -0x2daee0ad, RZ ;  /* 0xd2511f5320277824 */ /* 0x000fe200078e02ff */
[----:B------:R-:W0:Y:S01]  /*0570*/  LDCU.64 UR4, c[0x0][0x3e0] ;  /* 0x00007c00ff0477ac */ /* 0x000e220008000a00 */
[----:B------:R-:W-:Y:S01]  /*0580*/  IMAD R35, R36, -0x326172a9, RZ ;  /* 0xcd9e8d5724237824 */ /* 0x000fe200078e02ff */
[----:B------:R-:W-:Y:S01]  /*0590*/  @!P0 MOV R45, R22 ;  /* 0x00000016002d8202 */ /* 0x000fe20000000f00 */
[----:B------:R-:W-:Y:S01]  /*05a0*/  IMAD.HI.U32 R10, R37, -0x326172a9, RZ ;  /* 0xcd9e8d57250a7827 */ /* 0x000fe200078e00ff */
[----:B------:R-:W-:Y:S01]  /*05b0*/  UIADD3 UR26, UPT, UPT, UR6, 0x5384540f, URZ ;  /* 0x5384540f061a7890 */ /* 0x000fe2000fffe0ff */
[----:B------:R-:W-:Y:S01]  /*05c0*/  @!P0 CS2R R18, SRZ ;  /* 0x0000000000128805 */ /* 0x000fe2000001ff00 */
[----:B------:R-:W-:Y:S01]  /*05d0*/  UIADD3 UR27, UPT, UPT, UR7, 0x1fd5c5a3, URZ ;  /* 0x1fd5c5a3071b7890 */ /* 0x000fe2000fffe0ff */
[C---:B------:R-:W-:Y:S01]  /*05e0*/  IMAD.HI.U32 R32, R34.reuse, -0x2daee0ad, RZ ;  /* 0xd2511f5322207827 */ /* 0x040fe200078e00ff */
[----:B------:R-:W-:Y:S01]  /*05f0*/  UIADD3 UR28, UPT, UPT, UR6, -0xe443238, URZ ;  /* 0xf1bbcdc8061c7890 */ /* 0x000fe2000fffe0ff */
[----:B------:R-:W-:Y:S01]  /*0600*/  @!P0 CS2R R16, SRZ ;  /* 0x0000000000108805 */ /* 0x000fe2000001ff00 */
[----:B------:R-:W-:Y:S01]  /*0610*/  UIADD3 UR29, UPT, UPT, UR7, -0x24c28bd8, URZ ;  /* 0xdb3d7428071d7890 */ /* 0x000fe2000fffe0ff */
[----:B------:R-:W-:Y:S01]  /*0620*/  @P0 IMAD.MOV.U32 R11, RZ, RZ, R28 ;  /* 0x000000ffff0b0224 */ /* 0x000fe200078e001c */
[----:B------:R-:W-:Y:S01]  /*0630*/  LOP3.LUT R32, R39, UR19, R32, 0x96, !PT ;  /* 0x0000001327207c12 */ /* 0x000fe2000f8e9620 */
[----:B------:R-:W-:Y:S01]  /*0640*/  @!P0 IMAD.MOV.U32 R11, RZ, RZ, R28 ;  /* 0x000000ffff0b8224 */ /* 0x000fe200078e001c */
[----:B------:R-:W-:Y:S01]  /*0650*/  LOP3.LUT R28, R35, UR18, R10, 0x96, !PT ;  /* 0x00000012231c7c12 */ /* 0x000fe2000f8e960a */
[----:B------:R-:W-:Y:S01]  /*0660*/  IMAD R36, R37, -0x326172a9, RZ ;  /* 0xcd9e8d5725247824 */ /* 0x000fe200078e02ff */
[----:B------:R-:W-:Y:S01]  /*0670*/  @P0 MOV R35, R30 ;  /* 0x0000001e00230202 */ /* 0x000fe20000000f00 */
[----:B------:R-:W-:Y:S01]  /*0680*/  @!P0 IMAD.MOV.U32 R8, RZ, RZ, R29 ;  /* 0x000000ffff088224 */ /* 0x000fe200078e001d */
[----:B0-----:R-:W-:Y:S01]  /*0690*/  UISETP.NE.U32.AND UP0, UPT, UR4, URZ, UPT ;  /* 0x000000ff0400728c */ /* 0x001fe2000bf05070 */
[----:B------:R-:W-:Y:S01]  /*06a0*/  IMAD R37, R34, -0x2daee0ad, RZ ;  /* 0xd2511f5322257824 */ /* 0x000fe200078e02ff */
[----:B------:R-:W0:Y:S01]  /*06b0*/  LDCU.U8 UR4, c[0x0][0x410] ;  /* 0x00008200ff0477ac */ /* 0x000e220008000000 */
[----:B------:R-:W-:Y:S01]  /*06c0*/  IMAD.HI.U32 R29, R32, -0x326172a9, RZ ;  /* 0xcd9e8d57201d7827 */ /* 0x000fe200078e00ff */
[----:B------:R-:W-:-:S02]  /*06d0*/  @!P0 CS2R R14, SRZ ;  /* 0x00000000000e8805 */ /* 0x000fc4000001ff00 */
[----:B------:R-:W-:Y:S01]  /*06e0*/  @!P0 CS2R R12, SRZ ;  /* 0x00000000000c8805 */ /* 0x000fe2000001ff00 */
[----:B------:R-:W-:Y:S01]  /*06f0*/  UIADD3 UR30, UPT, UPT, UR6, -0x700cb87f, URZ ;  /* 0x8ff34781061e7890 */ /* 0x000fe2000fffe0ff */
[----:B------:R-:W-:Y:S01]  /*0700*/  IMAD.HI.U32 R34, R28, -0x2daee0ad, RZ ;  /* 0xd2511f531c227827 */ /* 0x000fe200078e00ff */
[----:B------:R-:W-:Y:S01]  /*0710*/  LOP3.LUT R29, R36, UR20, R29, 0x96, !PT ;  /* 0x00000014241d7c12 */ /* 0x000fe2000f8e961d */
[----:B------:R-:W-:Y:S02]  /*0720*/  UIADD3 UR31, UPT, UPT, UR7, -0x695add53, URZ ;  /* 0x96a522ad071f7890 */ /* 0x000fe4000fffe0ff */
[----:B------:R-:W-:Y:S01]  /*0730*/  @P0 IMAD.MOV.U32 R10, RZ, RZ, R31 ;  /* 0x000000ffff0a0224 */ /* 0x000fe200078e001f */
[----:B------:R-:W-:Y:S01]  /*0740*/  LOP3.LUT R34, R37, UR21, R34, 0x96, !PT ;  /* 0x0000001525227c12 */ /* 0x000fe2000f8e9622 */
[----:B------:R-:W-:Y:S01]  /*0750*/  @!P0 IMAD.MOV.U32 R35, RZ, RZ, R30 ;  /* 0x000000ffff238224 */ /* 0x000fe200078e001e */
[----:B------:R-:W-:Y:S01]  /*0760*/  @!P0 MOV R10, R31 ;  /* 0x0000001f000a8202 */ /* 0x000fe20000000f00 */
[----:B------:R-:W-:Y:S01]  /*0770*/  IMAD R39, R28, -0x2daee0ad, RZ ;  /* 0xd2511f531c277824 */ /* 0x000fe200078e02ff */
[----:B------:R-:W-:Y:S01]  /*0780*/  UISETP.NE.AND.EX UP0, UPT, UR5, URZ, UPT, UP0 ;  /* 0x000000ff0500728c */ /* 0x000fe2000bf05300 */
[----:B------:R-:W-:Y:S01]  /*0790*/  IMAD R31, R32, -0x326172a9, RZ ;  /* 0xcd9e8d57201f7824 */ /* 0x000fe200078e02ff */
[----:B------:R-:W-:Y:S01]  /*07a0*/  @P0 MOV R32, R25 ;  /* 0x0000001900200202 */ /* 0x000fe20000000f00 */
[C---:B------:R-:W-:Y:S01]  /*07b0*/  IMAD.HI.U32 R30, R34.reuse, -0x326172a9, RZ ;  /* 0xcd9e8d57221e7827 */ /* 0x040fe200078e00ff */
[----:B------:R-:W1:Y:S03]  /*07c0*/  LDCU UR32, c[0x0][0x404] ;  /* 0x00008080ff2077ac */ /* 0x000e660008000800 */
[----:B------:R-:W-:Y:S01]  /*07d0*/  IMAD.HI.U32 R28, R29, -0x2daee0ad, RZ ;  /* 0xd2511f531d1c7827 */ /* 0x000fe200078e00ff */
[----:B------:R-:W-:Y:S01]  /*07e0*/  LOP3.LUT R30, R31, UR22, R30, 0x96, !PT ;  /* 0x000000161f1e7c12 */ /* 0x000fe2000f8e961e */
[----:B------:R-:W2:Y:S02]  /*07f0*/  LDCU UR33, c[0x0][0x408] ;  /* 0x00008100ff2177ac */ /* 0x000ea40008000800 */
[----:B------:R-:W-:Y:S01]  /*0800*/  @P0 IMAD.MOV.U32 R37, RZ, RZ, R24 ;  /* 0x000000ffff250224 */ /* 0x000fe200078e0018 */
[----:B------:R-:W-:Y:S01]  /*0810*/  LOP3.LUT R28, R39, UR23, R28, 0x96, !PT ;  /* 0x00000017271c7c12 */ /* 0x000fe2000f8e961c */
[----:B------:R-:W-:Y:S01]  /*0820*/  IMAD R31, R34, -0x326172a9, RZ ;  /* 0xcd9e8d57221f7824 */ /* 0x000fe200078e02ff */
[-C--:B------:R-:W-:Y:S01]  /*0830*/  @P0 MOV R39, R26.reuse ;  /* 0x0000001a00270202 */ /* 0x080fe20000000f00 */
[----:B------:R-:W-:Y:S01]  /*0840*/  @!P0 IMAD.MOV.U32 R37, RZ, RZ, R24 ;  /* 0x000000ffff258224 */ /* 0x000fe200078e0018 */
[----:B------:R-:W-:Y:S01]  /*0850*/  @!P0 MOV R39, R26 ;  /* 0x0000001a00278202 */ /* 0x000fe20000000f00 */
[----:B------:R-:W-:Y:S01]  /*0860*/  IMAD R34, R29, -0x2daee0ad, RZ ;  /* 0xd2511f531d227824 */ /* 0x000fe200078e02ff */
[----:B------:R-:W3:Y:S01]  /*0870*/  LDCU UR12, c[0x0][0x388] ;  /* 0x00007100ff0c77ac */ /* 0x000ee20008000800 */
[----:B------:R-:W-:Y:S01]  /*0880*/  IMAD.HI.U32 R24, R28, -0x326172a9, RZ ;  /* 0xcd9e8d571c187827 */ /* 0x000fe200078e00ff */
[----:B------:R-:W4:Y:S03]  /*0890*/  LDCU UR13, c[0x0][0x448] ;  /* 0x00008900ff0d77ac */ /* 0x000f260008000800 */
[----:B------:R-:W-:Y:S01]  /*08a0*/  IMAD.HI.U32 R29, R30, -0x2daee0ad, RZ ;  /* 0xd2511f531e1d7827 */ /* 0x000fe200078e00ff */
[----:B------:R-:W-:Y:S01]  /*08b0*/  LOP3.LUT R24, R31, UR24, R24, 0x96, !PT ;  /* 0x000000181f187c12 */ /* 0x000fe2000f8e9618 */
[----:B------:R-:W1:Y:S02]  /*08c0*/  LDCU.64 UR10, c[0x0][0x3a0] ;  /* 0x00007400ff0a77ac */ /* 0x000e640008000a00 */
[----:B------:R-:W-:Y:S01]  /*08d0*/  @!P0 IMAD.MOV.U32 R32, RZ, RZ, R25 ;  /* 0x000000ffff208224 */ /* 0x000fe200078e0019 */
[----:B------:R-:W-:Y:S01]  /*08e0*/  LOP3.LUT R29, R34, UR25, R29, 0x96, !PT ;  /* 0x00000019221d7c12 */ /* 0x000fe2000f8e961d */
[----:B------:R-:W-:Y:S01]  /*08f0*/  IMAD R31, R30, -0x2daee0ad, RZ ;  /* 0xd2511f531e1f7824 */ /* 0x000fe200078e02ff */
[----:B0-----:R-:W-:Y:S01]  /*0900*/  UISETP.NE.AND UP1, UPT, UR4, URZ, UPT ;  /* 0x000000ff0400728c */ /* 0x001fe2000bf25270 */
        /* <DEDUP_REMOVED lines=19> */
[----:B------:R-:W-:Y:S01]  /*0a40*/  LOP3.LUT R47, R30, UR30, R47, 0x96, !PT ;  /* 0x0000001e1e2f7c12 */ /* 0x000fe2000f8e962f */
[----:B------:R-:W-:Y:S02]  /*0a50*/  @P0 IMAD.MOV.U32 R38, RZ, RZ, R23 ;  /* 0x000000ffff260224 */ /* 0x000fe400078e0017 */
[----:B------:R-:W-:Y:S02]  /*0a60*/  @!P0 IMAD.MOV.U32 R36, RZ, RZ, R21 ;  /* 0x000000ffff248224 */ /* 0x000fe400078e0015 */
[----:B------:R-:W-:Y:S02]  /*0a70*/  @!P0 IMAD.MOV.U32 R38, RZ, RZ, R23 ;  /* 0x000000ffff268224 */ /* 0x000fe400078e0017 */
[----:B------:R-:W-:Y:S02]  /*0a80*/  IMAD R40, R26, -0x2daee0ad, RZ ;  /* 0xd2511f531a287824 */ /* 0x000fe400078e02ff */
[----:B-1234-:R-:W-:-:S07]  /*0a90*/  IMAD R46, R24, -0x326172a9, RZ ;  /* 0xcd9e8d57182e7824 */ /* 0x01efce00078e02ff */
.L_x_8714:
[----:B0-----:R-:W0:Y:S01]  /*0aa0*/  LDC.64 R28, c[0x0][0x390] ;  /* 0x0000e400ff1c7b82 */ /* 0x001e220000000a00 */
        /* <DEDUP_REMOVED lines=31> */
.L_x_9031:
[----:B------:R-:W-:Y:S05]  /*0ca0*/  BRX R30 -0xcb0                                     (*"BRANCH_TARGETS .L_x_9032,.L_x_9033,.L_x_9034"*) ;  /* 0xfffffff01ed47949 */ /* 0x000fea000383ffff */
.L_x_9034:
[----:B------:R-:W-:Y:S01]  /*0cb0*/  VIADD R30, R49, 0x1 ;  /* 0x00000001311e7836 */ /* 0x000fe20000000000 */
[----:B------:R-:W-:Y:S01]  /*0cc0*/  MOV R52, R40 ;  /* 0x0000002800347202 */ /* 0x000fe20000000f00 */
[----:B------:R-:W-:Y:S01]  /*0cd0*/  IMAD.MOV.U32 R31, RZ, RZ, R47 ;  /* 0x000000ffff1f7224 */ /* 0x000fe200078e002f */
[----:B------:R-:W-:Y:S06]  /*0ce0*/  BRA `(.L_x_8632) ;  /* 0x0000000000f07947 */ /* 0x000fec0003800000 */
.L_x_9032:
[----:B------:R-:W-:Y:S01]  /*0cf0*/  MOV R52, R40 ;  /* 0x0000002800347202 */ /* 0x000fe20000000f00 */
[----:B------:R-:W-:Y:S01]  /*0d00*/  IMAD.MOV.U32 R30, RZ, RZ, 0x3 ;  /* 0x00000003ff1e7424 */ /* 0x000fe200078e00ff */
[----:B------:R-:W-:Y:S01]  /*0d10*/  MOV R31, R48 ;  /* 0x00000030001f7202 */ /* 0x000fe20000000f00 */
[----:B------:R-:W-:Y:S06]  /*0d20*/  BRA `(.L_x_8632) ;  /* 0x0000000000e07947 */ /* 0x000fec0003800000 */
.L_x_9033:
        /* <DEDUP_REMOVED lines=13> */
.L_x_8634:
[----:B------:R-:W-:Y:S05]  /*0e00*/  BSYNC.RECONVERGENT B2 ;  /* 0x0000000000027941 */ /* 0x000fea0003800200 */
.L_x_8633:
        /* <DEDUP_REMOVED lines=42> */
.L_x_8632:
[----:B------:R-:W-:Y:S05]  /*10b0*/  BSYNC.RECONVERGENT B1 ;  /* 0x0000000000017941 */ /* 0x000fea0003800200 */
.L_x_8631:
        /* <DEDUP_REMOVED lines=23> */
.L_x_8637:
        /* <DEDUP_REMOVED lines=13> */
.L_x_8639:
[----:B------:R-:W-:Y:S05]  /*1300*/  BSYNC.RECONVERGENT B2 ;  /* 0x0000000000027941 */ /* 0x000fea0003800200 */
.L_x_8638:
        /* <DEDUP_REMOVED lines=42> */
.L_x_8636:
[----:B------:R-:W-:Y:S05]  /*15b0*/  BSYNC.RECONVERGENT B1 ;  /* 0x0000000000017941 */ /* 0x000fea0003800200 */
.L_x_8635:
[----:B------:R-:W-:Y:S01]  /*15c0*/  I2FP.F32.U32 R31, R40 ;  /* 0x00000028001f7245 */ /* 0x000fe20000201000 */
[----:B------:R-:W-:Y:S01]  /*15d0*/  FMUL.FTZ R30, R21, R51 ;  /* 0x00000033151e7220 */ /* 0x000fe20000410000 */
[----:B------:R-:W-:Y:S01]  /*15e0*/  ISETP.NE.AND P4, PT, R49, 0x1, PT ;  /* 0x000000013100780c */ /* 0x000fe20003f85270 */
[----:B------:R-:W-:Y:S01]  /*15f0*/  BSSY.RECONVERGENT B1, `(.L_x_8640) ;  /* 0x000004a000017945 */ /* 0x000fe20003800200 */
[----:B------:R-:W-:Y:S02]  /*1600*/  IMAD.MOV.U32 R54, RZ, RZ, 0x2 ;  /* 0x00000002ff367424 */ /* 0x000fe400078e00ff */
[----:B------:R-:W-:Y:S01]  /*1610*/  FFMA.FTZ R31, R31, R50, 1.1641532182693481445e-10 ;  /* 0x2f0000001f1f7423 */ /* 0x000fe20000010032 */
[----:B------:R-:W-:-:S04]  /*1620*/  FMUL.FTZ R30, R30, R43 ;  /* 0x0000002b1e1e7220 */ /* 0x000fc80000410000 */
        /* <DEDUP_REMOVED lines=14> */
.L_x_8642:
        /* <DEDUP_REMOVED lines=13> */
.L_x_8644:
[----:B------:R-:W-:Y:S05]  /*17e0*/  BSYNC.RECONVERGENT B2 ;  /* 0x0000000000027941 */ /* 0x000fea0003800200 */
.L_x_8643:
        /* <DEDUP_REMOVED lines=42> */
.L_x_8641:
[----:B------:R-:W-:Y:S05]  /*1a90*/  BSYNC.RECONVERGENT B1 ;  /* 0x0000000000017941 */ /* 0x000fea0003800200 */
.L_x_8640:
        /* <DEDUP_REMOVED lines=21> */
.L_x_8647:
        /* <DEDUP_REMOVED lines=13> */
.L_x_8649:
[----:B------:R-:W-:Y:S05]  /*1cc0*/  BSYNC.RECONVERGENT B2 ;  /* 0x0000000000027941 */ /* 0x000fea0003800200 */
.L_x_8648:
        /* <DEDUP_REMOVED lines=42> */
.L_x_8646:
[----:B------:R-:W-:Y:S05]  /*1f70*/  BSYNC.RECONVERGENT B1 ;  /* 0x0000000000017941 */ /* 0x000fea0003800200 */
.L_x_8645:
        /* <DEDUP_REMOVED lines=9> */
.L_x_8630:
        /* <DEDUP_REMOVED lines=16> */
.L_x_8653:
        /* <DEDUP_REMOVED lines=13> */
.L_x_8655:
[----:B------:R-:W-:Y:S05]  /*21e0*/  BSYNC.RECONVERGENT B2 ;  /* 0x0000000000027941 */ /* 0x000fea0003800200 */
.L_x_8654:
        /* <DEDUP_REMOVED lines=42> */
.L_x_8652:
[----:B------:R-:W-:Y:S05]  /*2490*/  BSYNC.RECONVERGENT B1 ;  /* 0x0000000000017941 */ /* 0x000fea0003800200 */
.L_x_8651:
[----:B------:R-:W-:Y:S01]  /*24a0*/  ISETP.NE.AND P3, PT, R54, 0x1, PT ;  /* 0x000000013600780c */ /* 0x000fe20003f65270 */
[----:B------:R-:W-:Y:S01]  /*24b0*/  IMAD.U32 R43, RZ, RZ, UR33 ;  /* 0x00000021ff2b7e24 */ /* 0x000fe2000f8e00ff */
[----:B------:R-:W-:Y:S01]  /*24c0*/  I2FP.F32.U32 R31, R30 ;  /* 0x0000001e001f7245 */ /* 0x000fe20000201000 */
[----:B-----5:R-:W-:Y:S01]  /*24d0*/  FMUL.FTZ R20, R20, R51 ;  /* 0x0000003314147220 */ /* 0x020fe20000410000 */
[----:B------:R-:W-:Y:S01]  /*24e0*/  MOV R42, UR32 ;  /* 0x00000020002a7c02 */ /* 0x000fe20008000f00 */
[----:B------:R-:W-:Y:S01]  /*24f0*/  BSSY.RECONVERGENT B1, `(.L_x_8656) ;  /* 0x0000049000017945 */ /* 0x000fe20003800200 */
[----:B------:R-:W-:Y:S02]  /*2500*/  HFMA2 R30, -RZ, RZ, 0, 1.1920928955078125e-07 ;  /* 0x00000002ff1e7431 */ /* 0x000fe400000001ff */
[----:B------:R-:W-:Y:S01]  /*2510*/  FFMA.FTZ R31, R31, R50, 1.1641532182693481445e-10 ;  /* 0x2f0000001f1f7423 */ /* 0x000fe20000010032 */
[----:B------:R-:W-:Y:S01]  /*2520*/  FMUL.FTZ R40, R20, R43 ;  /* 0x0000002b14287220 */ /* 0x000fe20000410000 */
[----:B------:R-:W-:-:S03]  /*2530*/  IMAD.MOV.U32 R20, RZ, RZ, R46 ;  /* 0x000000ffff147224 */ /* 0x000fc600078e002e */
[----:B------:R-:W-:-:S04]  /*2540*/  FSETP.GTU.FTZ.AND P2, PT, R31, R42, PT ;  /* 0x0000002a1f00720b */ /* 0x000fc80003f5c000 */
        /* <DEDUP_REMOVED lines=11> */
.L_x_8658:
        /* <DEDUP_REMOVED lines=13> */
.L_x_8660:
[----:B------:R-:W-:Y:S05]  /*26d0*/  BSYNC.RECONVERGENT B2 ;  /* 0x0000000000027941 */ /* 0x000fea0003800200 */
.L_x_8659:
        /* <DEDUP_REMOVED lines=42> */
.L_x_8657:
[----:B------:R-:W-:Y:S05]  /*2980*/  BSYNC.RECONVERGENT B1 ;  /* 0x0000000000017941 */ /* 0x000fea0003800200 */
.L_x_8656:
[----:B------:R-:W-:Y:S01]  /*2990*/  ISETP.NE.AND P4, PT, R30, 0x1, PT ;  /* 0x000000011e00780c */ /* 0x000fe20003f85270 */
[----:B------:R-:W-:Y:S01]  /*29a0*/  BSSY.RECONVERGENT B1, `(.L_x_8661) ;  /* 0x000004b000017945 */ /* 0x000fe20003800200 */
[----:B------:R-:W-:Y:S01]  /*29b0*/  I2FP.F32.U32 R31, R20 ;  /* 0x00000014001f7245 */ /* 0x000fe20000201000 */
[----:B------:R-:W-:Y:S01]  /*29c0*/  FMUL.FTZ R20, R21, R51 ;  /* 0x0000003315147220 */ /* 0x000fe20000410000 */
[----:B------:R-:W-:-:S03]  /*29d0*/  IMAD.MOV.U32 R21, RZ, RZ, R46 ;  /* 0x000000ffff157224 */ /* 0x000fc600078e002e */
[----:B------:R-:W-:Y:S01]  /*29e0*/  FFMA.FTZ R31, R31, R50, 1.1641532182693481445e-10 ;  /* 0x2f0000001f1f7423 */ /* 0x000fe20000010032 */
[----:B------:R-:W-:-:S04]  /*29f0*/  FMUL.FTZ R20, R20, R43 ;  /* 0x0000002b14147220 */ /* 0x000fc80000410000 */
[----:B------:R-:W-:Y:S01]  /*2a00*/  FSETP.GTU.FTZ.AND P3, PT, R31, R42, PT ;  /* 0x0000002a1f00720b */ /* 0x000fe20003f7c000 */
[----:B------:R-:W-:-:S03]  /*2a10*/  HFMA2 R31, -RZ, RZ, 0, 1.1920928955078125e-07 ;  /* 0x00000002ff1f7431 */ /* 0x000fc600000001ff */
        /* <DEDUP_REMOVED lines=11> */
.L_x_8663:
        /* <DEDUP_REMOVED lines=13> */
.L_x_8665:
[----:B------:R-:W-:Y:S05]  /*2ba0*/  BSYNC.RECONVERGENT B2 ;  /* 0x0000000000027941 */ /* 0x000fea0003800200 */
.L_x_8664:
        /* <DEDUP_REMOVED lines=42> */
.L_x_8662:
[----:B------:R-:W-:Y:S05]  /*2e50*/  BSYNC.RECONVERGENT B1 ;  /* 0x0000000000017941 */ /* 0x000fea0003800200 */
.L_x_8661:
        /* <DEDUP_REMOVED lines=20> */
.L_x_8668:
        /* <DEDUP_REMOVED lines=13> */
.L_x_8670:
[----:B------:R-:W-:Y:S05]  /*3070*/  BSYNC.RECONVERGENT B2 ;  /* 0x0000000000027941 */ /* 0x000fea0003800200 */
.L_x_8669:
        /* <DEDUP_REMOVED lines=42> */
.L_x_8667:
[----:B------:R-:W-:Y:S05]  /*3320*/  BSYNC.RECONVERGENT B1 ;  /* 0x0000000000017941 */ /* 0x000fea0003800200 */
.L_x_8666:
[----:B------:R-:W-:Y:S01]  /*3330*/  I2FP.F32.U32 R21, R21 ;  /* 0x0000001500157245 */ /* 0x000fe20000201000 */
[----:B------:R-:W-:Y:S01]  /*3340*/  FMUL.FTZ R20, R23, R51 ;  /* 0x0000003317147220 */ /* 0x000fe20000410000 */
[----:B------:R-:W-:-:S03]  /*3350*/  FMUL.FTZ R22, R22, R35 ;  /* 0x0000002316167220 */ /* 0x000fc60000410000 */
[----:B------:R-:W-:Y:S01]  /*3360*/  FFMA.FTZ R21, R21, R50, 1.1641532182693481445e-10 ;  /* 0x2f00000015157423 */ /* 0x000fe20000010032 */
[----:B------:R-:W-:-:S04]  /*3370*/  FMUL.FTZ R20, R20, R43 ;  /* 0x0000002b14147220 */ /* 0x000fc80000410000 */
[----:B------:R-:W-:Y:S01]  /*3380*/  FSETP.GTU.FTZ.AND P5, PT, R21, R42, PT ;  /* 0x0000002a1500720b */ /* 0x000fe20003fbc000 */
[----:B------:R-:W-:-:S03]  /*3390*/  FMUL.FTZ R21, R55, R8 ;  /* 0x0000000837157220 */ /* 0x000fc60000410000 */
[----:B------:R-:W-:Y:S01]  /*33a0*/  FSEL R23, R20, RZ, !P5 ;  /* 0x000000ff14177208 */ /* 0x000fe20006800000 */
[----:B------:R-:W-:Y:S01]  /*33b0*/  FMUL.FTZ R20, R40, R11 ;  /* 0x0000000b28147220 */ /* 0x000fe20000410000 */
[----:B------:R-:W-:-:S03]  /*33c0*/  PLOP3.LUT P4, PT, P5, PT, PT, 0x8, 0x80 ;  /* 0x000000000080781c */ /* 0x000fc60002f8e170 */
[----:B------:R-:W-:-:S10]  /*33d0*/  FMUL.FTZ R23, R23, R10 ;  /* 0x0000000a17177220 */ /* 0x000fd40000410000 */
.L_x_8650:
[----:B------:R-:W0:Y:S01]  /*33e0*/  LDC.64 R58, c[0x0][0x3a8] ;  /* 0x0000ea00ff3a7b82 */ /* 0x000e220000000a00 */
[----:B------:R-:W-:Y:S02]  /*33f0*/  SEL R30, RZ, 0x1000000, !P4 ;  /* 0x01000000ff1e7807 */ /* 0x000fe40006000000 */
[----:B------:R-:W-:Y:S02]  /*3400*/  SEL R31, RZ, 0x10000, !P3 ;  /* 0x00010000ff1f7807 */ /* 0x000fe40005800000 */
[----:B------:R-:W-:-:S03]  /*3410*/  SEL R40, RZ, 0x100, !P2 ;  /* 0x00000100ff287807 */ /* 0x000fc60005000000 */
[----:B------:R-:W1:Y:S01]  /*3420*/  LDC.64 R56, c[0x0][0x3b0] ;  /* 0x0000ec00ff387b82 */ /* 0x000e620000000a00 */
[----:B------:R-:W-:Y:S02]  /*3430*/  IADD3 R30, PT, PT, R40, R30, R31 ;  /* 0x0000001e281e7210 */ /* 0x000fe40007ffe01f */
[----:B------:R-:W-:-:S04]  /*3440*/  SEL R31, RZ, 0x1, !P1 ;  /* 0x00000001ff1f7807 */ /* 0x000fc80004800000 */
[----:B------:R-:W-:Y:S02]  /*3450*/  IADD3 R40, PT, PT, R30, R31, RZ ;  /* 0x0000001f1e287210 */ /* 0x000fe40007ffe0ff */
[----:B------:R-:W2:Y:S01]  /*3460*/  @P0 LDC.64 R30, c[0x0][0x3a0] ;  /* 0x0000e800ff1e0b82 */ /* 0x000ea20000000a00 */
[----:B0-----:R-:W-:-:S05]  /*3470*/  IMAD.WIDE.U32 R60, R53, 0x10, R58 ;  /* 0x00000010353c7825 */ /* 0x001fca00078e003a */
[----:B------:R-:W-:Y:S01]  /*3480*/  STG.E.128 desc[UR8][R60.64], R20 ;  /* 0x000000143c007986 */ /* 0x000fe2000c101d08 */
[----:B-1----:R-:W-:-:S05]  /*3490*/  IMAD.WIDE.U32 R54, R53, 0x4, R56 ;  /* 0x0000000435367825 */ /* 0x002fca00078e0038 */
[----:B------:R0:W-:Y:S02]  /*34a0*/  STG.E desc[UR8][R54.64], R40 ;  /* 0x0000002836007986 */ /* 0x0001e4000c101908 */
[----:B0-----:R-:W-:-:S04]  /*34b0*/  VIADD R55, R53, 0x20 ;  /* 0x0000002035377836 */ /* 0x001fc80000000000 */
[----:B------:R-:W-:-:S04]  /*34c0*/  IMAD.WIDE.U32 R28, R55, 0x10, R28 ;  /* 0x00000010371c7825 */ /* 0x000fc800078e001c */
[----:B--2---:R-:W-:Y:S02]  /*34d0*/  @P0 IMAD.WIDE.U32 R60, R55, 0x10, R30 ;  /* 0x00000010373c0825 */ /* 0x004fe400078e001e */
[----:B------:R-:W5:Y:S04]  /*34e0*/  LDG.E.128 R28, desc[UR8][R28.64] ;  /* 0x000000081c1c7981 */ /* 0x000f68000c1e1d00 */
[----:B------:R0:W5:Y:S01]  /*34f0*/  @P0 LDG.E.128 R24, desc[UR8][R60.64] ;  /* 0x000000083c180981 */ /* 0x000162000c1e1d00 */
[----:B------:R-:W-:Y:S05]  /*3500*/  @!P0 BRA `(.L_x_8671) ;  /* 0x0000001000f08947 */ /* 0x000fea0003800000 */
[----:B------:R-:W-:Y:S01]  /*3510*/  ISETP.NE.AND P0, PT, R49, 0x1, PT ;  /* 0x000000013100780c */ /* 0x000fe20003f05270 */
[----:B------:R-:W-:Y:S01]  /*3520*/  BSSY.RECONVERGENT B1, `(.L_x_8672) ;  /* 0x0000047000017945 */ /* 0x000fe20003800200 */
[----:B------:R-:W-:Y:S02]  /*3530*/  HFMA2 R54, -RZ, RZ, 0, 1.1920928955078125e-07 ;  /* 0x00000002ff367431 */ /* 0x000fe400000001ff */
[----:B0-----:R-:W-:Y:S01]  /*3540*/  IMAD.MOV.U32 R60, RZ, RZ, R46 ;  /* 0x000000ffff3c7224 */ /* 0x001fe200078e002e */
        /* <DEDUP_REMOVED lines=12> */
.L_x_8674:
        /* <DEDUP_REMOVED lines=13> */
.L_x_8676:
[----:B------:R-:W-:Y:S05]  /*36e0*/  BSYNC.RECONVERGENT B2 ;  /* 0x0000000000027941 */ /* 0x000fea0003800200 */
.L_x_8675:
        /* <DEDUP_REMOVED lines=41> */
[----:B------:R-:W-:-:S07]  /*3980*/  IMAD.MOV.U32 R60, RZ, RZ, R52 ;  /* 0x000000ffff3c7224 */ /* 0x000fce00078e0034 */
.L_x_8673:
[----:B------:R-:W-:Y:S05]  /*3990*/  BSYNC.RECONVERGENT B1 ;  /* 0x0000000000017941 */ /* 0x000fea0003800200 */
.L_x_8672:
[----:B------:R-:W-:Y:S01]  /*39a0*/  I2FP.F32.U32 R49, R60 ;  /* 0x0000003c00317245 */ /* 0x000fe20000201000 */
[----:B-----5:R-:W-:Y:S01]  /*39b0*/  FMUL.FTZ R28, R28, R51 ;  /* 0x000000331c1c7220 */ /* 0x020fe20000410000 */
        /* <DEDUP_REMOVED lines=19> */
.L_x_8679:
        /* <DEDUP_REMOVED lines=13> */
.L_x_8681:
[----:B------:R-:W-:Y:S05]  /*3bc0*/  BSYNC.RECONVERGENT B2 ;  /* 0x0000000000027941 */ /* 0x000fea0003800200 */
.L_x_8680:
        /* <DEDUP_REMOVED lines=35> */
[----:B------:R-:W-:-:S05]  /*3e00*/  LOP3.LUT R46, R46, UR28, R61, 0x96, !PT ;  /* 0x0000001c2e2e7c12 */ /* 0x000fca000f8e963d */
[----:B------:R-:W-:-:S04]  /*3e10*/  IMAD.WIDE.U32 R46, R46, -0x2daee0ad, RZ ;  /* 0xd2511f532e2e7825 */ /* 0x000fc800078e00ff */
[----:B------:R-:W-:Y:S01]  /*3e20*/  IMAD.MOV.U32 R40, RZ, RZ, R46 ;  /* 0x000000ffff287224 */ /* 0x000fe200078e002e */
[----:B------:R-:W-:Y:S01]  /*3e30*/  LOP3.LUT R48, R48, UR31, R47, 0x96, !PT ;  /* 0x0000001f30307c12 */ /* 0x000fe2000f8e962f */
[----:B------:R-:W-:-:S04]  /*3e40*/  IMAD.WIDE.U32 R46, R52, -0x326172a9, RZ ;  /* 0xcd9e8d57342e7825 */ /* 0x000fc800078e00ff */
[----:B------:R-:W-:Y:S01]  /*3e50*/  HFMA2 R52, -RZ, RZ, 0, 0 ;  /* 0x00000000ff347431 */ /* 0x000fe200000001ff */
[----:B------:R-:W-:-:S07]  /*3e60*/  LOP3.LUT R47, R60, UR30, R47, 0x96, !PT ;  /* 0x0000001e3c2f7c12 */ /* 0x000fce000f8e962f */
.L_x_8678:
[----:B------:R-:W-:Y:S05]  /*3e70*/  BSYNC.RECONVERGENT B1 ;  /* 0x0000000000017941 */ /* 0x000fea0003800200 */
.L_x_8677:
        /* <DEDUP_REMOVED lines=21> */
.L_x_8684:
        /* <DEDUP_REMOVED lines=13> */
.L_x_8686:
[----:B------:R-:W-:Y:S05]  /*40a0*/  BSYNC.RECONVERGENT B2 ;  /* 0x0000000000027941 */ /* 0x000fea0003800200 */
.L_x_8685:
        /* <DEDUP_REMOVED lines=40> */
[----:B------:R-:W-:-:S05]  /*4330*/  IMAD.WIDE.U32 R46, R52, -0x326172a9, RZ ;  /* 0xcd9e8d57342e7825 */ /* 0x000fca00078e00ff */
[----:B------:R-:W-:-:S07]  /*4340*/  LOP3.LUT R47, R60, UR30, R47, 0x96, !PT ;  /* 0x0000001e3c2f7c12 */ /* 0x000fce000f8e962f */
.L_x_8683:
[----:B------:R-:W-:Y:S05]  /*4350*/  BSYNC.RECONVERGENT B1 ;  /* 0x0000000000017941 */ /* 0x000fea0003800200 */
.L_x_8682:
[----:B------:R-:W-:Y:S01]  /*4360*/  I2FP.F32.U32 R49, R49 ;  /* 0x0000003100317245 */ /* 0x000fe20000201000 */
[----:B------:R-:W-:Y:S01]  /*4370*/  FMUL.FTZ R30, R30, R51 ;  /* 0x000000331e1e7220 */ /* 0x000fe20000410000 */
[----:B------:R-:W-:Y:S01]  /*4380*/  ISETP.NE.AND P3, PT, R54, 0x1, PT ;  /* 0x000000013600780c */ /* 0x000fe20003f65270 */
[----:B------:R-:W-:Y:S01]  /*4390*/  BSSY.RECONVERGENT B1, `(.L_x_8687) ;  /* 0x000004a000017945 */ /* 0x000fe20003800200 */
[----:B------:R-:W-:Y:S01]  /*43a0*/  MOV R52, R46 ;  /* 0x0000002e00347202 */ /* 0x000fe20000000f00 */
[----:B------:R-:W-:Y:S01]  /*43b0*/  FFMA.FTZ R49, R49, R50, 1.1641532182693481445e-10 ;  /* 0x2f00000031317423 */ /* 0x000fe20000010032 */
[----:B------:R-:W-:-:S04]  /*43c0*/  FMUL.FTZ R30, R30, R43 ;  /* 0x0000002b1e1e7220 */ /* 0x000fc80000410000 */
[----:B------:R-:W-:-:S04]  /*43d0*/  FSETP.GTU.FTZ.AND P2, PT, R49, R42, PT ;  /* 0x0000002a3100720b */ /* 0x000fc80003f5c000 */
        /* <DEDUP_REMOVED lines=13> */
.L_x_8689:
        /* <DEDUP_REMOVED lines=13> */
.L_x_8691:
[----:B------:R-:W-:Y:S05]  /*4580*/  BSYNC.RECONVERGENT B2 ;  /* 0x0000000000027941 */ /* 0x000fea0003800200 */
.L_x_8690:
        /* <DEDUP_REMOVED lines=42> */
.L_x_8688:
[----:B------:R-:W-:Y:S05]  /*4830*/  BSYNC.RECONVERGENT B1 ;  /* 0x0000000000017941 */ /* 0x000fea0003800200 */
.L_x_8687:
[----:B------:R-:W-:-:S05]  /*4840*/  I2FP.F32.U32 R61, R52 ;  /* 0x00000034003d7245 */ /* 0x000fca0000201000 */
[----:B------:R-:W-:Y:S01]  /*4850*/  FFMA.FTZ R61, R61, R50, 1.1641532182693481445e-10 ;  /* 0x2f0000003d3d7423 */ /* 0x000fe20000010032 */
[----:B------:R-:W-:-:S04]  /*4860*/  FMUL.FTZ R50, R31, R51 ;  /* 0x000000331f327220 */ /* 0x000fc80000410000 */
[----:B------:R-:W-:Y:S01]  /*4870*/  FMUL.FTZ R50, R50, R43 ;  /* 0x0000002b32327220 */ /* 0x000fe20000410000 */
[----:B------:R-:W-:-:S04]  /*4880*/  FSETP.GTU.FTZ.AND P4, PT, R61, R42, PT ;  /* 0x0000002a3d00720b */ /* 0x000fc80003f9c000 */
[----:B------:R-:W-:Y:S02]  /*4890*/  FSEL R50, R50, RZ, !P4 ;  /* 0x000000ff32327208 */ /* 0x000fe40006000000 */
[----:B------:R-:W-:-:S03]  /*48a0*/  PLOP3.LUT P3, PT, P4, PT, PT, 0x8, 0x80 ;  /* 0x000000000080781c */ /* 0x000fc6000276e170 */
[----:B------:R-:W-:Y:S01]  /*48b0*/  FFMA.FTZ R31, R50, R38, R27 ;  /* 0x00000026321f7223 */ /* 0x000fe2000001001b */
[----:B------:R-:W-:Y:S09]  /*48c0*/  BRA `(.L_x_8692) ;  /* 0x0000001000ec7947 */ /* 0x000ff20003800000 */
.L_x_8671:
[----:B------:R-:W-:Y:S01]  /*48d0*/  ISETP.NE.AND P0, PT, R49, 0x1, PT ;  /* 0x000000013100780c */ /* 0x000fe20003f05270 */
[----:B------:R-:W-:Y:S01]  /*48e0*/  BSSY.RECONVERGENT B1, `(.L_x_8693) ;  /* 0x0000047000017945 */ /* 0x000fe20003800200 */
[----:B------:R-:W-:Y:S01]  /*48f0*/  IMAD.MOV.U32 R54, RZ, RZ, 0x2 ;  /* 0x00000002ff367424 */ /* 0x000fe200078e00ff */
[----:B0-----:R-:W-:Y:S01]  /*4900*/  MOV R60, R46 ;  /* 0x0000002e003c7202 */ /* 0x001fe20000000f00 */
        /* <DEDUP_REMOVED lines=12> */
.L_x_8695:
        /* <DEDUP_REMOVED lines=13> */
.L_x_8697:
[----:B------:R-:W-:Y:S05]  /*4aa0*/  BSYNC.RECONVERGENT B2 ;  /* 0x0000000000027941 */ /* 0x000fea0003800200 */
.L_x_8696:
        /* <DEDUP_REMOVED lines=42> */
.L_x_8694:
[----:B------:R-:W-:Y:S05]  /*4d50*/  BSYNC.RECONVERGENT B1 ;  /* 0x0000000000017941 */ /* 0x000fea0003800200 */
.L_x_8693:
[----:B------:R-:W-:Y:S01]  /*4d60*/  ISETP.NE.AND P2, PT, R54, 0x1, PT ;  /* 0x000000013600780c */ /* 0x000fe20003f45270 */
[----:B-----5:R-:W-:Y:S01]  /*4d70*/  FMUL.FTZ R28, R28, R51 ;  /* 0x000000331c1c7220 */ /* 0x020fe20000410000 */
        /* <DEDUP_REMOVED lines=18> */
.L_x_8700:
        /* <DEDUP_REMOVED lines=13> */
.L_x_8702:
[----:B------:R-:W-:Y:S05]  /*4f70*/  BSYNC.RECONVERGENT B2 ;  /* 0x0000000000027941 */ /* 0x000fea0003800200 */
.L_x_8701:
        /* <DEDUP_REMOVED lines=35> */
[----:B------:R-:W-:-:S05]  /*51b0*/  LOP3.LUT R46, R46, UR28, R61, 0x96, !PT ;  /* 0x0000001c2e2e7c12 */ /* 0x000fca000f8e963d */
[----:B------:R-:W-:-:S05]  /*51c0*/  IMAD.WIDE.U32 R46, R46, -0x2daee0ad, RZ ;  /* 0xd2511f532e2e7825 */ /* 0x000fca00078e00ff */
[----:B------:R-:W-:Y:S02]  /*51d0*/  LOP3.LUT R48, R48, UR31, R47, 0x96, !PT ;  /* 0x0000001f30307c12 */ /* 0x000fe4000f8e962f */
[----:B------:R-:W-:Y:S01]  /*51e0*/  MOV R40, R46 ;  /* 0x0000002e00287202 */ /* 0x000fe20000000f00 */
[----:B------:R-:W-:-:S04]  /*51f0*/  IMAD.WIDE.U32 R46, R52, -0x326172a9, RZ ;  /* 0xcd9e8d57342e7825 */ /* 0x000fc800078e00ff */
[----:B------:R-:W-:Y:S01]  /*5200*/  IMAD.MOV.U32 R52, RZ, RZ, RZ ;  /* 0x000000ffff347224 */ /* 0x000fe200078e00ff */
[----:B------:R-:W-:-:S07]  /*5210*/  LOP3.LUT R47, R60, UR30, R47, 0x96, !PT ;  /* 0x0000001e3c2f7c12 */ /* 0x000fce000f8e962f */
.L_x_8699:
[----:B------:R-:W-:Y:S05]  /*5220*/  BSYNC.RECONVERGENT B1 ;  /* 0x0000000000017941 */ /* 0x000fea0003800200 */
.L_x_8698:
[----:B------:R-:W-:Y:S01]  /*5230*/  ISETP.NE.AND P3, PT, R52, 0x1, PT ;  /* 0x000000013400780c */ /* 0x000fe20003f65270 */
[----:B------:R-:W-:Y:S01]  /*5240*/  FMUL.FTZ R54, R29, R51 ;  /* 0x000000331d367220 */ /* 0x000fe20000410000 */
[----:B------:R-:W-:Y:S01]  /*5250*/  I2FP.F32.U32 R49, R49 ;  /* 0x0000003100317245 */ /* 0x000fe20000201000 */
[----:B------:R-:W-:Y:S02]  /*5260*/  BSSY.RECONVERGENT B1, `(.L_x_8703) ;  /* 0x0000049000017945 */ /* 0x000fe40003800200 */
[----:B------:R-:W-:Y:S01]  /*5270*/  FMUL.FTZ R29, R54, R43 ;  /* 0x0000002b361d7220 */ /* 0x000fe20000410000 */
[----:B------:R-:W-:Y:S02]  /*5280*/  HFMA2 R54, -RZ, RZ, 0, 1.1920928955078125e-07 ;  /* 0x00000002ff367431 */ /* 0x000fe400000001ff */
        /* <DEDUP_REMOVED lines=14> */
.L_x_8705:
        /* <DEDUP_REMOVED lines=13> */
.L_x_8707:
[----:B------:R-:W-:Y:S05]  /*5440*/  BSYNC.RECONVERGENT B2 ;  /* 0x0000000000027941 */ /* 0x000fea0003800200 */
.L_x_8706:
        /* <DEDUP_REMOVED lines=40> */
[----:B------:R-:W-:-:S05]  /*56d0*/  IMAD.WIDE.U32 R46, R52, -0x326172a9, RZ ;  /* 0xcd9e8d57342e7825 */ /* 0x000fca00078e00ff */
[----:B------:R-:W-:-:S07]  /*56e0*/  LOP3.LUT R47, R60, UR30, R47, 0x96, !PT ;  /* 0x0000001e3c2f7c12 */ /* 0x000fce000f8e962f */
.L_x_8704:
[----:B------:R-:W-:Y:S05]  /*56f0*/  BSYNC.RECONVERGENT B1 ;  /* 0x0000000000017941 */ /* 0x000fea0003800200 */
.L_x_8703:
[----:B------:R-:W-:Y:S01]  /*5700*/  ISETP.NE.AND P4, PT, R54, 0x1, PT ;  /* 0x000000013600780c */ /* 0x000fe20003f85270 */
[----:B------:R-:W-:Y:S01]  /*5710*/  FMUL.FTZ R30, R30, R51 ;  /* 0x000000331e1e7220 */ /* 0x000fe20000410000 */
[----:B------:R-:W-:Y:S01]  /*5720*/  I2FP.F32.U32 R49, R49 ;  /* 0x0000003100317245 */ /* 0x000fe20000201000 */
[----:B------:R-:W-:Y:S01]  /*5730*/  BSSY.RECONVERGENT B1, `(.L_x_8708) ;  /* 0x0000049000017945 */ /* 0x000fe20003800200 */
[----:B------:R-:W-:Y:S02]  /*5740*/  IMAD.MOV.U32 R52, RZ, RZ, R46 ;  /* 0x000000ffff347224 */ /* 0x000fe400078e002e */
[----:B------:R-:W-:Y:S01]  /*5750*/  FMUL.FTZ R30, R30, R43 ;  /* 0x0000002b1e1e7220 */ /* 0x000fe20000410000 */
[----:B------:R-:W-:-:S05]  /*5760*/  FFMA.FTZ R49, R49, R50, 1.1641532182693481445e-10 ;  /* 0x2f00000031317423 */ /* 0x000fca0000010032 */
        /* <DEDUP_REMOVED lines=13> */
.L_x_8710:
        /* <DEDUP_REMOVED lines=13> */
.L_x_8712:
[----:B------:R-:W-:Y:S05]  /*5910*/  BSYNC.RECONVERGENT B2 ;  /* 0x0000000000027941 */ /* 0x000fea0003800200 */
.L_x_8711:
        /* <DEDUP_REMOVED lines=40> */
[----:B------:R-:W-:Y:S01]  /*5ba0*/  IMAD.MOV.U32 R49, RZ, RZ, RZ ;  /* 0x000000ffff317224 */ /* 0x000fe200078e00ff */
[----:B------:R-:W-:-:S07]  /*5bb0*/  LOP3.LUT R47, R60, UR30, R47, 0x96, !PT ;  /* 0x0000001e3c2f7c12 */ /* 0x000fce000f8e962f */
.L_x_8709:
[----:B------:R-:W-:Y:S05]  /*5bc0*/  BSYNC.RECONVERGENT B1 ;  /* 0x0000000000017941 */ /* 0x000fea0003800200 */
.L_x_8708:
[----:B------:R-:W-:Y:S01]  /*5bd0*/  I2FP.F32.U32 R61, R52 ;  /* 0x00000034003d7245 */ /* 0x000fe20000201000 */
[----:B------:R-:W-:Y:S01]  /*5be0*/  FMUL.FTZ R28, R28, R41 ;  /* 0x000000291c1c7220 */ /* 0x000fe20000410000 */
[----:B------:R-:W-:Y:S01]  /*5bf0*/  FMUL.FTZ R29, R29, R36 ;  /* 0x000000241d1d7220 */ /* 0x000fe20000410000 */
[----:B------:R-:W-:Y:S02]  /*5c00*/  FMUL.FTZ R30, R30, R45 ;  /* 0x0000002d1e1e7220 */ /* 0x000fe40000410000 */
[----:B------:R-:W-:Y:S01]  /*5c10*/  FFMA.FTZ R61, R61, R50, 1.1641532182693481445e-10 ;  /* 0x2f0000003d3d7423 */ /* 0x000fe20000010032 */
[----:B------:R-:W-:-:S04]  /*5c20*/  FMUL.FTZ R50, R31, R51 ;  /* 0x000000331f327220 */ /* 0x000fc80000410000 */
[----:B------:R-:W-:Y:S01]  /*5c30*/  FMUL.FTZ R31, R50, R43 ;  /* 0x0000002b321f7220 */ /* 0x000fe20000410000 */
[----:B------:R-:W-:-:S04]  /*5c40*/  FSETP.GTU.FTZ.AND P4, PT, R61, R42, PT ;  /* 0x0000002a3d00720b */ /* 0x000fc80003f9c000 */
[----:B------:R-:W-:Y:S02]  /*5c50*/  FSEL R31, R31, RZ, !P4 ;  /* 0x000000ff1f1f7208 */ /* 0x000fe40006000000 */
[----:B------:R-:W-:-:S03]  /*5c60*/  PLOP3.LUT P3, PT, P4, PT, PT, 0x8, 0x80 ;  /* 0x000000000080781c */ /* 0x000fc6000276e170 */
[----:B------:R-:W-:-:S10]  /*5c70*/  FMUL.FTZ R31, R31, R38 ;  /* 0x000000261f1f7220 */ /* 0x000fd40000410000 */
.L_x_8692:
[----:B------:R-:W-:Y:S01]  /*5c80*/  SEL R42, RZ, 0x1000000, !P3 ;  /* 0x01000000ff2a7807 */ /* 0x000fe20005800000 */
[C---:B------:R-:W-:Y:S01]  /*5c90*/  IMAD.WIDE.U32 R58, R55.reuse, 0x10, R58 ;  /* 0x00000010373a7825 */ /* 0x040fe200078e003a */
[----:B------:R-:W-:Y:S01]  /*5ca0*/  SEL R43, RZ, 0x10000, !P2 ;  /* 0x00010000ff2b7807 */ /* 0x000fe20005000000 */
[----:B------:R-:W-:Y:S01]  /*5cb0*/  UMOV UR4, 0xffffffff ;  /* 0xffffffff00047882 */ /* 0x000fe20000000000 */
[----:B------:R-:W-:Y:S01]  /*5cc0*/  SEL R50, RZ, 0x100, !P1 ;  /* 0x00000100ff327807 */ /* 0x000fe20004800000 */
[----:B------:R-:W-:Y:S01]  /*5cd0*/  IMAD.WIDE.U32 R56, R55, 0x4, R56 ;  /* 0x0000000437387825 */ /* 0x000fe200078e0038 */
[----:B------:R0:W-:Y:S02]  /*5ce0*/  STG.E.128 desc[UR8][R58.64], R28 ;  /* 0x0000001c3a007986 */ /* 0x0001e4000c101d08 */
[----:B------:R-:W-:Y:S01]  /*5cf0*/  IADD3 R42, PT, PT, R50, R42, R43 ;  /* 0x0000002a322a7210 */ /* 0x000fe20007ffe02b */
[----:B------:R-:W-:Y:S01]  /*5d00*/  FADD.FTZ R50, RZ, R20 ;  /* 0x00000014ff327221 */ /* 0x000fe20000010000 */
[----:B------:R-:W-:-:S02]  /*5d10*/  SEL R43, RZ, 0x1, !P0 ;  /* 0x00000001ff2b7807 */ /* 0x000fc40004000000 */
[----:B------:R-:W-:Y:S01]  /*5d20*/  ISETP.NE.AND P0, PT, R5, RZ, PT ;  /* 0x000000ff0500720c */ /* 0x000fe20003f05270 */
[----:B------:R-:W-:Y:S01]  /*5d30*/  FADD.FTZ R51, R50, R21 ;  /* 0x0000001532337221 */ /* 0x000fe20000010000 */
[----:B------:R-:W-:-:S03]  /*5d40*/  IADD3 R43, PT, PT, R42, R43, RZ ;  /* 0x0000002b2a2b7210 */ /* 0x000fc60007ffe0ff */
[----:B------:R-:W-:Y:S02]  /*5d50*/  FADD.FTZ R42, R51, R22 ;  /* 0x00000016332a7221 */ /* 0x000fe40000010000 */
[----:B------:R0:W-:Y:S02]  /*5d60*/  STG.E desc[UR8][R56.64], R43 ;  /* 0x0000002b38007986 */ /* 0x0001e4000c101908 */
        /* <DEDUP_REMOVED lines=43> */
.L_x_8726:
[----:B------:R-:W2:Y:S01]  /*6020*/  @!P0 LDC.64 R50, c[0x0][0x3c0] ;  /* 0x0000f000ff328b82 */ /* 0x000ea20000000a00 */
[----:B-1----:R-:W-:Y:S01]  /*6030*/  FADD.FTZ R52, R60, R42 ;  /* 0x0000002a3c347221 */ /* 0x002fe20000010000 */
[----:B------:R-:W-:Y:S01]  /*6040*/  FMUL.FTZ R42, R57, R57 ;  /* 0x00000039392a7220 */ /* 0x000fe20000410000 */
[----:B------:R-:W-:Y:S02]  /*6050*/  PLOP3.LUT P1, PT, PT, PT, UP1, 0x40, 0x4 ;  /* 0x000000000004781c */ /* 0x000fe40003f2e818 */
[----:B------:R-:W-:Y:S02]  /*6060*/  FFMA.FTZ R52, R52, R43, UR13 ;  /* 0x0000000d34347e23 */ /* 0x000fe4000801002b */
[----:B------:R-:W-:Y:S02]  /*6070*/  FSEL R59, R42, RZ, !P1 ;  /* 0x000000ff2a3b7208 */ /* 0x000fe40004800000 */
[----:B------:R-:W1:Y:S01]  /*6080*/  @!P0 LDC.64 R42, c[0x0][0x3c8] ;  /* 0x0000f200ff2a8b82 */ /* 0x000e620000000a00 */
[----:B------:R-:W-:-:S02]  /*6090*/  PLOP3.LUT P1, PT, PT, PT, UP1, 0x40, 0x4 ;  /* 0x000000000004781c */ /* 0x000fc40003f2e818 */
[----:B------:R-:W-:Y:S02]  /*60a0*/  FADD.FTZ R56, R52, R59 ;  /* 0x0000003b34387221 */ /* 0x000fe40000010000 */
[----:B0-----:R-:W-:-:S04]  /*60b0*/  FSEL R60, R57, RZ, P1 ;  /* 0x000000ff393c7208 */ /* 0x001fc80000800000 */
[----:B------:R-:W0:Y:S01]  /*60c0*/  MUFU.RSQ R56, R56 ;  /* 0x0000003800387308 */ /* 0x000e220000001400 */
[C---:B------:R-:W-:Y:S01]  /*60d0*/  FADD.FTZ R61, -R60.reuse, R22 ;  /* 0x000000163c3d7221 */ /* 0x040fe20000010100 */
[C---:B------:R-:W-:Y:S01]  /*60e0*/  FADD.FTZ R59, -R60.reuse, R21 ;  /* 0x000000153c3b7221 */ /* 0x040fe20000010100 */
[C---:B------:R-:W-:Y:S01]  /*60f0*/  FADD.FTZ R52, -R60.reuse, R28 ;  /* 0x0000001c3c347221 */ /* 0x040fe20000010100 */
[C---:B------:R-:W-:Y:S01]  /*6100*/  FADD.FTZ R54, -R60.reuse, R29 ;  /* 0x0000001d3c367221 */ /* 0x040fe20000010100 */
[----:B------:R-:W-:Y:S01]  /*6110*/  FADD.FTZ R58, -R60, R30 ;  /* 0x0000001e3c3a7221 */ /* 0x000fe20000010100 */
[----:B--2---:R-:W-:-:S05]  /*6120*/  @!P0 IMAD.WIDE R50, R4, 0x4, R50 ;  /* 0x0000000404328825 */ /* 0x004fca00078e0232 */
[----:B------:R2:W-:Y:S01]  /*6130*/  @!P0 STG.E desc[UR8][R50.64], R57 ;  /* 0x0000003932008986 */ /* 0x0005e2000c101908 */
[C---:B0-----:R-:W-:Y:S01]  /*6140*/  FMUL.FTZ R29, R56.reuse, R52 ;  /* 0x00000034381d7220 */ /* 0x041fe20000410000 */
[----:B------:R-:W-:Y:S01]  /*6150*/  FMUL.FTZ R30, R56, R54 ;  /* 0x00000036381e7220 */ /* 0x000fe20000410000 */
[----:B--2---:R-:W0:Y:S01]  /*6160*/  LDC.64 R50, c[0x0][0x428] ;  /* 0x00010a00ff327b82 */ /* 0x004e220000000a00 */
[C---:B------:R-:W-:Y:S01]  /*6170*/  FADD.FTZ R57, -R60.reuse, R20 ;  /* 0x000000143c397221 */ /* 0x040fe20000010100 */
[----:B------:R-:W-:Y:S01]  /*6180*/  FADD.FTZ R20, -R60, R23 ;  /* 0x000000173c147221 */ /* 0x000fe20000010100 */
[----:B-1----:R-:W-:-:S04]  /*6190*/  @!P0 IMAD.WIDE R22, R4, 0x4, R42 ;  /* 0x0000000404168825 */ /* 0x002fc800078e022a */
[----:B------:R-:W-:Y:S01]  /*61a0*/  FADD.FTZ R60, -R60, R31 ;  /* 0x0000001f3c3c7221 */ /* 0x000fe20000010100 */
[C---:B------:R-:W-:Y:S01]  /*61b0*/  FMUL.FTZ R21, R56.reuse, R57 ;  /* 0x0000003938157220 */ /* 0x040fe20000410000 */
[C---:B------:R-:W-:Y:S01]  /*61c0*/  FMUL.FTZ R28, R56.reuse, R20 ;  /* 0x00000014381c7220 */ /* 0x040fe20000410000 */
[C---:B------:R-:W-:Y:S01]  /*61d0*/  FMUL.FTZ R31, R56.reuse, R58 ;  /* 0x0000003a381f7220 */ /* 0x040fe20000410000 */
[----:B------:R-:W1:Y:S01]  /*61e0*/  LDC.64 R42, c[0x0][0x380] ;  /* 0x0000e000ff2a7b82 */ /* 0x000e620000000a00 */
[----:B------:R2:W-:Y:S01]  /*61f0*/  @!P0 STG.E desc[UR8][R22.64], R56 ;  /* 0x0000003816008986 */ /* 0x0005e2000c101908 */
[----:B------:R-:W-:Y:S01]  /*6200*/  FFMA.FTZ R20, R21, R7, R16 ;  /* 0x0000000715147223 */ /* 0x000fe20000010010 */
[C---:B------:R-:W-:Y:S01]  /*6210*/  FMUL.FTZ R54, R56.reuse, R60 ;  /* 0x0000003c38367220 */ /* 0x040fe20000410000 */
[C---:B--2---:R-:W-:Y:S01]  /*6220*/  FMUL.FTZ R22, R56.reuse, R59 ;  /* 0x0000003b38167220 */ /* 0x044fe20000410000 */
[----:B------:R-:W-:Y:S01]  /*6230*/  FMUL.FTZ R23, R56, R61 ;  /* 0x0000003d38177220 */ /* 0x000fe20000410000 */
[----:B0-----:R-:W-:-:S04]  /*6240*/  IMAD.WIDE.U32 R52, R53, 0x10, R50 ;  /* 0x0000001035347825 */ /* 0x001fc800078e0032 */
[----:B------:R-:W-:Y:S01]  /*6250*/  FFMA.FTZ R21, R22, R33, R17 ;  /* 0x0000002116157223 */ /* 0x000fe20000010011 */
[----:B------:R-:W-:Y:S01]  /*6260*/  FFMA.FTZ R22, R23, R9, R18 ;  /* 0x0000000917167223 */ /* 0x000fe20000010012 */
[----:B------:R-:W-:Y:S01]  /*6270*/  FFMA.FTZ R23, R28, R6, R19 ;  /* 0x000000061c177223 */ /* 0x000fe20000010013 */
[----:B------:R-:W-:Y:S01]  /*6280*/  FFMA.FTZ R28, R29, R37, R12 ;  /* 0x000000251d1c7223 */ /* 0x000fe2000001000c */
[----:B------:R-:W-:Y:S01]  /*6290*/  FFMA.FTZ R29, R30, R32, R13 ;  /* 0x000000201e1d7223 */ /* 0x000fe2000001000d */
[----:B------:R-:W-:Y:S01]  /*62a0*/  FFMA.FTZ R30, R31, R39, R14 ;  /* 0x000000271f1e7223 */ /* 0x000fe2000001000e */
[----:B------:R-:W-:-:S04]  /*62b0*/  IMAD.WIDE.U32 R50, R55, 0x10, R50 ;  /* 0x0000001037327825 */ /* 0x000fc800078e0032 */
[----:B------:R-:W-:Y:S01]  /*62c0*/  FFMA.FTZ R31, R54, R34, R15 ;  /* 0x00000022361f7223 */ /* 0x000fe2000001000f */
[----:B------:R0:W-:Y:S01]  /*62d0*/  STG.E.128 desc[UR8][R52.64], R20 ;  /* 0x0000001434007986 */ /* 0x0001e2000c101d08 */
[----:B-1----:R-:W-:-:S03]  /*62e0*/  IMAD R4, R42, 0x4, R4 ;  /* 0x000000042a047824 */ /* 0x002fc600078e0204 */
[----:B------:R0:W-:Y:S02]  /*62f0*/  STG.E.128 desc[UR8][R50.64], R28 ;  /* 0x0000001c32007986 */ /* 0x0001e4000c101d08 */
[----:B------:R-:W-:-:S13]  /*6300*/  ISETP.GE.AND P0, PT, R4, R43, PT ;  /* 0x0000002b0400720c */ /* 0x000fda0003f06270 */
[----:B------:R-:W-:Y:S05]  /*6310*/  @!P0 BRA `(.L_x_8714) ;  /* 0xffffffa400e08947 */ /* 0x000fea000383ffff */
[----:B------:R-:W-:Y:S05]  /*6320*/  BSYNC B0 ;  /* 0x0000000000007941 */ /* 0x000fea0003800000 */
.L_x_8629:
[----:B------:R-:W-:Y:S05]  /*6330*/  EXIT ;  /* 0x000000000000794d */ /* 0x000fea0003800000 */
.L_x_8713:
[----:B------:R-:W-:Y:S01]  /*6340*/  HFMA2 R52, -RZ, RZ, 0, 5.9604644775390625e-08 ;  /* 0x00000001ff347431 */ /* 0x000fe200000001ff */
[----:B------:R-:W-:Y:S01]  /*6350*/  BSSY B1, `(.L_x_8715) ;  /* 0x0000006000017945 */ /* 0x000fe20003800000 */
[----:B------:R-:W-:Y:S01]  /*6360*/  IMAD.MOV.U32 R51, RZ, RZ, 0x1f ;  /* 0x0000001fff337424 */ /* 0x000fe200078e00ff */
[----:B------:R-:W-:-:S07]  /*6370*/  MOV R50, 0xffffffff ;  /* 0xffffffff00327802 */ /* 0x000fce0000000f00 */
[----:B------:R-:W-:Y:S05]  /*6380*/  WARPSYNC.COLLECTIVE R50, `(.L_x_8716) ;  /* 0x0000000032087348 */ /* 0x000fea0003c00000 */
[----:B------:R0:W1:Y:S02]  /*6390*/  SHFL.BFLY P1, R42, R54, R52, R51 ;  /* 0x0c000034362a7389 */ /* 0x0000640000020033 */
[----:B01----:R-:W-:Y:S05]  /*63a0*/  ENDCOLLECTIVE ;  /* 0x000000000000791b */ /* 0x003fea0003800000 */
.L_x_8716:
[----:B------:R-:W-:Y:S05]  /*63b0*/  BSYNC B1 ;  /* 0x0000000000017941 */ /* 0x000fea0003800000 */
.L_x_8715:
        /* <DEDUP_REMOVED lines=9> */
.L_x_8717:
[----:B------:R-:W-:Y:S02]  /*6450*/  HFMA2 R52, -RZ, RZ, 0, 2.384185791015625e-07 ;  /* 0x00000004ff347431 */ /* 0x000fe400000001ff */
[----:B------:R-:W-:-:S04]  /*6460*/  FADD.FTZ R58, R56, R42 ;  /* 0x0000002a383a7221 */ /* 0x000fc80000010000 */
[----:B------:R-:W-:-:S07]  /*6470*/  IMAD.MOV.U32 R54, RZ, RZ, R58 ;  /* 0x000000ffff367224 */ /* 0x000fce00078e003a */
[----:B------:R-:W-:Y:S05]  /*6480*/  WARPSYNC.COLLECTIVE R50, `(.L_x_8718) ;  /* 0x0000000032087348 */ /* 0x000fea0003c00000 */
[----:B------:R0:W1:Y:S02]  /*6490*/  SHFL.BFLY P1, R42, R54, R52, R51 ;  /* 0x0c000034362a7389 */ /* 0x0000640000020033 */
[----:B01----:R-:W-:Y:S05]  /*64a0*/  ENDCOLLECTIVE ;  /* 0x000000000000791b */ /* 0x003fea0003800000 */
.L_x_8718:
[----:B------:R-:W-:Y:S01]  /*64b0*/  MOV R52, 0x8 ;  /* 0x0000000800347802 */ /* 0x000fe20000000f00 */
[----:B------:R-:W-:-:S04]  /*64c0*/  FADD.FTZ R59, R58, R42 ;  /* 0x0000002a3a3b7221 */ /* 0x000fc80000010000 */
[----:B------:R-:W-:-:S07]  /*64d0*/  IMAD.MOV.U32 R54, RZ, RZ, R59 ;  /* 0x000000ffff367224 */ /* 0x000fce00078e003b */
[----:B------:R-:W-:Y:S05]  /*64e0*/  WARPSYNC.COLLECTIVE R50, `(.L_x_8719) ;  /* 0x0000000032087348 */ /* 0x000fea0003c00000 */
[----:B------:R0:W1:Y:S02]  /*64f0*/  SHFL.BFLY P1, R42, R54, R52, R51 ;  /* 0x0c000034362a7389 */ /* 0x0000640000020033 */
[----:B01----:R-:W-:Y:S05]  /*6500*/  ENDCOLLECTIVE ;  /* 0x000000000000791b */ /* 0x003fea0003800000 */
.L_x_8719:
[----:B------:R-:W-:Y:S02]  /*6510*/  HFMA2 R52, -RZ, RZ, 0, 9.5367431640625e-07 ;  /* 0x00000010ff347431 */ /* 0x000fe400000001ff */
[----:B------:R-:W-:-:S04]  /*6520*/  FADD.FTZ R60, R59, R42 ;  /* 0x0000002a3b3c7221 */ /* 0x000fc80000010000 */
[----:B------:R-:W-:-:S07]  /*6530*/  IMAD.MOV.U32 R54, RZ, RZ, R60 ;  /* 0x000000ffff367224 */ /* 0x000fce00078e003c */
[----:B------:R-:W-:Y:S05]  /*6540*/  WARPSYNC.COLLECTIVE R50, `(.L_x_8720) ;  /* 0x0000000032087348 */ /* 0x000fea0003c00000 */
[----:B------:R0:W1:Y:S02]  /*6550*/  SHFL.BFLY P1, R42, R54, R52, R51 ;  /* 0x0c000034362a7389 */ /* 0x0000640000020033 */
[----:B01----:R-:W-:Y:S05]  /*6560*/  ENDCOLLECTIVE ;  /* 0x000000000000791b */ /* 0x003fea0003800000 */
.L_x_8720:
        /* <DEDUP_REMOVED lines=23> */
.L_x_8721:
[----:B------:R-:W-:Y:S02]  /*66e0*/  HFMA2 R52, -RZ, RZ, 0, 1.1920928955078125e-07 ;  /* 0x00000002ff347431 */ /* 0x000fe400000001ff */
[----:B------:R-:W-:-:S04]  /*66f0*/  FADD.FTZ R56, R54, R42 ;  /* 0x0000002a36387221 */ /* 0x000fc80000010000 */
[----:B------:R-:W-:-:S07]  /*6700*/  IMAD.MOV.U32 R54, RZ, RZ, R56 ;  /* 0x000000ffff367224 */ /* 0x000fce00078e0038 */
[----:B------:R-:W-:Y:S05]  /*6710*/  WARPSYNC.COLLECTIVE R50, `(.L_x_8722) ;  /* 0x0000000032087348 */ /* 0x000fea0003c00000 */
[----:B------:R0:W1:Y:S02]  /*6720*/  SHFL.BFLY P1, R42, R54, R52, R51 ;  /* 0x0c000034362a7389 */ /* 0x0000640000020033 */
[----:B01----:R-:W-:Y:S05]  /*6730*/  ENDCOLLECTIVE ;  /* 0x000000000000791b */ /* 0x003fea0003800000 */
.L_x_8722:
[----:B------:R-:W-:Y:S01]  /*6740*/  MOV R52, 0x4 ;  /* 0x0000000400347802 */ /* 0x000fe20000000f00 */
[----:B------:R-:W-:-:S04]  /*6750*/  FADD.FTZ R58, R56, R42 ;  /* 0x0000002a383a7221 */ /* 0x000fc80000010000 */
[----:B------:R-:W-:-:S07]  /*6760*/  IMAD.MOV.U32 R54, RZ, RZ, R58 ;  /* 0x000000ffff367224 */ /* 0x000fce00078e003a */
[----:B------:R-:W-:Y:S05]  /*6770*/  WARPSYNC.COLLECTIVE R50, `(.L_x_8723) ;  /* 0x0000000032087348 */ /* 0x000fea0003c00000 */
[----:B------:R0:W1:Y:S02]  /*6780*/  SHFL.BFLY P1, R42, R54, R52, R51 ;  /* 0x0c000034362a7389 */ /* 0x0000640000020033 */
[----:B01----:R-:W-:Y:S05]  /*6790*/  ENDCOLLECTIVE ;  /* 0x000000000000791b */ /* 0x003fea0003800000 */
.L_x_8723:
[----:B------:R-:W-:Y:S02]  /*67a0*/  HFMA2 R52, -RZ, RZ, 0, 4.76837158203125e-07 ;  /* 0x00000008ff347431 */ /* 0x000fe400000001ff */
[----:B------:R-:W-:-:S04]  /*67b0*/  FADD.FTZ R59, R58, R42 ;  /* 0x0000002a3a3b7221 */ /* 0x000fc80000010000 */
[----:B------:R-:W-:-:S07]  /*67c0*/  IMAD.MOV.U32 R54, RZ, RZ, R59 ;  /* 0x000000ffff367224 */ /* 0x000fce00078e003b */
[----:B------:R-:W-:Y:S05]  /*67d0*/  WARPSYNC.COLLECTIVE R50, `(.L_x_8724) ;  /* 0x0000000032087348 */ /* 0x000fea0003c00000 */
[----:B------:R0:W1:Y:S02]  /*67e0*/  SHFL.BFLY P1, R42, R54, R52, R51 ;  /* 0x0c000034362a7389 */ /* 0x0000640000020033 */
[----:B01----:R-:W-:Y:S05]  /*67f0*/  ENDCOLLECTIVE ;  /* 0x000000000000791b */ /* 0x003fea0003800000 */
.L_x_8724:
[----:B------:R-:W-:Y:S01]  /*6800*/  MOV R52, 0x10 ;  /* 0x0000001000347802 */ /* 0x000fe20000000f00 */
[----:B------:R-:W-:-:S04]  /*6810*/  FADD.FTZ R60, R59, R42 ;  /* 0x0000002a3b3c7221 */ /* 0x000fc80000010000 */
[----:B------:R-:W-:-:S07]  /*6820*/  IMAD.MOV.U32 R54, RZ, RZ, R60 ;  /* 0x000000ffff367224 */ /* 0x000fce00078e003c */
[----:B------:R-:W-:Y:S05]  /*6830*/  WARPSYNC.COLLECTIVE R50, `(.L_x_8725) ;  /* 0x0000000032087348 */ /* 0x000fea0003c00000 */
[----:B------:R0:W1:Y:S02]  /*6840*/  SHFL.BFLY P1, R42, R54, R52, R51 ;  /* 0x0c000034362a7389 */ /* 0x0000640000020033 */
[----:B01----:R-:W-:Y:S05]  /*6850*/  ENDCOLLECTIVE ;  /* 0x000000000000791b */ /* 0x003fea0003800000 */
.L_x_8725:
[----:B------:R-:W-:Y:S05]  /*6860*/  BRA `(.L_x_8726) ;  /* 0xfffffff400ec7947 */ /* 0x000fea000383ffff */
.L_x_8727:
        /* <DEDUP_REMOVED lines=9> */
.L_x_9192:


//--------------------- .text._ZN10layer_norm13ln_fwd_kernelINS_13Kernel_traitsIfffffjLj256ELj1ELj4ELj1ELj16ENS_18Kernel_traits_baseILj256EfffffjLj128EEEEELb1ELb1ELb1ELb0EEEvNS_9FwdParamsE --------------------------
	.section	.text._ZN10layer_norm13ln_fwd_kernelINS_13Kernel_traitsIfffffjLj256ELj1ELj4ELj1ELj16ENS_18Kernel_traits_baseILj256EfffffjLj128EEEEELb1ELb1ELb1ELb0EEEvNS_9FwdParamsE,"ax",@progbits
	.align	128
        .global         _ZN10layer_norm13ln_fwd_kernelINS_13Kernel_traitsIfffffjLj256ELj1ELj4ELj1ELj16ENS_18Kernel_traits_baseILj256EfffffjLj128EEEEELb1ELb1ELb1ELb0EEEvNS_9FwdParamsE
        .type           _ZN10layer_norm13ln_fwd_kernelINS_13Kernel_traitsIfffffjLj256ELj1ELj4ELj1ELj16ENS_18Kernel_traits_baseILj256EfffffjLj128EEEEELb1ELb1ELb1ELb0EEEvNS_9FwdParamsE,@function
        .size           _ZN10layer_norm13ln_fwd_kernelINS_13Kernel_traitsIfffffjLj256ELj1ELj4ELj1ELj16ENS_18Kernel_traits_baseILj256EfffffjLj128EEEEELb1ELb1ELb1ELb0EEEvNS_9FwdParamsE,(.L_x_9193 - _ZN10layer_norm13ln_fwd_kernelINS_13Kernel_traitsIfffffjLj256ELj1ELj4ELj1ELj16ENS_18Kernel_traits_baseILj256EfffffjLj128EEEEELb1ELb1ELb1ELb0EEEvNS_9FwdParamsE)
        .other          _ZN10layer_norm13ln_fwd_kernelINS_13Kernel_traitsIfffffjLj256ELj1ELj4ELj1ELj16ENS_18Kernel_traits_baseILj256EfffffjLj128EEEEELb1ELb1ELb1ELb0EEEvNS_9FwdParamsE,@"STO_CUDA_ENTRY STV_DEFAULT"
_ZN10layer_norm13ln_fwd_kernelINS_13Kernel_traitsIfffffjLj256ELj1ELj4ELj1ELj16ENS_18Kernel_traits_baseILj256EfffffjLj128EEEEELb1ELb1ELb1ELb0EEEvNS_9FwdParamsE:
.text._ZN10layer_norm13ln_fwd_kernelINS_13Kernel_traitsIfffffjLj256ELj1ELj4ELj1ELj16ENS_18Kernel_traits_baseILj256EfffffjLj128EEEEELb1ELb1ELb1ELb0EEEvNS_9FwdParamsE:
        /* <DEDUP_REMOVED lines=19> */
[----:B----4-:R-:W-:-:S04]  /*0130*/  SHF.R.S32.HI R0, RZ, 0x1f, R11 ;  /* 0x0000001fff007819 */ /* 0x010fc8000001140b */
[----:B------:R-:W-:Y:S02]  /*0140*/  LEA.HI R0, R0, R11, RZ, 0x2 ;  /* 0x0000000b00007211 */ /* 0x000fe400078f10ff */
[----:B------:R-:W3:Y:S01]  /*0150*/  LDC R7, c[0x0][0x360] ;  /* 0x0000d800ff077b82 */ /* 0x000ee20000000800 */
[----:B-1----:R-:W-:Y:S01]  /*0160*/  USHF.L.U32 UR4, UR5, 0x2, URZ ;  /* 0x0000000205047899 */ /* 0x002fe200080006ff */
[----:B--2---:R-:W-:Y:S01]  /*0170*/  @P0 R2UR UR6, R2 ;  /* 0x00000000020602ca */ /* 0x004fe200000e0000 */
[----:B---3--:R-:W-:Y:S01]  /*0180*/  IMAD R2, R7, UR5, R6 ;  /* 0x0000000507027c24 */ /* 0x008fe2000f8e0206 */
[----:B------:R-:W-:Y:S02]  /*0190*/  @P0 R2UR UR7, R3 ;  /* 0x00000000030702ca */ /* 0x000fe400000e0000 */
[----:B0-----:R-:W-:Y:S02]  /*01a0*/  @P0 IADD3 R32, P1, PT, R4, R9, RZ ;  /* 0x0000000904200210 */ /* 0x001fe40007f3e0ff */
[----:B------:R-:W-:-:S02]  /*01b0*/  LOP3.LUT R3, R6, 0x1f, RZ, 0xc, !PT ;  /* 0x0000001f06037812 */ /* 0x000fc400078e0cff */
[----:B------:R-:W-:Y:S02]  /*01c0*/  @P0 IADD3.X R33, PT, PT, RZ, R5, RZ, P1, !PT ;  /* 0x00000005ff210210 */ /* 0x000fe40000ffe4ff */
[----:B------:R-:W-:Y:S02]  /*01d0*/  SHF.R.U32.HI R4, RZ, 0x5, R6 ;  /* 0x00000005ff047819 */ /* 0x000fe40000011606 */
[----:B------:R-:W-:Y:S01]  /*01e0*/  LEA.HI.SX32 R0, R0, R3, 0x1e ;  /* 0x0000000300007211 */ /* 0x000fe200078ff2ff */
        /* <DEDUP_REMOVED lines=38> */
.L_x_8731:
[----:B------:R-:W-:Y:S05]  /*0450*/  BSYNC.RECONVERGENT B1 ;  /* 0x0000000000017941 */ /* 0x000fea0003800200 */
.L_x_8730:
        /* <DEDUP_REMOVED lines=11> */
.L_x_8729:
        /* <DEDUP_REMOVED lines=20> */
.L_x_8732:
[----:B------:R-:W-:Y:S05]  /*0650*/  BSYNC.RECONVERGENT B0 ;  /* 0x0000000000007941 */ /* 0x000fea0003800200 */
.L_x_8728:
[----:B------:R-:W1:Y:S02]  /*0660*/  LDCU UR4, c[0x0][0x384] ;  /* 0x00007080ff0477ac */ /* 0x000e640008000800 */
[----:B-1----:R-:W-:-:S13]  /*0670*/  ISETP.GE.AND P0, PT, R4, UR4, PT ;  /* 0x0000000404007c0c */ /* 0x002fda000bf06270 */
[----:B------:R-:W-:Y:S05]  /*0680*/  @P0 EXIT ;  /* 0x000000000000094d */ /* 0x000fea0003800000 */
[----:B------:R-:W-:-:S04]  /*0690*/  IMAD.HI.U32 R7, R2, -0x326172a9, RZ ;  /* 0xcd9e8d5702077827 */ /* 0x000fc800078e00ff */
[----:B------:R-:W-:Y:S01]  /*06a0*/  HFMA2 R54, -RZ, RZ, 0, 0 ;  /* 0x00000000ff367431 */ /* 0x000fe200000001ff */
[----:B------:R-:W-:Y:S01]  /*06b0*/  BSSY B0, `(.L_x_8733) ;  /* 0x0000667000007945 */ /* 0x000fe20003800000 */
[----:B------:R-:W-:Y:S01]  /*06c0*/  LOP3.LUT R53, R32, 0x3, RZ, 0xc0, !PT ;  /* 0x0000000320357812 */ /* 0x000fe200078ec0ff */
[----:B------:R-:W-:Y:S01]  /*06d0*/  IMAD.HI.U32 R33, R5, -0x2daee0ad, RZ ;  /* 0xd2511f5305217827 */ /* 0x000fe200078e00ff */
[----:B------:R-:W-:Y:S01]  /*06e0*/  LOP3.LUT R7, R6, UR6, R7, 0x96, !PT ;  /* 0x0000000606077c12 */ /* 0x000fe2000f8e9607 */
[----:B------:R-:W1:Y:S02]  /*06f0*/  LDCU UR10, c[0x0][0x404] ;  /* 0x00008080ff0a77ac */ /* 0x000e640008000800 */
[----:B0-----:R-:W-:Y:S01]  /*0700*/  IMAD R35, R2, -0x326172a9, RZ ;  /* 0xcd9e8d5702237824 */ /* 0x001fe200078e02ff */
[----:B------:R-:W-:Y:S01]  /*0710*/  LOP3.LUT R33, R33, UR7, RZ, 0x3c, !PT ;  /* 0x0000000721217c12 */ /* 0x000fe2000f8e3cff */
[----:B------:R-:W-:Y:S01]  /*0720*/  IMAD R37, R5, -0x2daee0ad, RZ ;  /* 0xd2511f5305257824 */ /* 0x000fe200078e02ff */
[----:B------:R-:W0:Y:S01]  /*0730*/  LDCU.U8 UR11, c[0x0][0x410] ;  /* 0x00008200ff0b77ac */ /* 0x000e220008000000 */
[----:B------:R-:W-:Y:S01]  /*0740*/  IMAD.HI.U32 R36, R7, -0x2daee0ad, RZ ;  /* 0xd2511f5307247827 */ /* 0x000fe200078e00ff */
[----:B------:R-:W2:Y:S03]  /*0750*/  LDCU UR14, c[0x0][0x448] ;  /* 0x00008900ff0e77ac */ /* 0x000ea60008000800 */
[----:B------:R-:W-:Y:S01]  /*0760*/  IMAD.HI.U32 R34, R33, -0x326172a9, RZ ;  /* 0xcd9e8d5721227827 */ /* 0x000fe200078e00ff */
[----:B------:R-:W-:Y:S01]  /*0770*/  LOP3.LUT R36, R37, UR16, R36, 0x96, !PT ;  /* 0x0000001025247c12 */ /* 0x000fe2000f8e9624 */
[----:B------:R-:W3:Y:S02]  /*0780*/  LDCU.64 UR12, c[0x0][0x408] ;  /* 0x00008100ff0c77ac */ /* 0x000ee40008000a00 */
        /* <DEDUP_REMOVED lines=52> */
.L_x_8857:
[----:B0-----:R-:W0:Y:S08]  /*0ad0*/  LDC.64 R48, c[0x0][0x3f0] ;  /* 0x0000fc00ff307b82 */ /* 0x001e300000000a00 */
        /* <DEDUP_REMOVED lines=8> */
[----:B------:R-:W-:Y:S01]  /*0b60*/  BSSY.RECONVERGENT B1, `(.L_x_8734) ;  /* 0x00002d8000017945 */ /* 0x000fe20003800200 */
[----:B--2---:R-:W-:-:S13]  /*0b70*/  ISETP.GE.AND P2, PT, R62, 0x1, PT ;  /* 0x000000013e00780c */ /* 0x004fda0003f46270 */
[----:B------:R-:W-:-:S04]  /*0b80*/  @P2 VIADD R64, R62, 0xffffffff ;  /* 0xffffffff3e402836 */ /* 0x000fc80000000000 */
[----:B------:R-:W-:Y:S01]  /*0b90*/  @P2 IMAD R65, R64, R51, RZ ;  /* 0x0000003340412224 */ /* 0x000fe200078e02ff */
[----:B------:R-:W-:-:S04]  /*0ba0*/  SHF.R.S32.HI R64, RZ, 0x1f, R61 ;  /* 0x0000001fff407819 */ /* 0x000fc8000001143d */
[----:B------:R-:W-:Y:S02]  /*0bb0*/  @P2 SHF.R.S32.HI R66, RZ, 0x1f, R65 ;  /* 0x0000001fff422819 */ /* 0x000fe40000011441 */
[----:B------:R-:W-:Y:S01]  /*0bc0*/  LEA.HI R64, R64, R61, RZ, 0x2 ;  /* 0x0000003d40407211 */ /* 0x000fe200078f10ff */
[----:B------:R-:W-:Y:S01]  /*0bd0*/  IMAD.MOV.U32 R61, RZ, RZ, RZ ;  /* 0x000000ffff3d7224 */ /* 0x000fe200078e00ff */
[----:B------:R-:W-:Y:S02]  /*0be0*/  @P2 LEA.HI R66, R66, R65, RZ, 0x2 ;  /* 0x0000004142422211 */ /* 0x000fe400078f10ff */
[-C--:B------:R-:W-:Y:S02]  /*0bf0*/  LEA.HI.SX32 R63, R64, R3.reuse, 0x1e ;  /* 0x00000003403f7211 */ /* 0x080fe400078ff2ff */
[----:B------:R-:W-:Y:S01]  /*0c00*/  @P2 LEA.HI.SX32 R61, R66, R3, 0x1e ;  /* 0x00000003423d2211 */ /* 0x000fe200078ff2ff */
[----:B0-----:R-:W-:Y:S06]  /*0c10*/  @!P1 BRA `(.L_x_8735) ;  /* 0x0000002c00309947 */ /* 0x001fec0003800000 */
[----:B------:R-:W-:Y:S04]  /*0c20*/  BSSY.RECONVERGENT B2, `(.L_x_8736) ;  /* 0x0000005000027945 */ /* 0x000fe80003800200 */
[----:B------:R-:W-:Y:S05]  /*0c30*/  @!P2 BRA `(.L_x_8737) ;  /* 0x00000000000ca947 */ /* 0x000fea0003800000 */
[----:B------:R-:W0:Y:S02]  /*0c40*/  LDC.64 R32, c[0x0][0x390] ;  /* 0x0000e400ff207b82 */ /* 0x000e240000000a00 */
[----:B0-----:R-:W-:-:S06]  /*0c50*/  IMAD.WIDE.U32 R32, R61, 0x10, R32 ;  /* 0x000000103d207825 */ /* 0x001fcc00078e0020 */
[----:B------:R-:W5:Y:S02]  /*0c60*/  LDG.E.128 R32, desc[UR8][R32.64] ;  /* 0x0000000820207981 */ /* 0x000f64000c1e1d00 */
.L_x_8737:
[----:B------:R-:W-:Y:S05]  /*0c70*/  BSYNC.RECONVERGENT B2 ;  /* 0x0000000000027941 */ /* 0x000fea0003800200 */
.L_x_8736:
        /* <DEDUP_REMOVED lines=9> */
[----:B------:R-:W-:Y:S01]  /*0d10*/  @!P0 MOV R42, R53 ;  /* 0x00000035002a8202 */ /* 0x000fe20000000f00 */
[----:B------:R-:W-:Y:S02]  /*0d20*/  @!P0 IMAD.MOV.U32 R64, RZ, RZ, R56 ;  /* 0x000000ffff408224 */ /* 0x000fe400078e0038 */
[----:B--2---:R-:W-:Y:S01]  /*0d30*/  @!P0 IMAD.MOV.U32 R40, RZ, RZ, R36 ;  /* 0x000000ffff288224 */ /* 0x004fe200078e0024 */
[----:B------:R-:W-:Y:S06]  /*0d40*/  @!P0 BRA `(.L_x_8741) ;  /* 0x0000000400488947 */ /* 0x000fec0003800000 */
[----:B------:R-:W-:Y:S01]  /*0d50*/  ISETP.NE.AND P3, PT, R53, 0x1, PT ;  /* 0x000000013500780c */ /* 0x000fe20003f65270 */
[----:B------:R-:W-:Y:S01]  /*0d60*/  BSSY.RECONVERGENT B4, `(.L_x_8742) ;  /* 0x0000047000047945 */ /* 0x000fe20003800200 */
[----:B------:R-:W-:Y:S02]  /*0d70*/  HFMA2 R42, -RZ, RZ, 0, 1.1920928955078125e-07 ;  /* 0x00000002ff2a7431 */ /* 0x000fe400000001ff */
[----:B------:R-:W-:Y:S02]  /*0d80*/  IMAD.MOV.U32 R40, RZ, RZ, R58 ;  /* 0x000000ffff287224 */ /* 0x000fe400078e003a */
[----:B------:R-:W-:-:S07]  /*0d90*/  IMAD.MOV.U32 R64, RZ, RZ, R56 ;  /* 0x000000ffff407224 */ /* 0x000fce00078e0038 */
        /* <DEDUP_REMOVED lines=11> */
.L_x_8744:
        /* <DEDUP_REMOVED lines=13> */
.L_x_8746:
[----:B------:R-:W-:Y:S05]  /*0f20*/  BSYNC.RECONVERGENT B5 ;  /* 0x0000000000057941 */ /* 0x000fea0003800200 */
.L_x_8745:
        /* <DEDUP_REMOVED lines=42> */
.L_x_8743:
[----:B------:R-:W-:Y:S05]  /*11d0*/  BSYNC.RECONVERGENT B4 ;  /* 0x0000000000047941 */ /* 0x000fea0003800200 */
.L_x_8742:
        /* <DEDUP_REMOVED lines=8> */
[----:B------:R-:W-:-:S07]  /*1260*/  FFMA.FTZ R40, R41, R16, R36 ;  /* 0x0000001029287223 */ /* 0x000fce0000010024 */
.L_x_8741:
[----:B------:R-:W-:Y:S05]  /*1270*/  BSYNC.RECONVERGENT B3 ;  /* 0x0000000000037941 */ /* 0x000fea0003800200 */
.L_x_8740:
        /* <DEDUP_REMOVED lines=17> */
.L_x_8751:
        /* <DEDUP_REMOVED lines=13> */
.L_x_8753:
[----:B------:R-:W-:Y:S05]  /*1460*/  BSYNC.RECONVERGENT B5 ;  /* 0x0000000000057941 */ /* 0x000fea0003800200 */
.L_x_8752:
        /* <DEDUP_REMOVED lines=43> */
.L_x_8750:
[----:B------:R-:W-:Y:S05]  /*1720*/  BSYNC.RECONVERGENT B4 ;  /* 0x0000000000047941 */ /* 0x000fea0003800200 */
.L_x_8749:
        /* <DEDUP_REMOVED lines=9> */
.L_x_8748:
[----:B------:R-:W-:Y:S05]  /*17c0*/  BSYNC.RECONVERGENT B3 ;  /* 0x0000000000037941 */ /* 0x000fea0003800200 */
.L_x_8747:
        /* <DEDUP_REMOVED lines=17> */
.L_x_8758:
        /* <DEDUP_REMOVED lines=13> */
.L_x_8760:
[----:B------:R-:W-:Y:S05]  /*19b0*/  BSYNC.RECONVERGENT B5 ;  /* 0x0000000000057941 */ /* 0x000fea0003800200 */
.L_x_8759:
        /* <DEDUP_REMOVED lines=42> */
.L_x_8757:
[----:B------:R-:W-:Y:S05]  /*1c60*/  BSYNC.RECONVERGENT B4 ;  /* 0x0000000000047941 */ /* 0x000fea0003800200 */
.L_x_8756:
        /* <DEDUP_REMOVED lines=8> */
[----:B------:R-:W-:-:S07]  /*1cf0*/  FFMA.FTZ R42, R43, R18, R38 ;  /* 0x000000122b2a7223 */ /* 0x000fce0000010026 */
.L_x_8755:
[----:B------:R-:W-:Y:S05]  /*1d00*/  BSYNC.RECONVERGENT B3 ;  /* 0x0000000000037941 */ /* 0x000fea0003800200 */
.L_x_8754:
        /* <DEDUP_REMOVED lines=16> */
.L_x_8764:
        /* <DEDUP_REMOVED lines=13> */
.L_x_8766:
[----:B------:R-:W-:Y:S05]  /*1ee0*/  BSYNC.RECONVERGENT B4 ;  /* 0x0000000000047941 */ /* 0x000fea0003800200 */
.L_x_8765:
        /* <DEDUP_REMOVED lines=43> */
.L_x_8763:
[----:B------:R-:W-:Y:S05]  /*21a0*/  BSYNC.RECONVERGENT B3 ;  /* 0x0000000000037941 */ /* 0x000fea0003800200 */
.L_x_8762:
        /* <DEDUP_REMOVED lines=10> */
.L_x_8739:
        /* <DEDUP_REMOVED lines=21> */
.L_x_8771:
        /* <DEDUP_REMOVED lines=13> */
.L_x_8773:
[----:B------:R-:W-:Y:S05]  /*2470*/  BSYNC.RECONVERGENT B5 ;  /* 0x0000000000057941 */ /* 0x000fea0003800200 */
.L_x_8772:
        /* <DEDUP_REMOVED lines=42> */
.L_x_8770:
[----:B------:R-:W-:Y:S05]  /*2720*/  BSYNC.RECONVERGENT B4 ;  /* 0x0000000000047941 */ /* 0x000fea0003800200 */
.L_x_8769:
        /* <DEDUP_REMOVED lines=8> */
[----:B------:R-:W-:-:S07]  /*27b0*/  FMUL.FTZ R40, R41, R16 ;  /* 0x0000001029287220 */ /* 0x000fce0000410000 */
.L_x_8768:
[----:B------:R-:W-:Y:S05]  /*27c0*/  BSYNC.RECONVERGENT B3 ;  /* 0x0000000000037941 */ /* 0x000fea0003800200 */
.L_x_8767:
        /* <DEDUP_REMOVED lines=17> */
.L_x_8778:
        /* <DEDUP_REMOVED lines=13> */
.L_x_8780:
[----:B------:R-:W-:Y:S05]  /*29b0*/  BSYNC.RECONVERGENT B5 ;  /* 0x0000000000057941 */ /* 0x000fea0003800200 */
.L_x_8779:
        /* <DEDUP_REMOVED lines=43> */
.L_x_8777:
[----:B------:R-:W-:Y:S05]  /*2c70*/  BSYNC.RECONVERGENT B4 ;  /* 0x0000000000047941 */ /* 0x000fea0003800200 */
.L_x_8776:
        /* <DEDUP_REMOVED lines=9> */
.L_x_8775:
[----:B------:R-:W-:Y:S05]  /*2d10*/  BSYNC.RECONVERGENT B3 ;  /* 0x0000000000037941 */ /* 0x000fea0003800200 */
.L_x_8774:
        /* <DEDUP_REMOVED lines=17> */
.L_x_8785:
        /* <DEDUP_REMOVED lines=13> */
.L_x_8787:
[----:B------:R-:W-:Y:S05]  /*2f00*/  BSYNC.RECONVERGENT B5 ;  /* 0x0000000000057941 */ /* 0x000fea0003800200 */
.L_x_8786:
        /* <DEDUP_REMOVED lines=42> */
.L_x_8784:
[----:B------:R-:W-:Y:S05]  /*31b0*/  BSYNC.RECONVERGENT B4 ;  /* 0x0000000000047941 */ /* 0x000fea0003800200 */
.L_x_8783:
        /* <DEDUP_REMOVED lines=8> */
[----:B------:R-:W-:-:S07]  /*3240*/  FMUL.FTZ R42, R43, R18 ;  /* 0x000000122b2a7220 */ /* 0x000fce0000410000 */
.L_x_8782:
[----:B------:R-:W-:Y:S05]  /*3250*/  BSYNC.RECONVERGENT B3 ;  /* 0x0000000000037941 */ /* 0x000fea0003800200 */
.L_x_8781:
        /* <DEDUP_REMOVED lines=16> */
.L_x_8790:
        /* <DEDUP_REMOVED lines=13> */
.L_x_8792:
[----:B------:R-:W-:Y:S05]  /*3430*/  BSYNC.RECONVERGENT B4 ;  /* 0x0000000000047941 */ /* 0x000fea0003800200 */
.L_x_8791:
        /* <DEDUP_REMOVED lines=43> */
.L_x_8789:
[----:B------:R-:W-:Y:S05]  /*36f0*/  BSYNC.RECONVERGENT B3 ;  /* 0x0000000000037941 */ /* 0x000fea0003800200 */
.L_x_8788:
        /* <DEDUP_REMOVED lines=9> */
.L_x_8761:
[----:B------:R-:W-:Y:S05]  /*3790*/  BSYNC.RECONVERGENT B2 ;  /* 0x0000000000027941 */ /* 0x000fea0003800200 */
.L_x_8738:
[----:B------:R-:W0:Y:S01]  /*37a0*/  LDC.64 R48, c[0x0][0x3a8] ;  /* 0x0000ea00ff307b82 */ /* 0x000e220000000a00 */
[----:B------:R-:W-:Y:S01]  /*37b0*/  BSSY.RECONVERGENT B2, `(.L_x_8793) ;  /* 0x0000010000027945 */ /* 0x000fe20003800200 */
[----:B------:R-:W-:Y:S02]  /*37c0*/  IMAD.MOV.U32 R56, RZ, RZ, R64 ;  /* 0x000000ffff387224 */ /* 0x000fe400078e0040 */
[----:B0-----:R-:W-:-:S05]  /*37d0*/  IMAD.WIDE.U32 R48, R63, 0x10, R48 ;  /* 0x000000103f307825 */ /* 0x001fca00078e0030 */
[----:B------:R0:W-:Y:S01]  /*37e0*/  STG.E.128 desc[UR8][R48.64], R40 ;  /* 0x0000002830007986 */ /* 0x0001e2000c101d08 */
[----:B------:R-:W-:Y:S05]  /*37f0*/  @!P2 BRA `(.L_x_8794) ;  /* 0x00000000002ca947 */ /* 0x000fea0003800000 */
[----:B0-----:R-:W0:Y:S01]  /*3800*/  LDC.64 R48, c[0x0][0x3b0] ;  /* 0x0000ec00ff307b82 */ /* 0x001e220000000a00 */
[----:B------:R-:W-:-:S04]  /*3810*/  SHF.L.U32 R64, R59, 0x10, RZ ;  /* 0x000000103b407819 */ /* 0x000fc800000006ff */
        /* <DEDUP_REMOVED lines=9> */
.L_x_8794:
[----:B------:R-:W-:Y:S05]  /*38b0*/  BSYNC.RECONVERGENT B2 ;  /* 0x0000000000027941 */ /* 0x000fea0003800200 */
.L_x_8793:
[----:B------:R-:W-:Y:S01]  /*38c0*/  IADD3 R63, PT, PT, R63, 0x20, RZ ;  /* 0x000000203f3f7810 */ /* 0x000fe20007ffe0ff */
[----:B------:R-:W-:-:S07]  /*38d0*/  VIADD R61, R61, 0x20 ;  /* 0x000000203d3d7836 */ /* 0x000fce0000000000 */
.L_x_8735:
[----:B------:R-:W-:Y:S05]  /*38e0*/  BSYNC.RECONVERGENT B1 ;  /* 0x0000000000017941 */ /* 0x000fea0003800200 */
.L_x_8734:
        /* <DEDUP_REMOVED lines=35> */
.L_x_8803:
        /* <DEDUP_REMOVED lines=13> */
.L_x_8805:
[----:B------:R-:W-:Y:S05]  /*3bf0*/  BSYNC.RECONVERGENT B5 ;  /* 0x0000000000057941 */ /* 0x000fea0003800200 */
.L_x_8804:
        /* <DEDUP_REMOVED lines=43> */
.L_x_8802:
[----:B------:R-:W-:Y:S05]  /*3eb0*/  BSYNC.RECONVERGENT B4 ;  /* 0x0000000000047941 */ /* 0x000fea0003800200 */
.L_x_8801:
[----:B------:R-:W-:Y:S01]  /*3ec0*/  I2FP.F32.U32 R44, R44 ;  /* 0x0000002c002c7245 */ /* 0x000fe20000201000 */
[----:B------:R-:W-:Y:S02]  /*3ed0*/  IMAD.MOV.U32 R45, RZ, RZ, 0x2f800000 ;  /* 0x2f800000ff2d7424 */ /* 0x000fe400078e00ff */
[----:B------:R-:W-:Y:S02]  /*3ee0*/  FMUL.FTZ R47, R32, UR13 ;  /* 0x0000000d202f7c20 */ /* 0x000fe40008410000 */
[----:B------:R-:W-:Y:S02]  /*3ef0*/  FFMA.FTZ R44, R44, R45, 1.1641532182693481445e-10 ;  /* 0x2f0000002c2c7423 */ /* 0x000fe4000001002d */
[----:B------:R-:W-:-:S03]  /*3f00*/  FMUL.FTZ R45, R47, UR12 ;  /* 0x0000000c2f2d7c20 */ /* 0x000fc60008410000 */
[----:B------:R-:W-:-:S04]  /*3f10*/  FSETP.GTU.FTZ.AND P4, PT, R44, UR10, PT ;  /* 0x0000000a2c007c0b */ /* 0x000fc8000bf9c000 */
[----:B------:R-:W-:Y:S02]  /*3f20*/  FSEL R45, R45, RZ, !P4 ;  /* 0x000000ff2d2d7208 */ /* 0x000fe40006000000 */
[----:B------:R-:W-:-:S03]  /*3f30*/  SEL R55, RZ, 0x1, P4 ;  /* 0x00000001ff377807 */ /* 0x000fc60002000000 */
[----:B------:R-:W-:-:S07]  /*3f40*/  FFMA.FTZ R44, R45, R28, R36 ;  /* 0x0000001c2d2c7223 */ /* 0x000fce0000010024 */
.L_x_8800:
[----:B------:R-:W-:Y:S05]  /*3f50*/  BSYNC.RECONVERGENT B3 ;  /* 0x0000000000037941 */ /* 0x000fea0003800200 */
.L_x_8799:
        /* <DEDUP_REMOVED lines=17> */
.L_x_8810:
        /* <DEDUP_REMOVED lines=13> */
.L_x_8812:
[----:B------:R-:W-:Y:S05]  /*4140*/  BSYNC.RECONVERGENT B5 ;  /* 0x0000000000057941 */ /* 0x000fea0003800200 */
.L_x_8811:
        /* <DEDUP_REMOVED lines=43> */
.L_x_8809:
[----:B------:R-:W-:Y:S05]  /*4400*/  BSYNC.RECONVERGENT B4 ;  /* 0x0000000000047941 */ /* 0x000fea0003800200 */
.L_x_8808:
[----:B------:R-:W-:Y:S01]  /*4410*/  I2FP.F32.U32 R45, R45 ;  /* 0x0000002d002d7245 */ /* 0x000fe20000201000 */
[----:B------:R-:W-:Y:S02]  /*4420*/  IMAD.MOV.U32 R46, RZ, RZ, 0x2f800000 ;  /* 0x2f800000ff2e7424 */ /* 0x000fe400078e00ff */
[----:B01----:R-:W-:Y:S02]  /*4430*/  FMUL.FTZ R48, R33, UR13 ;  /* 0x0000000d21307c20 */ /* 0x003fe40008410000 */
[----:B------:R-:W-:Y:S02]  /*4440*/  FFMA.FTZ R45, R45, R46, 1.1641532182693481445e-10 ;  /* 0x2f0000002d2d7423 */ /* 0x000fe4000001002e */
[----:B------:R-:W-:-:S03]  /*4450*/  FMUL.FTZ R46, R48, UR12 ;  /* 0x0000000c302e7c20 */ /* 0x000fc60008410000 */
[----:B------:R-:W-:-:S04]  /*4460*/  FSETP.GTU.FTZ.AND P4, PT, R45, UR10, PT ;  /* 0x0000000a2d007c0b */ /* 0x000fc8000bf9c000 */
[----:B------:R-:W-:Y:S02]  /*4470*/  FSEL R46, R46, RZ, !P4 ;  /* 0x000000ff2e2e7208 */ /* 0x000fe40006000000 */
[----:B------:R-:W-:-:S03]  /*4480*/  SEL R57, RZ, 0x1, P4 ;  /* 0x00000001ff397807 */ /* 0x000fc60002000000 */
[----:B------:R-:W-:-:S07]  /*4490*/  FFMA.FTZ R45, R46, R29, R37 ;  /* 0x0000001d2e2d7223 */ /* 0x000fce0000010025 */
.L_x_8807:
[----:B------:R-:W-:Y:S05]  /*44a0*/  BSYNC.RECONVERGENT B3 ;  /* 0x0000000000037941 */ /* 0x000fea0003800200 */
.L_x_8806:
[----:B------:R-:W-:Y:S01]  /*44b0*/  BSSY.RECONVERGENT B3, `(.L_x_8813) ;  /* 0x0000053000037945 */ /* 0x000fe20003800200 */
[----:B01----:R-:W-:Y:S01]  /*44c0*/  MOV R48, R47 ;  /* 0x0000002f00307202 */ /* 0x003fe20000000f00 */
        /* <DEDUP_REMOVED lines=15> */
.L_x_8817:
        /* <DEDUP_REMOVED lines=13> */
.L_x_8819:
[----:B------:R-:W-:Y:S05]  /*4690*/  BSYNC.RECONVERGENT B5 ;  /* 0x0000000000057941 */ /* 0x000fea0003800200 */
.L_x_8818:
        /* <DEDUP_REMOVED lines=42> */
.L_x_8816:
[----:B------:R-:W-:Y:S05]  /*4940*/  BSYNC.RECONVERGENT B4 ;  /* 0x0000000000047941 */ /* 0x000fea0003800200 */
.L_x_8815:
[----:B------:R-:W-:Y:S01]  /*4950*/  I2FP.F32.U32 R46, R49 ;  /* 0x00000031002e7245 */ /* 0x000fe20000201000 */
[----:B------:R-:W-:Y:S02]  /*4960*/  HFMA2 R47, -RZ, RZ, 0.1171875, 0 ;  /* 0x2f800000ff2f7431 */ /* 0x000fe400000001ff */
[----:B------:R-:W-:-:S03]  /*4970*/  FMUL.FTZ R49, R34, UR13 ;  /* 0x0000000d22317c20 */ /* 0x000fc60008410000 */
[----:B------:R-:W-:Y:S01]  /*4980*/  FFMA.FTZ R46, R46, R47, 1.1641532182693481445e-10 ;  /* 0x2f0000002e2e7423 */ /* 0x000fe2000001002f */
[----:B------:R-:W-:-:S04]  /*4990*/  FMUL.FTZ R47, R49, UR12 ;  /* 0x0000000c312f7c20 */ /* 0x000fc80008410000 */
[----:B------:R-:W-:-:S04]  /*49a0*/  FSETP.GTU.FTZ.AND P4, PT, R46, UR10, PT ;  /* 0x0000000a2e007c0b */ /* 0x000fc8000bf9c000 */
[----:B------:R-:W-:Y:S02]  /*49b0*/  FSEL R47, R47, RZ, !P4 ;  /* 0x000000ff2f2f7208 */ /* 0x000fe40006000000 */
[----:B------:R-:W-:-:S03]  /*49c0*/  SEL R59, RZ, 0x1, P4 ;  /* 0x00000001ff3b7807 */ /* 0x000fc60002000000 */
[----:B------:R-:W-:-:S07]  /*49d0*/  FFMA.FTZ R46, R47, R30, R38 ;  /* 0x0000001e2f2e7223 */ /* 0x000fce0000010026 */
.L_x_8814:
[----:B------:R-:W-:Y:S05]  /*49e0*/  BSYNC.RECONVERGENT B3 ;  /* 0x0000000000037941 */ /* 0x000fea0003800200 */
.L_x_8813:
[----:B------:R-:W-:Y:S01]  /*49f0*/  IMAD.MOV.U32 R53, RZ, RZ, R48 ;  /* 0x000000ffff357224 */ /* 0x000fe200078e0030 */
[----:B------:R-:W-:Y:S01]  /*4a00*/  MOV R56, R62 ;  /* 0x0000003e00387202 */ /* 0x000fe20000000f00 */
[----:B------:R-:W-:Y:S01]  /*4a10*/  IMAD.MOV.U32 R47, RZ, RZ, R39 ;  /* 0x000000ffff2f7224 */ /* 0x000fe200078e0027 */
        /* <DEDUP_REMOVED lines=17> */
.L_x_8823:
        /* <DEDUP_REMOVED lines=13> */
.L_x_8825:
[----:B------:R-:W-:Y:S05]  /*4c00*/  BSYNC.RECONVERGENT B4 ;  /* 0x0000000000047941 */ /* 0x000fea0003800200 */
.L_x_8824:
        /* <DEDUP_REMOVED lines=43> */
.L_x_8822:
[----:B------:R-:W-:Y:S05]  /*4ec0*/  BSYNC.RECONVERGENT B3 ;  /* 0x0000000000037941 */ /* 0x000fea0003800200 */
.L_x_8821:
[----:B------:R-:W-:Y:S01]  /*4ed0*/  I2FP.F32.U32 R47, R47 ;  /* 0x0000002f002f7245 */ /* 0x000fe20000201000 */
[----:B------:R-:W-:-:S05]  /*4ee0*/  HFMA2 R48, -RZ, RZ, 0.1171875, 0 ;  /* 0x2f800000ff307431 */ /* 0x000fca00000001ff */
[----:B------:R-:W-:Y:S01]  /*4ef0*/  FFMA.FTZ R47, R47, R48, 1.1641532182693481445e-10 ;  /* 0x2f0000002f2f7423 */ /* 0x000fe20000010030 */
[----:B------:R-:W-:-:S04]  /*4f00*/  FMUL.FTZ R48, R35, UR13 ;  /* 0x0000000d23307c20 */ /* 0x000fc80008410000 */
[----:B------:R-:W-:Y:S01]  /*4f10*/  FMUL.FTZ R48, R48, UR12 ;  /* 0x0000000c30307c20 */ /* 0x000fe20008410000 */
[----:B------:R-:W-:-:S04]  /*4f20*/  FSETP.GTU.FTZ.AND P0, PT, R47, UR10, PT ;  /* 0x0000000a2f007c0b */ /* 0x000fc8000bf1c000 */
[----:B------:R-:W-:Y:S02]  /*4f30*/  FSEL R48, R48, RZ, !P0 ;  /* 0x000000ff30307208 */ /* 0x000fe40004000000 */
[----:B------:R-:W-:-:S03]  /*4f40*/  SEL R60, RZ, 0x1, P0 ;  /* 0x00000001ff3c7807 */ /* 0x000fc60000000000 */
[----:B------:R-:W-:Y:S01]  /*4f50*/  FFMA.FTZ R47, R48, R31, R39 ;  /* 0x0000001f302f7223 */ /* 0x000fe20000010027 */
[----:B------:R-:W-:Y:S06]  /*4f60*/  BRA `(.L_x_8820) ;  /* 0x0000001400647947 */ /* 0x000fec0003800000 */
.L_x_8798:
[----:B------:R-:W-:Y:S01]  /*4f70*/  BSSY.RECONVERGENT B3, `(.L_x_8826) ;  /* 0x0000058000037945 */ /* 0x000fe20003800200 */
[----:B--2---:R-:W-:Y:S01]  /*4f80*/  IMAD.MOV.U32 R46, RZ, RZ, R53 ;  /* 0x000000ffff2e7224 */ /* 0x004fe200078e0035 */
        /* <DEDUP_REMOVED lines=19> */
.L_x_8830:
        /* <DEDUP_REMOVED lines=13> */
.L_x_8832:
[----:B------:R-:W-:Y:S05]  /*5190*/  BSYNC.RECONVERGENT B5 ;  /* 0x0000000000057941 */ /* 0x000fea0003800200 */
.L_x_8831:
        /* <DEDUP_REMOVED lines=43> */
.L_x_8829:
[----:B------:R-:W-:Y:S05]  /*5450*/  BSYNC.RECONVERGENT B4 ;  /* 0x0000000000047941 */ /* 0x000fea0003800200 */
.L_x_8828:
        /* <DEDUP_REMOVED lines=8> */
[----:B------:R-:W-:-:S07]  /*54e0*/  FMUL.FTZ R44, R45, R28 ;  /* 0x0000001c2d2c7220 */ /* 0x000fce0000410000 */
.L_x_8827:
[----:B------:R-:W-:Y:S05]  /*54f0*/  BSYNC.RECONVERGENT B3 ;  /* 0x0000000000037941 */ /* 0x000fea0003800200 */
.L_x_8826:
        /* <DEDUP_REMOVED lines=17> */
.L_x_8837:
        /* <DEDUP_REMOVED lines=13> */
.L_x_8839:
[----:B------:R-:W-:Y:S05]  /*56e0*/  BSYNC.RECONVERGENT B5 ;  /* 0x0000000000057941 */ /* 0x000fea0003800200 */
.L_x_8838:
[----:B01----:R-:W-:Y:S01]  /*56f0*/  IMAD.WIDE.U32 R48, R2, -0x326172a9, RZ ;  /* 0xcd9e8d5702307825 */ /* 0x003fe200078e00ff */
        /* <DEDUP_REMOVED lines=42> */
.L_x_8836:
[----:B------:R-:W-:Y:S05]  /*59a0*/  BSYNC.RECONVERGENT B4 ;  /* 0x0000000000047941 */ /* 0x000fea0003800200 */
.L_x_8835:
[----:B------:R-:W-:Y:S01]  /*59b0*/  I2FP.F32.U32 R45, R45 ;  /* 0x0000002d002d7245 */ /* 0x000fe20000201000 */
[----:B------:R-:W-:Y:S02]  /*59c0*/  HFMA2 R46, -RZ, RZ, 0.1171875, 0 ;  /* 0x2f800000ff2e7431 */ /* 0x000fe400000001ff */
[----:B01---5:R-:W-:-:S03]  /*59d0*/  FMUL.FTZ R48, R33, UR13 ;  /* 0x0000000d21307c20 */ /* 0x023fc60008410000 */
[----:B------:R-:W-:Y:S01]  /*59e0*/  FFMA.FTZ R45, R45, R46, 1.1641532182693481445e-10 ;  /* 0x2f0000002d2d7423 */ /* 0x000fe2000001002e */
[----:B------:R-:W-:-:S04]  /*59f0*/  FMUL.FTZ R46, R48, UR12 ;  /* 0x0000000c302e7c20 */ /* 0x000fc80008410000 */
[----:B------:R-:W-:-:S04]  /*5a00*/  FSETP.GTU.FTZ.AND P0, PT, R45, UR10, PT ;  /* 0x0000000a2d007c0b */ /* 0x000fc8000bf1c000 */
[----:B------:R-:W-:Y:S02]  /*5a10*/  FSEL R46, R46, RZ, !P0 ;  /* 0x000000ff2e2e7208 */ /* 0x000fe40004000000 */
[----:B------:R-:W-:-:S03]  /*5a20*/  SEL R57, RZ, 0x1, P0 ;  /* 0x00000001ff397807 */ /* 0x000fc60000000000 */
[----:B------:R-:W-:-:S07]  /*5a30*/  FMUL.FTZ R45, R46, R29 ;  /* 0x0000001d2e2d7220 */ /* 0x000fce0000410000 */
.L_x_8834:
[----:B------:R-:W-:Y:S05]  /*5a40*/  BSYNC.RECONVERGENT B3 ;  /* 0x0000000000037941 */ /* 0x000fea0003800200 */
.L_x_8833:
        /* <DEDUP_REMOVED lines=17> */
.L_x_8844:
        /* <DEDUP_REMOVED lines=13> */
.L_x_8846:
[----:B------:R-:W-:Y:S05]  /*5c30*/  BSYNC.RECONVERGENT B5 ;  /* 0x0000000000057941 */ /* 0x000fea0003800200 */
.L_x_8845:
        /* <DEDUP_REMOVED lines=42> */
.L_x_8843:
[----:B------:R-:W-:Y:S05]  /*5ee0*/  BSYNC.RECONVERGENT B4 ;  /* 0x0000000000047941 */ /* 0x000fea0003800200 */
.L_x_8842:
        /* <DEDUP_REMOVED lines=9> */
.L_x_8841:
[----:B------:R-:W-:Y:S05]  /*5f80*/  BSYNC.RECONVERGENT B3 ;  /* 0x0000000000037941 */ /* 0x000fea0003800200 */
.L_x_8840:
        /* <DEDUP_REMOVED lines=20> */
.L_x_8849:
        /* <DEDUP_REMOVED lines=13> */
.L_x_8851:
[----:B------:R-:W-:Y:S05]  /*61a0*/  BSYNC.RECONVERGENT B4 ;  /* 0x0000000000047941 */ /* 0x000fea0003800200 */
.L_x_8850:
        /* <DEDUP_REMOVED lines=41> */
[----:B------:R-:W-:Y:S02]  /*6440*/  LOP3.LUT R7, R64, UR32, R49, 0x96, !PT ;  /* 0x0000002040077c12 */ /* 0x000fe4000f8e9631 */
[----:B------:R-:W-:-:S07]  /*6450*/  MOV R56, R48 ;  /* 0x0000003000387202 */ /* 0x000fce0000000f00 */
.L_x_8848:
[----:B------:R-:W-:Y:S05]  /*6460*/  BSYNC.RECONVERGENT B3 ;  /* 0x0000000000037941 */ /* 0x000fea0003800200 */
.L_x_8847:
        /* <DEDUP_REMOVED lines=8> */
[----:B------:R-:W-:-:S07]  /*64f0*/  FMUL.FTZ R47, R48, R31 ;  /* 0x0000001f302f7220 */ /* 0x000fce0000410000 */
.L_x_8820:
[----:B------:R-:W-:Y:S05]  /*6500*/  BSYNC.RECONVERGENT B1 ;  /* 0x0000000000017941 */ /* 0x000fea0003800200 */
.L_x_8797:
[----:B------:R-:W0:Y:S02]  /*6510*/  LDC.64 R48, c[0x0][0x3a8] ;  /* 0x0000ea00ff307b82 */ /* 0x000e240000000a00 */
[----:B0-----:R-:W-:-:S05]  /*6520*/  IMAD.WIDE.U32 R48, R63, 0x10, R48 ;  /* 0x000000103f307825 */ /* 0x001fca00078e0030 */
[----:B------:R2:W-:Y:S01]  /*6530*/  STG.E.128 desc[UR8][R48.64], R44 ;  /* 0x0000002c30007986 */ /* 0x0005e2000c101d08 */
[----:B------:R-:W-:Y:S05]  /*6540*/  @!P2 BRA `(.L_x_8796) ;  /* 0x00000000002ca947 */ /* 0x000fea0003800000 */
[----:B--2---:R-:W0:Y:S01]  /*6550*/  LDC.64 R48, c[0x0][0x3b0] ;  /* 0x0000ec00ff307b82 */ /* 0x004e220000000a00 */
[----:B------:R-:W-:-:S04]  /*6560*/  SHF.L.U32 R62, R59, 0x10, RZ ;  /* 0x000000103b3e7819 */ /* 0x000fc800000006ff */
[----:B------:R-:W-:Y:S01]  /*6570*/  LOP3.LUT R62, R62, 0xff0000, RZ, 0xc0, !PT ;  /* 0x00ff00003e3e7812 */ /* 0x000fe200078ec0ff */
[----:B0-----:R-:W-:Y:S01]  /*6580*/  IMAD.WIDE.U32 R48, R61, 0x4, R48 ;  /* 0x000000043d307825 */ /* 0x001fe200078e0030 */
[----:B------:R-:W-:-:S05]  /*6590*/  LOP3.LUT R61, R60, 0xffff, RZ, 0xc0, !PT ;  /* 0x0000ffff3c3d7812 */ /* 0x000fca00078ec0ff */
[----:B------:R-:W-:Y:S01]  /*65a0*/  IMAD R61, R61, 0x1000000, R62 ;  /* 0x010000003d3d7824 */ /* 0x000fe200078e023e */
[----:B------:R-:W-:-:S04]  /*65b0*/  LOP3.LUT R62, R57, 0xff, RZ, 0xc0, !PT ;  /* 0x000000ff393e7812 */ /* 0x000fc800078ec0ff */
[----:B------:R-:W-:Y:S02]  /*65c0*/  LEA R61, R62, R61, 0x8 ;  /* 0x0000003d3e3d7211 */ /* 0x000fe400078e40ff */
[----:B------:R-:W-:-:S05]  /*65d0*/  LOP3.LUT R62, R55, 0xff, RZ, 0xc0, !PT ;  /* 0x000000ff373e7812 */ /* 0x000fca00078ec0ff */
[----:B------:R-:W-:-:S05]  /*65e0*/  IMAD.IADD R61, R61, 0x1, R62 ;  /* 0x000000013d3d7824 */ /* 0x000fca00078e023e */
[----:B------:R3:W-:Y:S02]  /*65f0*/  STG.E desc[UR8][R48.64], R61 ;  /* 0x0000003d30007986 */ /* 0x0007e4000c101908 */
.L_x_8796:
[----:B------:R-:W-:Y:S05]  /*6600*/  BSYNC.RECONVERGENT B2 ;  /* 0x0000000000027941 */ /* 0x000fea0003800200 */
.L_x_8795:
        /* <DEDUP_REMOVED lines=51> */
.L_x_8869:
        /* <DEDUP_REMOVED lines=27> */
[--C-:B------:R-:W-:Y:S02]  /*6af0*/  FADD.FTZ R64, R43, -R65.reuse ;  /* 0x800000412b407221 */ /* 0x100fe40000010000 */
[C---:B------:R-:W-:Y:S01]  /*6b00*/  FMUL.FTZ R49, R61.reuse, R48 ;  /* 0x000000303d317220 */ /* 0x040fe20000410000 */
[----:B------:R-:W-:Y:S01]  /*6b10*/  FADD.FTZ R48, R42, -R65 ;  /* 0x800000412a307221 */ /* 0x000fe20000010000 */
[C---:B------:R-:W-:Y:S01]  /*6b20*/  FMUL.FTZ R50, R61.reuse, R50 ;  /* 0x000000323d327220 */ /* 0x040fe20000410000 */
[C---:B------:R-:W-:Y:S02]  /*6b30*/  FMUL.FTZ R64, R61.reuse, R64 ;  /* 0x000000403d407220 */ /* 0x040fe40000410000 */
[----:B------:R-:W-:Y:S01]  /*6b40*/  FMUL.FTZ R51, R61, R48 ;  /* 0x000000303d337220 */ /* 0x000fe20000410000 */
[----:B------:R-:W-:Y:S01]  /*6b50*/  FFMA.FTZ R48, R49, R8, R12 ;  /* 0x0000000831307223 */ /* 0x000fe2000001000c */
[----:B------:R-:W-:-:S02]  /*6b60*/  FFMA.FTZ R49, R50, R9, R13 ;  /* 0x0000000932317223 */ /* 0x000fc4000001000d */
[----:B------:R-:W-:Y:S01]  /*6b70*/  FFMA.FTZ R50, R51, R10, R14 ;  /* 0x0000000a33327223 */ /* 0x000fe2000001000e */
[----:B------:R-:W-:Y:S01]  /*6b80*/  FFMA.FTZ R51, R64, R11, R15 ;  /* 0x0000000b40337223 */ /* 0x000fe2000001000f */
[----:B-1----:R-:W-:-:S04]  /*6b90*/  IMAD.WIDE.U32 R62, R67, 0x10, R62 ;  /* 0x00000010433e7825 */ /* 0x002fc800078e003e */
[----:B------:R-:W-:Y:S01]  /*6ba0*/  VIADD R67, R67, 0x20 ;  /* 0x0000002043437836 */ /* 0x000fe20000000000 */
[----:B------:R1:W-:Y:S06]  /*6bb0*/  STG.E.128 desc[UR8][R62.64], R48 ;  /* 0x000000303e007986 */ /* 0x0003ec000c101d08 */
.L_x_8856:
[----:B------:R-:W-:Y:S05]  /*6bc0*/  BSYNC.RECONVERGENT B2 ;  /* 0x0000000000027941 */ /* 0x000fea0003800200 */
.L_x_8855:
        /* <DEDUP_REMOVED lines=16> */
.L_x_8854:
[----:B------:R-:W-:Y:S05]  /*6cd0*/  BSYNC.RECONVERGENT B1 ;  /* 0x0000000000017941 */ /* 0x000fea0003800200 */
.L_x_8853:
[----:B-12---:R-:W1:Y:S02]  /*6ce0*/  LDC.64 R48, c[0x0][0x380] ;  /* 0x0000e000ff307b82 */ /* 0x006e640000000a00 */
[----:B-1----:R-:W-:-:S04]  /*6cf0*/  LEA R4, R48, R4, 0x2 ;  /* 0x0000000430047211 */ /* 0x002fc800078e10ff */
[----:B------:R-:W-:-:S13]  /*6d00*/  ISETP.GE.AND P0, PT, R4, R49, PT ;  /* 0x000000310400720c */ /* 0x000fda0003f06270 */
[----:B------:R-:W-:Y:S05]  /*6d10*/  @!P0 BRA `(.L_x_8857) ;  /* 0xffffff9c006c8947 */ /* 0x000fea000383ffff */
[----:B------:R-:W-:Y:S05]  /*6d20*/  BSYNC B0 ;  /* 0x0000000000007941 */ /* 0x000fea0003800000 */
.L_x_8733:
[----:B------:R-:W-:Y:S05]  /*6d30*/  EXIT ;  /* 0x000000000000794d */ /* 0x000fea0003800000 */
.L_x_8852:
        /* <DEDUP_REMOVED lines=8> */
.L_x_8859:
[----:B------:R-:W-:Y:S05]  /*6dc0*/  BSYNC B1 ;  /* 0x0000000000017941 */ /* 0x000fea0003800000 */
.L_x_8858:
        /* <DEDUP_REMOVED lines=8> */
.L_x_8860:
[----:B------:R-:W-:Y:S02]  /*6e50*/  IMAD.MOV.U32 R63, RZ, RZ, 0x4 ;  /* 0x00000004ff3f7424 */ /* 0x000fe400078e00ff */
[----:B------:R-:W-:-:S05]  /*6e60*/  FADD.FTZ R67, R66, R64 ;  /* 0x0000004042437221 */ /* 0x000fca0000010000 */
[----:B------:R-:W-:-:S07]  /*6e70*/  MOV R66, R67 ;  /* 0x0000004300427202 */ /* 0x000fce0000000f00 */
[----:B------:R-:W-:Y:S05]  /*6e80*/  WARPSYNC.COLLECTIVE R61, `(.L_x_8861) ;  /* 0x000000003d087348 */ /* 0x000fea0003c00000 */
[----:B------:R0:W1:Y:S02]  /*6e90*/  SHFL.BFLY P4, R64, R66, R63, R62 ;  /* 0x0c00003f42407389 */ /* 0x000064000008003e */
[----:B01----:R-:W-:Y:S05]  /*6ea0*/  ENDCOLLECTIVE ;  /* 0x000000000000791b */ /* 0x003fea0003800000 */
.L_x_8861:
[----:B------:R-:W-:Y:S02]  /*6eb0*/  IMAD.MOV.U32 R63, RZ, RZ, 0x8 ;  /* 0x00000008ff3f7424 */ /* 0x000fe400078e00ff */
[----:B------:R-:W-:-:S05]  /*6ec0*/  FADD.FTZ R68, R67, R64 ;  /* 0x0000004043447221 */ /* 0x000fca0000010000 */
[----:B------:R-:W-:-:S07]  /*6ed0*/  MOV R66, R68 ;  /* 0x0000004400427202 */ /* 0x000fce0000000f00 */
[----:B------:R-:W-:Y:S05]  /*6ee0*/  WARPSYNC.COLLECTIVE R61, `(.L_x_8862) ;  /* 0x000000003d087348 */ /* 0x000fea0003c00000 */
[----:B------:R0:W1:Y:S02]  /*6ef0*/  SHFL.BFLY P4, R64, R66, R63, R62 ;  /* 0x0c00003f42407389 */ /* 0x000064000008003e */
[----:B01----:R-:W-:Y:S05]  /*6f00*/  ENDCOLLECTIVE ;  /* 0x000000000000791b */ /* 0x003fea0003800000 */
.L_x_8862:
[----:B------:R-:W-:Y:S02]  /*6f10*/  IMAD.MOV.U32 R63, RZ, RZ, 0x10 ;  /* 0x00000010ff3f7424 */ /* 0x000fe400078e00ff */
[----:B------:R-:W-:-:S05]  /*6f20*/  FADD.FTZ R69, R68, R64 ;  /* 0x0000004044457221 */ /* 0x000fca0000010000 */
[----:B------:R-:W-:-:S07]  /*6f30*/  MOV R66, R69 ;  /* 0x0000004500427202 */ /* 0x000fce0000000f00 */
[----:B------:R-:W-:Y:S05]  /*6f40*/  WARPSYNC.COLLECTIVE R61, `(.L_x_8863) ;  /* 0x000000003d087348 */ /* 0x000fea0003c00000 */
[----:B------:R0:W1:Y:S02]  /*6f50*/  SHFL.BFLY P4, R64, R66, R63, R62 ;  /* 0x0c00003f42407389 */ /* 0x000064000008003e */
[----:B01----:R-:W-:Y:S05]  /*6f60*/  ENDCOLLECTIVE ;  /* 0x000000000000791b */ /* 0x003fea0003800000 */
.L_x_8863:
        /* <DEDUP_REMOVED lines=20> */
[----:B------:R-:W-:Y:S02]  /*70b0*/  HFMA2 R62, -RZ, RZ, 0, 1.847743988037109375e-06 ;  /* 0x0000001fff3e7431 */ /* 0x000fe400000001ff */
[----:B------:R-:W-:Y:S02]  /*70c0*/  IMAD.MOV.U32 R61, RZ, RZ, -0x1 ;  /* 0xffffffffff3d7424 */ /* 0x000fe400078e00ff */
[----:B------:R-:W-:-:S07]  /*70d0*/  MOV R66, R48 ;  /* 0x0000003000427202 */ /* 0x000fce0000000f00 */
[----:B------:R-:W-:Y:S05]  /*70e0*/  WARPSYNC.COLLECTIVE R61, `(.L_x_8864) ;  /* 0x000000003d087348 */ /* 0x000fea0003c00000 */
[----:B------:R0:W1:Y:S02]  /*70f0*/  SHFL.BFLY P4, R64, R66, R63, R62 ;  /* 0x0c00003f42407389 */ /* 0x000064000008003e */
[----:B01----:R-:W-:Y:S05]  /*7100*/  ENDCOLLECTIVE ;  /* 0x000000000000791b */ /* 0x003fea0003800000 */
.L_x_8864:
[----:B------:R-:W-:Y:S01]  /*7110*/  MOV R63, 0x2 ;  /* 0x00000002003f7802 */ /* 0x000fe20000000f00 */
[----:B------:R-:W-:-:S07]  /*7120*/  FADD.FTZ R66, R48, R64 ;  /* 0x0000004030427221 */ /* 0x000fce0000010000 */
[----:B------:R-:W-:Y:S05]  /*7130*/  WARPSYNC.COLLECTIVE R61, `(.L_x_8865) ;  /* 0x000000003d087348 */ /* 0x000fea0003c00000 */
[----:B------:R0:W1:Y:S02]  /*7140*/  SHFL.BFLY P4, R64, R66, R63, R62 ;  /* 0x0c00003f42407389 */ /* 0x000064000008003e */
[----:B01----:R-:W-:Y:S05]  /*7150*/  ENDCOLLECTIVE ;  /* 0x000000000000791b */ /* 0x003fea0003800000 */
.L_x_8865:
[----:B------:R-:W-:Y:S02]  /*7160*/  HFMA2 R63, -RZ, RZ, 0, 2.384185791015625e-07 ;  /* 0x00000004ff3f7431 */ /* 0x000fe400000001ff */
[----:B------:R-:W-:-:S04]  /*7170*/  FADD.FTZ R67, R66, R64 ;  /* 0x0000004042437221 */ /* 0x000fc80000010000 */
[----:B------:R-:W-:-:S07]  /*7180*/  IMAD.MOV.U32 R66, RZ, RZ, R67 ;  /* 0x000000ffff427224 */ /* 0x000fce00078e0043 */
[----:B------:R-:W-:Y:S05]  /*7190*/  WARPSYNC.COLLECTIVE R61, `(.L_x_8866) ;  /* 0x000000003d087348 */ /* 0x000fea0003c00000 */
[----:B------:R0:W1:Y:S02]  /*71a0*/  SHFL.BFLY P4, R64, R66, R63, R62 ;  /* 0x0c00003f42407389 */ /* 0x000064000008003e */
[----:B01----:R-:W-:Y:S05]  /*71b0*/  ENDCOLLECTIVE ;  /* 0x000000000000791b */ /* 0x003fea0003800000 */
.L_x_8866:
[----:B------:R-:W-:Y:S01]  /*71c0*/  MOV R63, 0x8 ;  /* 0x00000008003f7802 */ /* 0x000fe20000000f00 */
[----:B------:R-:W-:-:S04]  /*71d0*/  FADD.FTZ R68, R67, R64 ;  /* 0x0000004043447221 */ /* 0x000fc80000010000 */
[----:B------:R-:W-:-:S07]  /*71e0*/  IMAD.MOV.U32 R66, RZ, RZ, R68 ;  /* 0x000000ffff427224 */ /* 0x000fce00078e0044 */
[----:B------:R-:W-:Y:S05]  /*71f0*/  WARPSYNC.COLLECTIVE R61, `(.L_x_8867) ;  /* 0x000000003d087348 */ /* 0x000fea0003c00000 */
[----:B------:R0:W1:Y:S02]  /*7200*/  SHFL.BFLY P4, R64, R66, R63, R62 ;  /* 0x0c00003f42407389 */ /* 0x000064000008003e */
[----:B01----:R-:W-:Y:S05]  /*7210*/  ENDCOLLECTIVE ;  /* 0x000000000000791b */ /* 0x003fea0003800000 */
.L_x_8867:
[----:B------:R-:W-:Y:S02]  /*7220*/  HFMA2 R63, -RZ, RZ, 0, 9.5367431640625e-07 ;  /* 0x00000010ff3f7431 */ /* 0x000fe400000001ff */
[----:B------:R-:W-:-:S04]  /*7230*/  FADD.FTZ R69, R68, R64 ;  /* 0x0000004044457221 */ /* 0x000fc80000010000 */
[----:B------:R-:W-:-:S07]  /*7240*/  IMAD.MOV.U32 R66, RZ, RZ, R69 ;  /* 0x000000ffff427224 */ /* 0x000fce00078e0045 */
[----:B------:R-:W-:Y:S05]  /*7250*/  WARPSYNC.COLLECTIVE R61, `(.L_x_8868) ;  /* 0x000000003d087348 */ /* 0x000fea0003c00000 */
[----:B------:R0:W1:Y:S02]  /*7260*/  SHFL.BFLY P4, R64, R66, R63, R62 ;  /* 0x0c00003f42407389 */ /* 0x000064000008003e */
[----:B01----:R-:W-:Y:S05]  /*7270*/  ENDCOLLECTIVE ;  /* 0x000000000000791b */ /* 0x003fea0003800000 */
.L_x_8868:
[----:B------:R-:W-:Y:S05]  /*7280*/  BRA `(.L_x_8869) ;  /* 0xfffffff400ac7947 */ /* 0x000fea000383ffff */
.L_x_8870:
        /* <DEDUP_REMOVED lines=15> */
.L_x_9193:


//--------------------- .text._ZN10layer_norm13ln_fwd_kernelINS_13Kernel_traitsIfffffjLj256ELj1ELj4ELj1ELj16ENS_18Kernel_traits_baseILj256EfffffjLj128EEEEELb1ELb1ELb1ELb1EEEvNS_9FwdParamsE --------------------------
	.section	.text._ZN10layer_norm13ln_fwd_kernelINS_13Kernel_traitsIfffffjLj256ELj1ELj4ELj1ELj16ENS_18Kernel_traits_baseILj256EfffffjLj128EEEEELb1ELb1ELb1ELb1EEEvNS_9FwdParamsE,"ax",@progbits
	.align	128
        .global         _ZN10layer_norm13ln_fwd_kernelINS_13Kernel_traitsIfffffjLj256ELj1ELj4ELj1ELj16ENS_18Kernel_traits_baseILj256EfffffjLj128EEEEELb1ELb1ELb1ELb1EEEvNS_9FwdParamsE
        .type           _ZN10layer_norm13ln_fwd_kernelINS_13Kernel_traitsIfffffjLj256ELj1ELj4ELj1ELj16ENS_18Kernel_traits_baseILj256EfffffjLj128EEEEELb1ELb1ELb1ELb1EEEvNS_9FwdParamsE,@function
        .size           _ZN10layer_norm13ln_fwd_kernelINS_13Kernel_traitsIfffffjLj256ELj1ELj4ELj1ELj16ENS_18Kernel_traits_baseILj256EfffffjLj128EEEEELb1ELb1ELb1ELb1EEEvNS_9FwdParamsE,(.L_x_9194 - _ZN10layer_norm13ln_fwd_kernelINS_13Kernel_traitsIfffffjLj256ELj1ELj4ELj1ELj16ENS_18Kernel_traits_baseILj256EfffffjLj128EEEEELb1ELb1ELb1ELb1EEEvNS_9FwdParamsE)
        .other          _ZN10layer_norm13ln_fwd_kernelINS_13Kernel_traitsIfffffjLj256ELj1ELj4ELj1ELj16ENS_18Kernel_traits_baseILj256EfffffjLj128EEEEELb1ELb1ELb1ELb1EEEvNS_9FwdParamsE,@"STO_CUDA_ENTRY STV_DEFAULT"
_ZN10layer_norm13ln_fwd_kernelINS_13Kernel_traitsIfffffjLj256ELj1ELj4ELj1ELj16ENS_18Kernel_traits_baseILj256EfffffjLj128EEEEELb1ELb1ELb1ELb1EEEvNS_9FwdParamsE:
.text._ZN10layer_norm13ln_fwd_kernelINS_13Kernel_traitsIfffffjLj256ELj1ELj4ELj1ELj16ENS_18Kernel_traits_baseILj256EfffffjLj128EEEEELb1ELb1ELb1ELb1EEEvNS_9FwdParamsE:
        /* <DEDUP_REMOVED lines=30> */
[----:B------:R1:W5:Y:S02]  /*01e0*/  LDG.E.128 R24, desc[UR8][R2.64+0x200] ;  /* 0x0002000802187981 */ /* 0x000364000c1e1d00 */
[----:B-1----:R-:W1:Y:S01]  /*01f0*/  LDC R3, c[0x0][0x360] ;  /* 0x0000d800ff037b82 */ /* 0x002e620000000800 */
[----:B------:R-:W-:Y:S01]  /*0200*/  SHF.R.U32.HI R2, RZ, 0x5, R36 ;  /* 0x00000005ff027819 */ /* 0x000fe20000011624 */
[----:B0-----:R-:W-:-:S06]  /*0210*/  USHF.L.U32 UR4, UR5, 0x2, URZ ;  /* 0x0000000205047899 */ /* 0x001fcc00080006ff */
[----:B------:R-:W-:-:S04]  /*0220*/  LOP3.LUT R2, R2, UR4, RZ, 0xfc, !PT ;  /* 0x0000000402027c12 */ /* 0x000fc8000f8efcff */
[----:B------:R-:W-:Y:S02]  /*0230*/  ISETP.GE.AND P2, PT, R2, UR10, PT ;  /* 0x0000000a02007c0c */ /* 0x000fe4000bf46270 */
[----:B----4-:R-:W-:Y:S02]  /*0240*/  @P1 R2UR UR6, R4 ;  /* 0x00000000040612ca */ /* 0x010fe400000e0000 */
[----:B------:R-:W-:Y:S02]  /*0250*/  @P1 R2UR UR7, R5 ;  /* 0x00000000050712ca */ /* 0x000fe400000e0000 */
[----:B--2---:R-:W-:Y:S01]  /*0260*/  @P1 IADD3 R46, P3, PT, R6, R37, RZ ;  /* 0x00000025062e1210 */ /* 0x004fe20007f7e0ff */
[----:B-1----:R-:W-:-:S03]  /*0270*/  IMAD R6, R3, UR5, R36 ;  /* 0x0000000503067c24 */ /* 0x002fc6000f8e0224 */
        /* <DEDUP_REMOVED lines=9> */
[----:B------:R-:W-:Y:S01]  /*0310*/  UIADD3 UR17, UPT, UPT, UR6, 0x3c6ef372, URZ ;  /* 0x3c6ef37206117890 */ /* 0x000fe2000fffe0ff */
[----:B------:R-:W-:Y:S01]  /*0320*/  @P0 MOV R40, R27 ;  /* 0x0000001b00280202 */ /* 0x000fe20000000f00 */
[----:B------:R-:W-:Y:S01]  /*0330*/  UIADD3 UR18, UPT, UPT, UR7, 0x76cf5d0a, URZ ;  /* 0x76cf5d0a07127890 */ /* 0x000fe2000fffe0ff */
[----:B------:R-:W-:Y:S01]  /*0340*/  IMAD.HI.U32 R6, R4, -0x326172a9, RZ ;  /* 0xcd9e8d5704067827 */ /* 0x000fe200078e00ff */
[----:B------:R-:W-:Y:S01]  /*0350*/  LOP3.LUT R8, R7, UR7, RZ, 0x3c, !PT ;  /* 0x0000000707087c12 */ /* 0x000fe2000f8e3cff */
[----:B------:R-:W-:-:S02]  /*0360*/  UIADD3 UR19, UPT, UPT, UR6, -0x255992d5, URZ ;  /* 0xdaa66d2b06137890 */ /* 0x000fc4000fffe0ff */
[----:B------:R-:W-:Y:S02]  /*0370*/  HFMA2 R50, -RZ, RZ, 0, 0 ;  /* 0x00000000ff327431 */ /* 0x000fe400000001ff */
[----:B------:R-:W-:Y:S01]  /*0380*/  IMAD R10, R4, -0x326172a9, RZ ;  /* 0xcd9e8d57040a7824 */ /* 0x000fe200078e02ff */
[----:B------:R-:W-:Y:S01]  /*0390*/  LOP3.LUT R6, R5, UR6, R6, 0x96, !PT ;  /* 0x0000000605067c12 */ /* 0x000fe2000f8e9606 */
[----:B------:R-:W-:Y:S01]  /*03a0*/  IMAD.HI.U32 R7, R8, -0x326172a9, RZ ;  /* 0xcd9e8d5708077827 */ /* 0x000fe200078e00ff */
[----:B------:R-:W-:Y:S01]  /*03b0*/  UIADD3 UR20, UPT, UPT, UR7, 0x32370b8f, URZ ;  /* 0x32370b8f07147890 */ /* 0x000fe2000fffe0ff */
[----:B------:R-:W-:Y:S01]  /*03c0*/  BSSY B0, `(.L_x_8871) ;  /* 0x0000673000007945 */ /* 0x000fe20003800000 */
[----:B------:R-:W-:Y:S01]  /*03d0*/  UIADD3 UR21, UPT, UPT, UR6, 0x78dde6e4, URZ ;  /* 0x78dde6e406157890 */ /* 0x000fe2000fffe0ff */
[----:B------:R-:W-:Y:S01]  /*03e0*/  IMAD R36, R3, -0x2daee0ad, RZ ;  /* 0xd2511f5303247824 */ /* 0x000fe200078e02ff */
[----:B------:R-:W-:Y:S01]  /*03f0*/  LOP3.LUT R10, R10, UR15, R7, 0x96, !PT ;  /* 0x0000000f0a0a7c12 */ /* 0x000fe2000f8e9607 */
[C---:B------:R-:W-:Y:S01]  /*0400*/  IMAD.HI.U32 R9, R6.reuse, -0x2daee0ad, RZ ;  /* 0xd2511f5306097827 */ /* 0x040fe200078e00ff */
[----:B------:R-:W-:Y:S01]  /*0410*/  UIADD3 UR22, UPT, UPT, UR7, -0x126145ec, URZ ;  /* 0xed9eba1407167890 */ /* 0x000fe2000fffe0ff */
[----:B------:R-:W-:Y:S01]  /*0420*/  @P0 MOV R43, R20 ;  /* 0x00000014002b0202 */ /* 0x000fe20000000f00 */
[----:B------:R-:W-:Y:S01]  /*0430*/  UIADD3 UR23, UPT, UPT, UR6, 0x1715609d, URZ ;  /* 0x1715609d06177890 */ /* 0x000fe2000fffe0ff */
[----:B------:R-:W-:Y:S01]  /*0440*/  IMAD R11, R6, -0x2daee0ad, RZ ;  /* 0xd2511f53060b7824 */ /* 0x000fe200078e02ff */
[----:B------:R-:W-:Y:S01]  /*0450*/  LOP3.LUT R36, R36, UR16, R9, 0x96, !PT ;  /* 0x0000001024247c12 */ /* 0x000fe2000f8e9609 */
[----:B------:R-:W-:Y:S01]  /*0460*/  IMAD R9, R8, -0x326172a9, RZ ;  /* 0xcd9e8d5708097824 */ /* 0x000fe200078e02ff */
[----:B------:R-:W-:Y:S01]  /*0470*/  UIADD3 UR24, UPT, UPT, UR7, -0x56f99767, URZ ;  /* 0xa906689907187890 */ /* 0x000fe2000fffe0ff */
[----:B------:R-:W-:Y:S01]  /*0480*/  IMAD.HI.U32 R8, R10, -0x2daee0ad, RZ ;  /* 0xd2511f530a087827 */ /* 0x000fe200078e00ff */
[----:B------:R-:W-:Y:S01]  /*0490*/  UIADD3 UR25, UPT, UPT, UR6, -0x4ab325aa, URZ ;  /* 0xb54cda5606197890 */ /* 0x000fe2000fffe0ff */
[----:B------:R-:W-:Y:S01]  /*04a0*/  @P0 MOV R45, R22 ;  /* 0x00000016002d0202 */ /* 0x000fe20000000f00 */
[----:B------:R-:W-:Y:S01]  /*04b0*/  UIADD3 UR26, UPT, UPT, UR7, 0x646e171e, URZ ;  /* 0x646e171e071a7890 */ /* 0x000fe2000fffe0ff */
[C---:B------:R-:W-:Y:S01]  /*04c0*/  IMAD.HI.U32 R6, R36.reuse, -0x326172a9, RZ ;  /* 0xcd9e8d5724067827 */ /* 0x040fe200078e00ff */
[----:B------:R-:W-:Y:S01]  /*04d0*/  LOP3.LUT R38, R11, UR18, R8, 0x96, !PT ;  /* 0x000000120b267c12 */ /* 0x000fe2000f8e9608 */
[----:B------:R-:W-:Y:S01]  /*04e0*/  UIADD3 UR27, UPT, UPT, UR6, 0x5384540f, URZ ;  /* 0x5384540f061b7890 */ /* 0x000fe2000fffe0ff */
[-C--:B------:R-:W-:Y:S01]  /*04f0*/  @P0 MOV R8, R35.reuse ;  /* 0x0000002300080202 */ /* 0x080fe20000000f00 */
[----:B------:R-:W-:Y:S01]  /*0500*/  @P0 IMAD.MOV.U32 R7, RZ, RZ, R32 ;  /* 0x000000ffff070224 */ /* 0x000fe200078e0020 */
[----:B------:R-:W-:Y:S01]  /*0510*/  @!P0 MOV R7, R32 ;  /* 0x0000002000078202 */ /* 0x000fe20000000f00 */
[----:B------:R-:W-:Y:S01]  /*0520*/  IMAD R11, R36, -0x326172a9, RZ ;  /* 0xcd9e8d57240b7824 */ /* 0x000fe200078e02ff */
[----:B------:R-:W-:Y:S01]  /*0530*/  LOP3.LUT R32, R9, UR17, R6, 0x96, !PT ;  /* 0x0000001109207c12 */ /* 0x000fe2000f8e9606 */
[----:B------:R-:W-:Y:S01]  /*0540*/  IMAD R37, R10, -0x2daee0ad, RZ ;  /* 0xd2511f530a257824 */ /* 0x000fe200078e02ff */
[----:B------:R-:W-:Y:S01]  /*0550*/  @!P0 MOV R8, R35 ;  /* 0x0000002300088202 */ /* 0x000fe20000000f00 */
[----:B------:R-:W-:Y:S01]  /*0560*/  IMAD.HI.U32 R10, R38, -0x326172a9, RZ ;  /* 0xcd9e8d57260a7827 */ /* 0x000fe200078e00ff */
[----:B------:R-:W-:Y:S01]  /*0570*/  UIADD3 UR28, UPT, UPT, UR7, 0x1fd5c5a3, URZ ;  /* 0x1fd5c5a3071c7890 */ /* 0x000fe2000fffe0ff */
[----:B------:R-:W-:Y:S01]  /*0580*/  @!P0 MOV R43, R20 ;  /* 0x00000014002b8202 */ /* 0x000fe20000000f00 */
[----:B------:R-:W-:Y:S01]  /*0590*/  UIADD3 UR29, UPT, UPT, UR6, -0xe443238, URZ ;  /* 0xf1bbcdc8061d7890 */ /* 0x000fe2000fffe0ff */
[C---:B------:R-:W-:Y:S01]  /*05a0*/  IMAD.HI.U32 R36, R32.reuse, -0x2daee0ad, RZ ;  /* 0xd2511f5320247827 */ /* 0x040fe200078e00ff */
[----:B------:R-:W-:Y:S01]  /*05b0*/  UIADD3 UR30, UPT, UPT, UR7, -0x24c28bd8, URZ ;  /* 0xdb3d7428071e7890 */ /* 0x000fe2000fffe0ff */
[----:B------:R-:W-:Y:S01]  /*05c0*/  @!P0 MOV R45, R22 ;  /* 0x00000016002d8202 */ /* 0x000fe20000000f00 */
[----:B------:R-:W-:Y:S01]  /*05d0*/  UIADD3 UR31, UPT, UPT, UR6, -0x700cb87f, URZ ;  /* 0x8ff34781061f7890 */ /* 0x000fe2000fffe0ff */
[--C-:B------:R-:W-:Y:S01]  /*05e0*/  @P0 IMAD.MOV.U32 R6, RZ, RZ, R33.reuse ;  /* 0x000000ffff060224 */ /* 0x100fe200078e0021 */
[----:B------:R-:W-:Y:S01]  /*05f0*/  UIADD3 UR32, UPT, UPT, UR7, -0x695add53, URZ ;  /* 0x96a522ad07207890 */ /* 0x000fe2000fffe0ff */
[----:B------:R-:W-:Y:S01]  /*0600*/  @P0 IMAD.MOV.U32 R9, RZ, RZ, R34 ;  /* 0x000000ffff090224 */ /* 0x000fe200078e0022 */
[----:B------:R-:W-:Y:S01]  /*0610*/  @!P0 CS2R R14, SRZ ;  /* 0x00000000000e8805 */ /* 0x000fe2000001ff00 */
[----:B------:R-:W-:Y:S01]  /*0620*/  @!P0 IMAD.MOV.U32 R6, RZ, RZ, R33 ;  /* 0x000000ffff068224 */ /* 0x000fe200078e0021 */
[----:B------:R-:W-:Y:S01]  /*0630*/  LOP3.LUT R33, R11, UR19, R10, 0x96, !PT ;  /* 0x000000130b217c12 */ /* 0x000fe2000f8e960a */
[----:B------:R-:W-:Y:S01]  /*0640*/  @!P0 IMAD.MOV.U32 R9, RZ, RZ, R34 ;  /* 0x000000ffff098224 */ /* 0x000fe200078e0022 */
[----:B------:R-:W-:Y:S01]  /*0650*/  LOP3.LUT R34, R37, UR20, R36, 0x96, !PT ;  /* 0x0000001425227c12 */ /* 0x000fe2000f8e9624 */
[----:B------:R-:W-:Y:S01]  /*0660*/  IMAD R39, R32, -0x2daee0ad, RZ ;  /* 0xd2511f5320277824 */ /* 0x000fe200078e02ff */
[-C--:B------:R-:W-:Y:S01]  /*0670*/  @P0 MOV R37, R30.reuse ;  /* 0x0000001e00250202 */ /* 0x080fe20000000f00 */
[----:B------:R-:W-:Y:S01]  /*0680*/  IMAD R35, R38, -0x326172a9, RZ ;  /* 0xcd9e8d5726237824 */ /* 0x000fe200078e02ff */
[----:B------:R-:W-:Y:S01]  /*0690*/  @!P0 MOV R37, R30 ;  /* 0x0000001e00258202 */ /* 0x000fe20000000f00 */
[----:B------:R-:W-:Y:S01]  /*06a0*/  IMAD.HI.U32 R32, R34, -0x326172a9, RZ ;  /* 0xcd9e8d5722207827 */ /* 0x000fe200078e00ff */
[----:B------:R-:W-:-:S02]  /*06b0*/  @!P0 CS2R R12, SRZ ;  /* 0x00000000000c8805 */ /* 0x000fc4000001ff00 */
[----:B------:R-:W-:Y:S02]  /*06c0*/  @!P0 CS2R R18, SRZ ;  /* 0x0000000000128805 */ /* 0x000fe4000001ff00 */
[----:B------:R-:W-:Y:S01]  /*06d0*/  @!P0 CS2R R16, SRZ ;  /* 0x0000000000108805 */ /* 0x000fe2000001ff00 */
[----:B------:R-:W-:Y:S01]  /*06e0*/  IMAD.HI.U32 R36, R33, -0x2daee0ad, RZ ;  /* 0xd2511f5321247827 */ /* 0x000fe200078e00ff */
[----:B------:R-:W-:Y:S01]  /*06f0*/  LOP3.LUT R32, R35, UR21, R32, 0x96, !PT ;  /* 0x0000001523207c12 */ /* 0x000fe2000f8e9620 */
[----:B------:R-:W0:Y:S01]  /*0700*/  LDCU UR10, c[0x0][0x404] ;  /* 0x00008080ff0a77ac */ /* 0x000e220008000800 */
[----:B------:R-:W-:Y:S01]  /*0710*/  LOP3.LUT R57, R46, 0x3, RZ, 0xc0, !PT ;  /* 0x000000032e397812 */ /* 0x000fe200078ec0ff */
[--C-:B------:R-:W-:Y:S02]  /*0720*/  @P0 IMAD.MOV.U32 R11, RZ, RZ, R28.reuse ;  /* 0x000000ffff0b0224 */ /* 0x100fe400078e001c */
[----:B------:R-:W-:Y:S01]  /*0730*/  @!P0 IMAD.MOV.U32 R11, RZ, RZ, R28 ;  /* 0x000000ffff0b8224 */ /* 0x000fe200078e001c */
[----:B------:R-:W-:Y:S01]  /*0740*/  LOP3.LUT R28, R39, UR22, R36, 0x96, !PT ;  /* 0x00000016271c7c12 */ /* 0x000fe2000f8e9624 */
[--C-:B------:R-:W-:Y:S01]  /*0750*/  @P0 IMAD.MOV.U32 R10, RZ, RZ, R29.reuse ;  /* 0x000000ffff0a0224 */ /* 0x100fe200078e001d */
[-C--:B------:R-:W-:Y:S01]  /*0760*/  @P0 MOV R36, R25.reuse ;  /* 0x0000001900240202 */ /* 0x080fe20000000f00 */
[----:B------:R-:W-:Y:S01]  /*0770*/  @!P0 IMAD.MOV.U32 R10, RZ, RZ, R29 ;  /* 0x000000ffff0a8224 */ /* 0x000fe200078e001d */
[----:B------:R-:W-:Y:S01]  /*0780*/  @!P0 MOV R36, R25 ;  /* 0x0000001900248202 */ /* 0x000fe20000000f00 */
[----:B------:R-:W-:Y:S01]  /*0790*/  IMAD R34, R34, -0x326172a9, RZ ;  /* 0xcd9e8d5722227824 */ /* 0x000fe200078e02ff */
[----:B------:R-:W1:Y:S01]  /*07a0*/  LDCU.U8 UR11, c[0x0][0x410] ;  /* 0x00008200ff0b77ac */ /* 0x000e620008000000 */
[----:B------:R-:W-:-:S02]  /*07b0*/  IMAD R33, R33, -0x2daee0ad, RZ ;  /* 0xd2511f5321217824 */ /* 0x000fc400078e02ff */
[----:B------:R-:W-:Y:S01]  /*07c0*/  IMAD.HI.U32 R29, R28, -0x326172a9, RZ ;  /* 0xcd9e8d571c1d7827 */ /* 0x000fe200078e00ff */
[----:B------:R-:W2:Y:S03]  /*07d0*/  LDCU UR14, c[0x0][0x448] ;  /* 0x00008900ff0e77ac */ /* 0x000ea60008000800 */
[----:B------:R-:W-:Y:S01]  /*07e0*/  IMAD.HI.U32 R30, R32, -0x2daee0ad, RZ ;  /* 0xd2511f53201e7827 */ /* 0x000fe200078e00ff */
[----:B------:R-:W-:Y:S01]  /*07f0*/  LOP3.LUT R29, R34, UR23, R29, 0x96, !PT ;  /* 0x00000017221d7c12 */ /* 0x000fe2000f8e961d */
[----:B------:R-:W3:Y:S02]  /*0800*/  LDCU.64 UR12, c[0x0][0x408] ;  /* 0x00008100ff0c77ac */ /* 0x000ee40008000a00 */
[--C-:B------:R-:W-:Y:S01]  /*0810*/  @P0 IMAD.MOV.U32 R38, RZ, RZ, R31.reuse ;  /* 0x000000ffff260224 */ /* 0x100fe200078e001f */
[----:B------:R-:W-:Y:S01]  /*0820*/  LOP3.LUT R30, R33, UR24, R30, 0x96, !PT ;  /* 0x00000018211e7c12 */ /* 0x000fe2000f8e961e */
[----:B------:R-:W-:Y:S01]  /*0830*/  @P0 IMAD.MOV.U32 R39, RZ, RZ, R24 ;  /* 0x000000ffff270224 */ /* 0x000fe200078e0018 */
[----:B------:R-:W4:Y:S01]  /*0840*/  LDCU.64 UR4, c[0x0][0x3a0] ;  /* 0x00007400ff0477ac */ /* 0x000f220008000a00 */
[----:B------:R-:W-:-:S02]  /*0850*/  @!P0 IMAD.MOV.U32 R38, RZ, RZ, R31 ;  /* 0x000000ffff268224 */ /* 0x000fc400078e001f */
[----:B------:R-:W-:Y:S02]  /*0860*/  @!P0 IMAD.MOV.U32 R39, RZ, RZ, R24 ;  /* 0x000000ffff278224 */ /* 0x000fe400078e0018 */
[----:B------:R-:W-:Y:S02]  /*0870*/  IMAD R25, R28, -0x326172a9, RZ ;  /* 0xcd9e8d571c197824 */ /* 0x000fe400078e02ff */
[----:B------:R-:W-:-:S04]  /*0880*/  IMAD.HI.U32 R24, R30, -0x326172a9, RZ ;  /* 0xcd9e8d571e187827 */ /* 0x000fc800078e00ff */
[----:B------:R-:W-:Y:S01]  /*0890*/  IMAD R31, R32, -0x2daee0ad, RZ ;  /* 0xd2511f53201f7824 */ /* 0x000fe200078e02ff */
[----:B------:R-:W-:Y:S01]  /*08a0*/  LOP3.LUT R24, R25, UR25, R24, 0x96, !PT ;  /* 0x0000001919187c12 */ /* 0x000fe2000f8e9618 */
[----:B------:R-:W-:-:S04]  /*08b0*/  IMAD.HI.U32 R28, R29, -0x2daee0ad, RZ ;  /* 0xd2511f531d1c7827 */ /* 0x000fc800078e00ff */
[----:B------:R-:W-:Y:S01]  /*08c0*/  @!P0 IMAD.MOV.U32 R41, RZ, RZ, R26 ;  /* 0x000000ffff298224 */ /* 0x000fe200078e001a */
[----:B------:R-:W-:Y:S01]  /*08d0*/  LOP3.LUT R28, R31, UR26, R28, 0x96, !PT ;  /* 0x0000001a1f1c7c12 */ /* 0x000fe2000f8e961c */
[----:B------:R-:W-:Y:S02]  /*08e0*/  IMAD R30, R30, -0x326172a9, RZ ;  /* 0xcd9e8d571e1e7824 */ /* 0x000fe400078e02ff */
[----:B------:R-:W-:Y:S02]  /*08f0*/  IMAD R29, R29, -0x2daee0ad, RZ ;  /* 0xd2511f531d1d7824 */ /* 0x000fe400078e02ff */
[----:B------:R-:W-:-:S04]  /*0900*/  IMAD.HI.U32 R25, R28, -0x326172a9, RZ ;  /* 0xcd9e8d571c197827 */ /* 0x000fc800078e00ff */
[----:B------:R-:W-:Y:S01]  /*0910*/  IMAD.HI.U32 R26, R24, -0x2daee0ad, RZ ;  /* 0xd2511f53181a7827 */ /* 0x000fe200078e00ff */
[----:B------:R-:W-:-:S03]  /*0920*/  LOP3.LUT R25, R30, UR27, R25, 0x96, !PT ;  /* 0x0000001b1e197c12 */ /* 0x000fc6000f8e9619 */
[----:B------:R-:W-:Y:S01]  /*0930*/  @!P0 IMAD.MOV.U32 R40, RZ, RZ, R27 ;  /* 0x000000ffff288224 */ /* 0x000fe200078e001b */
        /* <DEDUP_REMOVED lines=12> */
[----:B------:R-:W-:Y:S01]  /*0a00*/  @P0 IMAD.MOV.U32 R42, RZ, RZ, R21 ;  /* 0x000000ffff2a0224 */ /* 0x000fe200078e0015 */
[----:B------:R-:W-:Y:S01]  /*0a10*/  LOP3.LUT R49, R26, UR31, R49, 0x96, !PT ;  /* 0x0000001f1a317c12 */ /* 0x000fe2000f8e9631 */
[----:B------:R-:W-:Y:S02]  /*0a20*/  @P0 IMAD.MOV.U32 R44, RZ, RZ, R23 ;  /* 0x000000ffff2c0224 */ /* 0x000fe400078e0017 */
[----:B------:R-:W-:Y:S02]  /*0a30*/  @!P0 IMAD.MOV.U32 R42, RZ, RZ, R21 ;  /* 0x000000ffff2a8224 */ /* 0x000fe400078e0015 */
[----:B------:R-:W-:Y:S02]  /*0a40*/  @!P0 IMAD.MOV.U32 R44, RZ, RZ, R23 ;  /* 0x000000ffff2c8224 */ /* 0x000fe400078e0017 */
[----:B------:R-:W-:Y:S02]  /*0a50*/  IMAD R56, R27, -0x2daee0ad, RZ ;  /* 0xd2511f531b387824 */ /* 0x000fe400078e02ff */
[----:B01234-:R-:W-:-:S07]  /*0a60*/  IMAD R52, R24, -0x326172a9, RZ ;  /* 0xcd9e8d5718347824 */ /* 0x01ffce00078e02ff */
.L_x_8989:
[----:B0-----:R-:W0:Y:S08]  /*0a70*/  LDC.64 R28, c[0x0][0x3f0] ;  /* 0x0000fc00ff1c7b82 */ /* 0x001e300000000a00 */
[----:B-1----:R-:W1:Y:S08]  /*0a80*/  LDC R59, c[0x0][0x388] ;  /* 0x0000e200ff3b7b82 */ /* 0x002e700000000800 */
[----:B------:R-:W2:Y:S01]  /*0a90*/  LDC.64 R30, c[0x0][0x3f8] ;  /* 0x0000fe00ff1e7b82 */ /* 0x000ea20000000a00 */
[----:B0-----:R-:W-:-:S06]  /*0aa0*/  IMAD.WIDE R62, R2, 0x4, R28 ;  /* 0x00000004023e7825 */ /* 0x001fcc00078e021c */
[----:B------:R-:W3:Y:S01]  /*0ab0*/  LDG.E R62, desc[UR8][R62.64] ;  /* 0x000000083e3e7981 */ /* 0x000ee2000c1e1900 */
[----:B------:R-:W-:Y:S01]  /*0ac0*/  MOV R61, RZ ;  /* 0x000000ff003d7202 */ /* 0x000fe20000000f00 */
        /* <DEDUP_REMOVED lines=44> */
.L_x_8878:
        /* <DEDUP_REMOVED lines=13> */
.L_x_8880:
[----:B------:R-:W-:Y:S05]  /*0e60*/  BSYNC.RECONVERGENT B4 ;  /* 0x0000000000047941 */ /* 0x000fea0003800200 */
.L_x_8879:
        /* <DEDUP_REMOVED lines=43> */
.L_x_8877:
[----:B------:R-:W-:Y:S05]  /*1120*/  BSYNC.RECONVERGENT B3 ;  /* 0x0000000000037941 */ /* 0x000fea0003800200 */
.L_x_8876:
        /* <DEDUP_REMOVED lines=8> */
[----:B------:R-:W-:-:S07]  /*11b0*/  FFMA.FTZ R28, R29, R11, R24 ;  /* 0x0000000b1d1c7223 */ /* 0x000fce0000010018 */
.L_x_8875:
[----:B------:R-:W-:Y:S05]  /*11c0*/  BSYNC.RECONVERGENT B2 ;  /* 0x0000000000027941 */ /* 0x000fea0003800200 */
.L_x_8874:
        /* <DEDUP_REMOVED lines=17> */
.L_x_8885:
        /* <DEDUP_REMOVED lines=13> */
.L_x_8887:
[----:B------:R-:W-:Y:S05]  /*13b0*/  BSYNC.RECONVERGENT B4 ;  /* 0x0000000000047941 */ /* 0x000fea0003800200 */
.L_x_8886:
        /* <DEDUP_REMOVED lines=42> */
.L_x_8884:
[----:B------:R-:W-:Y:S05]  /*1660*/  BSYNC.RECONVERGENT B3 ;  /* 0x0000000000037941 */ /* 0x000fea0003800200 */
.L_x_8883:
        /* <DEDUP_REMOVED lines=9> */
.L_x_8882:
[----:B------:R-:W-:Y:S05]  /*1700*/  BSYNC.RECONVERGENT B2 ;  /* 0x0000000000027941 */ /* 0x000fea0003800200 */
.L_x_8881:
        /* <DEDUP_REMOVED lines=17> */
.L_x_8892:
        /* <DEDUP_REMOVED lines=13> */
.L_x_8894:
[----:B------:R-:W-:Y:S05]  /*18f0*/  BSYNC.RECONVERGENT B4 ;  /* 0x0000000000047941 */ /* 0x000fea0003800200 */
.L_x_8893:
        /* <DEDUP_REMOVED lines=41> */
[----:B------:R-:W-:Y:S01]  /*1b90*/  LOP3.LUT R48, R48, UR32, R31, 0x96, !PT ;  /* 0x0000002030307c12 */ /* 0x000fe2000f8e961f */
[----:B------:R-:W-:-:S07]  /*1ba0*/  IMAD.MOV.U32 R60, RZ, RZ, R30 ;  /* 0x000000ffff3c7224 */ /* 0x000fce00078e001e */
.L_x_8891:
[----:B------:R-:W-:Y:S05]  /*1bb0*/  BSYNC.RECONVERGENT B3 ;  /* 0x0000000000037941 */ /* 0x000fea0003800200 */
.L_x_8890:
        /* <DEDUP_REMOVED lines=9> */
.L_x_8889:
[----:B------:R-:W-:Y:S05]  /*1c50*/  BSYNC.RECONVERGENT B2 ;  /* 0x0000000000027941 */ /* 0x000fea0003800200 */
.L_x_8888:
[----:B------:R-:W-:Y:S01]  /*1c60*/  MOV R57, R32 ;  /* 0x0000002000397202 */ /* 0x000fe20000000f00 */
[----:B------:R-:W-:Y:S01]  /*1c70*/  IMAD.MOV.U32 R31, RZ, RZ, R27 ;  /* 0x000000ffff1f7224 */ /* 0x000fe200078e001b */
        /* <DEDUP_REMOVED lines=14> */
.L_x_8898:
        /* <DEDUP_REMOVED lines=13> */
.L_x_8900:
[----:B------:R-:W-:Y:S05]  /*1e30*/  BSYNC.RECONVERGENT B3 ;  /* 0x0000000000037941 */ /* 0x000fea0003800200 */
.L_x_8899:
        /* <DEDUP_REMOVED lines=43> */
.L_x_8897:
[----:B------:R-:W-:Y:S05]  /*20f0*/  BSYNC.RECONVERGENT B2 ;  /* 0x0000000000027941 */ /* 0x000fea0003800200 */
.L_x_8896:
        /* <DEDUP_REMOVED lines=8> */
[----:B------:R-:W-:Y:S01]  /*2180*/  FFMA.FTZ R31, R32, R38, R27 ;  /* 0x00000026201f7223 */ /* 0x000fe2000001001b */
[----:B------:R-:W-:Y:S06]  /*2190*/  BRA `(.L_x_8895) ;  /* 0x0000001400547947 */ /* 0x000fec0003800000 */
.L_x_8873:
        /* <DEDUP_REMOVED lines=21> */
.L_x_8905:
        /* <DEDUP_REMOVED lines=13> */
.L_x_8907:
[----:B------:R-:W-:Y:S05]  /*23c0*/  BSYNC.RECONVERGENT B4 ;  /* 0x0000000000047941 */ /* 0x000fea0003800200 */
.L_x_8906:
        /* <DEDUP_REMOVED lines=43> */
.L_x_8904:
[----:B------:R-:W-:Y:S05]  /*2680*/  BSYNC.RECONVERGENT B3 ;  /* 0x0000000000037941 */ /* 0x000fea0003800200 */
.L_x_8903:
        /* <DEDUP_REMOVED lines=9> */
.L_x_8902:
[----:B------:R-:W-:Y:S05]  /*2720*/  BSYNC.RECONVERGENT B2 ;  /* 0x0000000000027941 */ /* 0x000fea0003800200 */
.L_x_8901:
        /* <DEDUP_REMOVED lines=17> */
.L_x_8912:
        /* <DEDUP_REMOVED lines=13> */
.L_x_8914:
[----:B------:R-:W-:Y:S05]  /*2910*/  BSYNC.RECONVERGENT B4 ;  /* 0x0000000000047941 */ /* 0x000fea0003800200 */
.L_x_8913:
        /* <DEDUP_REMOVED lines=42> */
.L_x_8911:
[----:B------:R-:W-:Y:S05]  /*2bc0*/  BSYNC.RECONVERGENT B3 ;  /* 0x0000000000037941 */ /* 0x000fea0003800200 */
.L_x_8910:
        /* <DEDUP_REMOVED lines=9> */
.L_x_8909:
[----:B------:R-:W-:Y:S05]  /*2c60*/  BSYNC.RECONVERGENT B2 ;  /* 0x0000000000027941 */ /* 0x000fea0003800200 */
.L_x_8908:
        /* <DEDUP_REMOVED lines=17> */
.L_x_8919:
        /* <DEDUP_REMOVED lines=13> */
.L_x_8921:
[----:B------:R-:W-:Y:S05]  /*2e50*/  BSYNC.RECONVERGENT B4 ;  /* 0x0000000000047941 */ /* 0x000fea0003800200 */
.L_x_8920:
        /* <DEDUP_REMOVED lines=43> */
.L_x_8918:
[----:B------:R-:W-:Y:S05]  /*3110*/  BSYNC.RECONVERGENT B3 ;  /* 0x0000000000037941 */ /* 0x000fea0003800200 */
.L_x_8917:
        /* <DEDUP_REMOVED lines=9> */
.L_x_8916:
[----:B------:R-:W-:Y:S05]  /*31b0*/  BSYNC.RECONVERGENT B2 ;  /* 0x0000000000027941 */ /* 0x000fea0003800200 */
.L_x_8915:
        /* <DEDUP_REMOVED lines=16> */
.L_x_8924:
        /* <DEDUP_REMOVED lines=13> */
.L_x_8926:
[----:B------:R-:W-:Y:S05]  /*3390*/  BSYNC.RECONVERGENT B3 ;  /* 0x0000000000037941 */ /* 0x000fea0003800200 */
.L_x_8925:
        /* <DEDUP_REMOVED lines=43> */
.L_x_8923:
[----:B------:R-:W-:Y:S05]  /*3650*/  BSYNC.RECONVERGENT B2 ;  /* 0x0000000000027941 */ /* 0x000fea0003800200 */
.L_x_8922:
        /* <DEDUP_REMOVED lines=9> */
.L_x_8895:
[----:B------:R-:W-:Y:S05]  /*36f0*/  BSYNC.RECONVERGENT B1 ;  /* 0x0000000000017941 */ /* 0x000fea0003800200 */
.L_x_8872:
[----:B------:R-:W0:Y:S01]  /*3700*/  LDC.64 R46, c[0x0][0x3a8] ;  /* 0x0000ea00ff2e7b82 */ /* 0x000e220000000a00 */
[----:B------:R-:W-:Y:S07]  /*3710*/  BSSY.RECONVERGENT B1, `(.L_x_8927) ;  /* 0x0000010000017945 */ /* 0x000fee0003800200 */
[----:B------:R-:W1:Y:S01]  /*3720*/  @P1 LDC.64 R32, c[0x0][0x390] ;  /* 0x0000e400ff201b82 */ /* 0x000e620000000a00 */
[----:B0-----:R-:W-:-:S05]  /*3730*/  IMAD.WIDE.U32 R34, R63, 0x10, R46 ;  /* 0x000000103f227825 */ /* 0x001fca00078e002e */
[----:B------:R0:W-:Y:S01]  /*3740*/  STG.E.128 desc[UR8][R34.64], R28 ;  /* 0x0000001c22007986 */ /* 0x0001e2000c101d08 */
        /* <DEDUP_REMOVED lines=12> */
.L_x_8928:
[----:B------:R-:W-:Y:S05]  /*3810*/  BSYNC.RECONVERGENT B1 ;  /* 0x0000000000017941 */ /* 0x000fea0003800200 */
.L_x_8927:
[----:B0-2---:R-:W0:Y:S01]  /*3820*/  @P0 LDC.64 R34, c[0x0][0x3a0] ;  /* 0x0000e800ff220b82 */ /* 0x005e220000000a00 */
[----:B------:R-:W-:Y:S01]  /*3830*/  IADD3 R63, PT, PT, R63, 0x20, RZ ;  /* 0x000000203f3f7810 */ /* 0x000fe20007ffe0ff */
[----:B------:R-:W-:-:S04]  /*3840*/  VIADD R61, R61, 0x20 ;  /* 0x000000203d3d7836 */ /* 0x000fc80000000000 */
[----:B-1----:R-:W-:-:S05]  /*3850*/  @P1 IMAD.WIDE.U32 R32, R61, 0x10, R32 ;  /* 0x000000103d201825 */ /* 0x002fca00078e0020 */
[----:B-----5:R1:W5:Y:S01]  /*3860*/  @P1 LDG.E.128 R20, desc[UR8][R32.64] ;  /* 0x0000000820141981 */ /* 0x020362000c1e1d00 */
[----:B0-----:R-:W-:-:S05]  /*3870*/  @P0 IMAD.WIDE.U32 R34, R63, 0x10, R34 ;  /* 0x000000103f220825 */ /* 0x001fca00078e0022 */
[----:B------:R1:W5:Y:S01]  /*3880*/  @P0 LDG.E.128 R24, desc[UR8][R34.64] ;  /* 0x0000000822180981 */ /* 0x000362000c1e1d00 */
[----:B------:R-:W-:Y:S04]  /*3890*/  BSSY.RECONVERGENT B1, `(.L_x_8929) ;  /* 0x00002ac000017945 */ /* 0x000fe80003800200 */
[----:B------:R-:W-:Y:S05]  /*38a0*/  @!P0 BRA `(.L_x_8930) ;  /* 0x0000001400588947 */ /* 0x000fea0003800000 */
[----:B------:R-:W-:Y:S01]  /*38b0*/  ISETP.GT.AND P0, PT, R62, RZ, PT ;  /* 0x000000ff3e00720c */ /* 0x000fe20003f04270 */
[----:B------:R-:W-:Y:S01]  /*38c0*/  BSSY.RECONVERGENT B2, `(.L_x_8931) ;  /* 0x0000057000027945 */ /* 0x000fe20003800200 */
[----:B-1----:R-:W-:Y:S01]  /*38d0*/  IMAD.MOV.U32 R34, RZ, RZ, R57 ;  /* 0x000000ffff227224 */ /* 0x002fe200078e0039 */
[----:B------:R-:W-:Y:S01]  /*38e0*/  MOV R56, R60 ;  /* 0x0000003c00387202 */ /* 0x000fe20000000f00 */
[----:B-----5:R-:W-:-:S09]  /*38f0*/  IMAD.MOV.U32 R32, RZ, RZ, R24 ;  /* 0x000000ffff207224 */ /* 0x020fd200078e0018 */
        /* <DEDUP_REMOVED lines=17> */
.L_x_8935:
        /* <DEDUP_REMOVED lines=13> */
.L_x_8937:
[----:B------:R-:W-:Y:S05]  /*3ae0*/  BSYNC.RECONVERGENT B4 ;  /* 0x0000000000047941 */ /* 0x000fea0003800200 */
.L_x_8936:
        /* <DEDUP_REMOVED lines=42> */
.L_x_8934:
[----:B------:R-:W-:Y:S05]  /*3d90*/  BSYNC.RECONVERGENT B3 ;  /* 0x0000000000037941 */ /* 0x000fea0003800200 */
.L_x_8933:
        /* <DEDUP_REMOVED lines=9> */
.L_x_8932:
[----:B------:R-:W-:Y:S05]  /*3e30*/  BSYNC.RECONVERGENT B2 ;  /* 0x0000000000027941 */ /* 0x000fea0003800200 */
.L_x_8931:
        /* <DEDUP_REMOVED lines=17> */
.L_x_8942:
        /* <DEDUP_REMOVED lines=13> */
.L_x_8944:
[----:B------:R-:W-:Y:S05]  /*4020*/  BSYNC.RECONVERGENT B4 ;  /* 0x0000000000047941 */ /* 0x000fea0003800200 */
.L_x_8943:
        /* <DEDUP_REMOVED lines=42> */
.L_x_8941:
[----:B------:R-:W-:Y:S05]  /*42d0*/  BSYNC.RECONVERGENT B3 ;  /* 0x0000000000037941 */ /* 0x000fea0003800200 */
.L_x_8940:
        /* <DEDUP_REMOVED lines=9> */
.L_x_8939:
[----:B------:R-:W-:Y:S05]  /*4370*/  BSYNC.RECONVERGENT B2 ;  /* 0x0000000000027941 */ /* 0x000fea0003800200 */
.L_x_8938:
        /* <DEDUP_REMOVED lines=17> */
.L_x_8949:
        /* <DEDUP_REMOVED lines=13> */
.L_x_8951:
[----:B------:R-:W-:Y:S05]  /*4560*/  BSYNC.RECONVERGENT B4 ;  /* 0x0000000000047941 */ /* 0x000fea0003800200 */
.L_x_8950:
        /* <DEDUP_REMOVED lines=43> */
.L_x_8948:
[----:B------:R-:W-:Y:S05]  /*4820*/  BSYNC.RECONVERGENT B3 ;  /* 0x0000000000037941 */ /* 0x000fea0003800200 */
.L_x_8947:
        /* <DEDUP_REMOVED lines=8> */
[----:B------:R-:W-:-:S07]  /*48b0*/  FFMA.FTZ R34, R35, R45, R26 ;  /* 0x0000002d23227223 */ /* 0x000fce000001001a */
.L_x_8946:
[----:B------:R-:W-:Y:S05]  /*48c0*/  BSYNC.RECONVERGENT B2 ;  /* 0x0000000000027941 */ /* 0x000fea0003800200 */
.L_x_8945:
        /* <DEDUP_REMOVED lines=16> */
.L_x_8955:
        /* <DEDUP_REMOVED lines=13> */
.L_x_8957:
[----:B------:R-:W-:Y:S05]  /*4aa0*/  BSYNC.RECONVERGENT B3 ;  /* 0x0000000000037941 */ /* 0x000fea0003800200 */
.L_x_8956:
        /* <DEDUP_REMOVED lines=43> */
.L_x_8954:
[----:B------:R-:W-:Y:S05]  /*4d60*/  BSYNC.RECONVERGENT B2 ;  /* 0x0000000000027941 */ /* 0x000fea0003800200 */
.L_x_8953:
        /* <DEDUP_REMOVED lines=8> */
[----:B------:R-:W-:Y:S01]  /*4df0*/  FFMA.FTZ R35, R60, R44, R27 ;  /* 0x0000002c3c237223 */ /* 0x000fe2000001001b */
[----:B------:R-:W-:Y:S06]  /*4e00*/  BRA `(.L_x_8952) ;  /* 0x0000001400507947 */ /* 0x000fec0003800000 */
.L_x_8930:
[----:B------:R-:W-:Y:S01]  /*4e10*/  BSSY.RECONVERGENT B2, `(.L_x_8958) ;  /* 0x0000057000027945 */ /* 0x000fe20003800200 */
[----:B-1----:R-:W-:Y:S01]  /*4e20*/  IMAD.MOV.U32 R34, RZ, RZ, R57 ;  /* 0x000000ffff227224 */ /* 0x002fe200078e0039 */
        /* <DEDUP_REMOVED lines=19> */
.L_x_8962:
        /* <DEDUP_REMOVED lines=13> */
.L_x_8964:
[----:B------:R-:W-:Y:S05]  /*5030*/  BSYNC.RECONVERGENT B4 ;  /* 0x0000000000047941 */ /* 0x000fea0003800200 */
.L_x_8963:
        /* <DEDUP_REMOVED lines=42> */
.L_x_8961:
[----:B------:R-:W-:Y:S05]  /*52e0*/  BSYNC.RECONVERGENT B3 ;  /* 0x0000000000037941 */ /* 0x000fea0003800200 */
.L_x_8960:
        /* <DEDUP_REMOVED lines=9> */
.L_x_8959:
[----:B------:R-:W-:Y:S05]  /*5380*/  BSYNC.RECONVERGENT B2 ;  /* 0x0000000000027941 */ /* 0x000fea0003800200 */
.L_x_8958:
        /* <DEDUP_REMOVED lines=17> */
.L_x_8969:
        /* <DEDUP_REMOVED lines=13> */
.L_x_8971:
[----:B------:R-:W-:Y:S05]  /*5570*/  BSYNC.RECONVERGENT B4 ;  /* 0x0000000000047941 */ /* 0x000fea0003800200 */
.L_x_8970:
        /* <DEDUP_REMOVED lines=42> */
.L_x_8968:
[----:B------:R-:W-:Y:S05]  /*5820*/  BSYNC.RECONVERGENT B3 ;  /* 0x0000000000037941 */ /* 0x000fea0003800200 */
.L_x_8967:
        /* <DEDUP_REMOVED lines=9> */
.L_x_8966:
[----:B------:R-:W-:Y:S05]  /*58c0*/  BSYNC.RECONVERGENT B2 ;  /* 0x0000000000027941 */ /* 0x000fea0003800200 */
.L_x_8965:
        /* <DEDUP_REMOVED lines=17> */
.L_x_8976:
        /* <DEDUP_REMOVED lines=13> */
.L_x_8978:
[----:B------:R-:W-:Y:S05]  /*5ab0*/  BSYNC.RECONVERGENT B4 ;  /* 0x0000000000047941 */ /* 0x000fea0003800200 */
.L_x_8977:
        /* <DEDUP_REMOVED lines=43> */
.L_x_8975:
[----:B------:R-:W-:Y:S05]  /*5d70*/  BSYNC.RECONVERGENT B3 ;  /* 0x0000000000037941 */ /* 0x000fea0003800200 */
.L_x_8974:
        /* <DEDUP_REMOVED lines=9> */
.L_x_8973:
[----:B------:R-:W-:Y:S05]  /*5e10*/  BSYNC.RECONVERGENT B2 ;  /* 0x0000000000027941 */ /* 0x000fea0003800200 */
.L_x_8972:
        /* <DEDUP_REMOVED lines=16> */
.L_x_8981:
        /* <DEDUP_REMOVED lines=13> */
.L_x_8983:
[----:B------:R-:W-:Y:S05]  /*5ff0*/  BSYNC.RECONVERGENT B3 ;  /* 0x0000000000037941 */ /* 0x000fea0003800200 */
.L_x_8982:
        /* <DEDUP_REMOVED lines=43> */
.L_x_8980:
[----:B------:R-:W-:Y:S05]  /*62b0*/  BSYNC.RECONVERGENT B2 ;  /* 0x0000000000027941 */ /* 0x000fea0003800200 */
.L_x_8979:
[----:B------:R-:W-:Y:S01]  /*62c0*/  I2FP.F32.U32 R35, R35 ;  /* 0x0000002300237245 */ /* 0x000fe20000201000 */
[----:B------:R-:W-:Y:S02]  /*62d0*/  HFMA2 R60, -RZ, RZ, 0.1171875, 0 ;  /* 0x2f800000ff3c7431 */ /* 0x000fe400000001ff */
[----:B-----5:R-:W-:-:S03]  /*62e0*/  FMUL.FTZ R55, R23, UR13 ;  /* 0x0000000d17377c20 */ /* 0x020fc60008410000 */
[----:B------:R-:W-:-:S05]  /*62f0*/  FFMA.FTZ R35, R35, R60, 1.1641532182693481445e-10 ;  /* 0x2f00000023237423 */ /* 0x000fca000001003c */
[----:B------:R-:W-:Y:S01]  /*6300*/  FSETP.GTU.FTZ.AND P0, PT, R35, UR10, PT ;  /* 0x0000000a23007c0b */ /* 0x000fe2000bf1c000 */
[----:B------:R-:W-:-:S03]  /*6310*/  FMUL.FTZ R35, R55, UR12 ;  /* 0x0000000c37237c20 */ /* 0x000fc60008410000 */
[----:B------:R-:W-:Y:S02]  /*6320*/  SEL R55, RZ, 0x1, P0 ;  /* 0x00000001ff377807 */ /* 0x000fe40000000000 */
[----:B------:R-:W-:-:S05]  /*6330*/  FSEL R35, R35, RZ, !P0 ;  /* 0x000000ff23237208 */ /* 0x000fca0004000000 */
[----:B------:R-:W-:-:S07]  /*6340*/  FMUL.FTZ R35, R35, R44 ;  /* 0x0000002c23237220 */ /* 0x000fce0000410000 */
.L_x_8952:
[----:B------:R-:W-:Y:S05]  /*6350*/  BSYNC.RECONVERGENT B1 ;  /* 0x0000000000017941 */ /* 0x000fea0003800200 */
.L_x_8929:
[----:B------:R-:W-:-:S04]  /*6360*/  IMAD.WIDE.U32 R46, R63, 0x10, R46 ;  /* 0x000000103f2e7825 */ /* 0x000fc800078e002e */
[----:B------:R-:W-:Y:S01]  /*6370*/  FADD.FTZ R60, RZ, R28 ;  /* 0x0000001cff3c7221 */ /* 0x000fe20000010000 */
[----:B------:R-:W-:Y:S01]  /*6380*/  BSSY.RECONVERGENT B1, `(.L_x_8984) ;  /* 0x0000015000017945 */ /* 0x000fe20003800200 */
[----:B------:R-:W-:Y:S02]  /*6390*/  ISETP.NE.AND P2, PT, R0, RZ, PT ;  /* 0x000000ff0000720c */ /* 0x000fe40003f45270 */
        /* <DEDUP_REMOVED lines=10> */
[----:B------:R-:W-:Y:S01]  /*6440*/  LOP3.LUT R62, R62, 0xff0000, RZ, 0xc0, !PT ;  /* 0x00ff00003e3e7812 */ /* 0x000fe200078ec0ff */
[----:B0-----:R-:W-:Y:S01]  /*6450*/  IMAD.WIDE.U32 R46, R61, 0x4, R46 ;  /* 0x000000043d2e7825 */ /* 0x001fe200078e002e */
[----:B------:R-:W-:-:S04]  /*6460*/  LOP3.LUT R61, R55, 0xffff, RZ, 0xc0, !PT ;  /* 0x0000ffff373d7812 */ /* 0x000fc800078ec0ff */
[----:B------:R-:W-:Y:S02]  /*6470*/  LEA R61, R61, R62, 0x18 ;  /* 0x0000003e3d3d7211 */ /* 0x000fe400078ec0ff */
[----:B------:R-:W-:-:S05]  /*6480*/  LOP3.LUT R62, R53, 0xff, RZ, 0xc0, !PT ;  /* 0x000000ff353e7812 */ /* 0x000fca00078ec0ff */
[----:B------:R-:W-:Y:S01]  /*6490*/  IMAD R61, R62, 0x100, R61 ;  /* 0x000001003e3d7824 */ /* 0x000fe200078e023d */
[----:B------:R-:W-:-:S04]  /*64a0*/  LOP3.LUT R62, R51, 0xff, RZ, 0xc0, !PT ;  /* 0x000000ff333e7812 */ /* 0x000fc800078ec0ff */
[----:B------:R-:W-:-:S05]  /*64b0*/  IADD3 R61, PT, PT, R61, R62, RZ ;  /* 0x0000003e3d3d7210 */ /* 0x000fca0007ffe0ff */
[----:B------:R0:W-:Y:S02]  /*64c0*/  STG.E desc[UR8][R46.64], R61 ;  /* 0x0000003d2e007986 */ /* 0x0001e4000c101908 */
.L_x_8985:
[----:B------:R-:W-:Y:S05]  /*64d0*/  BSYNC.RECONVERGENT B1 ;  /* 0x0000000000017941 */ /* 0x000fea0003800200 */
.L_x_8984:
        /* <DEDUP_REMOVED lines=40> */
.L_x_9001:
[----:B-1----:R-:W-:Y:S01]  /*6760*/  FADD.FTZ R46, R68, R46 ;  /* 0x0000002e442e7221 */ /* 0x002fe20000010000 */
[----:B------:R-:W-:Y:S01]  /*6770*/  ISETP.NE.AND P0, PT, RZ, UR11, PT ;  /* 0x0000000bff007c0c */ /* 0x000fe2000bf05270 */
[----:B------:R-:W1:Y:S01]  /*6780*/  @!P2 LDC.64 R60, c[0x0][0x3c0] ;  /* 0x0000f000ff3cab82 */ /* 0x000e620000000a00 */
[----:B------:R-:W-:Y:S01]  /*6790*/  ISETP.GE.AND P1, PT, R58, 0x1, PT ;  /* 0x000000013a00780c */ /* 0x000fe20003f26270 */
[----:B------:R-:W-:Y:S01]  /*67a0*/  FFMA.FTZ R62, R46, R47, UR14 ;  /* 0x0000000e2e3e7e23 */ /* 0x000fe2000801002f */
[----:B------:R-:W-:Y:S01]  /*67b0*/  FMUL.FTZ R46, R63, R63 ;  /* 0x0000003f3f2e7220 */ /* 0x000fe20000410000 */
[----:B------:R-:W-:Y:S04]  /*67c0*/  BSSY.RECONVERGENT B1, `(.L_x_8987) ;  /* 0x000002e000017945 */ /* 0x000fe80003800200 */
[----:B------:R-:W-:-:S02]  /*67d0*/  FSEL R65, R46, RZ, P0 ;  /* 0x000000ff2e417208 */ /* 0x000fc40000000000 */
        /* <DEDUP_REMOVED lines=9> */
[----:B-1----:R-:W1:Y:S01]  /*6870*/  LDC.64 R46, c[0x0][0x428] ;  /* 0x00010a00ff2e7b82 */ /* 0x002e620000000a00 */
[----:B------:R-:W-:Y:S02]  /*6880*/  FSEL R63, R63, RZ, !P0 ;  /* 0x000000ff3f3f7208 */ /* 0x000fe40004000000 */
[----:B------:R-:W-:-:S03]  /*6890*/  IMAD R58, R58, R59, RZ ;  /* 0x0000003b3a3a7224 */ /* 0x000fc600078e02ff */
[C---:B------:R-:W-:Y:S01]  /*68a0*/  FADD.FTZ R28, -R63.reuse, R28 ;  /* 0x0000001c3f1c7221 */ /* 0x040fe20000010100 */
[C---:B------:R-:W-:Y:S01]  /*68b0*/  FADD.FTZ R60, -R63.reuse, R30 ;  /* 0x0000001e3f3c7221 */ /* 0x040fe20000010100 */
[----:B------:R-:W-:Y:S01]  /*68c0*/  SHF.R.S32.HI R59, RZ, 0x1f, R58 ;  /* 0x0000001fff3b7819 */ /* 0x000fe2000001143a */
[C---:B------:R-:W-:Y:S01]  /*68d0*/  FADD.FTZ R62, -R63.reuse, R31 ;  /* 0x0000001f3f3e7221 */ /* 0x040fe20000010100 */
[C---:B------:R-:W-:Y:S01]  /*68e0*/  FADD.FTZ R64, -R63.reuse, R32 ;  /* 0x000000203f407221 */ /* 0x040fe20000010100 */
[----:B------:R-:W-:Y:S01]  /*68f0*/  FADD.FTZ R66, -R63, R33 ;  /* 0x000000213f427221 */ /* 0x000fe20000010100 */
[----:B------:R-:W-:Y:S01]  /*6900*/  LEA.HI R59, R59, R58, RZ, 0x2 ;  /* 0x0000003a3b3b7211 */ /* 0x000fe200078f10ff */
[----:B------:R-:W-:Y:S01]  /*6910*/  FADD.FTZ R58, -R63, R29 ;  /* 0x0000001d3f3a7221 */ /* 0x000fe20000010100 */
[----:B------:R-:W-:Y:S01]  /*6920*/  FMUL.FTZ R29, R65, R28 ;  /* 0x0000001c411d7220 */ /* 0x000fe20000410000 */
[----:B0-----:R-:W-:Y:S01]  /*6930*/  FADD.FTZ R68, -R63, R34 ;  /* 0x000000223f447221 */ /* 0x001fe20000010100 */
[----:B------:R-:W-:Y:S01]  /*6940*/  LEA.HI.SX32 R59, R59, R0, 0x1e ;  /* 0x000000003b3b7211 */ /* 0x000fe200078ff2ff */
[C---:B------:R-:W-:Y:S01]  /*6950*/  FMUL.FTZ R30, R65.reuse, R58 ;  /* 0x0000003a411e7220 */ /* 0x040fe20000410000 */
[----:B------:R-:W-:Y:S01]  /*6960*/  FMUL.FTZ R31, R65, R60 ;  /* 0x0000003c411f7220 */ /* 0x000fe20000410000 */
[----:B------:R-:W-:Y:S01]  /*6970*/  FADD.FTZ R63, -R63, R35 ;  /* 0x000000233f3f7221 */ /* 0x000fe20000010100 */
[C---:B------:R-:W-:Y:S01]  /*6980*/  FMUL.FTZ R32, R65.reuse, R62 ;  /* 0x0000003e41207220 */ /* 0x040fe20000410000 */
[----:B------:R-:W-:Y:S01]  /*6990*/  FMUL.FTZ R33, R65, R64 ;  /* 0x0000004041217220 */ /* 0x000fe20000410000 */
[----:B------:R-:W-:Y:S01]  /*69a0*/  FFMA.FTZ R28, R29, R7, R12 ;  /* 0x000000071d1c7223 */ /* 0x000fe2000001000c */
[----:B------:R-:W-:Y:S01]  /*69b0*/  FMUL.FTZ R34, R65, R66 ;  /* 0x0000004241227220 */ /* 0x000fe20000410000 */
[----:B------:R-:W-:Y:S01]  /*69c0*/  FFMA.FTZ R29, R30, R6, R13 ;  /* 0x000000061e1d7223 */ /* 0x000fe2000001000d */
[----:B------:R-:W-:Y:S01]  /*69d0*/  IADD3 R61, PT, PT, R59, 0x20, RZ ;  /* 0x000000203b3d7810 */ /* 0x000fe20007ffe0ff */
        /* <DEDUP_REMOVED lines=9> */
[----:B------:R-:W-:Y:S01]  /*6a70*/  IMAD.WIDE.U32 R46, R61, 0x10, R46 ;  /* 0x000000103d2e7825 */ /* 0x000fe200078e002e */
[----:B------:R2:W-:Y:S04]  /*6a80*/  STG.E.128 desc[UR8][R58.64], R28 ;  /* 0x0000001c3a007986 */ /* 0x0005e8000c101d08 */
[----:B------:R2:W-:Y:S02]  /*6a90*/  STG.E.128 desc[UR8][R46.64], R32 ;  /* 0x000000202e007986 */ /* 0x0005e4000c101d08 */
.L_x_8988:
[----:B------:R-:W-:Y:S05]  /*6aa0*/  BSYNC.RECONVERGENT B1 ;  /* 0x0000000000017941 */ /* 0x000fea0003800200 */
.L_x_8987:
[----:B--2---:R-:W2:Y:S02]  /*6ab0*/  LDC.64 R28, c[0x0][0x380] ;  /* 0x0000e000ff1c7b82 */ /* 0x004ea40000000a00 */
[----:B--2---:R-:W-:-:S05]  /*6ac0*/  IMAD R2, R28, 0x4, R2 ;  /* 0x000000041c027824 */ /* 0x004fca00078e0202 */
[----:B------:R-:W-:-:S13]  /*6ad0*/  ISETP.GE.AND P0, PT, R2, R29, PT ;  /* 0x0000001d0200720c */ /* 0x000fda0003f06270 */
[----:B------:R-:W-:Y:S05]  /*6ae0*/  @!P0 BRA `(.L_x_8989) ;  /* 0xffffff9c00e08947 */ /* 0x000fea000383ffff */
[----:B------:R-:W-:Y:S05]  /*6af0*/  BSYNC B0 ;  /* 0x0000000000007941 */ /* 0x000fea0003800000 */
.L_x_8871:
[----:B------:R-:W-:Y:S05]  /*6b00*/  EXIT ;  /* 0x000000000000794d */ /* 0x000fea0003800000 */
.L_x_8986:
        /* <DEDUP_REMOVED lines=8> */
.L_x_8991:
[----:B------:R-:W-:Y:S05]  /*6b90*/  BSYNC B1 ;  /* 0x0000000000017941 */ /* 0x000fea0003800000 */
.L_x_8990:
        /* <DEDUP_REMOVED lines=8> */
.L_x_8992:
[----:B------:R-:W-:Y:S02]  /*6c20*/  HFMA2 R62, -RZ, RZ, 0, 2.384185791015625e-07 ;  /* 0x00000004ff3e7431 */ /* 0x000fe400000001ff */
[----:B------:R-:W-:-:S04]  /*6c30*/  FADD.FTZ R65, R64, R46 ;  /* 0x0000002e40417221 */ /* 0x000fc80000010000 */
[----:B------:R-:W-:-:S07]  /*6c40*/  IMAD.MOV.U32 R64, RZ, RZ, R65 ;  /* 0x000000ffff407224 */ /* 0x000fce00078e0041 */
[----:B------:R-:W-:Y:S05]  /*6c50*/  WARPSYNC.COLLECTIVE R60, `(.L_x_8993) ;  /* 0x000000003c087348 */ /* 0x000fea0003c00000 */
[----:B------:R0:W1:Y:S02]  /*6c60*/  SHFL.BFLY P0, R46, R64, R62, R61 ;  /* 0x0c00003e402e7389 */ /* 0x000064000000003d */
[----:B01----:R-:W-:Y:S05]  /*6c70*/  ENDCOLLECTIVE ;  /* 0x000000000000791b */ /* 0x003fea0003800000 */
.L_x_8993:
[----:B------:R-:W-:Y:S01]  /*6c80*/  MOV R62, 0x8 ;  /* 0x00000008003e7802 */ /* 0x000fe20000000f00 */
[----:B------:R-:W-:-:S04]  /*6c90*/  FADD.FTZ R66, R65, R46 ;  /* 0x0000002e41427221 */ /* 0x000fc80000010000 */
[----:B------:R-:W-:-:S07]  /*6ca0*/  IMAD.MOV.U32 R64, RZ, RZ, R66 ;  /* 0x000000ffff407224 */ /* 0x000fce00078e0042 */
[----:B------:R-:W-:Y:S05]  /*6cb0*/  WARPSYNC.COLLECTIVE R60, `(.L_x_8994) ;  /* 0x000000003c087348 */ /* 0x000fea0003c00000 */
[----:B------:R0:W1:Y:S02]  /*6cc0*/  SHFL.BFLY P0, R46, R64, R62, R61 ;  /* 0x0c00003e402e7389 */ /* 0x000064000000003d */
[----:B01----:R-:W-:Y:S05]  /*6cd0*/  ENDCOLLECTIVE ;  /* 0x000000000000791b */ /* 0x003fea0003800000 */
.L_x_8994:
[----:B------:R-:W-:Y:S02]  /*6ce0*/  HFMA2 R62, -RZ, RZ, 0, 9.5367431640625e-07 ;  /* 0x00000010ff3e7431 */ /* 0x000fe400000001ff */
[----:B------:R-:W-:-:S04]  /*6cf0*/  FADD.FTZ R67, R66, R46 ;  /* 0x0000002e42437221 */ /* 0x000fc80000010000 */
[----:B------:R-:W-:-:S07]  /*6d00*/  IMAD.MOV.U32 R64, RZ, RZ, R67 ;  /* 0x000000ffff407224 */ /* 0x000fce00078e0043 */
[----:B------:R-:W-:Y:S05]  /*6d10*/  WARPSYNC.COLLECTIVE R60, `(.L_x_8995) ;  /* 0x000000003c087348 */ /* 0x000fea0003c00000 */
[----:B------:R0:W1:Y:S02]  /*6d20*/  SHFL.BFLY P0, R46, R64, R62, R61 ;  /* 0x0c00003e402e7389 */ /* 0x000064000000003d */
[----:B01----:R-:W-:Y:S05]  /*6d30*/  ENDCOLLECTIVE ;  /* 0x000000000000791b */ /* 0x003fea0003800000 */
.L_x_8995:
        /* <DEDUP_REMOVED lines=23> */
.L_x_8996:
[----:B------:R-:W-:Y:S02]  /*6eb0*/  HFMA2 R62, -RZ, RZ, 0, 1.1920928955078125e-07 ;  /* 0x00000002ff3e7431 */ /* 0x000fe400000001ff */
[----:B------:R-:W-:-:S04]  /*6ec0*/  FADD.FTZ R65, R64, R46 ;  /* 0x0000002e40417221 */ /* 0x000fc80000010000 */
[----:B------:R-:W-:-:S07]  /*6ed0*/  IMAD.MOV.U32 R64, RZ, RZ, R65 ;  /* 0x000000ffff407224 */ /* 0x000fce00078e0041 */
[----:B------:R-:W-:Y:S05]  /*6ee0*/  WARPSYNC.COLLECTIVE R60, `(.L_x_8997) ;  /* 0x000000003c087348 */ /* 0x000fea0003c00000 */
[----:B------:R0:W1:Y:S02]  /*6ef0*/  SHFL.BFLY P0, R46, R64, R62, R61 ;  /* 0x0c00003e402e7389 */ /* 0x000064000000003d */
[----:B01----:R-:W-:Y:S05]  /*6f00*/  ENDCOLLECTIVE ;  /* 0x000000000000791b */ /* 0x003fea0003800000 */
.L_x_8997:
[----:B------:R-:W-:Y:S01]  /*6f10*/  MOV R62, 0x4 ;  /* 0x00000004003e7802 */ /* 0x000fe20000000f00 */
[----:B------:R-:W-:-:S04]  /*6f20*/  FADD.FTZ R66, R65, R46 ;  /* 0x0000002e41427221 */ /* 0x000fc80000010000 */
[----:B------:R-:W-:-:S07]  /*6f30*/  IMAD.MOV.U32 R64, RZ, RZ, R66 ;  /* 0x000000ffff407224 */ /* 0x000fce00078e0042 */
[----:B------:R-:W-:Y:S05]  /*6f40*/  WARPSYNC.COLLECTIVE R60, `(.L_x_8998) ;  /* 0x000000003c087348 */ /* 0x000fea0003c00000 */
[----:B------:R0:W1:Y:S02]  /*6f50*/  SHFL.BFLY P0, R46, R64, R62, R61 ;  /* 0x0c00003e402e7389 */ /* 0x000064000000003d */
[----:B01----:R-:W-:Y:S05]  /*6f60*/  ENDCOLLECTIVE ;  /* 0x000000000000791b */ /* 0x003fea0003800000 */
.L_x_8998:
[----:B------:R-:W-:Y:S02]  /*6f70*/  HFMA2 R62, -RZ, RZ, 0, 4.76837158203125e-07 ;  /* 0x00000008ff3e7431 */ /* 0x000fe400000001ff */
[----:B------:R-:W-:-:S04]  /*6f80*/  FADD.FTZ R67, R66, R46 ;  /* 0x0000002e42437221 */ /* 0x000fc80000010000 */
[----:B------:R-:W-:-:S07]  /*6f90*/  IMAD.MOV.U32 R64, RZ, RZ, R67 ;  /* 0x000000ffff407224 */ /* 0x000fce00078e0043 */
[----:B------:R-:W-:Y:S05]  /*6fa0*/  WARPSYNC.COLLECTIVE R60, `(.L_x_8999) ;  /* 0x000000003c087348 */ /* 0x000fea0003c00000 */
[----:B------:R0:W1:Y:S02]  /*6fb0*/  SHFL.BFLY P0, R46, R64, R62, R61 ;  /* 0x0c00003e402e7389 */ /* 0x000064000000003d */
[----:B01----:R-:W-:Y:S05]  /*6fc0*/  ENDCOLLECTIVE ;  /* 0x000000000000791b */ /* 0x003fea0003800000 */
.L_x_8999:
[----:B------:R-:W-:Y:S01]  /*6fd0*/  MOV R62, 0x10 ;  /* 0x00000010003e7802 */ /* 0x000fe20000000f00 */
[----:B------:R-:W-:-:S04]  /*6fe0*/  FADD.FTZ R68, R67, R46 ;  /* 0x0000002e43447221 */ /* 0x000fc80000010000 */
[----:B------:R-:W-:-:S07]  /*6ff0*/  IMAD.MOV.U32 R64, RZ, RZ, R68 ;  /* 0x000000ffff407224 */ /* 0x000fce00078e0044 */
[----:B------:R-:W-:Y:S05]  /*7000*/  WARPSYNC.COLLECTIVE R60, `(.L_x_9000) ;  /* 0x000000003c087348 */ /* 0x000fea0003c00000 */
[----:B------:R0:W1:Y:S02]  /*7010*/  SHFL.BFLY P0, R46, R64, R62, R61 ;  /* 0x0c00003e402e7389 */ /* 0x000064000000003d */
[----:B01----:R-:W-:Y:S05]  /*7020*/  ENDCOLLECTIVE ;  /* 0x000000000000791b */ /* 0x003fea0003800000 */
.L_x_9000:
[----:B------:R-:W-:Y:S05]  /*7030*/  BRA `(.L_x_9001) ;  /* 0xfffffff400c87947 */ /* 0x000fea000383ffff */
.L_x_9002:
        /* <DEDUP_REMOVED lines=12> */
.L_x_9194:


//--------------------- .nv.global.init           --------------------------
	.section	.nv.global.init,"aw",@progbits
	.align	4
.nv.global.init:
	.type		mrg32k3aM1SubSeq,@object
	.size		mrg32k3aM1SubSeq,(mrg32k3aM2SubSeq - mrg32k3aM1SubSeq)
mrg32k3aM1SubSeq:
        /*0000*/ 	.byte	0x0b, 0xcc, 0xee, 0x04, 0x73, 0x29, 0x8b, 0x6f, 0xf6, 0x53, 0x03, 0xf6, 0x23, 0xf6, 0xea, 0xda
        /* <DEDUP_REMOVED lines=125> */
	.type		mrg32k3aM2SubSeq,@object
	.size		mrg32k3aM2SubSeq,(mrg32k3aM1 - mrg32k3aM2SubSeq)
mrg32k3aM2SubSeq:
        /* <DEDUP_REMOVED lines=126> */
	.type		mrg32k3aM1,@object
	.size		mrg32k3aM1,(mrg32k3aM1Seq - mrg32k3aM1)
mrg32k3aM1:
        /* <DEDUP_REMOVED lines=144> */
	.type		mrg32k3aM1Seq,@object
	.size		mrg32k3aM1Seq,(mrg32k3aM2 - mrg32k3aM1Seq)
mrg32k3aM1Seq:
        /* <DEDUP_REMOVED lines=144> */
	.type		mrg32k3aM2,@object
	.size		mrg32k3aM2,(mrg32k3aM2Seq - mrg32k3aM2)
mrg32k3aM2:
        /* <DEDUP_REMOVED lines=144> */
	.type		mrg32k3aM2Seq,@object
	.size		mrg32k3aM2Seq,(precalc_xorwow_matrix - mrg32k3aM2Seq)
mrg32k3aM2Seq:
        /* <DEDUP_REMOVED lines=144> */
	.type		precalc_xorwow_matrix,@object
	.size		precalc_xorwow_matrix,(precalc_xorwow_offset_matrix - precalc_xorwow_matrix)
precalc_xorwow_matrix:
        /* <DEDUP_REMOVED lines=6400> */
	.type		precalc_xorwow_offset_matrix,@object
	.size		precalc_xorwow_offset_matrix,(.L_1 - precalc_xorwow_offset_matrix)
precalc_xorwow_offset_matrix:
        /* <DEDUP_REMOVED lines=6400> */
.L_1:


//--------------------- .nv.shared.reserved.0     --------------------------
	.section	.nv.shared.reserved.0,"aw",@nobits
	.weak		__nv_reservedSMEM_offset_0_alias
	.size		__nv_reservedSMEM_offset_0_alias, 0, 64
	.other		__nv_reservedSMEM_offset_0_alias,@"STO_CUDA_RESERVED_SHARED STV_DEFAULT"
__nv_reservedSMEM_offset_0_alias:
	.zero		0
	.zero		64


//--------------------- .nv.constant0._ZN10layer_norm13ln_fwd_kernelINS_13Kernel_traitsI13__nv_bfloat16S2_S2_S2_fjLj256ELj1ELj4ELj1ELj16ENS_18Kernel_traits_baseILj256ES2_S2_S2_S2_fjLj128EEEEELb0ELb0ELb0ELb0EEEvNS_9FwdParamsE --------------------------
	.section	.nv.constant0._ZN10layer_norm13ln_fwd_kernelINS_13Kernel_traitsI13__nv_bfloat16S2_S2_S2_fjLj256ELj1ELj4ELj1ELj16ENS_18Kernel_traits_baseILj256ES2_S2_S2_S2_fjLj128EEEEELb0ELb0ELb0ELb0EEEvNS_9FwdParamsE,"a",@progbits
	.sectionflags	@""
	.align	4
.nv.constant0._ZN10layer_norm13ln_fwd_kernelINS_13Kernel_traitsI13__nv_bfloat16S2_S2_S2_fjLj256ELj1ELj4ELj1ELj16ENS_18Kernel_traits_baseILj256ES2_S2_S2_S2_fjLj128EEEEELb0ELb0ELb0ELb0EEEvNS_9FwdParamsE:
	.zero		1128


//--------------------- .nv.constant0._ZN10layer_norm13ln_fwd_kernelINS_13Kernel_traitsI13__nv_bfloat16S2_S2_S2_fjLj256ELj1ELj4ELj1ELj16ENS_18Kernel_traits_baseILj256ES2_S2_S2_S2_fjLj128EEEEELb0ELb0ELb0ELb1EEEvNS_9FwdParamsE --------------------------
	.section	.nv.constant0._ZN10layer_norm13ln_fwd_kernelINS_13Kernel_traitsI13__nv_bfloat16S2_S2_S2_fjLj256ELj1ELj4ELj1ELj16ENS_18Kernel_traits_baseILj256ES2_S2_S2_S2_fjLj128EEEEELb0ELb0ELb0ELb1EEEvNS_9FwdParamsE,"a",@progbits
	.sectionflags	@""
	.align	4
.nv.constant0._ZN10layer_norm13ln_fwd_kernelINS_13Kernel_traitsI13__nv_bfloat16S2_S2_S2_fjLj256ELj1ELj4ELj1ELj16ENS_18Kernel_traits_baseILj256ES2_S2_S2_S2_fjLj128EEEEELb0ELb0ELb0ELb1EEEvNS_9FwdParamsE:
	.zero		1128


//--------------------- .nv.constant0._ZN10layer_norm13ln_fwd_kernelINS_13Kernel_traitsI13__nv_bfloat16S2_S2_S2_fjLj256ELj1ELj4ELj1ELj16ENS_18Kernel_traits_baseILj256ES2_S2_S2_S2_fjLj128EEEEELb0ELb0ELb1ELb0EEEvNS_9FwdParamsE --------------------------
	.section	.nv.constant0._ZN10layer_norm13ln_fwd_kernelINS_13Kernel_traitsI13__nv_bfloat16S2_S2_S2_fjLj256ELj1ELj4ELj1ELj16ENS_18Kernel_traits_baseILj256ES2_S2_S2_S2_fjLj128EEEEELb0ELb0ELb1ELb0EEEvNS_9FwdParamsE,"a",@progbits
	.sectionflags	@""
	.align	4
.nv.constant0._ZN10layer_norm13ln_fwd_kernelINS_13Kernel_traitsI13__nv_bfloat16S2_S2_S2_fjLj256ELj1ELj4ELj1ELj16ENS_18Kernel_traits_baseILj256ES2_S2_S2_S2_fjLj128EEEEELb0ELb0ELb1ELb0EEEvNS_9FwdParamsE:
	.zero		1128


//--------------------- .nv.constant0._ZN10layer_norm13ln_fwd_kernelINS_13Kernel_traitsI13__nv_bfloat16S2_S2_S2_fjLj256ELj1ELj4ELj1ELj16ENS_18Kernel_traits_baseILj256ES2_S2_S2_S2_fjLj128EEEEELb0ELb0ELb1ELb1EEEvNS_9FwdParamsE --------------------------
	.section	.nv.constant0._ZN10layer_norm13ln_fwd_kernelINS_13Kernel_traitsI13__nv_bfloat16S2_S2_S2_fjLj256ELj1ELj4ELj1ELj16ENS_18Kernel_traits_baseILj256ES2_S2_S2_S2_fjLj128EEEEELb0ELb0ELb1ELb1EEEvNS_9FwdParamsE,"a",@progbits
	.sectionflags	@""
	.align	4
.nv.constant0._ZN10layer_norm13ln_fwd_kernelINS_13Kernel_traitsI13__nv_bfloat16S2_S2_S2_fjLj256ELj1ELj4ELj1ELj16ENS_18Kernel_traits_baseILj256ES2_S2_S2_S2_fjLj128EEEEELb0ELb0ELb1ELb1EEEvNS_9FwdParamsE:
	.zero		1128


//--------------------- .nv.constant0._ZN10layer_norm13ln_fwd_kernelINS_13Kernel_traitsI13__nv_bfloat16S2_S2_S2_fjLj256ELj1ELj4ELj1ELj16ENS_18Kernel_traits_baseILj256ES2_S2_S2_S2_fjLj128EEEEELb0ELb1ELb0ELb0EEEvNS_9FwdParamsE --------------------------
	.section	.nv.constant0._ZN10layer_norm13ln_fwd_kernelINS_13Kernel_traitsI13__nv_bfloat16S2_S2_S2_fjLj256ELj1ELj4ELj1ELj16ENS_18Kernel_traits_baseILj256ES2_S2_S2_S2_fjLj128EEEEELb0ELb1ELb0ELb0EEEvNS_9FwdParamsE,"a",@progbits
	.sectionflags	@""
	.align	4
.nv.constant0._ZN10layer_norm13ln_fwd_kernelINS_13Kernel_traitsI13__nv_bfloat16S2_S2_S2_fjLj256ELj1ELj4ELj1ELj16ENS_18Kernel_traits_baseILj256ES2_S2_S2_S2_fjLj128EEEEELb0ELb1ELb0ELb0EEEvNS_9FwdParamsE:
	.zero		1128


//--------------------- .nv.constant0._ZN10layer_norm13ln_fwd_kernelINS_13Kernel_traitsI13__nv_bfloat16S2_S2_S2_fjLj256ELj1ELj4ELj1ELj16ENS_18Kernel_traits_baseILj256ES2_S2_S2_S2_fjLj128EEEEELb0ELb1ELb0ELb1EEEvNS_9FwdParamsE --------------------------
	.section	.nv.constant0._ZN10layer_norm13ln_fwd_kernelINS_13Kernel_traitsI13__nv_bfloat16S2_S2_S2_fjLj256ELj1ELj4ELj1ELj16ENS_18Kernel_traits_baseILj256ES2_S2_S2_S2_fjLj128EEEEELb0ELb1ELb0ELb1EEEvNS_9FwdParamsE,"a",@progbits
	.sectionflags	@""
	.align	4
.nv.constant0._ZN10layer_norm13ln_fwd_kernelINS_13Kernel_traitsI13__nv_bfloat16S2_S2_S2_fjLj256ELj1ELj4ELj1ELj16ENS_18Kernel_traits_baseILj256ES2_S2_S2_S2_fjLj128EEEEELb0ELb1ELb0ELb1EEEvNS_9FwdParamsE:
	.zero		1128


//--------------------- .nv.constant0._ZN10layer_norm13ln_fwd_kernelINS_13Kernel_traitsI13__nv_bfloat16S2_S2_S2_fjLj256ELj1ELj4ELj1ELj16ENS_18Kernel_traits_baseILj256ES2_S2_S2_S2_fjLj128EEEEELb0ELb1ELb1ELb0EEEvNS_9FwdParamsE --------------------------
	.section	.nv.constant0._ZN10layer_norm13ln_fwd_kernelINS_13Kernel_traitsI13__nv_bfloat16S2_S2_S2_fjLj256ELj1ELj4ELj1ELj16ENS_18Kernel_traits_baseILj256ES2_S2_S2_S2_fjLj128EEEEELb0ELb1ELb1ELb0EEEvNS_9FwdParamsE,"a",@progbits
	.sectionflags	@""
	.align	4
.nv.constant0._ZN10layer_norm13ln_fwd_kernelINS_13Kernel_traitsI13__nv_bfloat16S2_S2_S2_fjLj256ELj1ELj4ELj1ELj16ENS_18Kernel_traits_baseILj256ES2_S2_S2_S2_fjLj128EEEEELb0ELb1ELb1ELb0EEEvNS_9FwdParamsE:
	.zero		1128


//--------------------- .nv.constant0._ZN10layer_norm13ln_fwd_kernelINS_13Kernel_traitsI13__nv_bfloat16S2_S2_S2_fjLj256ELj1ELj4ELj1ELj16ENS_18Kernel_traits_baseILj256ES2_S2_S2_S2_fjLj128EEEEELb0ELb1ELb1ELb1EEEvNS_9FwdParamsE --------------------------
	.section	.nv.constant0._ZN10layer_norm13ln_fwd_kernelINS_13Kernel_traitsI13__nv_bfloat16S2_S2_S2_fjLj256ELj1ELj4ELj1ELj16ENS_18Kernel_traits_baseILj256ES2_S2_S2_S2_fjLj128EEEEELb0ELb1ELb1ELb1EEEvNS_9FwdParamsE,"a",@progbits
	.sectionflags	@""
	.align	4
.nv.constant0._ZN10layer_norm13ln_fwd_kernelINS_13Kernel_traitsI13__nv_bfloat16S2_S2_S2_fjLj256ELj1ELj4ELj1ELj16ENS_18Kernel_traits_baseILj256ES2_S2_S2_S2_fjLj128EEEEELb0ELb1ELb1ELb1EEEvNS_9FwdParamsE:
	.zero		1128


//--------------------- .nv.constant0._ZN10layer_norm13ln_fwd_kernelINS_13Kernel_traitsI13__nv_bfloat16S2_S2_S2_fjLj256ELj1ELj4ELj1ELj16ENS_18Kernel_traits_baseILj256ES2_S2_S2_S2_fjLj128EEEEELb1ELb0ELb0ELb0EEEvNS_9FwdParamsE --------------------------
	.section	.nv.constant0._ZN10layer_norm13ln_fwd_kernelINS_13Kernel_traitsI13__nv_bfloat16S2_S2_S2_fjLj256ELj1ELj4ELj1ELj16ENS_18Kernel_traits_baseILj256ES2_S2_S2_S2_fjLj128EEEEELb1ELb0ELb0ELb0EEEvNS_9FwdParamsE,"a",@progbits
	.sectionflags	@""
	.align	4
.nv.constant0._ZN10layer_norm13ln_fwd_kernelINS_13Kernel_traitsI13__nv_bfloat16S2_S2_S2_fjLj256ELj1ELj4ELj1ELj16ENS_18Kernel_traits_baseILj256ES2_S2_S2_S2_fjLj128EEEEELb1ELb0ELb0ELb0EEEvNS_9FwdParamsE:
	.zero		1128


//--------------------- .nv.constant0._ZN10layer_norm13ln_fwd_kernelINS_13Kernel_traitsI13__nv_bfloat16S2_S2_S2_fjLj256ELj1ELj4ELj1ELj16ENS_18Kernel_traits_baseILj256ES2_S2_S2_S2_fjLj128EEEEELb1ELb0ELb0ELb1EEEvNS_9FwdParamsE --------------------------
	.section	.nv.constant0._ZN10layer_norm13ln_fwd_kernelINS_13Kernel_traitsI13__nv_bfloat16S2_S2_S2_fjLj256ELj1ELj4ELj1ELj16ENS_18Kernel_traits_baseILj256ES2_S2_S2_S2_fjLj128EEEEELb1ELb0ELb0ELb1EEEvNS_9FwdParamsE,"a",@progbits
	.sectionflags	@""
	.align	4
.nv.constant0._ZN10layer_norm13ln_fwd_kernelINS_13Kernel_traitsI13__nv_bfloat16S2_S2_S2_fjLj256ELj1ELj4ELj1ELj16ENS_18Kernel_traits_baseILj256ES2_S2_S2_S2_fjLj128EEEEELb1ELb0ELb0ELb1EEEvNS_9FwdParamsE:
	.zero		1128


//--------------------- .nv.constant0._ZN10layer_norm13ln_fwd_kernelINS_13Kernel_traitsI13__nv_bfloat16S2_S2_S2_fjLj256ELj1ELj4ELj1ELj16ENS_18Kernel_traits_baseILj256ES2_S2_S2_S2_fjLj128EEEEELb1ELb0ELb1ELb0EEEvNS_9FwdParamsE --------------------------
	.section	.nv.constant0._ZN10layer_norm13ln_fwd_kernelINS_13Kernel_traitsI13__nv_bfloat16S2_S2_S2_fjLj256ELj1ELj4ELj1ELj16ENS_18Kernel_traits_baseILj256ES2_S2_S2_S2_fjLj128EEEEELb1ELb0ELb1ELb0EEEvNS_9FwdParamsE,"a",@progbits
	.sectionflags	@""
	.align	4
.nv.constant0._ZN10layer_norm13ln_fwd_kernelINS_13Kernel_traitsI13__nv_bfloat16S2_S2_S2_fjLj256ELj1ELj4ELj1ELj16ENS_18Kernel_traits_baseILj256ES2_S2_S2_S2_fjLj128EEEEELb1ELb0ELb1ELb0EEEvNS_9FwdParamsE:
	.zero		1128


//--------------------- .nv.constant0._ZN10layer_norm13ln_fwd_kernelINS_13Kernel_traitsI13__nv_bfloat16S2_S2_S2_fjLj256ELj1ELj4ELj1ELj16ENS_18Kernel_traits_baseILj256ES2_S2_S2_S2_fjLj128EEEEELb1ELb0ELb1ELb1EEEvNS_9FwdParamsE --------------------------
	.section	.nv.constant0._ZN10layer_norm13ln_fwd_kernelINS_13Kernel_traitsI13__nv_bfloat16S2_S2_S2_fjLj256ELj1ELj4ELj1ELj16ENS_18Kernel_traits_baseILj256ES2_S2_S2_S2_fjLj128EEEEELb1ELb0ELb1ELb1EEEvNS_9FwdParamsE,"a",@progbits
	.sectionflags	@""
	.align	4
.nv.constant0._ZN10layer_norm13ln_fwd_kernelINS_13Kernel_traitsI13__nv_bfloat16S2_S2_S2_fjLj256ELj1ELj4ELj1ELj16ENS_18Kernel_traits_baseILj256ES2_S2_S2_S2_fjLj128EEEEELb1ELb0ELb1ELb1EEEvNS_9FwdParamsE:
	.zero		1128


//--------------------- .nv.constant0._ZN10layer_norm13ln_fwd_kernelINS_13Kernel_traitsI13__nv_bfloat16S2_S2_S2_fjLj256ELj1ELj4ELj1ELj16ENS_18Kernel_traits_baseILj256ES2_S2_S2_S2_fjLj128EEEEELb1ELb1ELb0ELb0EEEvNS_9FwdParamsE --------------------------
	.section	.nv.constant0._ZN10layer_norm13ln_fwd_kernelINS_13Kernel_traitsI13__nv_bfloat16S2_S2_S2_fjLj256ELj1ELj4ELj1ELj16ENS_18Kernel_traits_baseILj256ES2_S2_S2_S2_fjLj128EEEEELb1ELb1ELb0ELb0EEEvNS_9FwdParamsE,"a",@progbits
	.sectionflags	@""
	.align	4
.nv.constant0._ZN10layer_norm13ln_fwd_kernelINS_13Kernel_traitsI13__nv_bfloat16S2_S2_S2_fjLj256ELj1ELj4ELj1ELj16ENS_18Kernel_traits_baseILj256ES2_S2_S2_S2_fjLj128EEEEELb1ELb1ELb0ELb0EEEvNS_9FwdParamsE:
	.zero		1128


//--------------------- .nv.constant0._ZN10layer_norm13ln_fwd_kernelINS_13Kernel_traitsI13__nv_bfloat16S2_S2_S2_fjLj256ELj1ELj4ELj1ELj16ENS_18Kernel_traits_baseILj256ES2_S2_S2_S2_fjLj128EEEEELb1ELb1ELb0ELb1EEEvNS_9FwdParamsE --------------------------
	.section	.nv.constant0._ZN10layer_norm13ln_fwd_kernelINS_13Kernel_traitsI13__nv_bfloat16S2_S2_S2_fjLj256ELj1ELj4ELj1ELj16ENS_18Kernel_traits_baseILj256ES2_S2_S2_S2_fjLj128EEEEELb1ELb1ELb0ELb1EEEvNS_9FwdParamsE,"a",@progbits
	.sectionflags	@""
	.align	4
.nv.constant0._ZN10layer_norm13ln_fwd_kernelINS_13Kernel_traitsI13__nv_bfloat16S2_S2_S2_fjLj256ELj1ELj4ELj1ELj16ENS_18Kernel_traits_baseILj256ES2_S2_S2_S2_fjLj128EEEEELb1ELb1ELb0ELb1EEEvNS_9FwdParamsE:
	.zero		1128


//--------------------- .nv.constant0._ZN10layer_norm13ln_fwd_kernelINS_13Kernel_traitsI13__nv_bfloat16S2_S2_S2_fjLj256ELj1ELj4ELj1ELj16ENS_18Kernel_traits_baseILj256ES2_S2_S2_S2_fjLj128EEEEELb1ELb1ELb1ELb0EEEvNS_9FwdParamsE --------------------------
	.section	.nv.constant0._ZN10layer_norm13ln_fwd_kernelINS_13Kernel_traitsI13__nv_bfloat16S2_S2_S2_fjLj256ELj1ELj4ELj1ELj16ENS_18Kernel_traits_baseILj256ES2_S2_S2_S2_fjLj128EEEEELb1ELb1ELb1ELb0EEEvNS_9FwdParamsE,"a",@progbits
	.sectionflags	@""
	.align	4
.nv.constant0._ZN10layer_norm13ln_fwd_kernelINS_13Kernel_traitsI13__nv_bfloat16S2_S2_S2_fjLj256ELj1ELj4ELj1ELj16ENS_18Kernel_traits_baseILj256ES2_S2_S2_S2_fjLj128EEEEELb1ELb1ELb1ELb0EEEvNS_9FwdParamsE:
	.zero		1128


//--------------------- .nv.constant0._ZN10layer_norm13ln_fwd_kernelINS_13Kernel_traitsI13__nv_bfloat16S2_S2_S2_fjLj256ELj1ELj4ELj1ELj16ENS_18Kernel_traits_baseILj256ES2_S2_S2_S2_fjLj128EEEEELb1ELb1ELb1ELb1EEEvNS_9FwdParamsE --------------------------
	.section	.nv.constant0._ZN10layer_norm13ln_fwd_kernelINS_13Kernel_traitsI13__nv_bfloat16S2_S2_S2_fjLj256ELj1ELj4ELj1ELj16ENS_18Kernel_traits_baseILj256ES2_S2_S2_S2_fjLj128EEEEELb1ELb1ELb1ELb1EEEvNS_9FwdParamsE,"a",@progbits
	.sectionflags	@""
	.align	4
.nv.constant0._ZN10layer_norm13ln_fwd_kernelINS_13Kernel_traitsI13__nv_bfloat16S2_S2_S2_fjLj256ELj1ELj4ELj1ELj16ENS_18Kernel_traits_baseILj256ES2_S2_S2_S2_fjLj128EEEEELb1ELb1ELb1ELb1EEEvNS_9FwdParamsE:
	.zero		1128


//--------------------- .nv.constant0._ZN10layer_norm13ln_fwd_kernelINS_13Kernel_traitsI6__halfS2_S2_S2_fjLj256ELj1ELj4ELj1ELj16ENS_18Kernel_traits_baseILj256ES2_S2_S2_S2_fjLj128EEEEELb0ELb0ELb0ELb0EEEvNS_9FwdParamsE --------------------------
	.section	.nv.constant0._ZN10layer_norm13ln_fwd_kernelINS_13Kernel_traitsI6__halfS2_S2_S2_fjLj256ELj1ELj4ELj1ELj16ENS_18Kernel_traits_baseILj256ES2_S2_S2_S2_fjLj128EEEEELb0ELb0ELb0ELb0EEEvNS_9FwdParamsE,"a",@progbits
	.sectionflags	@""
	.align	4
.nv.constant0._ZN10layer_norm13ln_fwd_kernelINS_13Kernel_traitsI6__halfS2_S2_S2_fjLj256ELj1ELj4ELj1ELj16ENS_18Kernel_traits_baseILj256ES2_S2_S2_S2_fjLj128EEEEELb0ELb0ELb0ELb0EEEvNS_9FwdParamsE:
	.zero		1128


//--------------------- .nv.constant0._ZN10layer_norm13ln_fwd_kernelINS_13Kernel_traitsI6__halfS2_S2_S2_fjLj256ELj1ELj4ELj1ELj16ENS_18Kernel_traits_baseILj256ES2_S2_S2_S2_fjLj128EEEEELb0ELb0ELb0ELb1EEEvNS_9FwdParamsE --------------------------
	.section	.nv.constant0._ZN10layer_norm13ln_fwd_kernelINS_13Kernel_traitsI6__halfS2_S2_S2_fjLj256ELj1ELj4ELj1ELj16ENS_18Kernel_traits_baseILj256ES2_S2_S2_S2_fjLj128EEEEELb0ELb0ELb0ELb1EEEvNS_9FwdParamsE,"a",@progbits
	.sectionflags	@""
	.align	4
.nv.constant0._ZN10layer_norm13ln_fwd_kernelINS_13Kernel_traitsI6__halfS2_S2_S2_fjLj256ELj1ELj4ELj1ELj16ENS_18Kernel_traits_baseILj256ES2_S2_S2_S2_fjLj128EEEEELb0ELb0ELb0ELb1EEEvNS_9FwdParamsE:
	.zero		1128


//--------------------- .nv.constant0._ZN10layer_norm13ln_fwd_kernelINS_13Kernel_traitsI6__halfS2_S2_S2_fjLj256ELj1ELj4ELj1ELj16ENS_18Kernel_traits_baseILj256ES2_S2_S2_S2_fjLj128EEEEELb0ELb0ELb1ELb0EEEvNS_9FwdParamsE --------------------------
	.section	.nv.constant0._ZN10layer_norm13ln_fwd_kernelINS_13Kernel_traitsI6__halfS2_S2_S2_fjLj256ELj1ELj4ELj1ELj16ENS_18Kernel_traits_baseILj256ES2_S2_S2_S2_fjLj128EEEEELb0ELb0ELb1ELb0EEEvNS_9FwdParamsE,"a",@progbits
	.sectionflags	@""
	.align	4
.nv.constant0._ZN10layer_norm13ln_fwd_kernelINS_13Kernel_traitsI6__halfS2_S2_S2_fjLj256ELj1ELj4ELj1ELj16ENS_18Kernel_traits_baseILj256ES2_S2_S2_S2_fjLj128EEEEELb0ELb0ELb1ELb0EEEvNS_9FwdParamsE:
	.zero		1128


//--------------------- .nv.constant0._ZN10layer_norm13ln_fwd_kernelINS_13Kernel_traitsI6__halfS2_S2_S2_fjLj256ELj1ELj4ELj1ELj16ENS_18Kernel_traits_baseILj256ES2_S2_S2_S2_fjLj128EEEEELb0ELb0ELb1ELb1EEEvNS_9FwdParamsE --------------------------
	.section	.nv.constant0._ZN10layer_norm13ln_fwd_kernelINS_13Kernel_traitsI6__halfS2_S2_S2_fjLj256ELj1ELj4ELj1ELj16ENS_18Kernel_traits_baseILj256ES2_S2_S2_S2_fjLj128EEEEELb0ELb0ELb1ELb1EEEvNS_9FwdParamsE,"a",@progbits
	.sectionflags	@""
	.align	4
.nv.constant0._ZN10layer_norm13ln_fwd_kernelINS_13Kernel_traitsI6__halfS2_S2_S2_fjLj256ELj1ELj4ELj1ELj16ENS_18Kernel_traits_baseILj256ES2_S2_S2_S2_fjLj128EEEEELb0ELb0ELb1ELb1EEEvNS_9FwdParamsE:
	.zero		1128


//--------------------- .nv.constant0._ZN10layer_norm13ln_fwd_kernelINS_13Kernel_traitsI6__halfS2_S2_S2_fjLj256ELj1ELj4ELj1ELj16ENS_18Kernel_traits_baseILj256ES2_S2_S2_S2_fjLj128EEEEELb0ELb1ELb0ELb0EEEvNS_9FwdParamsE --------------------------
	.section	.nv.constant0._ZN10layer_norm13ln_fwd_kernelINS_13Kernel_traitsI6__halfS2_S2_S2_fjLj256ELj1ELj4ELj1ELj16ENS_18Kernel_traits_baseILj256ES2_S2_S2_S2_fjLj128EEEEELb0ELb1ELb0ELb0EEEvNS_9FwdParamsE,"a",@progbits
	.sectionflags	@""
	.align	4
.nv.constant0._ZN10layer_norm13ln_fwd_kernelINS_13Kernel_traitsI6__halfS2_S2_S2_fjLj256ELj1ELj4ELj1ELj16ENS_18Kernel_traits_baseILj256ES2_S2_S2_S2_fjLj128EEEEELb0ELb1ELb0ELb0EEEvNS_9FwdParamsE:
	.zero		1128


//--------------------- .nv.constant0._ZN10layer_norm13ln_fwd_kernelINS_13Kernel_traitsI6__halfS2_S2_S2_fjLj256ELj1ELj4ELj1ELj16ENS_18Kernel_traits_baseILj256ES2_S2_S2_S2_fjLj128EEEEELb0ELb1ELb0ELb1EEEvNS_9FwdParamsE --------------------------
	.section	.nv.constant0._ZN10layer_norm13ln_fwd_kernelINS_13Kernel_traitsI6__halfS2_S2_S2_fjLj256ELj1ELj4ELj1ELj16ENS_18Kernel_traits_baseILj256ES2_S2_S2_S2_fjLj128EEEEELb0ELb1ELb0ELb1EEEvNS_9FwdParamsE,"a",@progbits
	.sectionflags	@""
	.align	4
.nv.constant0._ZN10layer_norm13ln_fwd_kernelINS_13Kernel_traitsI6__halfS2_S2_S2_fjLj256ELj1ELj4ELj1ELj16ENS_18Kernel_traits_baseILj256ES2_S2_S2_S2_fjLj128EEEEELb0ELb1ELb0ELb1EEEvNS_9FwdParamsE:
	.zero		1128


//--------------------- .nv.constant0._ZN10layer_norm13ln_fwd_kernelINS_13Kernel_traitsI6__halfS2_S2_S2_fjLj256ELj1ELj4ELj1ELj16ENS_18Kernel_traits_baseILj256ES2_S2_S2_S2_fjLj128EEEEELb0ELb1ELb1ELb0EEEvNS_9FwdParamsE --------------------------
	.section	.nv.constant0._ZN10layer_norm13ln_fwd_kernelINS_13Kernel_traitsI6__halfS2_S2_S2_fjLj256ELj1ELj4ELj1ELj16ENS_18Kernel_traits_baseILj256ES2_S2_S2_S2_fjLj128EEEEELb0ELb1ELb1ELb0EEEvNS_9FwdParamsE,"a",@progbits
	.sectionflags	@""
	.align	4
.nv.constant0._ZN10layer_norm13ln_fwd_kernelINS_13Kernel_traitsI6__halfS2_S2_S2_fjLj256ELj1ELj4ELj1ELj16ENS_18Kernel_traits_baseILj256ES2_S2_S2_S2_fjLj128EEEEELb0ELb1ELb1ELb0EEEvNS_9FwdParamsE:
	.zero		1128


//--------------------- .nv.constant0._ZN10layer_norm13ln_fwd_kernelINS_13Kernel_traitsI6__halfS2_S2_S2_fjLj256ELj1ELj4ELj1ELj16ENS_18Kernel_traits_baseILj256ES2_S2_S2_S2_fjLj128EEEEELb0ELb1ELb1ELb1EEEvNS_9FwdParamsE --------------------------
	.section	.nv.constant0._ZN10layer_norm13ln_fwd_kernelINS_13Kernel_traitsI6__halfS2_S2_S2_fjLj256ELj1ELj4ELj1ELj16ENS_18Kernel_traits_baseILj256ES2_S2_S2_S2_fjLj128EEEEELb0ELb1ELb1ELb1EEEvNS_9FwdParamsE,"a",@progbits
	.sectionflags	@""
	.align	4
.nv.constant0._ZN10layer_norm13ln_fwd_kernelINS_13Kernel_traitsI6__halfS2_S2_S2_fjLj256ELj1ELj4ELj1ELj16ENS_18Kernel_traits_baseILj256ES2_S2_S2_S2_fjLj128EEEEELb0ELb1ELb1ELb1EEEvNS_9FwdParamsE:
	.zero		1128


//--------------------- .nv.constant0._ZN10layer_norm13ln_fwd_kernelINS_13Kernel_traitsI6__halfS2_S2_S2_fjLj256ELj1ELj4ELj1ELj16ENS_18Kernel_traits_baseILj256ES2_S2_S2_S2_fjLj128EEEEELb1ELb0ELb0ELb0EEEvNS_9FwdParamsE --------------------------
	.section	.nv.constant0._ZN10layer_norm13ln_fwd_kernelINS_13Kernel_traitsI6__halfS2_S2_S2_fjLj256ELj1ELj4ELj1ELj16ENS_18Kernel_traits_baseILj256ES2_S2_S2_S2_fjLj128EEEEELb1ELb0ELb0ELb0EEEvNS_9FwdParamsE,"a",@progbits
	.sectionflags	@""
	.align	4
.nv.constant0._ZN10layer_norm13ln_fwd_kernelINS_13Kernel_traitsI6__halfS2_S2_S2_fjLj256ELj1ELj4ELj1ELj16ENS_18Kernel_traits_baseILj256ES2_S2_S2_S2_fjLj128EEEEELb1ELb0ELb0ELb0EEEvNS_9FwdParamsE:
	.zero		1128


//--------------------- .nv.constant0._ZN10layer_norm13ln_fwd_kernelINS_13Kernel_traitsI6__halfS2_S2_S2_fjLj256ELj1ELj4ELj1ELj16ENS_18Kernel_traits_baseILj256ES2_S2_S2_S2_fjLj128EEEEELb1ELb0ELb0ELb1EEEvNS_9FwdParamsE --------------------------
	.section	.nv.constant0._ZN10layer_norm13ln_fwd_kernelINS_13Kernel_traitsI6__halfS2_S2_S2_fjLj256ELj1ELj4ELj1ELj16ENS_18Kernel_traits_baseILj256ES2_S2_S2_S2_fjLj128EEEEELb1ELb0ELb0ELb1EEEvNS_9FwdParamsE,"a",@progbits
	.sectionflags	@""
	.align	4
.nv.constant0._ZN10layer_norm13ln_fwd_kernelINS_13Kernel_traitsI6__halfS2_S2_S2_fjLj256ELj1ELj4ELj1ELj16ENS_18Kernel_traits_baseILj256ES2_S2_S2_S2_fjLj128EEEEELb1ELb0ELb0ELb1EEEvNS_9FwdParamsE:
	.zero		1128


//--------------------- .nv.constant0._ZN10layer_norm13ln_fwd_kernelINS_13Kernel_traitsI6__halfS2_S2_S2_fjLj256ELj1ELj4ELj1ELj16ENS_18Kernel_traits_baseILj256ES2_S2_S2_S2_fjLj128EEEEELb1ELb0ELb1ELb0EEEvNS_9FwdParamsE --------------------------
	.section	.nv.constant0._ZN10layer_norm13ln_fwd_kernelINS_13Kernel_traitsI6__halfS2_S2_S2_fjLj256ELj1ELj4ELj1ELj16ENS_18Kernel_traits_baseILj256ES2_S2_S2_S2_fjLj128EEEEELb1ELb0ELb1ELb0EEEvNS_9FwdParamsE,"a",@progbits
	.sectionflags	@""
	.align	4
.nv.constant0._ZN10layer_norm13ln_fwd_kernelINS_13Kernel_traitsI6__halfS2_S2_S2_fjLj256ELj1ELj4ELj1ELj16ENS_18Kernel_traits_baseILj256ES2_S2_S2_S2_fjLj128EEEEELb1ELb0ELb1ELb0EEEvNS_9FwdParamsE:
	.zero		1128


//--------------------- .nv.constant0._ZN10layer_norm13ln_fwd_kernelINS_13Kernel_traitsI6__halfS2_S2_S2_fjLj256ELj1ELj4ELj1ELj16ENS_18Kernel_traits_baseILj256ES2_S2_S2_S2_fjLj128EEEEELb1ELb0ELb1ELb1EEEvNS_9FwdParamsE --------------------------
	.section	.nv.constant0._ZN10layer_norm13ln_fwd_kernelINS_13Kernel_traitsI6__halfS2_S2_S2_fjLj256ELj1ELj4ELj1ELj16ENS_18Kernel_traits_baseILj256ES2_S2_S2_S2_fjLj128EEEEELb1ELb0ELb1ELb1EEEvNS_9FwdParamsE,"a",@progbits
	.sectionflags	@""
	.align	4
.nv.constant0._ZN10layer_norm13ln_fwd_kernelINS_13Kernel_traitsI6__halfS2_S2_S2_fjLj256ELj1ELj4ELj1ELj16ENS_18Kernel_traits_baseILj256ES2_S2_S2_S2_fjLj128EEEEELb1ELb0ELb1ELb1EEEvNS_9FwdParamsE:
	.zero		1128


//--------------------- .nv.constant0._ZN10layer_norm13ln_fwd_kernelINS_13Kernel_traitsI6__halfS2_S2_S2_fjLj256ELj1ELj4ELj1ELj16ENS_18Kernel_traits_baseILj256ES2_S2_S2_S2_fjLj128EEEEELb1ELb1ELb0ELb0EEEvNS_9FwdParamsE --------------------------
	.section	.nv.constant0._ZN10layer_norm13ln_fwd_kernelINS_13Kernel_traitsI6__halfS2_S2_S2_fjLj256ELj1ELj4ELj1ELj16ENS_18Kernel_traits_baseILj256ES2_S2_S2_S2_fjLj128EEEEELb1ELb1ELb0ELb0EEEvNS_9FwdParamsE,"a",@progbits
	.sectionflags	@""
	.align	4
.nv.constant0._ZN10layer_norm13ln_fwd_kernelINS_13Kernel_traitsI6__halfS2_S2_S2_fjLj256ELj1ELj4ELj1ELj16ENS_18Kernel_traits_baseILj256ES2_S2_S2_S2_fjLj128EEEEELb1ELb1ELb0ELb0EEEvNS_9FwdParamsE:
	.zero		1128


//--------------------- .nv.constant0._ZN10layer_norm13ln_fwd_kernelINS_13Kernel_traitsI6__halfS2_S2_S2_fjLj256ELj1ELj4ELj1ELj16ENS_18Kernel_traits_baseILj256ES2_S2_S2_S2_fjLj128EEEEELb1ELb1ELb0ELb1EEEvNS_9FwdParamsE --------------------------
	.section	.nv.constant0._ZN10layer_norm13ln_fwd_kernelINS_13Kernel_traitsI6__halfS2_S2_S2_fjLj256ELj1ELj4ELj1ELj16ENS_18Kernel_traits_baseILj256ES2_S2_S2_S2_fjLj128EEEEELb1ELb1ELb0ELb1EEEvNS_9FwdParamsE,"a",@progbits
	.sectionflags	@""
	.align	4
.nv.constant0._ZN10layer_norm13ln_fwd_kernelINS_13Kernel_traitsI6__halfS2_S2_S2_fjLj256ELj1ELj4ELj1ELj16ENS_18Kernel_traits_baseILj256ES2_S2_S2_S2_fjLj128EEEEELb1ELb1ELb0ELb1EEEvNS_9FwdParamsE:
	.zero		1128


//--------------------- .nv.constant0._ZN10layer_norm13ln_fwd_kernelINS_13Kernel_traitsI6__halfS2_S2_S2_fjLj256ELj1ELj4ELj1ELj16ENS_18Kernel_traits_baseILj256ES2_S2_S2_S2_fjLj128EEEEELb1ELb1ELb1ELb0EEEvNS_9FwdParamsE --------------------------
	.section	.nv.constant0._ZN10layer_norm13ln_fwd_kernelINS_13Kernel_traitsI6__halfS2_S2_S2_fjLj256ELj1ELj4ELj1ELj16ENS_18Kernel_traits_baseILj256ES2_S2_S2_S2_fjLj128EEEEELb1ELb1ELb1ELb0EEEvNS_9FwdParamsE,"a",@progbits
	.sectionflags	@""
	.align	4
.nv.constant0._ZN10layer_norm13ln_fwd_kernelINS_13Kernel_traitsI6__halfS2_S2_S2_fjLj256ELj1ELj4ELj1ELj16ENS_18Kernel_traits_baseILj256ES2_S2_S2_S2_fjLj128EEEEELb1ELb1ELb1ELb0EEEvNS_9FwdParamsE:
	.zero		1128


//--------------------- .nv.constant0._ZN10layer_norm13ln_fwd_kernelINS_13Kernel_traitsI6__halfS2_S2_S2_fjLj256ELj1ELj4ELj1ELj16ENS_18Kernel_traits_baseILj256ES2_S2_S2_S2_fjLj128EEEEELb1ELb1ELb1ELb1EEEvNS_9FwdParamsE --------------------------
	.section	.nv.constant0._ZN10layer_norm13ln_fwd_kernelINS_13Kernel_traitsI6__halfS2_S2_S2_fjLj256ELj1ELj4ELj1ELj16ENS_18Kernel_traits_baseILj256ES2_S2_S2_S2_fjLj128EEEEELb1ELb1ELb1ELb1EEEvNS_9FwdParamsE,"a",@progbits
	.sectionflags	@""
	.align	4
.nv.constant0._ZN10layer_norm13ln_fwd_kernelINS_13Kernel_traitsI6__halfS2_S2_S2_fjLj256ELj1ELj4ELj1ELj16ENS_18Kernel_traits_baseILj256ES2_S2_S2_S2_fjLj128EEEEELb1ELb1ELb1ELb1EEEvNS_9FwdParamsE:
	.zero		1128


//--------------------- .nv.constant0._ZN10layer_norm13ln_fwd_kernelINS_13Kernel_traitsIf13__nv_bfloat16S2_S2_fjLj256ELj1ELj4ELj1ELj16ENS_18Kernel_traits_baseILj256EfS2_S2_S2_fjLj128EEEEELb0ELb0ELb0ELb0EEEvNS_9FwdParamsE --------------------------
	.section	.nv.constant0._ZN10layer_norm13ln_fwd_kernelINS_13Kernel_traitsIf13__nv_bfloat16S2_S2_fjLj256ELj1ELj4ELj1ELj16ENS_18Kernel_traits_baseILj256EfS2_S2_S2_fjLj128EEEEELb0ELb0ELb0ELb0EEEvNS_9FwdParamsE,"a",@progbits
	.sectionflags	@""
	.align	4
.nv.constant0._ZN10layer_norm13ln_fwd_kernelINS_13Kernel_traitsIf13__nv_bfloat16S2_S2_fjLj256ELj1ELj4ELj1ELj16ENS_18Kernel_traits_baseILj256EfS2_S2_S2_fjLj128EEEEELb0ELb0ELb0ELb0EEEvNS_9FwdParamsE:
	.zero		1128


//--------------------- .nv.constant0._ZN10layer_norm13ln_fwd_kernelINS_13Kernel_traitsIf13__nv_bfloat16S2_S2_fjLj256ELj1ELj4ELj1ELj16ENS_18Kernel_traits_baseILj256EfS2_S2_S2_fjLj128EEEEELb0ELb0ELb0ELb1EEEvNS_9FwdParamsE --------------------------
	.section	.nv.constant0._ZN10layer_norm13ln_fwd_kernelINS_13Kernel_traitsIf13__nv_bfloat16S2_S2_fjLj256ELj1ELj4ELj1ELj16ENS_18Kernel_traits_baseILj256EfS2_S2_S2_fjLj128EEEEELb0ELb0ELb0ELb1EEEvNS_9FwdParamsE,"a",@progbits
	.sectionflags	@""
	.align	4
.nv.constant0._ZN10layer_norm13ln_fwd_kernelINS_13Kernel_traitsIf13__nv_bfloat16S2_S2_fjLj256ELj1ELj4ELj1ELj16ENS_18Kernel_traits_baseILj256EfS2_S2_S2_fjLj128EEEEELb0ELb0ELb0ELb1EEEvNS_9FwdParamsE:
	.zero		1128


//--------------------- .nv.constant0._ZN10layer_norm13ln_fwd_kernelINS_13Kernel_traitsIf13__nv_bfloat16S2_S2_fjLj256ELj1ELj4ELj1ELj16ENS_18Kernel_traits_baseILj256EfS2_S2_S2_fjLj128EEEEELb0ELb0ELb1ELb0EEEvNS_9FwdParamsE --------------------------
	.section	.nv.constant0._ZN10layer_norm13ln_fwd_kernelINS_13Kernel_traitsIf13__nv_bfloat16S2_S2_fjLj256ELj1ELj4ELj1ELj16ENS_18Kernel_traits_baseILj256EfS2_S2_S2_fjLj128EEEEELb0ELb0ELb1ELb0EEEvNS_9FwdParamsE,"a",@progbits
	.sectionflags	@""
	.align	4
.nv.constant0._ZN10layer_norm13ln_fwd_kernelINS_13Kernel_traitsIf13__nv_bfloat16S2_S2_fjLj256ELj1ELj4ELj1ELj16ENS_18Kernel_traits_baseILj256EfS2_S2_S2_fjLj128EEEEELb0ELb0ELb1ELb0EEEvNS_9FwdParamsE:
	.zero		1128


//--------------------- .nv.constant0._ZN10layer_norm13ln_fwd_kernelINS_13Kernel_traitsIf13__nv_bfloat16S2_S2_fjLj256ELj1ELj4ELj1ELj16ENS_18Kernel_traits_baseILj256EfS2_S2_S2_fjLj128EEEEELb0ELb0ELb1ELb1EEEvNS_9FwdParamsE --------------------------
	.section	.nv.constant0._ZN10layer_norm13ln_fwd_kernelINS_13Kernel_traitsIf13__nv_bfloat16S2_S2_fjLj256ELj1ELj4ELj1ELj16ENS_18Kernel_traits_baseILj256EfS2_S2_S2_fjLj128EEEEELb0ELb0ELb1ELb1EEEvNS_9FwdParamsE,"a",@progbits
	.sectionflags	@""
	.align	4
.nv.constant0._ZN10layer_norm13ln_fwd_kernelINS_13Kernel_traitsIf13__nv_bfloat16S2_S2_fjLj256ELj1ELj4ELj1ELj16ENS_18Kernel_traits_baseILj256EfS2_S2_S2_fjLj128EEEEELb0ELb0ELb1ELb1EEEvNS_9FwdParamsE:
	.zero		1128


//--------------------- .nv.constant0._ZN10layer_norm13ln_fwd_kernelINS_13Kernel_traitsIf13__nv_bfloat16S2_S2_fjLj256ELj1ELj4ELj1ELj16ENS_18Kernel_traits_baseILj256EfS2_S2_S2_fjLj128EEEEELb0ELb1ELb0ELb0EEEvNS_9FwdParamsE --------------------------
	.section	.nv.constant0._ZN10layer_norm13ln_fwd_kernelINS_13Kernel_traitsIf13__nv_bfloat16S2_S2_fjLj256ELj1ELj4ELj1ELj16ENS_18Kernel_traits_baseILj256EfS2_S2_S2_fjLj128EEEEELb0ELb1ELb0ELb0EEEvNS_9FwdParamsE,"a",@progbits
	.sectionflags	@""
	.align	4
.nv.constant0._ZN10layer_norm13ln_fwd_kernelINS_13Kernel_traitsIf13__nv_bfloat16S2_S2_fjLj256ELj1ELj4ELj1ELj16ENS_18Kernel_traits_baseILj256EfS2_S2_S2_fjLj128EEEEELb0ELb1ELb0ELb0EEEvNS_9FwdParamsE:
	.zero		1128


//--------------------- .nv.constant0._ZN10layer_norm13ln_fwd_kernelINS_13Kernel_traitsIf13__nv_bfloat16S2_S2_fjLj256ELj1ELj4ELj1ELj16ENS_18Kernel_traits_baseILj256EfS2_S2_S2_fjLj128EEEEELb0ELb1ELb0ELb1EEEvNS_9FwdParamsE --------------------------
	.section	.nv.constant0._ZN10layer_norm13ln_fwd_kernelINS_13Kernel_traitsIf13__nv_bfloat16S2_S2_fjLj256ELj1ELj4ELj1ELj16ENS_18Kernel_traits_baseILj256EfS2_S2_S2_fjLj128EEEEELb0ELb1ELb0ELb1EEEvNS_9FwdParamsE,"a",@progbits
	.sectionflags	@""
	.align	4
.nv.constant0._ZN10layer_norm13ln_fwd_kernelINS_13Kernel_traitsIf13__nv_bfloat16S2_S2_fjLj256ELj1ELj4ELj1ELj16ENS_18Kernel_traits_baseILj256EfS2_S2_S2_fjLj128EEEEELb0ELb1ELb0ELb1EEEvNS_9FwdParamsE:
	.zero		1128


//--------------------- .nv.constant0._ZN10layer_norm13ln_fwd_kernelINS_13Kernel_traitsIf13__nv_bfloat16S2_S2_fjLj256ELj1ELj4ELj1ELj16ENS_18Kernel_traits_baseILj256EfS2_S2_S2_fjLj128EEEEELb0ELb1ELb1ELb0EEEvNS_9FwdParamsE --------------------------
	.section	.nv.constant0._ZN10layer_norm13ln_fwd_kernelINS_13Kernel_traitsIf13__nv_bfloat16S2_S2_fjLj256ELj1ELj4ELj1ELj16ENS_18Kernel_traits_baseILj256EfS2_S2_S2_fjLj128EEEEELb0ELb1ELb1ELb0EEEvNS_9FwdParamsE,"a",@progbits
	.sectionflags	@""
	.align	4
.nv.constant0._ZN10layer_norm13ln_fwd_kernelINS_13Kernel_traitsIf13__nv_bfloat16S2_S2_fjLj256ELj1ELj4ELj1ELj16ENS_18Kernel_traits_baseILj256EfS2_S2_S2_fjLj128EEEEELb0ELb1ELb1ELb0EEEvNS_9FwdParamsE:
	.zero		1128


//--------------------- .nv.constant0._ZN10layer_norm13ln_fwd_kernelINS_13Kernel_traitsIf13__nv_bfloat16S2_S2_fjLj256ELj1ELj4ELj1ELj16ENS_18Kernel_traits_baseILj256EfS2_S2_S2_fjLj128EEEEELb0ELb1ELb1ELb1EEEvNS_9FwdParamsE --------------------------
	.section	.nv.constant0._ZN10layer_norm13ln_fwd_kernelINS_13Kernel_traitsIf13__nv_bfloat16S2_S2_fjLj256ELj1ELj4ELj1ELj16ENS_18Kernel_traits_baseILj256EfS2_S2_S2_fjLj128EEEEELb0ELb1ELb1ELb1EEEvNS_9FwdParamsE,"a",@progbits
	.sectionflags	@""
	.align	4
.nv.constant0._ZN10layer_norm13ln_fwd_kernelINS_13Kernel_traitsIf13__nv_bfloat16S2_S2_fjLj256ELj1ELj4ELj1ELj16ENS_18Kernel_traits_baseILj256EfS2_S2_S2_fjLj128EEEEELb0ELb1ELb1ELb1EEEvNS_9FwdParamsE:
	.zero		1128


//--------------------- .nv.constant0._ZN10layer_norm13ln_fwd_kernelINS_13Kernel_traitsIf13__nv_bfloat16S2_S2_fjLj256ELj1ELj4ELj1ELj16ENS_18Kernel_traits_baseILj256EfS2_S2_S2_fjLj128EEEEELb1ELb0ELb0ELb0EEEvNS_9FwdParamsE --------------------------
	.section	.nv.constant0._ZN10layer_norm13ln_fwd_kernelINS_13Kernel_traitsIf13__nv_bfloat16S2_S2_fjLj256ELj1ELj4ELj1ELj16ENS_18Kernel_traits_baseILj256EfS2_S2_S2_fjLj128EEEEELb1ELb0ELb0ELb0EEEvNS_9FwdParamsE,"a",@progbits
	.sectionflags	@""
	.align	4
.nv.constant0._ZN10layer_norm13ln_fwd_kernelINS_13Kernel_traitsIf13__nv_bfloat16S2_S2_fjLj256ELj1ELj4ELj1ELj16ENS_18Kernel_traits_baseILj256EfS2_S2_S2_fjLj128EEEEELb1ELb0ELb0ELb0EEEvNS_9FwdParamsE:
	.zero		1128


//--------------------- .nv.constant0._ZN10layer_norm13ln_fwd_kernelINS_13Kernel_traitsIf13__nv_bfloat16S2_S2_fjLj256ELj1ELj4ELj1ELj16ENS_18Kernel_traits_baseILj256EfS2_S2_S2_fjLj128EEEEELb1ELb0ELb0ELb1EEEvNS_9FwdParamsE --------------------------
	.section	.nv.constant0._ZN10layer_norm13ln_fwd_kernelINS_13Kernel_traitsIf13__nv_bfloat16S2_S2_fjLj256ELj1ELj4ELj1ELj16ENS_18Kernel_traits_baseILj256EfS2_S2_S2_fjLj128EEEEELb1ELb0ELb0ELb1EEEvNS_9FwdParamsE,"a",@progbits
	.sectionflags	@""
	.align	4
.nv.constant0._ZN10layer_norm13ln_fwd_kernelINS_13Kernel_traitsIf13__nv_bfloat16S2_S2_fjLj256ELj1ELj4ELj1ELj16ENS_18Kernel_traits_baseILj256EfS2_S2_S2_fjLj128EEEEELb1ELb0ELb0ELb1EEEvNS_9FwdParamsE:
	.zero		1128


//--------------------- .nv.constant0._ZN10layer_norm13ln_fwd_kernelINS_13Kernel_traitsIf13__nv_bfloat16S2_S2_fjLj256ELj1ELj4ELj1ELj16ENS_18Kernel_traits_baseILj256EfS2_S2_S2_fjLj128EEEEELb1ELb0ELb1ELb0EEEvNS_9FwdParamsE --------------------------
	.section	.nv.constant0._ZN10layer_norm13ln_fwd_kernelINS_13Kernel_traitsIf13__nv_bfloat16S2_S2_fjLj256ELj1ELj4ELj1ELj16ENS_18Kernel_traits_baseILj256EfS2_S2_S2_fjLj128EEEEELb1ELb0ELb1ELb0EEEvNS_9FwdParamsE,"a",@progbits
	.sectionflags	@""
	.align	4
.nv.constant0._ZN10layer_norm13ln_fwd_kernelINS_13Kernel_traitsIf13__nv_bfloat16S2_S2_fjLj256ELj1ELj4ELj1ELj16ENS_18Kernel_traits_baseILj256EfS2_S2_S2_fjLj128EEEEELb1ELb0ELb1ELb0EEEvNS_9FwdParamsE:
	.zero		1128


//--------------------- .nv.constant0._ZN10layer_norm13ln_fwd_kernelINS_13Kernel_traitsIf13__nv_bfloat16S2_S2_fjLj256ELj1ELj4ELj1ELj16ENS_18Kernel_traits_baseILj256EfS2_S2_S2_fjLj128EEEEELb1ELb0ELb1ELb1EEEvNS_9FwdParamsE --------------------------
	.section	.nv.constant0._ZN10layer_norm13ln_fwd_kernelINS_13Kernel_traitsIf13__nv_bfloat16S2_S2_fjLj256ELj1ELj4ELj1ELj16ENS_18Kernel_traits_baseILj256EfS2_S2_S2_fjLj128EEEEELb1ELb0ELb1ELb1EEEvNS_9FwdParamsE,"a",@progbits
	.sectionflags	@""
	.align	4
.nv.constant0._ZN10layer_norm13ln_fwd_kernelINS_13Kernel_traitsIf13__nv_bfloat16S2_S2_fjLj256ELj1ELj4ELj1ELj16ENS_18Kernel_traits_baseILj256EfS2_S2_S2_fjLj128EEEEELb1ELb0ELb1ELb1EEEvNS_9FwdParamsE:
	.zero		1128


//--------------------- .nv.constant0._ZN10layer_norm13ln_fwd_kernelINS_13Kernel_traitsIf13__nv_bfloat16S2_S2_fjLj256ELj1ELj4ELj1ELj16ENS_18Kernel_traits_baseILj256EfS2_S2_S2_fjLj128EEEEELb1ELb1ELb0ELb0EEEvNS_9FwdParamsE --------------------------
	.section	.nv.constant0._ZN10layer_norm13ln_fwd_kernelINS_13Kernel_traitsIf13__nv_bfloat16S2_S2_fjLj256ELj1ELj4ELj1ELj16ENS_18Kernel_traits_baseILj256EfS2_S2_S2_fjLj128EEEEELb1ELb1ELb0ELb0EEEvNS_9FwdParamsE,"a",@progbits
	.sectionflags	@""
	.align	4
.nv.constant0._ZN10layer_norm13ln_fwd_kernelINS_13Kernel_traitsIf13__nv_bfloat16S2_S2_fjLj256ELj1ELj4ELj1ELj16ENS_18Kernel_traits_baseILj256EfS2_S2_S2_fjLj128EEEEELb1ELb1ELb0ELb0EEEvNS_9FwdParamsE:
	.zero		1128


//--------------------- .nv.constant0._ZN10layer_norm13ln_fwd_kernelINS_13Kernel_traitsIf13__nv_bfloat16S2_S2_fjLj256ELj1ELj4ELj1ELj16ENS_18Kernel_traits_baseILj256EfS2_S2_S2_fjLj128EEEEELb1ELb1ELb0ELb1EEEvNS_9FwdParamsE --------------------------
	.section	.nv.constant0._ZN10layer_norm13ln_fwd_kernelINS_13Kernel_traitsIf13__nv_bfloat16S2_S2_fjLj256ELj1ELj4ELj1ELj16ENS_18Kernel_traits_baseILj256EfS2_S2_S2_fjLj128EEEEELb1ELb1ELb0ELb1EEEvNS_9FwdParamsE,"a",@progbits
	.sectionflags	@""
	.align	4
.nv.constant0._ZN10layer_norm13ln_fwd_kernelINS_13Kernel_traitsIf13__nv_bfloat16S2_S2_fjLj256ELj1ELj4ELj1ELj16ENS_18Kernel_traits_baseILj256EfS2_S2_S2_fjLj128EEEEELb1ELb1ELb0ELb1EEEvNS_9FwdParamsE:
	.zero		1128


//--------------------- .nv.constant0._ZN10layer_norm13ln_fwd_kernelINS_13Kernel_traitsIf13__nv_bfloat16S2_S2_fjLj256ELj1ELj4ELj1ELj16ENS_18Kernel_traits_baseILj256EfS2_S2_S2_fjLj128EEEEELb1ELb1ELb1ELb0EEEvNS_9FwdParamsE --------------------------
	.section	.nv.constant0._ZN10layer_norm13ln_fwd_kernelINS_13Kernel_traitsIf13__nv_bfloat16S2_S2_fjLj256ELj1ELj4ELj1ELj16ENS_18Kernel_traits_baseILj256EfS2_S2_S2_fjLj128EEEEELb1ELb1ELb1ELb0EEEvNS_9FwdParamsE,"a",@progbits
	.sectionflags	@""
	.align	4
.nv.constant0._ZN10layer_norm13ln_fwd_kernelINS_13Kernel_traitsIf13__nv_bfloat16S2_S2_fjLj256ELj1ELj4ELj1ELj16ENS_18Kernel_traits_baseILj256EfS2_S2_S2_fjLj128EEEEELb1ELb1ELb1ELb0EEEvNS_9FwdParamsE:
	.zero		1128


//--------------------- .nv.constant0._ZN10layer_norm13ln_fwd_kernelINS_13Kernel_traitsIf13__nv_bfloat16S2_S2_fjLj256ELj1ELj4ELj1ELj16ENS_18Kernel_traits_baseILj256EfS2_S2_S2_fjLj128EEEEELb1ELb1ELb1ELb1EEEvNS_9FwdParamsE --------------------------
	.section	.nv.constant0._ZN10layer_norm13ln_fwd_kernelINS_13Kernel_traitsIf13__nv_bfloat16S2_S2_fjLj256ELj1ELj4ELj1ELj16ENS_18Kernel_traits_baseILj256EfS2_S2_S2_fjLj128EEEEELb1ELb1ELb1ELb1EEEvNS_9FwdParamsE,"a",@progbits
	.sectionflags	@""
	.align	4
.nv.constant0._ZN10layer_norm13ln_fwd_kernelINS_13Kernel_traitsIf13__nv_bfloat16S2_S2_fjLj256ELj1ELj4ELj1ELj16ENS_18Kernel_traits_baseILj256EfS2_S2_S2_fjLj128EEEEELb1ELb1ELb1ELb1EEEvNS_9FwdParamsE:
	.zero		1128


//--------------------- .nv.constant0._ZN10layer_norm13ln_fwd_kernelINS_13Kernel_traitsI13__nv_bfloat16S2_fS2_fjLj256ELj1ELj4ELj1ELj16ENS_18Kernel_traits_baseILj256ES2_S2_fS2_fjLj128EEEEELb0ELb0ELb0ELb0EEEvNS_9FwdParamsE --------------------------
	.section	.nv.constant0._ZN10layer_norm13ln_fwd_kernelINS_13Kernel_traitsI13__nv_bfloat16S2_fS2_fjLj256ELj1ELj4ELj1ELj16ENS_18Kernel_traits_baseILj256ES2_S2_fS2_fjLj128EEEEELb0ELb0ELb0ELb0EEEvNS_9FwdParamsE,"a",@progbits
	.sectionflags	@""
	.align	4
.nv.constant0._ZN10layer_norm13ln_fwd_kernelINS_13Kernel_traitsI13__nv_bfloat16S2_fS2_fjLj256ELj1ELj4ELj1ELj16ENS_18Kernel_traits_baseILj256ES2_S2_fS2_fjLj128EEEEELb0ELb0ELb0ELb0EEEvNS_9FwdParamsE:
	.zero		1128


//--------------------- .nv.constant0._ZN10layer_norm13ln_fwd_kernelINS_13Kernel_traitsI13__nv_bfloat16S2_fS2_fjLj256ELj1ELj4ELj1ELj16ENS_18Kernel_traits_baseILj256ES2_S2_fS2_fjLj128EEEEELb0ELb0ELb0ELb1EEEvNS_9FwdParamsE --------------------------
	.section	.nv.constant0._ZN10layer_norm13ln_fwd_kernelINS_13Kernel_traitsI13__nv_bfloat16S2_fS2_fjLj256ELj1ELj4ELj1ELj16ENS_18Kernel_traits_baseILj256ES2_S2_fS2_fjLj128EEEEELb0ELb0ELb0ELb1EEEvNS_9FwdParamsE,"a",@progbits
	.sectionflags	@""
	.align	4
.nv.constant0._ZN10layer_norm13ln_fwd_kernelINS_13Kernel_traitsI13__nv_bfloat16S2_fS2_fjLj256ELj1ELj4ELj1ELj16ENS_18Kernel_traits_baseILj256ES2_S2_fS2_fjLj128EEEEELb0ELb0ELb0ELb1EEEvNS_9FwdParamsE:
	.zero		1128


//--------------------- .nv.constant0._ZN10layer_norm13ln_fwd_kernelINS_13Kernel_traitsI13__nv_bfloat16S2_fS2_fjLj256ELj1ELj4ELj1ELj16ENS_18Kernel_traits_baseILj256ES2_S2_fS2_fjLj128EEEEELb0ELb0ELb1ELb0EEEvNS_9FwdParamsE --------------------------
	.section	.nv.constant0._ZN10layer_norm13ln_fwd_kernelINS_13Kernel_traitsI13__nv_bfloat16S2_fS2_fjLj256ELj1ELj4ELj1ELj16ENS_18Kernel_traits_baseILj256ES2_S2_fS2_fjLj128EEEEELb0ELb0ELb1ELb0EEEvNS_9FwdParamsE,"a",@progbits
	.sectionflags	@""
	.align	4
.nv.constant0._ZN10layer_norm13ln_fwd_kernelINS_13Kernel_traitsI13__nv_bfloat16S2_fS2_fjLj256ELj1ELj4ELj1ELj16ENS_18Kernel_traits_baseILj256ES2_S2_fS2_fjLj128EEEEELb0ELb0ELb1ELb0EEEvNS_9FwdParamsE:
	.zero		1128


//--------------------- .nv.constant0._ZN10layer_norm13ln_fwd_kernelINS_13Kernel_traitsI13__nv_bfloat16S2_fS2_fjLj256ELj1ELj4ELj1ELj16ENS_18Kernel_traits_baseILj256ES2_S2_fS2_fjLj128EEEEELb0ELb0ELb1ELb1EEEvNS_9FwdParamsE --------------------------
	.section	.nv.constant0._ZN10layer_norm13ln_fwd_kernelINS_13Kernel_traitsI13__nv_bfloat16S2_fS2_fjLj256ELj1ELj4ELj1ELj16ENS_18Kernel_traits_baseILj256ES2_S2_fS2_fjLj128EEEEELb0ELb0ELb1ELb1EEEvNS_9FwdParamsE,"a",@progbits
	.sectionflags	@""
	.align	4
.nv.constant0._ZN10layer_norm13ln_fwd_kernelINS_13Kernel_traitsI13__nv_bfloat16S2_fS2_fjLj256ELj1ELj4ELj1ELj16ENS_18Kernel_traits_baseILj256ES2_S2_fS2_fjLj128EEEEELb0ELb0ELb1ELb1EEEvNS_9FwdParamsE:
	.zero		1128


//--------------------- .nv.constant0._ZN10layer_norm13ln_fwd_kernelINS_13Kernel_traitsI13__nv_bfloat16S2_fS2_fjLj256ELj1ELj4ELj1ELj16ENS_18Kernel_traits_baseILj256ES2_S2_fS2_fjLj128EEEEELb0ELb1ELb0ELb0EEEvNS_9FwdParamsE --------------------------
	.section	.nv.constant0._ZN10layer_norm13ln_fwd_kernelINS_13Kernel_traitsI13__nv_bfloat16S2_fS2_fjLj256ELj1ELj4ELj1ELj16ENS_18Kernel_traits_baseILj256ES2_S2_fS2_fjLj128EEEEELb0ELb1ELb0ELb0EEEvNS_9FwdParamsE,"a",@progbits
	.sectionflags	@""
	.align	4
.nv.constant0._ZN10layer_norm13ln_fwd_kernelINS_13Kernel_traitsI13__nv_bfloat16S2_fS2_fjLj256ELj1ELj4ELj1ELj16ENS_18Kernel_traits_baseILj256ES2_S2_fS2_fjLj128EEEEELb0ELb1ELb0ELb0EEEvNS_9FwdParamsE:
	.zero		1128


//--------------------- .nv.constant0._ZN10layer_norm13ln_fwd_kernelINS_13Kernel_traitsI13__nv_bfloat16S2_fS2_fjLj256ELj1ELj4ELj1ELj16ENS_18Kernel_traits_baseILj256ES2_S2_fS2_fjLj128EEEEELb0ELb1ELb0ELb1EEEvNS_9FwdParamsE --------------------------
	.section	.nv.constant0._ZN10layer_norm13ln_fwd_kernelINS_13Kernel_traitsI13__nv_bfloat16S2_fS2_fjLj256ELj1ELj4ELj1ELj16ENS_18Kernel_traits_baseILj256ES2_S2_fS2_fjLj128EEEEELb0ELb1ELb0ELb1EEEvNS_9FwdParamsE,"a",@progbits
	.sectionflags	@""
	.align	4
.nv.constant0._ZN10layer_norm13ln_fwd_kernelINS_13Kernel_traitsI13__nv_bfloat16S2_fS2_fjLj256ELj1ELj4ELj1ELj16ENS_18Kernel_traits_baseILj256ES2_S2_fS2_fjLj128EEEEELb0ELb1ELb0ELb1EEEvNS_9FwdParamsE:
	.zero		1128


//--------------------- .nv.constant0._ZN10layer_norm13ln_fwd_kernelINS_13Kernel_traitsI13__nv_bfloat16S2_fS2_fjLj256ELj1ELj4ELj1ELj16ENS_18Kernel_traits_baseILj256ES2_S2_fS2_fjLj128EEEEELb0ELb1ELb1ELb0EEEvNS_9FwdParamsE --------------------------
	.section	.nv.constant0._ZN10layer_norm13ln_fwd_kernelINS_13Kernel_traitsI13__nv_bfloat16S2_fS2_fjLj256ELj1ELj4ELj1ELj16ENS_18Kernel_traits_baseILj256ES2_S2_fS2_fjLj128EEEEELb0ELb1ELb1ELb0EEEvNS_9FwdParamsE,"a",@progbits
	.sectionflags	@""
	.align	4
.nv.constant0._ZN10layer_norm13ln_fwd_kernelINS_13Kernel_traitsI13__nv_bfloat16S2_fS2_fjLj256ELj1ELj4ELj1ELj16ENS_18Kernel_traits_baseILj256ES2_S2_fS2_fjLj128EEEEELb0ELb1ELb1ELb0EEEvNS_9FwdParamsE:
	.zero		1128


//--------------------- .nv.constant0._ZN10layer_norm13ln_fwd_kernelINS_13Kernel_traitsI13__nv_bfloat16S2_fS2_fjLj256ELj1ELj4ELj1ELj16ENS_18Kernel_traits_baseILj256ES2_S2_fS2_fjLj128EEEEELb0ELb1ELb1ELb1EEEvNS_9FwdParamsE --------------------------
	.section	.nv.constant0._ZN10layer_norm13ln_fwd_kernelINS_13Kernel_traitsI13__nv_bfloat16S2_fS2_fjLj256ELj1ELj4ELj1ELj16ENS_18Kernel_traits_baseILj256ES2_S2_fS2_fjLj128EEEEELb0ELb1ELb1ELb1EEEvNS_9FwdParamsE,"a",@progbits
	.sectionflags	@""
	.align	4
.nv.constant0._ZN10layer_norm13ln_fwd_kernelINS_13Kernel_traitsI13__nv_bfloat16S2_fS2_fjLj256ELj1ELj4ELj1ELj16ENS_18Kernel_traits_baseILj256ES2_S2_fS2_fjLj128EEEEELb0ELb1ELb1ELb1EEEvNS_9FwdParamsE:
	.zero		1128


//--------------------- .nv.constant0._ZN10layer_norm13ln_fwd_kernelINS_13Kernel_traitsI13__nv_bfloat16S2_fS2_fjLj256ELj1ELj4ELj1ELj16ENS_18Kernel_traits_baseILj256ES2_S2_fS2_fjLj128EEEEELb1ELb0ELb0ELb0EEEvNS_9FwdParamsE --------------------------
	.section	.nv.constant0._ZN10layer_norm13ln_fwd_kernelINS_13Kernel_traitsI13__nv_bfloat16S2_fS2_fjLj256ELj1ELj4ELj1ELj16ENS_18Kernel_traits_baseILj256ES2_S2_fS2_fjLj128EEEEELb1ELb0ELb0ELb0EEEvNS_9FwdParamsE,"a",@progbits
	.sectionflags	@""
	.align	4
.nv.constant0._ZN10layer_norm13ln_fwd_kernelINS_13Kernel_traitsI13__nv_bfloat16S2_fS2_fjLj256ELj1ELj4ELj1ELj16ENS_18Kernel_traits_baseILj256ES2_S2_fS2_fjLj128EEEEELb1ELb0ELb0ELb0EEEvNS_9FwdParamsE:
	.zero		1128


//--------------------- .nv.constant0._ZN10layer_norm13ln_fwd_kernelINS_13Kernel_traitsI13__nv_bfloat16S2_fS2_fjLj256ELj1ELj4ELj1ELj16ENS_18Kernel_traits_baseILj256ES2_S2_fS2_fjLj128EEEEELb1ELb0ELb0ELb1EEEvNS_9FwdParamsE --------------------------
	.section	.nv.constant0._ZN10layer_norm13ln_fwd_kernelINS_13Kernel_traitsI13__nv_bfloat16S2_fS2_fjLj256ELj1ELj4ELj1ELj16ENS_18Kernel_traits_baseILj256ES2_S2_fS2_fjLj128EEEEELb1ELb0ELb0ELb1EEEvNS_9FwdParamsE,"a",@progbits
	.sectionflags	@""
	.align	4
.nv.constant0._ZN10layer_norm13ln_fwd_kernelINS_13Kernel_traitsI13__nv_bfloat16S2_fS2_fjLj256ELj1ELj4ELj1ELj16ENS_18Kernel_traits_baseILj256ES2_S2_fS2_fjLj128EEEEELb1ELb0ELb0ELb1EEEvNS_9FwdParamsE:
	.zero		1128


//--------------------- .nv.constant0._ZN10layer_norm13ln_fwd_kernelINS_13Kernel_traitsI13__nv_bfloat16S2_fS2_fjLj256ELj1ELj4ELj1ELj16ENS_18Kernel_traits_baseILj256ES2_S2_fS2_fjLj128EEEEELb1ELb0ELb1ELb0EEEvNS_9FwdParamsE --------------------------
	.section	.nv.constant0._ZN10layer_norm13ln_fwd_kernelINS_13Kernel_traitsI13__nv_bfloat16S2_fS2_fjLj256ELj1ELj4ELj1ELj16ENS_18Kernel_traits_baseILj256ES2_S2_fS2_fjLj128EEEEELb1ELb0ELb1ELb0EEEvNS_9FwdParamsE,"a",@progbits
	.sectionflags	@""
	.align	4
.nv.constant0._ZN10layer_norm13ln_fwd_kernelINS_13Kernel_traitsI13__nv_bfloat16S2_fS2_fjLj256ELj1ELj4ELj1ELj16ENS_18Kernel_traits_baseILj256ES2_S2_fS2_fjLj128EEEEELb1ELb0ELb1ELb0EEEvNS_9FwdParamsE:
	.zero		1128


//--------------------- .nv.constant0._ZN10layer_norm13ln_fwd_kernelINS_13Kernel_traitsI13__nv_bfloat16S2_fS2_fjLj256ELj1ELj4ELj1ELj16ENS_18Kernel_traits_baseILj256ES2_S2_fS2_fjLj128EEEEELb1ELb0ELb1ELb1EEEvNS_9FwdParamsE --------------------------
	.section	.nv.constant0._ZN10layer_norm13ln_fwd_kernelINS_13Kernel_traitsI13__nv_bfloat16S2_fS2_fjLj256ELj1ELj4ELj1ELj16ENS_18Kernel_traits_baseILj256ES2_S2_fS2_fjLj128EEEEELb1ELb0ELb1ELb1EEEvNS_9FwdParamsE,"a",@progbits
	.sectionflags	@""
	.align	4
.nv.constant0._ZN10layer_norm13ln_fwd_kernelINS_13Kernel_traitsI13__nv_bfloat16S2_fS2_fjLj256ELj1ELj4ELj1ELj16ENS_18Kernel_traits_baseILj256ES2_S2_fS2_fjLj128EEEEELb1ELb0ELb1ELb1EEEvNS_9FwdParamsE:
	.zero		1128


//--------------------- .nv.constant0._ZN10layer_norm13ln_fwd_kernelINS_13Kernel_traitsI13__nv_bfloat16S2_fS2_fjLj256ELj1ELj4ELj1ELj16ENS_18Kernel_traits_baseILj256ES2_S2_fS2_fjLj128EEEEELb1ELb1ELb0ELb0EEEvNS_9FwdParamsE --------------------------
	.section	.nv.constant0._ZN10layer_norm13ln_fwd_kernelINS_13Kernel_traitsI13__nv_bfloat16S2_fS2_fjLj256ELj1ELj4ELj1ELj16ENS_18Kernel_traits_baseILj256ES2_S2_fS2_fjLj128EEEEELb1ELb1ELb0ELb0EEEvNS_9FwdParamsE,"a",@progbits
	.sectionflags	@""
	.align	4
.nv.constant0._ZN10layer_norm13ln_fwd_kernelINS_13Kernel_traitsI13__nv_bfloat16S2_fS2_fjLj256ELj1ELj4ELj1ELj16ENS_18Kernel_traits_baseILj256ES2_S2_fS2_fjLj128EEEEELb1ELb1ELb0ELb0EEEvNS_9FwdParamsE:
	.zero		1128


//--------------------- .nv.constant0._ZN10layer_norm13ln_fwd_kernelINS_13Kernel_traitsI13__nv_bfloat16S2_fS2_fjLj256ELj1ELj4ELj1ELj16ENS_18Kernel_traits_baseILj256ES2_S2_fS2_fjLj128EEEEELb1ELb1ELb0ELb1EEEvNS_9FwdParamsE --------------------------
	.section	.nv.constant0._ZN10layer_norm13ln_fwd_kernelINS_13Kernel_traitsI13__nv_bfloat16S2_fS2_fjLj256ELj1ELj4ELj1ELj16ENS_18Kernel_traits_baseILj256ES2_S2_fS2_fjLj128EEEEELb1ELb1ELb0ELb1EEEvNS_9FwdParamsE,"a",@progbits
	.sectionflags	@""
	.align	4
.nv.constant0._ZN10layer_norm13ln_fwd_kernelINS_13Kernel_traitsI13__nv_bfloat16S2_fS2_fjLj256ELj1ELj4ELj1ELj16ENS_18Kernel_traits_baseILj256ES2_S2_fS2_fjLj128EEEEELb1ELb1ELb0ELb1EEEvNS_9FwdParamsE:
	.zero		1128


//--------------------- .nv.constant0._ZN10layer_norm13ln_fwd_kernelINS_13Kernel_traitsI13__nv_bfloat16S2_fS2_fjLj256ELj1ELj4ELj1ELj16ENS_18Kernel_traits_baseILj256ES2_S2_fS2_fjLj128EEEEELb1ELb1ELb1ELb0EEEvNS_9FwdParamsE --------------------------
	.section	.nv.constant0._ZN10layer_norm13ln_fwd_kernelINS_13Kernel_traitsI13__nv_bfloat16S2_fS2_fjLj256ELj1ELj4ELj1ELj16ENS_18Kernel_traits_baseILj256ES2_S2_fS2_fjLj128EEEEELb1ELb1ELb1ELb0EEEvNS_9FwdParamsE,"a",@progbits
	.sectionflags	@""
	.align	4
.nv.constant0._ZN10layer_norm13ln_fwd_kernelINS_13Kernel_traitsI13__nv_bfloat16S2_fS2_fjLj256ELj1ELj4ELj1ELj16ENS_18Kernel_traits_baseILj256ES2_S2_fS2_fjLj128EEEEELb1ELb1ELb1ELb0EEEvNS_9FwdParamsE:
	.zero		1128


//--------------------- .nv.constant0._ZN10layer_norm13ln_fwd_kernelINS_13Kernel_traitsI13__nv_bfloat16S2_fS2_fjLj256ELj1ELj4ELj1ELj16ENS_18Kernel_traits_baseILj256ES2_S2_fS2_fjLj128EEEEELb1ELb1ELb1ELb1EEEvNS_9FwdParamsE --------------------------
	.section	.nv.constant0._ZN10layer_norm13ln_fwd_kernelINS_13Kernel_traitsI13__nv_bfloat16S2_fS2_fjLj256ELj1ELj4ELj1ELj16ENS_18Kernel_traits_baseILj256ES2_S2_fS2_fjLj128EEEEELb1ELb1ELb1ELb1EEEvNS_9FwdParamsE,"a",@progbits
	.sectionflags	@""
	.align	4
.nv.constant0._ZN10layer_norm13ln_fwd_kernelINS_13Kernel_traitsI13__nv_bfloat16S2_fS2_fjLj256ELj1ELj4ELj1ELj16ENS_18Kernel_traits_baseILj256ES2_S2_fS2_fjLj128EEEEELb1ELb1ELb1ELb1EEEvNS_9FwdParamsE:
	.zero		1128


//--------------------- .nv.constant0._ZN10layer_norm13ln_fwd_kernelINS_13Kernel_traitsIf13__nv_bfloat16fS2_fjLj256ELj1ELj4ELj1ELj16ENS_18Kernel_traits_baseILj256EfS2_fS2_fjLj128EEEEELb0ELb0ELb0ELb0EEEvNS_9FwdParamsE --------------------------
	.section	.nv.constant0._ZN10layer_norm13ln_fwd_kernelINS_13Kernel_traitsIf13__nv_bfloat16fS2_fjLj256ELj1ELj4ELj1ELj16ENS_18Kernel_traits_baseILj256EfS2_fS2_fjLj128EEEEELb0ELb0ELb0ELb0EEEvNS_9FwdParamsE,"a",@progbits
	.sectionflags	@""
	.align	4
.nv.constant0._ZN10layer_norm13ln_fwd_kernelINS_13Kernel_traitsIf13__nv_bfloat16fS2_fjLj256ELj1ELj4ELj1ELj16ENS_18Kernel_traits_baseILj256EfS2_fS2_fjLj128EEEEELb0ELb0ELb0ELb0EEEvNS_9FwdParamsE:
	.zero		1128


//--------------------- .nv.constant0._ZN10layer_norm13ln_fwd_kernelINS_13Kernel_traitsIf13__nv_bfloat16fS2_fjLj256ELj1ELj4ELj1ELj16ENS_18Kernel_traits_baseILj256EfS2_fS2_fjLj128EEEEELb0ELb0ELb0ELb1EEEvNS_9FwdParamsE --------------------------
	.section	.nv.constant0._ZN10layer_norm13ln_fwd_kernelINS_13Kernel_traitsIf13__nv_bfloat16fS2_fjLj256ELj1ELj4ELj1ELj16ENS_18Kernel_traits_baseILj256EfS2_fS2_fjLj128EEEEELb0ELb0ELb0ELb1EEEvNS_9FwdParamsE,"a",@progbits
	.sectionflags	@""
	.align	4
.nv.constant0._ZN10layer_norm13ln_fwd_kernelINS_13Kernel_traitsIf13__nv_bfloat16fS2_fjLj256ELj1ELj4ELj1ELj16ENS_18Kernel_traits_baseILj256EfS2_fS2_fjLj128EEEEELb0ELb0ELb0ELb1EEEvNS_9FwdParamsE:
	.zero		1128


//--------------------- .nv.constant0._ZN10layer_norm13ln_fwd_kernelINS_13Kernel_traitsIf13__nv_bfloat16fS2_fjLj256ELj1ELj4ELj1ELj16ENS_18Kernel_traits_baseILj256EfS2_fS2_fjLj128EEEEELb0ELb0ELb1ELb0EEEvNS_9FwdParamsE --------------------------
	.section	.nv.constant0._ZN10layer_norm13ln_fwd_kernelINS_13Kernel_traitsIf13__nv_bfloat16fS2_fjLj256ELj1ELj4ELj1ELj16ENS_18Kernel_traits_baseILj256EfS2_fS2_fjLj128EEEEELb0ELb0ELb1ELb0EEEvNS_9FwdParamsE,"a",@progbits
	.sectionflags	@""
	.align	4
.nv.constant0._ZN10layer_norm13ln_fwd_kernelINS_13Kernel_traitsIf13__nv_bfloat16fS2_fjLj256ELj1ELj4ELj1ELj16ENS_18Kernel_traits_baseILj256EfS2_fS2_fjLj128EEEEELb0ELb0ELb1ELb0EEEvNS_9FwdParamsE:
	.zero		1128


//--------------------- .nv.constant0._ZN10layer_norm13ln_fwd_kernelINS_13Kernel_traitsIf13__nv_bfloat16fS2_fjLj256ELj1ELj4ELj1ELj16ENS_18Kernel_traits_baseILj256EfS2_fS2_fjLj128EEEEELb0ELb0ELb1ELb1EEEvNS_9FwdParamsE --------------------------
	.section	.nv.constant0._ZN10layer_norm13ln_fwd_kernelINS_13Kernel_traitsIf13__nv_bfloat16fS2_fjLj256ELj1ELj4ELj1ELj16ENS_18Kernel_traits_baseILj256EfS2_fS2_fjLj128EEEEELb0ELb0ELb1ELb1EEEvNS_9FwdParamsE,"a",@progbits
	.sectionflags	@""
	.align	4
.nv.constant0._ZN10layer_norm13ln_fwd_kernelINS_13Kernel_traitsIf13__nv_bfloat16fS2_fjLj256ELj1ELj4ELj1ELj16ENS_18Kernel_traits_baseILj256EfS2_fS2_fjLj128EEEEELb0ELb0ELb1ELb1EEEvNS_9FwdParamsE:
	.zero		1128


//--------------------- .nv.constant0._ZN10layer_norm13ln_fwd_kernelINS_13Kernel_traitsIf13__nv_bfloat16fS2_fjLj256ELj1ELj4ELj1ELj16ENS_18Kernel_traits_baseILj256EfS2_fS2_fjLj128EEEEELb0ELb1ELb0ELb0EEEvNS_9FwdParamsE --------------------------
	.section	.nv.constant0._ZN10layer_norm13ln_fwd_kernelINS_13Kernel_traitsIf13__nv_bfloat16fS2_fjLj256ELj1ELj4ELj1ELj16ENS_18Kernel_traits_baseILj256EfS2_fS2_fjLj128EEEEELb0ELb1ELb0ELb0EEEvNS_9FwdParamsE,"a",@progbits
	.sectionflags	@""
	.align	4
.nv.constant0._ZN10layer_norm13ln_fwd_kernelINS_13Kernel_traitsIf13__nv_bfloat16fS2_fjLj256ELj1ELj4ELj1ELj16ENS_18Kernel_traits_baseILj256EfS2_fS2_fjLj128EEEEELb0ELb1ELb0ELb0EEEvNS_9FwdParamsE:
	.zero		1128


//--------------------- .nv.constant0._ZN10layer_norm13ln_fwd_kernelINS_13Kernel_traitsIf13__nv_bfloat16fS2_fjLj256ELj1ELj4ELj1ELj16ENS_18Kernel_traits_baseILj256EfS2_fS2_fjLj128EEEEELb0ELb1ELb0ELb1EEEvNS_9FwdParamsE --------------------------
	.section	.nv.constant0._ZN10layer_norm13ln_fwd_kernelINS_13Kernel_traitsIf13__nv_bfloat16fS2_fjLj256ELj1ELj4ELj1ELj16ENS_18Kernel_traits_baseILj256EfS2_fS2_fjLj128EEEEELb0ELb1ELb0ELb1EEEvNS_9FwdParamsE,"a",@progbits
	.sectionflags	@""
	.align	4
.nv.constant0._ZN10layer_norm13ln_fwd_kernelINS_13Kernel_traitsIf13__nv_bfloat16fS2_fjLj256ELj1ELj4ELj1ELj16ENS_18Kernel_traits_baseILj256EfS2_fS2_fjLj128EEEEELb0ELb1ELb0ELb1EEEvNS_9FwdParamsE:
	.zero		1128


//--------------------- .nv.constant0._ZN10layer_norm13ln_fwd_kernelINS_13Kernel_traitsIf13__nv_bfloat16fS2_fjLj256ELj1ELj4ELj1ELj16ENS_18Kernel_traits_baseILj256EfS2_fS2_fjLj128EEEEELb0ELb1ELb1ELb0EEEvNS_9FwdParamsE --------------------------
	.section	.nv.constant0._ZN10layer_norm13ln_fwd_kernelINS_13Kernel_traitsIf13__nv_bfloat16fS2_fjLj256ELj1ELj4ELj1ELj16ENS_18Kernel_traits_baseILj256EfS2_fS2_fjLj128EEEEELb0ELb1ELb1ELb0EEEvNS_9FwdParamsE,"a",@progbits
	.sectionflags	@""
	.align	4
.nv.constant0._ZN10layer_norm13ln_fwd_kernelINS_13Kernel_traitsIf13__nv_bfloat16fS2_fjLj256ELj1ELj4ELj1ELj16ENS_18Kernel_traits_baseILj256EfS2_fS2_fjLj128EEEEELb0ELb1ELb1ELb0EEEvNS_9FwdParamsE:
	.zero		1128


//--------------------- .nv.constant0._ZN10layer_norm13ln_fwd_kernelINS_13Kernel_traitsIf13__nv_bfloat16fS2_fjLj256ELj1ELj4ELj1ELj16ENS_18Kernel_traits_baseILj256EfS2_fS2_fjLj128EEEEELb0ELb1ELb1ELb1EEEvNS_9FwdParamsE --------------------------
	.section	.nv.constant0._ZN10layer_norm13ln_fwd_kernelINS_13Kernel_traitsIf13__nv_bfloat16fS2_fjLj256ELj1ELj4ELj1ELj16ENS_18Kernel_traits_baseILj256EfS2_fS2_fjLj128EEEEELb0ELb1ELb1ELb1EEEvNS_9FwdParamsE,"a",@progbits
	.sectionflags	@""
	.align	4
.nv.constant0._ZN10layer_norm13ln_fwd_kernelINS_13Kernel_traitsIf13__nv_bfloat16fS2_fjLj256ELj1ELj4ELj1ELj16ENS_18Kernel_traits_baseILj256EfS2_fS2_fjLj128EEEEELb0ELb1ELb1ELb1EEEvNS_9FwdParamsE:
	.zero		1128


//--------------------- .nv.constant0._ZN10layer_norm13ln_fwd_kernelINS_13Kernel_traitsIf13__nv_bfloat16fS2_fjLj256ELj1ELj4ELj1ELj16ENS_18Kernel_traits_baseILj256EfS2_fS2_fjLj128EEEEELb1ELb0ELb0ELb0EEEvNS_9FwdParamsE --------------------------
	.section	.nv.constant0._ZN10layer_norm13ln_fwd_kernelINS_13Kernel_traitsIf13__nv_bfloat16fS2_fjLj256ELj1ELj4ELj1ELj16ENS_18Kernel_traits_baseILj256EfS2_fS2_fjLj128EEEEELb1ELb0ELb0ELb0EEEvNS_9FwdParamsE,"a",@progbits
	.sectionflags	@""
	.align	4
.nv.constant0._ZN10layer_norm13ln_fwd_kernelINS_13Kernel_traitsIf13__nv_bfloat16fS2_fjLj256ELj1ELj4ELj1ELj16ENS_18Kernel_traits_baseILj256EfS2_fS2_fjLj128EEEEELb1ELb0ELb0ELb0EEEvNS_9FwdParamsE:
	.zero		1128


//--------------------- .nv.constant0._ZN10layer_norm13ln_fwd_kernelINS_13Kernel_traitsIf13__nv_bfloat16fS2_fjLj256ELj1ELj4ELj1ELj16ENS_18Kernel_traits_baseILj256EfS2_fS2_fjLj128EEEEELb1ELb0ELb0ELb1EEEvNS_9FwdParamsE --------------------------
	.section	.nv.constant0._ZN10layer_norm13ln_fwd_kernelINS_13Kernel_traitsIf13__nv_bfloat16fS2_fjLj256ELj1ELj4ELj1ELj16ENS_18Kernel_traits_baseILj256EfS2_fS2_fjLj128EEEEELb1ELb0ELb0ELb1EEEvNS_9FwdParamsE,"a",@progbits
	.sectionflags	@""
	.align	4
.nv.constant0._ZN10layer_norm13ln_fwd_kernelINS_13Kernel_traitsIf13__nv_bfloat16fS2_fjLj256ELj1ELj4ELj1ELj16ENS_18Kernel_traits_baseILj256EfS2_fS2_fjLj128EEEEELb1ELb0ELb0ELb1EEEvNS_9FwdParamsE:
	.zero		1128


//--------------------- .nv.constant0._ZN10layer_norm13ln_fwd_kernelINS_13Kernel_traitsIf13__nv_bfloat16fS2_fjLj256ELj1ELj4ELj1ELj16ENS_18Kernel_traits_baseILj256EfS2_fS2_fjLj128EEEEELb1ELb0ELb1ELb0EEEvNS_9FwdParamsE --------------------------
	.section	.nv.constant0._ZN10layer_norm13ln_fwd_kernelINS_13Kernel_traitsIf13__nv_bfloat16fS2_fjLj256ELj1ELj4ELj1ELj16ENS_18Kernel_traits_baseILj256EfS2_fS2_fjLj128EEEEELb1ELb0ELb1ELb0EEEvNS_9FwdParamsE,"a",@progbits
	.sectionflags	@""
	.align	4
.nv.constant0._ZN10layer_norm13ln_fwd_kernelINS_13Kernel_traitsIf13__nv_bfloat16fS2_fjLj256ELj1ELj4ELj1ELj16ENS_18Kernel_traits_baseILj256EfS2_fS2_fjLj128EEEEELb1ELb0ELb1ELb0EEEvNS_9FwdParamsE:
	.zero		1128


//--------------------- .nv.constant0._ZN10layer_norm13ln_fwd_kernelINS_13Kernel_traitsIf13__nv_bfloat16fS2_fjLj256ELj1ELj4ELj1ELj16ENS_18Kernel_traits_baseILj256EfS2_fS2_fjLj128EEEEELb1ELb0ELb1ELb1EEEvNS_9FwdParamsE --------------------------
	.section	.nv.constant0._ZN10layer_norm13ln_fwd_kernelINS_13Kernel_traitsIf13__nv_bfloat16fS2_fjLj256ELj1ELj4ELj1ELj16ENS_18Kernel_traits_baseILj256EfS2_fS2_fjLj128EEEEELb1ELb0ELb1ELb1EEEvNS_9FwdParamsE,"a",@progbits
	.sectionflags	@""
	.align	4
.nv.constant0._ZN10layer_norm13ln_fwd_kernelINS_13Kernel_traitsIf13__nv_bfloat16fS2_fjLj256ELj1ELj4ELj1ELj16ENS_18Kernel_traits_baseILj256EfS2_fS2_fjLj128EEEEELb1ELb0ELb1ELb1EEEvNS_9FwdParamsE:
	.zero		1128


//--------------------- .nv.constant0._ZN10layer_norm13ln_fwd_kernelINS_13Kernel_traitsIf13__nv_bfloat16fS2_fjLj256ELj1ELj4ELj1ELj16ENS_18Kernel_traits_baseILj256EfS2_fS2_fjLj128EEEEELb1ELb1ELb0ELb0EEEvNS_9FwdParamsE --------------------------
	.section	.nv.constant0._ZN10layer_norm13ln_fwd_kernelINS_13Kernel_traitsIf13__nv_bfloat16fS2_fjLj256ELj1ELj4ELj1ELj16ENS_18Kernel_traits_baseILj256EfS2_fS2_fjLj128EEEEELb1ELb1ELb0ELb0EEEvNS_9FwdParamsE,"a",@progbits
	.sectionflags	@""
	.align	4
.nv.constant0._ZN10layer_norm13ln_fwd_kernelINS_13Kernel_traitsIf13__nv_bfloat16fS2_fjLj256ELj1ELj4ELj1ELj16ENS_18Kernel_traits_baseILj256EfS2_fS2_fjLj128EEEEELb1ELb1ELb0ELb0EEEvNS_9FwdParamsE:
	.zero		1128


//--------------------- .nv.constant0._ZN10layer_norm13ln_fwd_kernelINS_13Kernel_traitsIf13__nv_bfloat16fS2_fjLj256ELj1ELj4ELj1ELj16ENS_18Kernel_traits_baseILj256EfS2_fS2_fjLj128EEEEELb1ELb1ELb0ELb1EEEvNS_9FwdParamsE --------------------------
	.section	.nv.constant0._ZN10layer_norm13ln_fwd_kernelINS_13Kernel_traitsIf13__nv_bfloat16fS2_fjLj256ELj1ELj4ELj1ELj16ENS_18Kernel_traits_baseILj256EfS2_fS2_fjLj128EEEEELb1ELb1ELb0ELb1EEEvNS_9FwdParamsE,"a",@progbits
	.sectionflags	@""
	.align	4
.nv.constant0._ZN10layer_norm13ln_fwd_kernelINS_13Kernel_traitsIf13__nv_bfloat16fS2_fjLj256ELj1ELj4ELj1ELj16ENS_18Kernel_traits_baseILj256EfS2_fS2_fjLj128EEEEELb1ELb1ELb0ELb1EEEvNS_9FwdParamsE:
	.zero		1128


//--------------------- .nv.constant0._ZN10layer_norm13ln_fwd_kernelINS_13Kernel_traitsIf13__nv_bfloat16fS2_fjLj256ELj1ELj4ELj1ELj16ENS_18Kernel_traits_baseILj256EfS2_fS2_fjLj128EEEEELb1ELb1ELb1ELb0EEEvNS_9FwdParamsE --------------------------
	.section	.nv.constant0._ZN10layer_norm13ln_fwd_kernelINS_13Kernel_traitsIf13__nv_bfloat16fS2_fjLj256ELj1ELj4ELj1ELj16ENS_18Kernel_traits_baseILj256EfS2_fS2_fjLj128EEEEELb1ELb1ELb1ELb0EEEvNS_9FwdParamsE,"a",@progbits
	.sectionflags	@""
	.align	4
.nv.constant0._ZN10layer_norm13ln_fwd_kernelINS_13Kernel_traitsIf13__nv_bfloat16fS2_fjLj256ELj1ELj4ELj1ELj16ENS_18Kernel_traits_baseILj256EfS2_fS2_fjLj128EEEEELb1ELb1ELb1ELb0EEEvNS_9FwdParamsE:
	.zero		1128


//--------------------- .nv.constant0._ZN10layer_norm13ln_fwd_kernelINS_13Kernel_traitsIf13__nv_bfloat16fS2_fjLj256ELj1ELj4ELj1ELj16ENS_18Kernel_traits_baseILj256EfS2_fS2_fjLj128EEEEELb1ELb1ELb1ELb1EEEvNS_9FwdParamsE --------------------------
	.section	.nv.constant0._ZN10layer_norm13ln_fwd_kernelINS_13Kernel_traitsIf13__nv_bfloat16fS2_fjLj256ELj1ELj4ELj1ELj16ENS_18Kernel_traits_baseILj256EfS2_fS2_fjLj128EEEEELb1ELb1ELb1ELb1EEEvNS_9FwdParamsE,"a",@progbits
	.sectionflags	@""
	.align	4
.nv.constant0._ZN10layer_norm13ln_fwd_kernelINS_13Kernel_traitsIf13__nv_bfloat16fS2_fjLj256ELj1ELj4ELj1ELj16ENS_18Kernel_traits_baseILj256EfS2_fS2_fjLj128EEEEELb1ELb1ELb1ELb1EEEvNS_9FwdParamsE:
	.zero		1128


//--------------------- .nv.constant0._ZN10layer_norm13ln_fwd_kernelINS_13Kernel_traitsIf6__halfS2_S2_fjLj256ELj1ELj4ELj1ELj16ENS_18Kernel_traits_baseILj256EfS2_S2_S2_fjLj128EEEEELb0ELb0ELb0ELb0EEEvNS_9FwdParamsE --------------------------
	.section	.nv.constant0._ZN10layer_norm13ln_fwd_kernelINS_13Kernel_traitsIf6__halfS2_S2_fjLj256ELj1ELj4ELj1ELj16ENS_18Kernel_traits_baseILj256EfS2_S2_S2_fjLj128EEEEELb0ELb0ELb0ELb0EEEvNS_9FwdParamsE,"a",@progbits
	.sectionflags	@""
	.align	4
.nv.constant0._ZN10layer_norm13ln_fwd_kernelINS_13Kernel_traitsIf6__halfS2_S2_fjLj256ELj1ELj4ELj1ELj16ENS_18Kernel_traits_baseILj256EfS2_S2_S2_fjLj128EEEEELb0ELb0ELb0ELb0EEEvNS_9FwdParamsE:
	.zero		1128


//--------------------- .nv.constant0._ZN10layer_norm13ln_fwd_kernelINS_13Kernel_traitsIf6__halfS2_S2_fjLj256ELj1ELj4ELj1ELj16ENS_18Kernel_traits_baseILj256EfS2_S2_S2_fjLj128EEEEELb0ELb0ELb0ELb1EEEvNS_9FwdParamsE --------------------------
	.section	.nv.constant0._ZN10layer_norm13ln_fwd_kernelINS_13Kernel_traitsIf6__halfS2_S2_fjLj256ELj1ELj4ELj1ELj16ENS_18Kernel_traits_baseILj256EfS2_S2_S2_fjLj128EEEEELb0ELb0ELb0ELb1EEEvNS_9FwdParamsE,"a",@progbits
	.sectionflags	@""
	.align	4
.nv.constant0._ZN10layer_norm13ln_fwd_kernelINS_13Kernel_traitsIf6__halfS2_S2_fjLj256ELj1ELj4ELj1ELj16ENS_18Kernel_traits_baseILj256EfS2_S2_S2_fjLj128EEEEELb0ELb0ELb0ELb1EEEvNS_9FwdParamsE:
	.zero		1128


//--------------------- .nv.constant0._ZN10layer_norm13ln_fwd_kernelINS_13Kernel_traitsIf6__halfS2_S2_fjLj256ELj1ELj4ELj1ELj16ENS_18Kernel_traits_baseILj256EfS2_S2_S2_fjLj128EEEEELb0ELb0ELb1ELb0EEEvNS_9FwdParamsE --------------------------
	.section	.nv.constant0._ZN10layer_norm13ln_fwd_kernelINS_13Kernel_traitsIf6__halfS2_S2_fjLj256ELj1ELj4ELj1ELj16ENS_18Kernel_traits_baseILj256EfS2_S2_S2_fjLj128EEEEELb0ELb0ELb1ELb0EEEvNS_9FwdParamsE,"a",@progbits
	.sectionflags	@""
	.align	4
.nv.constant0._ZN10layer_norm13ln_fwd_kernelINS_13Kernel_traitsIf6__halfS2_S2_fjLj256ELj1ELj4ELj1ELj16ENS_18Kernel_traits_baseILj256EfS2_S2_S2_fjLj128EEEEELb0ELb0ELb1ELb0EEEvNS_9FwdParamsE:
	.zero		1128


//--------------------- .nv.constant0._ZN10layer_norm13ln_fwd_kernelINS_13Kernel_traitsIf6__halfS2_S2_fjLj256ELj1ELj4ELj1ELj16ENS_18Kernel_traits_baseILj256EfS2_S2_S2_fjLj128EEEEELb0ELb0ELb1ELb1EEEvNS_9FwdParamsE --------------------------
	.section	.nv.constant0._ZN10layer_norm13ln_fwd_kernelINS_13Kernel_traitsIf6__halfS2_S2_fjLj256ELj1ELj4ELj1ELj16ENS_18Kernel_traits_baseILj256EfS2_S2_S2_fjLj128EEEEELb0ELb0ELb1ELb1EEEvNS_9FwdParamsE,"a",@progbits
	.sectionflags	@""
	.align	4
.nv.constant0._ZN10layer_norm13ln_fwd_kernelINS_13Kernel_traitsIf6__halfS2_S2_fjLj256ELj1ELj4ELj1ELj16ENS_18Kernel_traits_baseILj256EfS2_S2_S2_fjLj128EEEEELb0ELb0ELb1ELb1EEEvNS_9FwdParamsE:
	.zero		1128


//--------------------- .nv.constant0._ZN10layer_norm13ln_fwd_kernelINS_13Kernel_traitsIf6__halfS2_S2_fjLj256ELj1ELj4ELj1ELj16ENS_18Kernel_traits_baseILj256EfS2_S2_S2_fjLj128EEEEELb0ELb1ELb0ELb0EEEvNS_9FwdParamsE --------------------------
	.section	.nv.constant0._ZN10layer_norm13ln_fwd_kernelINS_13Kernel_traitsIf6__halfS2_S2_fjLj256ELj1ELj4ELj1ELj16ENS_18Kernel_traits_baseILj256EfS2_S2_S2_fjLj128EEEEELb0ELb1ELb0ELb0EEEvNS_9FwdParamsE,"a",@progbits
	.sectionflags	@""
	.align	4
.nv.constant0._ZN10layer_norm13ln_fwd_kernelINS_13Kernel_traitsIf6__halfS2_S2_fjLj256ELj1ELj4ELj1ELj16ENS_18Kernel_traits_baseILj256EfS2_S2_S2_fjLj128EEEEELb0ELb1ELb0ELb0EEEvNS_9FwdParamsE:
	.zero		1128


//--------------------- .nv.constant0._ZN10layer_norm13ln_fwd_kernelINS_13Kernel_traitsIf6__halfS2_S2_fjLj256ELj1ELj4ELj1ELj16ENS_18Kernel_traits_baseILj256EfS2_S2_S2_fjLj128EEEEELb0ELb1ELb0ELb1EEEvNS_9FwdParamsE --------------------------
	.section	.nv.constant0._ZN10layer_norm13ln_fwd_kernelINS_13Kernel_traitsIf6__halfS2_S2_fjLj256ELj1ELj4ELj1ELj16ENS_18Kernel_traits_baseILj256EfS2_S2_S2_fjLj128EEEEELb0ELb1ELb0ELb1EEEvNS_9FwdParamsE,"a",@progbits
	.sectionflags	@""
	.align	4
.nv.constant0._ZN10layer_norm13ln_fwd_kernelINS_13Kernel_traitsIf6__halfS2_S2_fjLj256ELj1ELj4ELj1ELj16ENS_18Kernel_traits_baseILj256EfS2_S2_S2_fjLj128EEEEELb0ELb1ELb0ELb1EEEvNS_9FwdParamsE:
	.zero		1128


//--------------------- .nv.constant0._ZN10layer_norm13ln_fwd_kernelINS_13Kernel_traitsIf6__halfS2_S2_fjLj256ELj1ELj4ELj1ELj16ENS_18Kernel_traits_baseILj256EfS2_S2_S2_fjLj128EEEEELb0ELb1ELb1ELb0EEEvNS_9FwdParamsE --------------------------
	.section	.nv.constant0._ZN10layer_norm13ln_fwd_kernelINS_13Kernel_traitsIf6__halfS2_S2_fjLj256ELj1ELj4ELj1ELj16ENS_18Kernel_traits_baseILj256EfS2_S2_S2_fjLj128EEEEELb0ELb1ELb1ELb0EEEvNS_9FwdParamsE,"a",@progbits
	.sectionflags	@""
	.align	4
.nv.constant0._ZN10layer_norm13ln_fwd_kernelINS_13Kernel_traitsIf6__halfS2_S2_fjLj256ELj1ELj4ELj1ELj16ENS_18Kernel_traits_baseILj256EfS2_S2_S2_fjLj128EEEEELb0ELb1ELb1ELb0EEEvNS_9FwdParamsE:
	.zero		1128


//--------------------- .nv.constant0._ZN10layer_norm13ln_fwd_kernelINS_13Kernel_traitsIf6__halfS2_S2_fjLj256ELj1ELj4ELj1ELj16ENS_18Kernel_traits_baseILj256EfS2_S2_S2_fjLj128EEEEELb0ELb1ELb1ELb1EEEvNS_9FwdParamsE --------------------------
	.section	.nv.constant0._ZN10layer_norm13ln_fwd_kernelINS_13Kernel_traitsIf6__halfS2_S2_fjLj256ELj1ELj4ELj1ELj16ENS_18Kernel_traits_baseILj256EfS2_S2_S2_fjLj128EEEEELb0ELb1ELb1ELb1EEEvNS_9FwdParamsE,"a",@progbits
	.sectionflags	@""
	.align	4
.nv.constant0._ZN10layer_norm13ln_fwd_kernelINS_13Kernel_traitsIf6__halfS2_S2_fjLj256ELj1ELj4ELj1ELj16ENS_18Kernel_traits_baseILj256EfS2_S2_S2_fjLj128EEEEELb0ELb1ELb1ELb1EEEvNS_9FwdParamsE:
	.zero		1128


//--------------------- .nv.constant0._ZN10layer_norm13ln_fwd_kernelINS_13Kernel_traitsIf6__halfS2_S2_fjLj256ELj1ELj4ELj1ELj16ENS_18Kernel_traits_baseILj256EfS2_S2_S2_fjLj128EEEEELb1ELb0ELb0ELb0EEEvNS_9FwdParamsE --------------------------
	.section	.nv.constant0._ZN10layer_norm13ln_fwd_kernelINS_13Kernel_traitsIf6__halfS2_S2_fjLj256ELj1ELj4ELj1ELj16ENS_18Kernel_traits_baseILj256EfS2_S2_S2_fjLj128EEEEELb1ELb0ELb0ELb0EEEvNS_9FwdParamsE,"a",@progbits
	.sectionflags	@""
	.align	4
.nv.constant0._ZN10layer_norm13ln_fwd_kernelINS_13Kernel_traitsIf6__halfS2_S2_fjLj256ELj1ELj4ELj1ELj16ENS_18Kernel_traits_baseILj256EfS2_S2_S2_fjLj128EEEEELb1ELb0ELb0ELb0EEEvNS_9FwdParamsE:
	.zero		1128


//--------------------- .nv.constant0._ZN10layer_norm13ln_fwd_kernelINS_13Kernel_traitsIf6__halfS2_S2_fjLj256ELj1ELj4ELj1ELj16ENS_18Kernel_traits_baseILj256EfS2_S2_S2_fjLj128EEEEELb1ELb0ELb0ELb1EEEvNS_9FwdParamsE --------------------------
	.section	.nv.constant0._ZN10layer_norm13ln_fwd_kernelINS_13Kernel_traitsIf6__halfS2_S2_fjLj256ELj1ELj4ELj1ELj16ENS_18Kernel_traits_baseILj256EfS2_S2_S2_fjLj128EEEEELb1ELb0ELb0ELb1EEEvNS_9FwdParamsE,"a",@progbits
	.sectionflags	@""
	.align	4
.nv.constant0._ZN10layer_norm13ln_fwd_kernelINS_13Kernel_traitsIf6__halfS2_S2_fjLj256ELj1ELj4ELj1ELj16ENS_18Kernel_traits_baseILj256EfS2_S2_S2_fjLj128EEEEELb1ELb0ELb0ELb1EEEvNS_9FwdParamsE:
	.zero		1128


//--------------------- .nv.constant0._ZN10layer_norm13ln_fwd_kernelINS_13Kernel_traitsIf6__halfS2_S2_fjLj256ELj1ELj4ELj1ELj16ENS_18Kernel_traits_baseILj256EfS2_S2_S2_fjLj128EEEEELb1ELb0ELb1ELb0EEEvNS_9FwdParamsE --------------------------
	.section	.nv.constant0._ZN10layer_norm13ln_fwd_kernelINS_13Kernel_traitsIf6__halfS2_S2_fjLj256ELj1ELj4ELj1ELj16ENS_18Kernel_traits_baseILj256EfS2_S2_S2_fjLj128EEEEELb1ELb0ELb1ELb0EEEvNS_9FwdParamsE,"a",@progbits
	.sectionflags	@""
	.align	4
.nv.constant0._ZN10layer_norm13ln_fwd_kernelINS_13Kernel_traitsIf6__halfS2_S2_fjLj256ELj1ELj4ELj1ELj16ENS_18Kernel_traits_baseILj256EfS2_S2_S2_fjLj128EEEEELb1ELb0ELb1ELb0EEEvNS_9FwdParamsE:
	.zero		1128


//--------------------- .nv.constant0._ZN10layer_norm13ln_fwd_kernelINS_13Kernel_traitsIf6__halfS2_S2_fjLj256ELj1ELj4ELj1ELj16ENS_18Kernel_traits_baseILj256EfS2_S2_S2_fjLj128EEEEELb1ELb0ELb1ELb1EEEvNS_9FwdParamsE --------------------------
	.section	.nv.constant0._ZN10layer_norm13ln_fwd_kernelINS_13Kernel_traitsIf6__halfS2_S2_fjLj256ELj1ELj4ELj1ELj16ENS_18Kernel_traits_baseILj256EfS2_S2_S2_fjLj128EEEEELb1ELb0ELb1ELb1EEEvNS_9FwdParamsE,"a",@progbits
	.sectionflags	@""
	.align	4
.nv.constant0._ZN10layer_norm13ln_fwd_kernelINS_13Kernel_traitsIf6__halfS2_S2_fjLj256ELj1ELj4ELj1ELj16ENS_18Kernel_traits_baseILj256EfS2_S2_S2_fjLj128EEEEELb1ELb0ELb1ELb1EEEvNS_9FwdParamsE:
	.zero		1128


//--------------------- .nv.constant0._ZN10layer_norm13ln_fwd_kernelINS_13Kernel_traitsIf6__halfS2_S2_fjLj256ELj1ELj4ELj1ELj16ENS_18Kernel_traits_baseILj256EfS2_S2_S2_fjLj128EEEEELb1ELb1ELb0ELb0EEEvNS_9FwdParamsE --------------------------
	.section	.nv.constant0._ZN10layer_norm13ln_fwd_kernelINS_13Kernel_traitsIf6__halfS2_S2_fjLj256ELj1ELj4ELj1ELj16ENS_18Kernel_traits_baseILj256EfS2_S2_S2_fjLj128EEEEELb1ELb1ELb0ELb0EEEvNS_9FwdParamsE,"a",@progbits
	.sectionflags	@""
	.align	4
.nv.constant0._ZN10layer_norm13ln_fwd_kernelINS_13Kernel_traitsIf6__halfS2_S2_fjLj256ELj1ELj4ELj1ELj16ENS_18Kernel_traits_baseILj256EfS2_S2_S2_fjLj128EEEEELb1ELb1ELb0ELb0EEEvNS_9FwdParamsE:
	.zero		1128


//--------------------- .nv.constant0._ZN10layer_norm13ln_fwd_kernelINS_13Kernel_traitsIf6__halfS2_S2_fjLj256ELj1ELj4ELj1ELj16ENS_18Kernel_traits_baseILj256EfS2_S2_S2_fjLj128EEEEELb1ELb1ELb0ELb1EEEvNS_9FwdParamsE --------------------------
	.section	.nv.constant0._ZN10layer_norm13ln_fwd_kernelINS_13Kernel_traitsIf6__halfS2_S2_fjLj256ELj1ELj4ELj1ELj16ENS_18Kernel_traits_baseILj256EfS2_S2_S2_fjLj128EEEEELb1ELb1ELb0ELb1EEEvNS_9FwdParamsE,"a",@progbits
	.sectionflags	@""
	.align	4
.nv.constant0._ZN10layer_norm13ln_fwd_kernelINS_13Kernel_traitsIf6__halfS2_S2_fjLj256ELj1ELj4ELj1ELj16ENS_18Kernel_traits_baseILj256EfS2_S2_S2_fjLj128EEEEELb1ELb1ELb0ELb1EEEvNS_9FwdParamsE:
	.zero		1128


//--------------------- .nv.constant0._ZN10layer_norm13ln_fwd_kernelINS_13Kernel_traitsIf6__halfS2_S2_fjLj256ELj1ELj4ELj1ELj16ENS_18Kernel_traits_baseILj256EfS2_S2_S2_fjLj128EEEEELb1ELb1ELb1ELb0EEEvNS_9FwdParamsE --------------------------
	.section	.nv.constant0._ZN10layer_norm13ln_fwd_kernelINS_13Kernel_traitsIf6__halfS2_S2_fjLj256ELj1ELj4ELj1ELj16ENS_18Kernel_traits_baseILj256EfS2_S2_S2_fjLj128EEEEELb1ELb1ELb1ELb0EEEvNS_9FwdParamsE,"a",@progbits
	.sectionflags	@""
	.align	4
.nv.constant0._ZN10layer_norm13ln_fwd_kernelINS_13Kernel_traitsIf6__halfS2_S2_fjLj256ELj1ELj4ELj1ELj16ENS_18Kernel_traits_baseILj256EfS2_S2_S2_fjLj128EEEEELb1ELb1ELb1ELb0EEEvNS_9FwdParamsE:
	.zero		1128


//--------------------- .nv.constant0._ZN10layer_norm13ln_fwd_kernelINS_13Kernel_traitsIf6__halfS2_S2_fjLj256ELj1ELj4ELj1ELj16ENS_18Kernel_traits_baseILj256EfS2_S2_S2_fjLj128EEEEELb1ELb1ELb1ELb1EEEvNS_9FwdParamsE --------------------------
	.section	.nv.constant0._ZN10layer_norm13ln_fwd_kernelINS_13Kernel_traitsIf6__halfS2_S2_fjLj256ELj1ELj4ELj1ELj16ENS_18Kernel_traits_baseILj256EfS2_S2_S2_fjLj128EEEEELb1ELb1ELb1ELb1EEEvNS_9FwdParamsE,"a",@progbits
	.sectionflags	@""
	.align	4
.nv.constant0._ZN10layer_norm13ln_fwd_kernelINS_13Kernel_traitsIf6__halfS2_S2_fjLj256ELj1ELj4ELj1ELj16ENS_18Kernel_traits_baseILj256EfS2_S2_S2_fjLj128EEEEELb1ELb1ELb1ELb1EEEvNS_9FwdParamsE:
	.zero		1128


//--------------------- .nv.constant0._ZN10layer_norm13ln_fwd_kernelINS_13Kernel_traitsI6__halfS2_fS2_fjLj256ELj1ELj4ELj1ELj16ENS_18Kernel_traits_baseILj256ES2_S2_fS2_fjLj128EEEEELb0ELb0ELb0ELb0EEEvNS_9FwdParamsE --------------------------
	.section	.nv.constant0._ZN10layer_norm13ln_fwd_kernelINS_13Kernel_traitsI6__halfS2_fS2_fjLj256ELj1ELj4ELj1ELj16ENS_18Kernel_traits_baseILj256ES2_S2_fS2_fjLj128EEEEELb0ELb0ELb0ELb0EEEvNS_9FwdParamsE,"a",@progbits
	.sectionflags	@""
	.align	4
.nv.constant0._ZN10layer_norm13ln_fwd_kernelINS_13Kernel_traitsI6__halfS2_fS2_fjLj256ELj1ELj4ELj1ELj16ENS_18Kernel_traits_baseILj256ES2_S2_fS2_fjLj128EEEEELb0ELb0ELb0ELb0EEEvNS_9FwdParamsE:
	.zero		1128


//--------------------- .nv.constant0._ZN10layer_norm13ln_fwd_kernelINS_13Kernel_traitsI6__halfS2_fS2_fjLj256ELj1ELj4ELj1ELj16ENS_18Kernel_traits_baseILj256ES2_S2_fS2_fjLj128EEEEELb0ELb0ELb0ELb1EEEvNS_9FwdParamsE --------------------------
	.section	.nv.constant0._ZN10layer_norm13ln_fwd_kernelINS_13Kernel_traitsI6__halfS2_fS2_fjLj256ELj1ELj4ELj1ELj16ENS_18Kernel_traits_baseILj256ES2_S2_fS2_fjLj128EEEEELb0ELb0ELb0ELb1EEEvNS_9FwdParamsE,"a",@progbits
	.sectionflags	@""
	.align	4
.nv.constant0._ZN10layer_norm13ln_fwd_kernelINS_13Kernel_traitsI6__halfS2_fS2_fjLj256ELj1ELj4ELj1ELj16ENS_18Kernel_traits_baseILj256ES2_S2_fS2_fjLj128EEEEELb0ELb0ELb0ELb1EEEvNS_9FwdParamsE:
	.zero		1128


//--------------------- .nv.constant0._ZN10layer_norm13ln_fwd_kernelINS_13Kernel_traitsI6__halfS2_fS2_fjLj256ELj1ELj4ELj1ELj16ENS_18Kernel_traits_baseILj256ES2_S2_fS2_fjLj128EEEEELb0ELb0ELb1ELb0EEEvNS_9FwdParamsE --------------------------
	.section	.nv.constant0._ZN10layer_norm13ln_fwd_kernelINS_13Kernel_traitsI6__halfS2_fS2_fjLj256ELj1ELj4ELj1ELj16ENS_18Kernel_traits_baseILj256ES2_S2_fS2_fjLj128EEEEELb0ELb0ELb1ELb0EEEvNS_9FwdParamsE,"a",@progbits
	.sectionflags	@""
	.align	4
.nv.constant0._ZN10layer_norm13ln_fwd_kernelINS_13Kernel_traitsI6__halfS2_fS2_fjLj256ELj1ELj4ELj1ELj16ENS_18Kernel_traits_baseILj256ES2_S2_fS2_fjLj128EEEEELb0ELb0ELb1ELb0EEEvNS_9FwdParamsE:
	.zero		1128


//--------------------- .nv.constant0._ZN10layer_norm13ln_fwd_kernelINS_13Kernel_traitsI6__halfS2_fS2_fjLj256ELj1ELj4ELj1ELj16ENS_18Kernel_traits_baseILj256ES2_S2_fS2_fjLj128EEEEELb0ELb0ELb1ELb1EEEvNS_9FwdParamsE --------------------------
	.section	.nv.constant0._ZN10layer_norm13ln_fwd_kernelINS_13Kernel_traitsI6__halfS2_fS2_fjLj256ELj1ELj4ELj1ELj16ENS_18Kernel_traits_baseILj256ES2_S2_fS2_fjLj128EEEEELb0ELb0ELb1ELb1EEEvNS_9FwdParamsE,"a",@progbits
	.sectionflags	@""
	.align	4
.nv.constant0._ZN10layer_norm13ln_fwd_kernelINS_13Kernel_traitsI6__halfS2_fS2_fjLj256ELj1ELj4ELj1ELj16ENS_18Kernel_traits_baseILj256ES2_S2_fS2_fjLj128EEEEELb0ELb0ELb1ELb1EEEvNS_9FwdParamsE:
	.zero		1128


//--------------------- .nv.constant0._ZN10layer_norm13ln_fwd_kernelINS_13Kernel_traitsI6__halfS2_fS2_fjLj256ELj1ELj4ELj1ELj16ENS_18Kernel_traits_baseILj256ES2_S2_fS2_fjLj128EEEEELb0ELb1ELb0ELb0EEEvNS_9FwdParamsE --------------------------
	.section	.nv.constant0._ZN10layer_norm13ln_fwd_kernelINS_13Kernel_traitsI6__halfS2_fS2_fjLj256ELj1ELj4ELj1ELj16ENS_18Kernel_traits_baseILj256ES2_S2_fS2_fjLj128EEEEELb0ELb1ELb0ELb0EEEvNS_9FwdParamsE,"a",@progbits
	.sectionflags	@""
	.align	4
.nv.constant0._ZN10layer_norm13ln_fwd_kernelINS_13Kernel_traitsI6__halfS2_fS2_fjLj256ELj1ELj4ELj1ELj16ENS_18Kernel_traits_baseILj256ES2_S2_fS2_fjLj128EEEEELb0ELb1ELb0ELb0EEEvNS_9FwdParamsE:
	.zero		1128


//--------------------- .nv.constant0._ZN10layer_norm13ln_fwd_kernelINS_13Kernel_traitsI6__halfS2_fS2_fjLj256ELj1ELj4ELj1ELj16ENS_18Kernel_traits_baseILj256ES2_S2_fS2_fjLj128EEEEELb0ELb1ELb0ELb1EEEvNS_9FwdParamsE --------------------------
	.section	.nv.constant0._ZN10layer_norm13ln_fwd_kernelINS_13Kernel_traitsI6__halfS2_fS2_fjLj256ELj1ELj4ELj1ELj16ENS_18Kernel_traits_baseILj256ES2_S2_fS2_fjLj128EEEEELb0ELb1ELb0ELb1EEEvNS_9FwdParamsE,"a",@progbits
	.sectionflags	@""
	.align	4
.nv.constant0._ZN10layer_norm13ln_fwd_kernelINS_13Kernel_traitsI6__halfS2_fS2_fjLj256ELj1ELj4ELj1ELj16ENS_18Kernel_traits_baseILj256ES2_S2_fS2_fjLj128EEEEELb0ELb1ELb0ELb1EEEvNS_9FwdParamsE:
	.zero		1128


//--------------------- .nv.constant0._ZN10layer_norm13ln_fwd_kernelINS_13Kernel_traitsI6__halfS2_fS2_fjLj256ELj1ELj4ELj1ELj16ENS_18Kernel_traits_baseILj256ES2_S2_fS2_fjLj128EEEEELb0ELb1ELb1ELb0EEEvNS_9FwdParamsE --------------------------
	.section	.nv.constant0._ZN10layer_norm13ln_fwd_kernelINS_13Kernel_traitsI6__halfS2_fS2_fjLj256ELj1ELj4ELj1ELj16ENS_18Kernel_traits_baseILj256ES2_S2_fS2_fjLj128EEEEELb0ELb1ELb1ELb0EEEvNS_9FwdParamsE,"a",@progbits
	.sectionflags	@""
	.align	4
.nv.constant0._ZN10layer_norm13ln_fwd_kernelINS_13Kernel_traitsI6__halfS2_fS2_fjLj256ELj1ELj4ELj1ELj16ENS_18Kernel_traits_baseILj256ES2_S2_fS2_fjLj128EEEEELb0ELb1ELb1ELb0EEEvNS_9FwdParamsE:
	.zero		1128


//--------------------- .nv.constant0._ZN10layer_norm13ln_fwd_kernelINS_13Kernel_traitsI6__halfS2_fS2_fjLj256ELj1ELj4ELj1ELj16ENS_18Kernel_traits_baseILj256ES2_S2_fS2_fjLj128EEEEELb0ELb1ELb1ELb1EEEvNS_9FwdParamsE --------------------------
	.section	.nv.constant0._ZN10layer_norm13ln_fwd_kernelINS_13Kernel_traitsI6__halfS2_fS2_fjLj256ELj1ELj4ELj1ELj16ENS_18Kernel_traits_baseILj256ES2_S2_fS2_fjLj128EEEEELb0ELb1ELb1ELb1EEEvNS_9FwdParamsE,"a",@progbits
	.sectionflags	@""
	.align	4
.nv.constant0._ZN10layer_norm13ln_fwd_kernelINS_13Kernel_traitsI6__halfS2_fS2_fjLj256ELj1ELj4ELj1ELj16ENS_18Kernel_traits_baseILj256ES2_S2_fS2_fjLj128EEEEELb0ELb1ELb1ELb1EEEvNS_9FwdParamsE:
	.zero		1128


//--------------------- .nv.constant0._ZN10layer_norm13ln_fwd_kernelINS_13Kernel_traitsI6__halfS2_fS2_fjLj256ELj1ELj4ELj1ELj16ENS_18Kernel_traits_baseILj256ES2_S2_fS2_fjLj128EEEEELb1ELb0ELb0ELb0EEEvNS_9FwdParamsE --------------------------
	.section	.nv.constant0._ZN10layer_norm13ln_fwd_kernelINS_13Kernel_traitsI6__halfS2_fS2_fjLj256ELj1ELj4ELj1ELj16ENS_18Kernel_traits_baseILj256ES2_S2_fS2_fjLj128EEEEELb1ELb0ELb0ELb0EEEvNS_9FwdParamsE,"a",@progbits
	.sectionflags	@""
	.align	4
.nv.constant0._ZN10layer_norm13ln_fwd_kernelINS_13Kernel_traitsI6__halfS2_fS2_fjLj256ELj1ELj4ELj1ELj16ENS_18Kernel_traits_baseILj256ES2_S2_fS2_fjLj128EEEEELb1ELb0ELb0ELb0EEEvNS_9FwdParamsE:
	.zero		1128


//--------------------- .nv.constant0._ZN10layer_norm13ln_fwd_kernelINS_13Kernel_traitsI6__halfS2_fS2_fjLj256ELj1ELj4ELj1ELj16ENS_18Kernel_traits_baseILj256ES2_S2_fS2_fjLj128EEEEELb1ELb0ELb0ELb1EEEvNS_9FwdParamsE --------------------------
	.section	.nv.constant0._ZN10layer_norm13ln_fwd_kernelINS_13Kernel_traitsI6__halfS2_fS2_fjLj256ELj1ELj4ELj1ELj16ENS_18Kernel_traits_baseILj256ES2_S2_fS2_fjLj128EEEEELb1ELb0ELb0ELb1EEEvNS_9FwdParamsE,"a",@progbits
	.sectionflags	@""
	.align	4
.nv.constant0._ZN10layer_norm13ln_fwd_kernelINS_13Kernel_traitsI6__halfS2_fS2_fjLj256ELj1ELj4ELj1ELj16ENS_18Kernel_traits_baseILj256ES2_S2_fS2_fjLj128EEEEELb1ELb0ELb0ELb1EEEvNS_9FwdParamsE:
	.zero		1128


//--------------------- .nv.constant0._ZN10layer_norm13ln_fwd_kernelINS_13Kernel_traitsI6__halfS2_fS2_fjLj256ELj1ELj4ELj1ELj16ENS_18Kernel_traits_baseILj256ES2_S2_fS2_fjLj128EEEEELb1ELb0ELb1ELb0EEEvNS_9FwdParamsE --------------------------
	.section	.nv.constant0._ZN10layer_norm13ln_fwd_kernelINS_13Kernel_traitsI6__halfS2_fS2_fjLj256ELj1ELj4ELj1ELj16ENS_18Kernel_traits_baseILj256ES2_S2_fS2_fjLj128EEEEELb1ELb0ELb1ELb0EEEvNS_9FwdParamsE,"a",@progbits
	.sectionflags	@""
	.align	4
.nv.constant0._ZN10layer_norm13ln_fwd_kernelINS_13Kernel_traitsI6__halfS2_fS2_fjLj256ELj1ELj4ELj1ELj16ENS_18Kernel_traits_baseILj256ES2_S2_fS2_fjLj128EEEEELb1ELb0ELb1ELb0EEEvNS_9FwdParamsE:
	.zero		1128


//--------------------- .nv.constant0._ZN10layer_norm13ln_fwd_kernelINS_13Kernel_traitsI6__halfS2_fS2_fjLj256ELj1ELj4ELj1ELj16ENS_18Kernel_traits_baseILj256ES2_S2_fS2_fjLj128EEEEELb1ELb0ELb1ELb1EEEvNS_9FwdParamsE --------------------------
	.section	.nv.constant0._ZN10layer_norm13ln_fwd_kernelINS_13Kernel_traitsI6__halfS2_fS2_fjLj256ELj1ELj4ELj1ELj16ENS_18Kernel_traits_baseILj256ES2_S2_fS2_fjLj128EEEEELb1ELb0ELb1ELb1EEEvNS_9FwdParamsE,"a",@progbits
	.sectionflags	@""
	.align	4
.nv.constant0._ZN10layer_norm13ln_fwd_kernelINS_13Kernel_traitsI6__halfS2_fS2_fjLj256ELj1ELj4ELj1ELj16ENS_18Kernel_traits_baseILj256ES2_S2_fS2_fjLj128EEEEELb1ELb0ELb1ELb1EEEvNS_9FwdParamsE:
	.zero		1128


//--------------------- .nv.constant0._ZN10layer_norm13ln_fwd_kernelINS_13Kernel_traitsI6__halfS2_fS2_fjLj256ELj1ELj4ELj1ELj16ENS_18Kernel_traits_baseILj256ES2_S2_fS2_fjLj128EEEEELb1ELb1ELb0ELb0EEEvNS_9FwdParamsE --------------------------
	.section	.nv.constant0._ZN10layer_norm13ln_fwd_kernelINS_13Kernel_traitsI6__halfS2_fS2_fjLj256ELj1ELj4ELj1ELj16ENS_18Kernel_traits_baseILj256ES2_S2_fS2_fjLj128EEEEELb1ELb1ELb0ELb0EEEvNS_9FwdParamsE,"a",@progbits
	.sectionflags	@""
	.align	4
.nv.constant0._ZN10layer_norm13ln_fwd_kernelINS_13Kernel_traitsI6__halfS2_fS2_fjLj256ELj1ELj4ELj1ELj16ENS_18Kernel_traits_baseILj256ES2_S2_fS2_fjLj128EEEEELb1ELb1ELb0ELb0EEEvNS_9FwdParamsE:
	.zero		1128


//--------------------- .nv.constant0._ZN10layer_norm13ln_fwd_kernelINS_13Kernel_traitsI6__halfS2_fS2_fjLj256ELj1ELj4ELj1ELj16ENS_18Kernel_traits_baseILj256ES2_S2_fS2_fjLj128EEEEELb1ELb1ELb0ELb1EEEvNS_9FwdParamsE --------------------------
	.section	.nv.constant0._ZN10layer_norm13ln_fwd_kernelINS_13Kernel_traitsI6__halfS2_fS2_fjLj256ELj1ELj4ELj1ELj16ENS_18Kernel_traits_baseILj256ES2_S2_fS2_fjLj128EEEEELb1ELb1ELb0ELb1EEEvNS_9FwdParamsE,"a",@progbits
	.sectionflags	@""
	.align	4
.nv.constant0._ZN10layer_norm13ln_fwd_kernelINS_13Kernel_traitsI6__halfS2_fS2_fjLj256ELj1ELj4ELj1ELj16ENS_18Kernel_traits_baseILj256ES2_S2_fS2_fjLj128EEEEELb1ELb1ELb0ELb1EEEvNS_9FwdParamsE:
	.zero		1128


//--------------------- .nv.constant0._ZN10layer_norm13ln_fwd_kernelINS_13Kernel_traitsI6__halfS2_fS2_fjLj256ELj1ELj4ELj1ELj16ENS_18Kernel_traits_baseILj256ES2_S2_fS2_fjLj128EEEEELb1ELb1ELb1ELb0EEEvNS_9FwdParamsE --------------------------
	.section	.nv.constant0._ZN10layer_norm13ln_fwd_kernelINS_13Kernel_traitsI6__halfS2_fS2_fjLj256ELj1ELj4ELj1ELj16ENS_18Kernel_traits_baseILj256ES2_S2_fS2_fjLj128EEEEELb1ELb1ELb1ELb0EEEvNS_9FwdParamsE,"a",@progbits
	.sectionflags	@""
	.align	4
.nv.constant0._ZN10layer_norm13ln_fwd_kernelINS_13Kernel_traitsI6__halfS2_fS2_fjLj256ELj1ELj4ELj1ELj16ENS_18Kernel_traits_baseILj256ES2_S2_fS2_fjLj128EEEEELb1ELb1ELb1ELb0EEEvNS_9FwdParamsE:
	.zero		1128


//--------------------- .nv.constant0._ZN10layer_norm13ln_fwd_kernelINS_13Kernel_traitsI6__halfS2_fS2_fjLj256ELj1ELj4ELj1ELj16ENS_18Kernel_traits_baseILj256ES2_S2_fS2_fjLj128EEEEELb1ELb1ELb1ELb1EEEvNS_9FwdParamsE --------------------------
	.section	.nv.constant0._ZN10layer_norm13ln_fwd_kernelINS_13Kernel_traitsI6__halfS2_fS2_fjLj256ELj1ELj4ELj1ELj16ENS_18Kernel_traits_baseILj256ES2_S2_fS2_fjLj128EEEEELb1ELb1ELb1ELb1EEEvNS_9FwdParamsE,"a",@progbits
	.sectionflags	@""
	.align	4
.nv.constant0._ZN10layer_norm13ln_fwd_kernelINS_13Kernel_traitsI6__halfS2_fS2_fjLj256ELj1ELj4ELj1ELj16ENS_18Kernel_traits_baseILj256ES2_S2_fS2_fjLj128EEEEELb1ELb1ELb1ELb1EEEvNS_9FwdParamsE:
	.zero		1128


//--------------------- .nv.constant0._ZN10layer_norm13ln_fwd_kernelINS_13Kernel_traitsIf6__halffS2_fjLj256ELj1ELj4ELj1ELj16ENS_18Kernel_traits_baseILj256EfS2_fS2_fjLj128EEEEELb0ELb0ELb0ELb0EEEvNS_9FwdParamsE --------------------------
	.section	.nv.constant0._ZN10layer_norm13ln_fwd_kernelINS_13Kernel_traitsIf6__halffS2_fjLj256ELj1ELj4ELj1ELj16ENS_18Kernel_traits_baseILj256EfS2_fS2_fjLj128EEEEELb0ELb0ELb0ELb0EEEvNS_9FwdParamsE,"a",@progbits
	.sectionflags	@""
	.align	4
.nv.constant0._ZN10layer_norm13ln_fwd_kernelINS_13Kernel_traitsIf6__halffS2_fjLj256ELj1ELj4ELj1ELj16ENS_18Kernel_traits_baseILj256EfS2_fS2_fjLj128EEEEELb0ELb0ELb0ELb0EEEvNS_9FwdParamsE:
	.zero		1128


//--------------------- .nv.constant0._ZN10layer_norm13ln_fwd_kernelINS_13Kernel_traitsIf6__halffS2_fjLj256ELj1ELj4ELj1ELj16ENS_18Kernel_traits_baseILj256EfS2_fS2_fjLj128EEEEELb0ELb0ELb0ELb1EEEvNS_9FwdParamsE --------------------------
	.section	.nv.constant0._ZN10layer_norm13ln_fwd_kernelINS_13Kernel_traitsIf6__halffS2_fjLj256ELj1ELj4ELj1ELj16ENS_18Kernel_traits_baseILj256EfS2_fS2_fjLj128EEEEELb0ELb0ELb0ELb1EEEvNS_9FwdParamsE,"a",@progbits
	.sectionflags	@""
	.align	4
.nv.constant0._ZN10layer_norm13ln_fwd_kernelINS_13Kernel_traitsIf6__halffS2_fjLj256ELj1ELj4ELj1ELj16ENS_18Kernel_traits_baseILj256EfS2_fS2_fjLj128EEEEELb0ELb0ELb0ELb1EEEvNS_9FwdParamsE:
	.zero		1128


//--------------------- .nv.constant0._ZN10layer_norm13ln_fwd_kernelINS_13Kernel_traitsIf6__halffS2_fjLj256ELj1ELj4ELj1ELj16ENS_18Kernel_traits_baseILj256EfS2_fS2_fjLj128EEEEELb0ELb0ELb1ELb0EEEvNS_9FwdParamsE --------------------------
	.section	.nv.constant0._ZN10layer_norm13ln_fwd_kernelINS_13Kernel_traitsIf6__halffS2_fjLj256ELj1ELj4ELj1ELj16ENS_18Kernel_traits_baseILj256EfS2_fS2_fjLj128EEEEELb0ELb0ELb1ELb0EEEvNS_9FwdParamsE,"a",@progbits
	.sectionflags	@""
	.align	4
.nv.constant0._ZN10layer_norm13ln_fwd_kernelINS_13Kernel_traitsIf6__halffS2_fjLj256ELj1ELj4ELj1ELj16ENS_18Kernel_traits_baseILj256EfS2_fS2_fjLj128EEEEELb0ELb0ELb1ELb0EEEvNS_9FwdParamsE:
	.zero		1128


//--------------------- .nv.constant0._ZN10layer_norm13ln_fwd_kernelINS_13Kernel_traitsIf6__halffS2_fjLj256ELj1ELj4ELj1ELj16ENS_18Kernel_traits_baseILj256EfS2_fS2_fjLj128EEEEELb0ELb0ELb1ELb1EEEvNS_9FwdParamsE --------------------------
	.section	.nv.constant0._ZN10layer_norm13ln_fwd_kernelINS_13Kernel_traitsIf6__halffS2_fjLj256ELj1ELj4ELj1ELj16ENS_18Kernel_traits_baseILj256EfS2_fS2_fjLj128EEEEELb0ELb0ELb1ELb1EEEvNS_9FwdParamsE,"a",@progbits
	.sectionflags	@""
	.align	4
.nv.constant0._ZN10layer_norm13ln_fwd_kernelINS_13Kernel_traitsIf6__halffS2_fjLj256ELj1ELj4ELj1ELj16ENS_18Kernel_traits_baseILj256EfS2_fS2_fjLj128EEEEELb0ELb0ELb1ELb1EEEvNS_9FwdParamsE:
	.zero		1128


//--------------------- .nv.constant0._ZN10layer_norm13ln_fwd_kernelINS_13Kernel_traitsIf6__halffS2_fjLj256ELj1ELj4ELj1ELj16ENS_18Kernel_traits_baseILj256EfS2_fS2_fjLj128EEEEELb0ELb1ELb0ELb0EEEvNS_9FwdParamsE --------------------------
	.section	.nv.constant0._ZN10layer_norm13ln_fwd_kernelINS_13Kernel_traitsIf6__halffS2_fjLj256ELj1ELj4ELj1ELj16ENS_18Kernel_traits_baseILj256EfS2_fS2_fjLj128EEEEELb0ELb1ELb0ELb0EEEvNS_9FwdParamsE,"a",@progbits
	.sectionflags	@""
	.align	4
.nv.constant0._ZN10layer_norm13ln_fwd_kernelINS_13Kernel_traitsIf6__halffS2_fjLj256ELj1ELj4ELj1ELj16ENS_18Kernel_traits_baseILj256EfS2_fS2_fjLj128EEEEELb0ELb1ELb0ELb0EEEvNS_9FwdParamsE:
	.zero		1128


//--------------------- .nv.constant0._ZN10layer_norm13ln_fwd_kernelINS_13Kernel_traitsIf6__halffS2_fjLj256ELj1ELj4ELj1ELj16ENS_18Kernel_traits_baseILj256EfS2_fS2_fjLj128EEEEELb0ELb1ELb0ELb1EEEvNS_9FwdParamsE --------------------------
	.section	.nv.constant0._ZN10layer_norm13ln_fwd_kernelINS_13Kernel_traitsIf6__halffS2_fjLj256ELj1ELj4ELj1ELj16ENS_18Kernel_traits_baseILj256EfS2_fS2_fjLj128EEEEELb0ELb1ELb0ELb1EEEvNS_9FwdParamsE,"a",@progbits
	.sectionflags	@""
	.align	4
.nv.constant0._ZN10layer_norm13ln_fwd_kernelINS_13Kernel_traitsIf6__halffS2_fjLj256ELj1ELj4ELj1ELj16ENS_18Kernel_traits_baseILj256EfS2_fS2_fjLj128EEEEELb0ELb1ELb0ELb1EEEvNS_9FwdParamsE:
	.zero		1128


//--------------------- .nv.constant0._ZN10layer_norm13ln_fwd_kernelINS_13Kernel_traitsIf6__halffS2_fjLj256ELj1ELj4ELj1ELj16ENS_18Kernel_traits_baseILj256EfS2_fS2_fjLj128EEEEELb0ELb1ELb1ELb0EEEvNS_9FwdParamsE --------------------------
	.section	.nv.constant0._ZN10layer_norm13ln_fwd_kernelINS_13Kernel_traitsIf6__halffS2_fjLj256ELj1ELj4ELj1ELj16ENS_18Kernel_traits_baseILj256EfS2_fS2_fjLj128EEEEELb0ELb1ELb1ELb0EEEvNS_9FwdParamsE,"a",@progbits
	.sectionflags	@""
	.align	4
.nv.constant0._ZN10layer_norm13ln_fwd_kernelINS_13Kernel_traitsIf6__halffS2_fjLj256ELj1ELj4ELj1ELj16ENS_18Kernel_traits_baseILj256EfS2_fS2_fjLj128EEEEELb0ELb1ELb1ELb0EEEvNS_9FwdParamsE:
	.zero		1128


//--------------------- .nv.constant0._ZN10layer_norm13ln_fwd_kernelINS_13Kernel_traitsIf6__halffS2_fjLj256ELj1ELj4ELj1ELj16ENS_18Kernel_traits_baseILj256EfS2_fS2_fjLj128EEEEELb0ELb1ELb1ELb1EEEvNS_9FwdParamsE --------------------------
	.section	.nv.constant0._ZN10layer_norm13ln_fwd_kernelINS_13Kernel_traitsIf6__halffS2_fjLj256ELj1ELj4ELj1ELj16ENS_18Kernel_traits_baseILj256EfS2_fS2_fjLj128EEEEELb0ELb1ELb1ELb1EEEvNS_9FwdParamsE,"a",@progbits
	.sectionflags	@""
	.align	4
.nv.constant0._ZN10layer_norm13ln_fwd_kernelINS_13Kernel_traitsIf6__halffS2_fjLj256ELj1ELj4ELj1ELj16ENS_18Kernel_traits_baseILj256EfS2_fS2_fjLj128EEEEELb0ELb1ELb1ELb1EEEvNS_9FwdParamsE:
	.zero		1128


//--------------------- .nv.constant0._ZN10layer_norm13ln_fwd_kernelINS_13Kernel_traitsIf6__halffS2_fjLj256ELj1ELj4ELj1ELj16ENS_18Kernel_traits_baseILj256EfS2_fS2_fjLj128EEEEELb1ELb0ELb0ELb0EEEvNS_9FwdParamsE --------------------------
	.section	.nv.constant0._ZN10layer_norm13ln_fwd_kernelINS_13Kernel_traitsIf6__halffS2_fjLj256ELj1ELj4ELj1ELj16ENS_18Kernel_traits_baseILj256EfS2_fS2_fjLj128EEEEELb1ELb0ELb0ELb0EEEvNS_9FwdParamsE,"a",@progbits
	.sectionflags	@""
	.align	4
.nv.constant0._ZN10layer_norm13ln_fwd_kernelINS_13Kernel_traitsIf6__halffS2_fjLj256ELj1ELj4ELj1ELj16ENS_18Kernel_traits_baseILj256EfS2_fS2_fjLj128EEEEELb1ELb0ELb0ELb0EEEvNS_9FwdParamsE:
	.zero		1128


//--------------------- .nv.constant0._ZN10layer_norm13ln_fwd_kernelINS_13Kernel_traitsIf6__halffS2_fjLj256ELj1ELj4ELj1ELj16ENS_18Kernel_traits_baseILj256EfS2_fS2_fjLj128EEEEELb1ELb0ELb0ELb1EEEvNS_9FwdParamsE --------------------------
	.section	.nv.constant0._ZN10layer_norm13ln_fwd_kernelINS_13Kernel_traitsIf6__halffS2_fjLj256ELj1ELj4ELj1ELj16ENS_18Kernel_traits_baseILj256EfS2_fS2_fjLj128EEEEELb1ELb0ELb0ELb1EEEvNS_9FwdParamsE,"a",@progbits
	.sectionflags	@""
	.align	4
.nv.constant0._ZN10layer_norm13ln_fwd_kernelINS_13Kernel_traitsIf6__halffS2_fjLj256ELj1ELj4ELj1ELj16ENS_18Kernel_traits_baseILj256EfS2_fS2_fjLj128EEEEELb1ELb0ELb0ELb1EEEvNS_9FwdParamsE:
	.zero		1128


//--------------------- .nv.constant0._ZN10layer_norm13ln_fwd_kernelINS_13Kernel_traitsIf6__halffS2_fjLj256ELj1ELj4ELj1ELj16ENS_18Kernel_traits_baseILj256EfS2_fS2_fjLj128EEEEELb1ELb0ELb1ELb0EEEvNS_9FwdParamsE --------------------------
	.section	.nv.constant0._ZN10layer_norm13ln_fwd_kernelINS_13Kernel_traitsIf6__halffS2_fjLj256ELj1ELj4ELj1ELj16ENS_18Kernel_traits_baseILj256EfS2_fS2_fjLj128EEEEELb1ELb0ELb1ELb0EEEvNS_9FwdParamsE,"a",@progbits
	.sectionflags	@""
	.align	4
.nv.constant0._ZN10layer_norm13ln_fwd_kernelINS_13Kernel_traitsIf6__halffS2_fjLj256ELj1ELj4ELj1ELj16ENS_18Kernel_traits_baseILj256EfS2_fS2_fjLj128EEEEELb1ELb0ELb1ELb0EEEvNS_9FwdParamsE:
	.zero		1128


//--------------------- .nv.constant0._ZN10layer_norm13ln_fwd_kernelINS_13Kernel_traitsIf6__halffS2_fjLj256ELj1ELj4ELj1ELj16ENS_18Kernel_traits_baseILj256EfS2_fS2_fjLj128EEEEELb1ELb0ELb1ELb1EEEvNS_9FwdParamsE --------------------------
	.section	.nv.constant0._ZN10layer_norm13ln_fwd_kernelINS_13Kernel_traitsIf6__halffS2_fjLj256ELj1ELj4ELj1ELj16ENS_18Kernel_traits_baseILj256EfS2_fS2_fjLj128EEEEELb1ELb0ELb1ELb1EEEvNS_9FwdParamsE,"a",@progbits
	.sectionflags	@""
	.align	4
.nv.constant0._ZN10layer_norm13ln_fwd_kernelINS_13Kernel_traitsIf6__halffS2_fjLj256ELj1ELj4ELj1ELj16ENS_18Kernel_traits_baseILj256EfS2_fS2_fjLj128EEEEELb1ELb0ELb1ELb1EEEvNS_9FwdParamsE:
	.zero		1128


//--------------------- .nv.constant0._ZN10layer_norm13ln_fwd_kernelINS_13Kernel_traitsIf6__halffS2_fjLj256ELj1ELj4ELj1ELj16ENS_18Kernel_traits_baseILj256EfS2_fS2_fjLj128EEEEELb1ELb1ELb0ELb0EEEvNS_9FwdParamsE --------------------------
	.section	.nv.constant0._ZN10layer_norm13ln_fwd_kernelINS_13Kernel_traitsIf6__halffS2_fjLj256ELj1ELj4ELj1ELj16ENS_18Kernel_traits_baseILj256EfS2_fS2_fjLj128EEEEELb1ELb1ELb0ELb0EEEvNS_9FwdParamsE,"a",@progbits
	.sectionflags	@""
	.align	4
.nv.constant0._ZN10layer_norm13ln_fwd_kernelINS_13Kernel_traitsIf6__halffS2_fjLj256ELj1ELj4ELj1ELj16ENS_18Kernel_traits_baseILj256EfS2_fS2_fjLj128EEEEELb1ELb1ELb0ELb0EEEvNS_9FwdParamsE:
	.zero		1128


//--------------------- .nv.constant0._ZN10layer_norm13ln_fwd_kernelINS_13Kernel_traitsIf6__halffS2_fjLj256ELj1ELj4ELj1ELj16ENS_18Kernel_traits_baseILj256EfS2_fS2_fjLj128EEEEELb1ELb1ELb0ELb1EEEvNS_9FwdParamsE --------------------------
	.section	.nv.constant0._ZN10layer_norm13ln_fwd_kernelINS_13Kernel_traitsIf6__halffS2_fjLj256ELj1ELj4ELj1ELj16ENS_18Kernel_traits_baseILj256EfS2_fS2_fjLj128EEEEELb1ELb1ELb0ELb1EEEvNS_9FwdParamsE,"a",@progbits
	.sectionflags	@""
	.align	4
.nv.constant0._ZN10layer_norm13ln_fwd_kernelINS_13Kernel_traitsIf6__halffS2_fjLj256ELj1ELj4ELj1ELj16ENS_18Kernel_traits_baseILj256EfS2_fS2_fjLj128EEEEELb1ELb1ELb0ELb1EEEvNS_9FwdParamsE:
	.zero		1128


//--------------------- .nv.constant0._ZN10layer_norm13ln_fwd_kernelINS_13Kernel_traitsIf6__halffS2_fjLj256ELj1ELj4ELj1ELj16ENS_18Kernel_traits_baseILj256EfS2_fS2_fjLj128EEEEELb1ELb1ELb1ELb0EEEvNS_9FwdParamsE --------------------------
	.section	.nv.constant0._ZN10layer_norm13ln_fwd_kernelINS_13Kernel_traitsIf6__halffS2_fjLj256ELj1ELj4ELj1ELj16ENS_18Kernel_traits_baseILj256EfS2_fS2_fjLj128EEEEELb1ELb1ELb1ELb0EEEvNS_9FwdParamsE,"a",@progbits
	.sectionflags	@""
	.align	4
.nv.constant0._ZN10layer_norm13ln_fwd_kernelINS_13Kernel_traitsIf6__halffS2_fjLj256ELj1ELj4ELj1ELj16ENS_18Kernel_traits_baseILj256EfS2_fS2_fjLj128EEEEELb1ELb1ELb1ELb0EEEvNS_9FwdParamsE:
	.zero		1128


//--------------------- .nv.constant0._ZN10layer_norm13ln_fwd_kernelINS_13Kernel_traitsIf6__halffS2_fjLj256ELj1ELj4ELj1ELj16ENS_18Kernel_traits_baseILj256EfS2_fS2_fjLj128EEEEELb1ELb1ELb1ELb1EEEvNS_9FwdParamsE --------------------------
	.section	.nv.constant0._ZN10layer_norm13ln_fwd_kernelINS_13Kernel_traitsIf6__halffS2_fjLj256ELj1ELj4ELj1ELj16ENS_18Kernel_traits_baseILj256EfS2_fS2_fjLj128EEEEELb1ELb1ELb1ELb1EEEvNS_9FwdParamsE,"a",@progbits
	.sectionflags	@""
	.align	4
.nv.constant0._ZN10layer_norm13ln_fwd_kernelINS_13Kernel_traitsIf6__halffS2_fjLj256ELj1ELj4ELj1ELj16ENS_18Kernel_traits_baseILj256EfS2_fS2_fjLj128EEEEELb1ELb1ELb1ELb1EEEvNS_9FwdParamsE:
	.zero		1128


//--------------------- .nv.constant0._ZN10layer_norm13ln_fwd_kernelINS_13Kernel_traitsI6__halfffffjLj256ELj1ELj4ELj1ELj16ENS_18Kernel_traits_baseILj256ES2_ffffjLj128EEEEELb0ELb0ELb0ELb0EEEvNS_9FwdParamsE --------------------------
	.section	.nv.constant0._ZN10layer_norm13ln_fwd_kernelINS_13Kernel_traitsI6__halfffffjLj256ELj1ELj4ELj1ELj16ENS_18Kernel_traits_baseILj256ES2_ffffjLj128EEEEELb0ELb0ELb0ELb0EEEvNS_9FwdParamsE,"a",@progbits
	.sectionflags	@""
	.align	4
.nv.constant0._ZN10layer_norm13ln_fwd_kernelINS_13Kernel_traitsI6__halfffffjLj256ELj1ELj4ELj1ELj16ENS_18Kernel_traits_baseILj256ES2_ffffjLj128EEEEELb0ELb0ELb0ELb0EEEvNS_9FwdParamsE:
	.zero		1128


//--------------------- .nv.constant0._ZN10layer_norm13ln_fwd_kernelINS_13Kernel_traitsI6__halfffffjLj256ELj1ELj4ELj1ELj16ENS_18Kernel_traits_baseILj256ES2_ffffjLj128EEEEELb0ELb0ELb0ELb1EEEvNS_9FwdParamsE --------------------------
	.section	.nv.constant0._ZN10layer_norm13ln_fwd_kernelINS_13Kernel_traitsI6__halfffffjLj256ELj1ELj4ELj1ELj16ENS_18Kernel_traits_baseILj256ES2_ffffjLj128EEEEELb0ELb0ELb0ELb1EEEvNS_9FwdParamsE,"a",@progbits
	.sectionflags	@""
	.align	4
.nv.constant0._ZN10layer_norm13ln_fwd_kernelINS_13Kernel_traitsI6__halfffffjLj256ELj1ELj4ELj1ELj16ENS_18Kernel_traits_baseILj256ES2_ffffjLj128EEEEELb0ELb0ELb0ELb1EEEvNS_9FwdParamsE:
	.zero		1128


//--------------------- .nv.constant0._ZN10layer_norm13ln_fwd_kernelINS_13Kernel_traitsI6__halfffffjLj256ELj1ELj4ELj1ELj16ENS_18Kernel_traits_baseILj256ES2_ffffjLj128EEEEELb0ELb0ELb1ELb0EEEvNS_9FwdParamsE --------------------------
	.section	.nv.constant0._ZN10layer_norm13ln_fwd_kernelINS_13Kernel_traitsI6__halfffffjLj256ELj1ELj4ELj1ELj16ENS_18Kernel_traits_baseILj256ES2_ffffjLj128EEEEELb0ELb0ELb1ELb0EEEvNS_9FwdParamsE,"a",@progbits
	.sectionflags	@""
	.align	4
.nv.constant0._ZN10layer_norm13ln_fwd_kernelINS_13Kernel_traitsI6__halfffffjLj256ELj1ELj4ELj1ELj16ENS_18Kernel_traits_baseILj256ES2_ffffjLj128EEEEELb0ELb0ELb1ELb0EEEvNS_9FwdParamsE:
	.zero		1128


//--------------------- .nv.constant0._ZN10layer_norm13ln_fwd_kernelINS_13Kernel_traitsI6__halfffffjLj256ELj1ELj4ELj1ELj16ENS_18Kernel_traits_baseILj256ES2_ffffjLj128EEEEELb0ELb0ELb1ELb1EEEvNS_9FwdParamsE --------------------------
	.section	.nv.constant0._ZN10layer_norm13ln_fwd_kernelINS_13Kernel_traitsI6__halfffffjLj256ELj1ELj4ELj1ELj16ENS_18Kernel_traits_baseILj256ES2_ffffjLj128EEEEELb0ELb0ELb1ELb1EEEvNS_9FwdParamsE,"a",@progbits
	.sectionflags	@""
	.align	4
.nv.constant0._ZN10layer_norm13ln_fwd_kernelINS_13Kernel_traitsI6__halfffffjLj256ELj1ELj4ELj1ELj16ENS_18Kernel_traits_baseILj256ES2_ffffjLj128EEEEELb0ELb0ELb1ELb1EEEvNS_9FwdParamsE:
	.zero		1128


//--------------------- .nv.constant0._ZN10layer_norm13ln_fwd_kernelINS_13Kernel_traitsI6__halfffffjLj256ELj1ELj4ELj1ELj16ENS_18Kernel_traits_baseILj256ES2_ffffjLj128EEEEELb0ELb1ELb0ELb0EEEvNS_9FwdParamsE --------------------------
	.section	.nv.constant0._ZN10layer_norm13ln_fwd_kernelINS_13Kernel_traitsI6__halfffffjLj256ELj1ELj4ELj1ELj16ENS_18Kernel_traits_baseILj256ES2_ffffjLj128EEEEELb0ELb1ELb0ELb0EEEvNS_9FwdParamsE,"a",@progbits
	.sectionflags	@""
	.align	4
.nv.constant0._ZN10layer_norm13ln_fwd_kernelINS_13Kernel_traitsI6__halfffffjLj256ELj1ELj4ELj1ELj16ENS_18Kernel_traits_baseILj256ES2_ffffjLj128EEEEELb0ELb1ELb0ELb0EEEvNS_9FwdParamsE:
	.zero		1128


//--------------------- .nv.constant0._ZN10layer_norm13ln_fwd_kernelINS_13Kernel_traitsI6__halfffffjLj256ELj1ELj4ELj1ELj16ENS_18Kernel_traits_baseILj256ES2_ffffjLj128EEEEELb0ELb1ELb0ELb1EEEvNS_9FwdParamsE --------------------------
	.section	.nv.constant0._ZN10layer_norm13ln_fwd_kernelINS_13Kernel_traitsI6__halfffffjLj256ELj1ELj4ELj1ELj16ENS_18Kernel_traits_baseILj256ES2_ffffjLj128EEEEELb0ELb1ELb0ELb1EEEvNS_9FwdParamsE,"a",@progbits
	.sectionflags	@""
	.align	4
.nv.constant0._ZN10layer_norm13ln_fwd_kernelINS_13Kernel_traitsI6__halfffffjLj256ELj1ELj4ELj1ELj16ENS_18Kernel_traits_baseILj256ES2_ffffjLj128EEEEELb0ELb1ELb0ELb1EEEvNS_9FwdParamsE:
	.zero		1128


//--------------------- .nv.constant0._ZN10layer_norm13ln_fwd_kernelINS_13Kernel_traitsI6__halfffffjLj256ELj1ELj4ELj1ELj16ENS_18Kernel_traits_baseILj256ES2_ffffjLj128EEEEELb0ELb1ELb1ELb0EEEvNS_9FwdParamsE --------------------------
	.section	.nv.constant0._ZN10layer_norm13ln_fwd_kernelINS_13Kernel_traitsI6__halfffffjLj256ELj1ELj4ELj1ELj16ENS_18Kernel_traits_baseILj256ES2_ffffjLj128EEEEELb0ELb1ELb1ELb0EEEvNS_9FwdParamsE,"a",@progbits
	.sectionflags	@""
	.align	4
.nv.constant0._ZN10layer_norm13ln_fwd_kernelINS_13Kernel_traitsI6__halfffffjLj256ELj1ELj4ELj1ELj16ENS_18Kernel_traits_baseILj256ES2_ffffjLj128EEEEELb0ELb1ELb1ELb0EEEvNS_9FwdParamsE:
	.zero		1128


//--------------------- .nv.constant0._ZN10layer_norm13ln_fwd_kernelINS_13Kernel_traitsI6__halfffffjLj256ELj1ELj4ELj1ELj16ENS_18Kernel_traits_baseILj256ES2_ffffjLj128EEEEELb0ELb1ELb1ELb1EEEvNS_9FwdParamsE --------------------------
	.section	.nv.constant0._ZN10layer_norm13ln_fwd_kernelINS_13Kernel_traitsI6__halfffffjLj256ELj1ELj4ELj1ELj16ENS_18Kernel_traits_baseILj256ES2_ffffjLj128EEEEELb0ELb1ELb1ELb1EEEvNS_9FwdParamsE,"a",@progbits
	.sectionflags	@""
	.align	4
.nv.constant0._ZN10layer_norm13ln_fwd_kernelINS_13Kernel_traitsI6__halfffffjLj256ELj1ELj4ELj1ELj16ENS_18Kernel_traits_baseILj256ES2_ffffjLj128EEEEELb0ELb1ELb1ELb1EEEvNS_9FwdParamsE:
	.zero		1128


//--------------------- .nv.constant0._ZN10layer_norm13ln_fwd_kernelINS_13Kernel_traitsI6__halfffffjLj256ELj1ELj4ELj1ELj16ENS_18Kernel_traits_baseILj256ES2_ffffjLj128EEEEELb1ELb0ELb0ELb0EEEvNS_9FwdParamsE --------------------------
	.section	.nv.constant0._ZN10layer_norm13ln_fwd_kernelINS_13Kernel_traitsI6__halfffffjLj256ELj1ELj4ELj1ELj16ENS_18Kernel_traits_baseILj256ES2_ffffjLj128EEEEELb1ELb0ELb0ELb0EEEvNS_9FwdParamsE,"a",@progbits
	.sectionflags	@""
	.align	4
.nv.constant0._ZN10layer_norm13ln_fwd_kernelINS_13Kernel_traitsI6__halfffffjLj256ELj1ELj4ELj1ELj16ENS_18Kernel_traits_baseILj256ES2_ffffjLj128EEEEELb1ELb0ELb0ELb0EEEvNS_9FwdParamsE:
	.zero		1128


//--------------------- .nv.constant0._ZN10layer_norm13ln_fwd_kernelINS_13Kernel_traitsI6__halfffffjLj256ELj1ELj4ELj1ELj16ENS_18Kernel_traits_baseILj256ES2_ffffjLj128EEEEELb1ELb0ELb0ELb1EEEvNS_9FwdParamsE --------------------------
	.section	.nv.constant0._ZN10layer_norm13ln_fwd_kernelINS_13Kernel_traitsI6__halfffffjLj256ELj1ELj4ELj1ELj16ENS_18Kernel_traits_baseILj256ES2_ffffjLj128EEEEELb1ELb0ELb0ELb1EEEvNS_9FwdParamsE,"a",@progbits
	.sectionflags	@""
	.align	4
.nv.constant0._ZN10layer_norm13ln_fwd_kernelINS_13Kernel_traitsI6__halfffffjLj256ELj1ELj4ELj1ELj16ENS_18Kernel_traits_baseILj256ES2_ffffjLj128EEEEELb1ELb0ELb0ELb1EEEvNS_9FwdParamsE:
	.zero		1128


//--------------------- .nv.constant0._ZN10layer_norm13ln_fwd_kernelINS_13Kernel_traitsI6__halfffffjLj256ELj1ELj4ELj1ELj16ENS_18Kernel_traits_baseILj256ES2_ffffjLj128EEEEELb1ELb0ELb1ELb0EEEvNS_9FwdParamsE --------------------------
	.section	.nv.constant0._ZN10layer_norm13ln_fwd_kernelINS_13Kernel_traitsI6__halfffffjLj256ELj1ELj4ELj1ELj16ENS_18Kernel_traits_baseILj256ES2_ffffjLj128EEEEELb1ELb0ELb1ELb0EEEvNS_9FwdParamsE,"a",@progbits
	.sectionflags	@""
	.align	4
.nv.constant0._ZN10layer_norm13ln_fwd_kernelINS_13Kernel_traitsI6__halfffffjLj256ELj1ELj4ELj1ELj16ENS_18Kernel_traits_baseILj256ES2_ffffjLj128EEEEELb1ELb0ELb1ELb0EEEvNS_9FwdParamsE:
	.zero		1128


//--------------------- .nv.constant0._ZN10layer_norm13ln_fwd_kernelINS_13Kernel_traitsI6__halfffffjLj256ELj1ELj4ELj1ELj16ENS_18Kernel_traits_baseILj256ES2_ffffjLj128EEEEELb1ELb0ELb1ELb1EEEvNS_9FwdParamsE --------------------------
	.section	.nv.constant0._ZN10layer_norm13ln_fwd_kernelINS_13Kernel_traitsI6__halfffffjLj256ELj1ELj4ELj1ELj16ENS_18Kernel_traits_baseILj256ES2_ffffjLj128EEEEELb1ELb0ELb1ELb1EEEvNS_9FwdParamsE,"a",@progbits
	.sectionflags	@""
	.align	4
.nv.constant0._ZN10layer_norm13ln_fwd_kernelINS_13Kernel_traitsI6__halfffffjLj256ELj1ELj4ELj1ELj16ENS_18Kernel_traits_baseILj256ES2_ffffjLj128EEEEELb1ELb0ELb1ELb1EEEvNS_9FwdParamsE:
	.zero		1128


//--------------------- .nv.constant0._ZN10layer_norm13ln_fwd_kernelINS_13Kernel_traitsI6__halfffffjLj256ELj1ELj4ELj1ELj16ENS_18Kernel_traits_baseILj256ES2_ffffjLj128EEEEELb1ELb1ELb0ELb0EEEvNS_9FwdParamsE --------------------------
	.section	.nv.constant0._ZN10layer_norm13ln_fwd_kernelINS_13Kernel_traitsI6__halfffffjLj256ELj1ELj4ELj1ELj16ENS_18Kernel_traits_baseILj256ES2_ffffjLj128EEEEELb1ELb1ELb0ELb0EEEvNS_9FwdParamsE,"a",@progbits
	.sectionflags	@""
	.align	4
.nv.constant0._ZN10layer_norm13ln_fwd_kernelINS_13Kernel_traitsI6__halfffffjLj256ELj1ELj4ELj1ELj16ENS_18Kernel_traits_baseILj256ES2_ffffjLj128EEEEELb1ELb1ELb0ELb0EEEvNS_9FwdParamsE:
	.zero		1128


//--------------------- .nv.constant0._ZN10layer_norm13ln_fwd_kernelINS_13Kernel_traitsI6__halfffffjLj256ELj1ELj4ELj1ELj16ENS_18Kernel_traits_baseILj256ES2_ffffjLj128EEEEELb1ELb1ELb0ELb1EEEvNS_9FwdParamsE --------------------------
	.section	.nv.constant0._ZN10layer_norm13ln_fwd_kernelINS_13Kernel_traitsI6__halfffffjLj256ELj1ELj4ELj1ELj16ENS_18Kernel_traits_baseILj256ES2_ffffjLj128EEEEELb1ELb1ELb0ELb1EEEvNS_9FwdParamsE,"a",@progbits
	.sectionflags	@""
	.align	4
.nv.constant0._ZN10layer_norm13ln_fwd_kernelINS_13Kernel_traitsI6__halfffffjLj256ELj1ELj4ELj1ELj16ENS_18Kernel_traits_baseILj256ES2_ffffjLj128EEEEELb1ELb1ELb0ELb1EEEvNS_9FwdParamsE:
	.zero		1128


//--------------------- .nv.constant0._ZN10layer_norm13ln_fwd_kernelINS_13Kernel_traitsI6__halfffffjLj256ELj1ELj4ELj1ELj16ENS_18Kernel_traits_baseILj256ES2_ffffjLj128EEEEELb1ELb1ELb1ELb0EEEvNS_9FwdParamsE --------------------------
	.section	.nv.constant0._ZN10layer_norm13ln_fwd_kernelINS_13Kernel_traitsI6__halfffffjLj256ELj1ELj4ELj1ELj16ENS_18Kernel_traits_baseILj256ES2_ffffjLj128EEEEELb1ELb1ELb1ELb0EEEvNS_9FwdParamsE,"a",@progbits
	.sectionflags	@""
	.align	4
.nv.constant0._ZN10layer_norm13ln_fwd_kernelINS_13Kernel_traitsI6__halfffffjLj256ELj1ELj4ELj1ELj16ENS_18Kernel_traits_baseILj256ES2_ffffjLj128EEEEELb1ELb1ELb1ELb0EEEvNS_9FwdParamsE:
	.zero		1128


//--------------------- .nv.constant0._ZN10layer_norm13ln_fwd_kernelINS_13Kernel_traitsI6__halfffffjLj256ELj1ELj4ELj1ELj16ENS_18Kernel_traits_baseILj256ES2_ffffjLj128EEEEELb1ELb1ELb1ELb1EEEvNS_9FwdParamsE --------------------------
	.section	.nv.constant0._ZN10layer_norm13ln_fwd_kernelINS_13Kernel_traitsI6__halfffffjLj256ELj1ELj4ELj1ELj16ENS_18Kernel_traits_baseILj256ES2_ffffjLj128EEEEELb1ELb1ELb1ELb1EEEvNS_9FwdParamsE,"a",@progbits
	.sectionflags	@""
	.align	4
.nv.constant0._ZN10layer_norm13ln_fwd_kernelINS_13Kernel_traitsI6__halfffffjLj256ELj1ELj4ELj1ELj16ENS_18Kernel_traits_baseILj256ES2_ffffjLj128EEEEELb1ELb1ELb1ELb1EEEvNS_9FwdParamsE:
	.zero		1128


//--------------------- .nv.constant0._ZN10layer_norm13ln_fwd_kernelINS_13Kernel_traitsIfffffjLj256ELj1ELj4ELj1ELj16ENS_18Kernel_traits_baseILj256EfffffjLj128EEEEELb0ELb0ELb0ELb0EEEvNS_9FwdParamsE --------------------------
	.section	.nv.constant0._ZN10layer_norm13ln_fwd_kernelINS_13Kernel_traitsIfffffjLj256ELj1ELj4ELj1ELj16ENS_18Kernel_traits_baseILj256EfffffjLj128EEEEELb0ELb0ELb0ELb0EEEvNS_9FwdParamsE,"a",@progbits
	.sectionflags	@""
	.align	4
.nv.constant0._ZN10layer_norm13ln_fwd_kernelINS_13Kernel_traitsIfffffjLj256ELj1ELj4ELj1ELj16ENS_18Kernel_traits_baseILj256EfffffjLj128EEEEELb0ELb0ELb0ELb0EEEvNS_9FwdParamsE:
	.zero		1128


//--------------------- .nv.constant0._ZN10layer_norm13ln_fwd_kernelINS_13Kernel_traitsIfffffjLj256ELj1ELj4ELj1ELj16ENS_18Kernel_traits_baseILj256EfffffjLj128EEEEELb0ELb0ELb0ELb1EEEvNS_9FwdParamsE --------------------------
	.section	.nv.constant0._ZN10layer_norm13ln_fwd_kernelINS_13Kernel_traitsIfffffjLj256ELj1ELj4ELj1ELj16ENS_18Kernel_traits_baseILj256EfffffjLj128EEEEELb0ELb0ELb0ELb1EEEvNS_9FwdParamsE,"a",@progbits
	.sectionflags	@""
	.align	4
.nv.constant0._ZN10layer_norm13ln_fwd_kernelINS_13Kernel_traitsIfffffjLj256ELj1ELj4ELj1ELj16ENS_18Kernel_traits_baseILj256EfffffjLj128EEEEELb0ELb0ELb0ELb1EEEvNS_9FwdParamsE:
	.zero		1128


//--------------------- .nv.constant0._ZN10layer_norm13ln_fwd_kernelINS_13Kernel_traitsIfffffjLj256ELj1ELj4ELj1ELj16ENS_18Kernel_traits_baseILj256EfffffjLj128EEEEELb0ELb0ELb1ELb0EEEvNS_9FwdParamsE --------------------------
	.section	.nv.constant0._ZN10layer_norm13ln_fwd_kernelINS_13Kernel_traitsIfffffjLj256ELj1ELj4ELj1ELj16ENS_18Kernel_traits_baseILj256EfffffjLj128EEEEELb0ELb0ELb1ELb0EEEvNS_9FwdParamsE,"a",@progbits
	.sectionflags	@""
	.align	4
.nv.constant0._ZN10layer_norm13ln_fwd_kernelINS_13Kernel_traitsIfffffjLj256ELj1ELj4ELj1ELj16ENS_18Kernel_traits_baseILj256EfffffjLj128EEEEELb0ELb0ELb1ELb0EEEvNS_9FwdParamsE:
	.zero		1128


//--------------------- .nv.constant0._ZN10layer_norm13ln_fwd_kernelINS_13Kernel_traitsIfffffjLj256ELj1ELj4ELj1ELj16ENS_18Kernel_traits_baseILj256EfffffjLj128EEEEELb0ELb0ELb1ELb1EEEvNS_9FwdParamsE --------------------------
	.section	.nv.constant0._ZN10layer_norm13ln_fwd_kernelINS_13Kernel_traitsIfffffjLj256ELj1ELj4ELj1ELj16ENS_18Kernel_traits_baseILj256EfffffjLj128EEEEELb0ELb0ELb1ELb1EEEvNS_9FwdParamsE,"a",@progbits
	.sectionflags	@""
	.align	4
.nv.constant0._ZN10layer_norm13ln_fwd_kernelINS_13Kernel_traitsIfffffjLj256ELj1ELj4ELj1ELj16ENS_18Kernel_traits_baseILj256EfffffjLj128EEEEELb0ELb0ELb1ELb1EEEvNS_9FwdParamsE:
	.zero		1128


//--------------------- .nv.constant0._ZN10layer_norm13ln_fwd_kernelINS_13Kernel_traitsIfffffjLj256ELj1ELj4ELj1ELj16ENS_18Kernel_traits_baseILj256EfffffjLj128EEEEELb0ELb1ELb0ELb0EEEvNS_9FwdParamsE --------------------------
	.section	.nv.constant0._ZN10layer_norm13ln_fwd_kernelINS_13Kernel_traitsIfffffjLj256ELj1ELj4ELj1ELj16ENS_18Kernel_traits_baseILj256EfffffjLj128EEEEELb0ELb1ELb0ELb0EEEvNS_9FwdParamsE,"a",@progbits
	.sectionflags	@""
	.align	4
.nv.constant0._ZN10layer_norm13ln_fwd_kernelINS_13Kernel_traitsIfffffjLj256ELj1ELj4ELj1ELj16ENS_18Kernel_traits_baseILj256EfffffjLj128EEEEELb0ELb1ELb0ELb0EEEvNS_9FwdParamsE:
	.zero		1128


//--------------------- .nv.constant0._ZN10layer_norm13ln_fwd_kernelINS_13Kernel_traitsIfffffjLj256ELj1ELj4ELj1ELj16ENS_18Kernel_traits_baseILj256EfffffjLj128EEEEELb0ELb1ELb0ELb1EEEvNS_9FwdParamsE --------------------------
	.section	.nv.constant0._ZN10layer_norm13ln_fwd_kernelINS_13Kernel_traitsIfffffjLj256ELj1ELj4ELj1ELj16ENS_18Kernel_traits_baseILj256EfffffjLj128EEEEELb0ELb1ELb0ELb1EEEvNS_9FwdParamsE,"a",@progbits
	.sectionflags	@""
	.align	4
.nv.constant0._ZN10layer_norm13ln_fwd_kernelINS_13Kernel_traitsIfffffjLj256ELj1ELj4ELj1ELj16ENS_18Kernel_traits_baseILj256EfffffjLj128EEEEELb0ELb1ELb0ELb1EEEvNS_9FwdParamsE:
	.zero		1128


//--------------------- .nv.constant0._ZN10layer_norm13ln_fwd_kernelINS_13Kernel_traitsIfffffjLj256ELj1ELj4ELj1ELj16ENS_18Kernel_traits_baseILj256EfffffjLj128EEEEELb0ELb1ELb1ELb0EEEvNS_9FwdParamsE --------------------------
	.section	.nv.constant0._ZN10layer_norm13ln_fwd_kernelINS_13Kernel_traitsIfffffjLj256ELj1ELj4ELj1ELj16ENS_18Kernel_traits_baseILj256EfffffjLj128EEEEELb0ELb1ELb1ELb0EEEvNS_9FwdParamsE,"a",@progbits
	.sectionflags	@""
	.align	4
.nv.constant0._ZN10layer_norm13ln_fwd_kernelINS_13Kernel_traitsIfffffjLj256ELj1ELj4ELj1ELj16ENS_18Kernel_traits_baseILj256EfffffjLj128EEEEELb0ELb1ELb1ELb0EEEvNS_9FwdParamsE:
	.zero		1128


//--------------------- .nv.constant0._ZN10layer_norm13ln_fwd_kernelINS_13Kernel_traitsIfffffjLj256ELj1ELj4ELj1ELj16ENS_18Kernel_traits_baseILj256EfffffjLj128EEEEELb0ELb1ELb1ELb1EEEvNS_9FwdParamsE --------------------------
	.section	.nv.constant0._ZN10layer_norm13ln_fwd_kernelINS_13Kernel_traitsIfffffjLj256ELj1ELj4ELj1ELj16ENS_18Kernel_traits_baseILj256EfffffjLj128EEEEELb0ELb1ELb1ELb1EEEvNS_9FwdParamsE,"a",@progbits
	.sectionflags	@""
	.align	4
.nv.constant0._ZN10layer_norm13ln_fwd_kernelINS_13Kernel_traitsIfffffjLj256ELj1ELj4ELj1ELj16ENS_18Kernel_traits_baseILj256EfffffjLj128EEEEELb0ELb1ELb1ELb1EEEvNS_9FwdParamsE:
	.zero		1128


//--------------------- .nv.constant0._ZN10layer_norm13ln_fwd_kernelINS_13Kernel_traitsIfffffjLj256ELj1ELj4ELj1ELj16ENS_18Kernel_traits_baseILj256EfffffjLj128EEEEELb1ELb0ELb0ELb0EEEvNS_9FwdParamsE --------------------------
	.section	.nv.constant0._ZN10layer_norm13ln_fwd_kernelINS_13Kernel_traitsIfffffjLj256ELj1ELj4ELj1ELj16ENS_18Kernel_traits_baseILj256EfffffjLj128EEEEELb1ELb0ELb0ELb0EEEvNS_9FwdParamsE,"a",@progbits
	.sectionflags	@""
	.align	4
.nv.constant0._ZN10layer_norm13ln_fwd_kernelINS_13Kernel_traitsIfffffjLj256ELj1ELj4ELj1ELj16ENS_18Kernel_traits_baseILj256EfffffjLj128EEEEELb1ELb0ELb0ELb0EEEvNS_9FwdParamsE:
	.zero		1128


//--------------------- .nv.constant0._ZN10layer_norm13ln_fwd_kernelINS_13Kernel_traitsIfffffjLj256ELj1ELj4ELj1ELj16ENS_18Kernel_traits_baseILj256EfffffjLj128EEEEELb1ELb0ELb0ELb1EEEvNS_9FwdParamsE --------------------------
	.section	.nv.constant0._ZN10layer_norm13ln_fwd_kernelINS_13Kernel_traitsIfffffjLj256ELj1ELj4ELj1ELj16ENS_18Kernel_traits_baseILj256EfffffjLj128EEEEELb1ELb0ELb0ELb1EEEvNS_9FwdParamsE,"a",@progbits
	.sectionflags	@""
	.align	4
.nv.constant0._ZN10layer_norm13ln_fwd_kernelINS_13Kernel_traitsIfffffjLj256ELj1ELj4ELj1ELj16ENS_18Kernel_traits_baseILj256EfffffjLj128EEEEELb1ELb0ELb0ELb1EEEvNS_9FwdParamsE:
	.zero		1128


//--------------------- .nv.constant0._ZN10layer_norm13ln_fwd_kernelINS_13Kernel_traitsIfffffjLj256ELj1ELj4ELj1ELj16ENS_18Kernel_traits_baseILj256EfffffjLj128EEEEELb1ELb0ELb1ELb0EEEvNS_9FwdParamsE --------------------------
	.section	.nv.constant0._ZN10layer_norm13ln_fwd_kernelINS_13Kernel_traitsIfffffjLj256ELj1ELj4ELj1ELj16ENS_18Kernel_traits_baseILj256EfffffjLj128EEEEELb1ELb0ELb1ELb0EEEvNS_9FwdParamsE,"a",@progbits
	.sectionflags	@""
	.align	4
.nv.constant0._ZN10layer_norm13ln_fwd_kernelINS_13Kernel_traitsIfffffjLj256ELj1ELj4ELj1ELj16ENS_18Kernel_traits_baseILj256EfffffjLj128EEEEELb1ELb0ELb1ELb0EEEvNS_9FwdParamsE:
	.zero		1128


//--------------------- .nv.constant0._ZN10layer_norm13ln_fwd_kernelINS_13Kernel_traitsIfffffjLj256ELj1ELj4ELj1ELj16ENS_18Kernel_traits_baseILj256EfffffjLj128EEEEELb1ELb0ELb1ELb1EEEvNS_9FwdParamsE --------------------------
	.section	.nv.constant0._ZN10layer_norm13ln_fwd_kernelINS_13Kernel_traitsIfffffjLj256ELj1ELj4ELj1ELj16ENS_18Kernel_traits_baseILj256EfffffjLj128EEEEELb1ELb0ELb1ELb1EEEvNS_9FwdParamsE,"a",@progbits
	.sectionflags	@""
	.align	4
.nv.constant0._ZN10layer_norm13ln_fwd_kernelINS_13Kernel_traitsIfffffjLj256ELj1ELj4ELj1ELj16ENS_18Kernel_traits_baseILj256EfffffjLj128EEEEELb1ELb0ELb1ELb1EEEvNS_9FwdParamsE:
	.zero		1128


//--------------------- .nv.constant0._ZN10layer_norm13ln_fwd_kernelINS_13Kernel_traitsIfffffjLj256ELj1ELj4ELj1ELj16ENS_18Kernel_traits_baseILj256EfffffjLj128EEEEELb1ELb1ELb0ELb0EEEvNS_9FwdParamsE --------------------------
	.section	.nv.constant0._ZN10layer_norm13ln_fwd_kernelINS_13Kernel_traitsIfffffjLj256ELj1ELj4ELj1ELj16ENS_18Kernel_traits_baseILj256EfffffjLj128EEEEELb1ELb1ELb0ELb0EEEvNS_9FwdParamsE,"a",@progbits
	.sectionflags	@""
	.align	4
.nv.constant0._ZN10layer_norm13ln_fwd_kernelINS_13Kernel_traitsIfffffjLj256ELj1ELj4ELj1ELj16ENS_18Kernel_traits_baseILj256EfffffjLj128EEEEELb1ELb1ELb0ELb0EEEvNS_9FwdParamsE:
	.zero		1128


//--------------------- .nv.constant0._ZN10layer_norm13ln_fwd_kernelINS_13Kernel_traitsIfffffjLj256ELj1ELj4ELj1ELj16ENS_18Kernel_traits_baseILj256EfffffjLj128EEEEELb1ELb1ELb0ELb1EEEvNS_9FwdParamsE --------------------------
	.section	.nv.constant0._ZN10layer_norm13ln_fwd_kernelINS_13Kernel_traitsIfffffjLj256ELj1ELj4ELj1ELj16ENS_18Kernel_traits_baseILj256EfffffjLj128EEEEELb1ELb1ELb0ELb1EEEvNS_9FwdParamsE,"a",@progbits
	.sectionflags	@""
	.align	4
.nv.constant0._ZN10layer_norm13ln_fwd_kernelINS_13Kernel_traitsIfffffjLj256ELj1ELj4ELj1ELj16ENS_18Kernel_traits_baseILj256EfffffjLj128EEEEELb1ELb1ELb0ELb1EEEvNS_9FwdParamsE:
	.zero		1128


//--------------------- .nv.constant0._ZN10layer_norm13ln_fwd_kernelINS_13Kernel_traitsIfffffjLj256ELj1ELj4ELj1ELj16ENS_18Kernel_traits_baseILj256EfffffjLj128EEEEELb1ELb1ELb1ELb0EEEvNS_9FwdParamsE --------------------------
	.section	.nv.constant0._ZN10layer_norm13ln_fwd_kernelINS_13Kernel_traitsIfffffjLj256ELj1ELj4ELj1ELj16ENS_18Kernel_traits_baseILj256EfffffjLj128EEEEELb1ELb1ELb1ELb0EEEvNS_9FwdParamsE,"a",@progbits
	.sectionflags	@""
	.align	4
.nv.constant0._ZN10layer_norm13ln_fwd_kernelINS_13Kernel_traitsIfffffjLj256ELj1ELj4ELj1ELj16ENS_18Kernel_traits_baseILj256EfffffjLj128EEEEELb1ELb1ELb1ELb0EEEvNS_9FwdParamsE:
	.zero		1128


//--------------------- .nv.constant0._ZN10layer_norm13ln_fwd_kernelINS_13Kernel_traitsIfffffjLj256ELj1ELj4ELj1ELj16ENS_18Kernel_traits_baseILj256EfffffjLj128EEEEELb1ELb1ELb1ELb1EEEvNS_9FwdParamsE --------------------------
	.section	.nv.constant0._ZN10layer_norm13ln_fwd_kernelINS_13Kernel_traitsIfffffjLj256ELj1ELj4ELj1ELj16ENS_18Kernel_traits_baseILj256EfffffjLj128EEEEELb1ELb1ELb1ELb1EEEvNS_9FwdParamsE,"a",@progbits
	.sectionflags	@""
	.align	4
.nv.constant0._ZN10layer_norm13ln_fwd_kernelINS_13Kernel_traitsIfffffjLj256ELj1ELj4ELj1ELj16ENS_18Kernel_traits_baseILj256EfffffjLj128EEEEELb1ELb1ELb1ELb1EEEvNS_9FwdParamsE:
	.zero		1128


//--------------------- SYMBOLS --------------------------

	.type		.nv.reservedSmem.offset0,@object
	.size		.nv.reservedSmem.offset0,0x4
